	.target	sm_90a

	.elftype	@"ET_EXEC"


//--------------------- .note.nv.tkinfo           --------------------------
	.section	.note.nv.tkinfo,"",@"SHT_NOTE"
	.sectionflags	@"SHF_NOTE_NV_TKINFO"
	.tkinfo
        /*0018*/ 	.word	0x00000002
        /*0030*/ 	.string	""
        /*0030*/ 	.string	"ptxas"
        /*0030*/ 	.string	"Cuda compilation tools, release 13.0, V13.0.88"
        /*0030*/ 	.string	"Build cuda_13.0.r13.0/compiler.36424714_0"
        /*0030*/ 	.string	"-arch sm_90a -m 64 "



//--------------------- .note.nv.cuinfo           --------------------------
	.section	.note.nv.cuinfo,"",@"SHT_NOTE"
	.sectionflags	@"SHF_NOTE_NV_CUINFO"
        /*0018*/ 	.short	0x0002
        /*001a*/ 	.short	0x005a
        /*001c*/ 	.short	0x0082
	.zero		2


//--------------------- .nv.info                  --------------------------
	.section	.nv.info,"",@"SHT_CUDA_INFO"
	.align	4


	//----- nvinfo : EIATTR_REGCOUNT
	.align		4
        /*0000*/ 	.byte	0x04, 0x2f
        /*0002*/ 	.short	(.L_26 - .L_25)
	.align		4
.L_25:
        /*0004*/ 	.word	index@(_ZN7cutlass13device_kernelIN5flash11enable_sm90INS1_16FlashAttnFwdSm90INS1_25CollectiveMainloopFwdSm90ILi2EN4cute5tupleIJNS5_1CILi1EEES8_S8_EEENS6_IJNS7_ILi128EEESA_NS7_ILi256EEEEEELi256ENS_12float_e4m3_tEfNS_4arch4Sm90ELb1ELb0ELb1ELb1ELb0ELb1ELb0ELb1ELb1ELb1ELb0ELb0EEENS1_21CollectiveEpilogueFwdINS6_IJSA_SB_SA_EEES9_NS_10bfloat16_tESF_Li256ELb1ELb1ELb0ELb1EEENS1_36VarlenDynamicPersistentTileSchedulerILi128ELi128ELi256ELi128ELb0ELb1ELb1ELb1ELb1ELb1EEEEEEEEEvNT_6ParamsE)
        /*0008*/ 	.word	0x000000a8


	//----- nvinfo : EIATTR_FRAME_SIZE
	.align		4
.L_26:
        /*000c*/ 	.byte	0x04, 0x11
        /*000e*/ 	.short	(.L_28 - .L_27)
	.align		4
.L_27:
        /*0010*/ 	.word	index@(_ZN7cutlass13device_kernelIN5flash11enable_sm90INS1_16FlashAttnFwdSm90INS1_25CollectiveMainloopFwdSm90ILi2EN4cute5tupleIJNS5_1CILi1EEES8_S8_EEENS6_IJNS7_ILi128EEESA_NS7_ILi256EEEEEELi256ENS_12float_e4m3_tEfNS_4arch4Sm90ELb1ELb0ELb1ELb1ELb0ELb1ELb0ELb1ELb1ELb1ELb0ELb0EEENS1_21CollectiveEpilogueFwdINS6_IJSA_SB_SA_EEES9_NS_10bfloat16_tESF_Li256ELb1ELb1ELb0ELb1EEENS1_36VarlenDynamicPersistentTileSchedulerILi128ELi128ELi256ELi128ELb0ELb1ELb1ELb1ELb1ELb1EEEEEEEEEvNT_6ParamsE)
        /*0014*/ 	.word	0x00000068


	//----- nvinfo : EIATTR_REGCOUNT
	.align		4
.L_28:
        /*0018*/ 	.byte	0x04, 0x2f
        /*001a*/ 	.short	(.L_30 - .L_29)
	.align		4
.L_29:
        /*001c*/ 	.word	index@(_ZN7cutlass13device_kernelIN5flash11enable_sm90INS1_16FlashAttnFwdSm90INS1_25CollectiveMainloopFwdSm90ILi2EN4cute5tupleIJNS5_1CILi1EEES8_S8_EEENS6_IJNS7_ILi128EEESA_NS7_ILi256EEEEEELi256ENS_12float_e4m3_tEfNS_4arch4Sm90ELb1ELb0ELb1ELb1ELb0ELb0ELb0ELb1ELb1ELb1ELb0ELb0EEENS1_21CollectiveEpilogueFwdINS6_IJSA_SB_SA_EEES9_NS_10bfloat16_tESF_Li256ELb1ELb1ELb0ELb1EEENS1_36VarlenDynamicPersistentTileSchedulerILi128ELi128ELi256ELi128ELb0ELb1ELb1ELb1ELb1ELb1EEEEEEEEEvNT_6ParamsE)
        /*0020*/ 	.word	0x000000a8


	//----- nvinfo : EIATTR_FRAME_SIZE
	.align		4
.L_30:
        /*0024*/ 	.byte	0x04, 0x11
        /*0026*/ 	.short	(.L_32 - .L_31)
	.align		4
.L_31:
        /*0028*/ 	.word	index@(_ZN7cutlass13device_kernelIN5flash11enable_sm90INS1_16FlashAttnFwdSm90INS1_25CollectiveMainloopFwdSm90ILi2EN4cute5tupleIJNS5_1CILi1EEES8_S8_EEENS6_IJNS7_ILi128EEESA_NS7_ILi256EEEEEELi256ENS_12float_e4m3_tEfNS_4arch4Sm90ELb1ELb0ELb1ELb1ELb0ELb0ELb0ELb1ELb1ELb1ELb0ELb0EEENS1_21CollectiveEpilogueFwdINS6_IJSA_SB_SA_EEES9_NS_10bfloat16_tESF_Li256ELb1ELb1ELb0ELb1EEENS1_36VarlenDynamicPersistentTileSchedulerILi128ELi128ELi256ELi128ELb0ELb1ELb1ELb1ELb1ELb1EEEEEEEEEvNT_6ParamsE)
        /*002c*/ 	.word	0x00000040


	//----- nvinfo : EIATTR_REGCOUNT
	.align		4
.L_32:
        /*0030*/ 	.byte	0x04, 0x2f
        /*0032*/ 	.short	(.L_34 - .L_33)
	.align		4
.L_33:
        /*0034*/ 	.word	index@(_ZN7cutlass13device_kernelIN5flash11enable_sm90INS1_16FlashAttnFwdSm90INS1_25CollectiveMainloopFwdSm90ILi2EN4cute5tupleIJNS5_1CILi1EEES8_S8_EEENS6_IJNS7_ILi128EEESA_NS7_ILi256EEEEEELi256ENS_12float_e4m3_tEfNS_4arch4Sm90ELb1ELb0ELb1ELb0ELb0ELb0ELb0ELb1ELb1ELb1ELb0ELb0EEENS1_21CollectiveEpilogueFwdINS6_IJSA_SB_SA_EEES9_NS_10bfloat16_tESF_Li256ELb0ELb1ELb0ELb1EEENS1_30DynamicPersistentTileSchedulerILi256ELi128ELb0ELb1ELb1EEEEEEEEEvNT_6ParamsE)
        /*0038*/ 	.word	0x000000a8


	//----- nvinfo : EIATTR_FRAME_SIZE
	.align		4
.L_34:
        /*003c*/ 	.byte	0x04, 0x11
        /*003e*/ 	.short	(.L_36 - .L_35)
	.align		4
.L_35:
        /*0040*/ 	.word	index@(_ZN7cutlass13device_kernelIN5flash11enable_sm90INS1_16FlashAttnFwdSm90INS1_25CollectiveMainloopFwdSm90ILi2EN4cute5tupleIJNS5_1CILi1EEES8_S8_EEENS6_IJNS7_ILi128EEESA_NS7_ILi256EEEEEELi256ENS_12float_e4m3_tEfNS_4arch4Sm90ELb1ELb0ELb1ELb0ELb0ELb0ELb0ELb1ELb1ELb1ELb0ELb0EEENS1_21CollectiveEpilogueFwdINS6_IJSA_SB_SA_EEES9_NS_10bfloat16_tESF_Li256ELb0ELb1ELb0ELb1EEENS1_30DynamicPersistentTileSchedulerILi256ELi128ELb0ELb1ELb1EEEEEEEEEvNT_6ParamsE)
        /*0044*/ 	.word	0x00000030


	//----- nvinfo : EIATTR_REGCOUNT
	.align		4
.L_36:
        /*0048*/ 	.byte	0x04, 0x2f
        /*004a*/ 	.short	(.L_38 - .L_37)
	.align		4
.L_37:
        /*004c*/ 	.word	index@(_ZN7cutlass13device_kernelIN5flash11enable_sm90INS1_16FlashAttnFwdSm90INS1_25CollectiveMainloopFwdSm90ILi2EN4cute5tupleIJNS5_1CILi1EEES8_S8_EEENS6_IJNS7_ILi128EEENS7_ILi64EEENS7_ILi256EEEEEELi256ENS_12float_e4m3_tEfNS_4arch4Sm90ELb0ELb1ELb1ELb1ELb0ELb1ELb0ELb1ELb1ELb1ELb0ELb0EEENS1_21CollectiveEpilogueFwdINS6_IJSA_SC_SB_EEES9_NS_10bfloat16_tESG_Li256ELb1ELb1ELb0ELb1EEENS1_36VarlenDynamicPersistentTileSchedulerILi128ELi64ELi256ELi128ELb0ELb1ELb1ELb1ELb0ELb1EEEEEEEEEvNT_6ParamsE)
        /*0050*/ 	.word	0x000000a8


	//----- nvinfo : EIATTR_FRAME_SIZE
	.align		4
.L_38:
        /*0054*/ 	.byte	0x04, 0x11
        /*0056*/ 	.short	(.L_40 - .L_39)
	.align		4
.L_39:
        /*0058*/ 	.word	index@(_ZN7cutlass13device_kernelIN5flash11enable_sm90INS1_16FlashAttnFwdSm90INS1_25CollectiveMainloopFwdSm90ILi2EN4cute5tupleIJNS5_1CILi1EEES8_S8_EEENS6_IJNS7_ILi128EEENS7_ILi64EEENS7_ILi256EEEEEELi256ENS_12float_e4m3_tEfNS_4arch4Sm90ELb0ELb1ELb1ELb1ELb0ELb1ELb0ELb1ELb1ELb1ELb0ELb0EEENS1_21CollectiveEpilogueFwdINS6_IJSA_SC_SB_EEES9_NS_10bfloat16_tESG_Li256ELb1ELb1ELb0ELb1EEENS1_36VarlenDynamicPersistentTileSchedulerILi128ELi64ELi256ELi128ELb0ELb1ELb1ELb1ELb0ELb1EEEEEEEEEvNT_6ParamsE)
        /*005c*/ 	.word	0x00000060


	//----- nvinfo : EIATTR_REGCOUNT
	.align		4
.L_40:
        /*0060*/ 	.byte	0x04, 0x2f
        /*0062*/ 	.short	(.L_42 - .L_41)
	.align		4
.L_41:
        /*0064*/ 	.word	index@(_ZN7cutlass13device_kernelIN5flash11enable_sm90INS1_16FlashAttnFwdSm90INS1_25CollectiveMainloopFwdSm90ILi2EN4cute5tupleIJNS5_1CILi1EEES8_S8_EEENS6_IJNS7_ILi128EEENS7_ILi64EEENS7_ILi256EEEEEELi256ENS_12float_e4m3_tEfNS_4arch4Sm90ELb0ELb1ELb1ELb1ELb0ELb0ELb0ELb1ELb1ELb1ELb0ELb0EEENS1_21CollectiveEpilogueFwdINS6_IJSA_SC_SB_EEES9_NS_10bfloat16_tESG_Li256ELb1ELb1ELb0ELb1EEENS1_36VarlenDynamicPersistentTileSchedulerILi128ELi64ELi256ELi128ELb0ELb1ELb1ELb1ELb0ELb1EEEEEEEEEvNT_6ParamsE)
        /*0068*/ 	.word	0x000000a8


	//----- nvinfo : EIATTR_FRAME_SIZE
	.align		4
.L_42:
        /*006c*/ 	.byte	0x04, 0x11
        /*006e*/ 	.short	(.L_44 - .L_43)
	.align		4
.L_43:
        /*0070*/ 	.word	index@(_ZN7cutlass13device_kernelIN5flash11enable_sm90INS1_16FlashAttnFwdSm90INS1_25CollectiveMainloopFwdSm90ILi2EN4cute5tupleIJNS5_1CILi1EEES8_S8_EEENS6_IJNS7_ILi128EEENS7_ILi64EEENS7_ILi256EEEEEELi256ENS_12float_e4m3_tEfNS_4arch4Sm90ELb0ELb1ELb1ELb1ELb0ELb0ELb0ELb1ELb1ELb1ELb0ELb0EEENS1_21CollectiveEpilogueFwdINS6_IJSA_SC_SB_EEES9_NS_10bfloat16_tESG_Li256ELb1ELb1ELb0ELb1EEENS1_36VarlenDynamicPersistentTileSchedulerILi128ELi64ELi256ELi128ELb0ELb1ELb1ELb1ELb0ELb1EEEEEEEEEvNT_6ParamsE)
        /*0074*/ 	.word	0x00000030


	//----- nvinfo : EIATTR_REGCOUNT
	.align		4
.L_44:
        /*0078*/ 	.byte	0x04, 0x2f
        /*007a*/ 	.short	(.L_46 - .L_45)
	.align		4
.L_45:
        /*007c*/ 	.word	index@(_ZN7cutlass13device_kernelIN5flash11enable_sm90INS1_16FlashAttnFwdSm90INS1_25CollectiveMainloopFwdSm90ILi2EN4cute5tupleIJNS5_1CILi1EEES8_S8_EEENS6_IJNS7_ILi128EEENS7_ILi64EEENS7_ILi256EEEEEELi256ENS_12float_e4m3_tEfNS_4arch4Sm90ELb0ELb1ELb1ELb0ELb0ELb0ELb0ELb1ELb1ELb1ELb0ELb0EEENS1_21CollectiveEpilogueFwdINS6_IJSA_SC_SB_EEES9_NS_10bfloat16_tESG_Li256ELb0ELb1ELb0ELb1EEENS1_30DynamicPersistentTileSchedulerILi256ELi128ELb0ELb1ELb1EEEEEEEEEvNT_6ParamsE)
        /*0080*/ 	.word	0x000000a8


	//----- nvinfo : EIATTR_FRAME_SIZE
	.align		4
.L_46:
        /*0084*/ 	.byte	0x04, 0x11
        /*0086*/ 	.short	(.L_48 - .L_47)
	.align		4
.L_47:
        /*0088*/ 	.word	index@(_ZN7cutlass13device_kernelIN5flash11enable_sm90INS1_16FlashAttnFwdSm90INS1_25CollectiveMainloopFwdSm90ILi2EN4cute5tupleIJNS5_1CILi1EEES8_S8_EEENS6_IJNS7_ILi128EEENS7_ILi64EEENS7_ILi256EEEEEELi256ENS_12float_e4m3_tEfNS_4arch4Sm90ELb0ELb1ELb1ELb0ELb0ELb0ELb0ELb1ELb1ELb1ELb0ELb0EEENS1_21CollectiveEpilogueFwdINS6_IJSA_SC_SB_EEES9_NS_10bfloat16_tESG_Li256ELb0ELb1ELb0ELb1EEENS1_30DynamicPersistentTileSchedulerILi256ELi128ELb0ELb1ELb1EEEEEEEEEvNT_6ParamsE)
        /*008c*/ 	.word	0x00000028


	//----- nvinfo : EIATTR_REGCOUNT
	.align		4
.L_48:
        /*0090*/ 	.byte	0x04, 0x2f
        /*0092*/ 	.short	(.L_50 - .L_49)
	.align		4
.L_49:
        /*0094*/ 	.word	index@(_ZN7cutlass13device_kernelIN5flash11enable_sm90INS1_16FlashAttnFwdSm90INS1_25CollectiveMainloopFwdSm90ILi2EN4cute5tupleIJNS5_1CILi1EEES8_S8_EEENS6_IJNS7_ILi128EEESA_NS7_ILi256EEEEEELi256ENS_12float_e4m3_tEfNS_4arch4Sm90ELb0ELb0ELb1ELb1ELb0ELb1ELb0ELb1ELb1ELb1ELb0ELb0EEENS1_21CollectiveEpilogueFwdINS6_IJSA_SB_SA_EEES9_NS_10bfloat16_tESF_Li256ELb1ELb1ELb0ELb1EEENS1_36VarlenDynamicPersistentTileSchedulerILi128ELi128ELi256ELi128ELb0ELb1ELb1ELb0ELb1ELb1EEEEEEEEEvNT_6ParamsE)
        /*0098*/ 	.word	0x000000a8


	//----- nvinfo : EIATTR_FRAME_SIZE
	.align		4
.L_50:
        /*009c*/ 	.byte	0x04, 0x11
        /*009e*/ 	.short	(.L_52 - .L_51)
	.align		4
.L_51:
        /*00a0*/ 	.word	index@(_ZN7cutlass13device_kernelIN5flash11enable_sm90INS1_16FlashAttnFwdSm90INS1_25CollectiveMainloopFwdSm90ILi2EN4cute5tupleIJNS5_1CILi1EEES8_S8_EEENS6_IJNS7_ILi128EEESA_NS7_ILi256EEEEEELi256ENS_12float_e4m3_tEfNS_4arch4Sm90ELb0ELb0ELb1ELb1ELb0ELb1ELb0ELb1ELb1ELb1ELb0ELb0EEENS1_21CollectiveEpilogueFwdINS6_IJSA_SB_SA_EEES9_NS_10bfloat16_tESF_Li256ELb1ELb1ELb0ELb1EEENS1_36VarlenDynamicPersistentTileSchedulerILi128ELi128ELi256ELi128ELb0ELb1ELb1ELb0ELb1ELb1EEEEEEEEEvNT_6ParamsE)
        /*00a4*/ 	.word	0x00000070


	//----- nvinfo : EIATTR_REGCOUNT
	.align		4
.L_52:
        /*00a8*/ 	.byte	0x04, 0x2f
        /*00aa*/ 	.short	(.L_54 - .L_53)
	.align		4
.L_53:
        /*00ac*/ 	.word	index@(_ZN7cutlass13device_kernelIN5flash11enable_sm90INS1_16FlashAttnFwdSm90INS1_25CollectiveMainloopFwdSm90ILi2EN4cute5tupleIJNS5_1CILi1EEES8_S8_EEENS6_IJNS7_ILi128EEESA_NS7_ILi256EEEEEELi256ENS_12float_e4m3_tEfNS_4arch4Sm90ELb0ELb0ELb1ELb1ELb0ELb0ELb0ELb1ELb1ELb1ELb0ELb0EEENS1_21CollectiveEpilogueFwdINS6_IJSA_SB_SA_EEES9_NS_10bfloat16_tESF_Li256ELb1ELb1ELb0ELb1EEENS1_36VarlenDynamicPersistentTileSchedulerILi128ELi128ELi256ELi128ELb0ELb1ELb1ELb0ELb1ELb1EEEEEEEEEvNT_6ParamsE)
        /*00b0*/ 	.word	0x000000a8


	//----- nvinfo : EIATTR_FRAME_SIZE
	.align		4
.L_54:
        /*00b4*/ 	.byte	0x04, 0x11
        /*00b6*/ 	.short	(.L_56 - .L_55)
	.align		4
.L_55:
        /*00b8*/ 	.word	index@(_ZN7cutlass13device_kernelIN5flash11enable_sm90INS1_16FlashAttnFwdSm90INS1_25CollectiveMainloopFwdSm90ILi2EN4cute5tupleIJNS5_1CILi1EEES8_S8_EEENS6_IJNS7_ILi128EEESA_NS7_ILi256EEEEEELi256ENS_12float_e4m3_tEfNS_4arch4Sm90ELb0ELb0ELb1ELb1ELb0ELb0ELb0ELb1ELb1ELb1ELb0ELb0EEENS1_21CollectiveEpilogueFwdINS6_IJSA_SB_SA_EEES9_NS_10bfloat16_tESF_Li256ELb1ELb1ELb0ELb1EEENS1_36VarlenDynamicPersistentTileSchedulerILi128ELi128ELi256ELi128ELb0ELb1ELb1ELb0ELb1ELb1EEEEEEEEEvNT_6ParamsE)
        /*00bc*/ 	.word	0x00000038


	//----- nvinfo : EIATTR_REGCOUNT
	.align		4
.L_56:
        /*00c0*/ 	.byte	0x04, 0x2f
        /*00c2*/ 	.short	(.L_58 - .L_57)
	.align		4
.L_57:
        /*00c4*/ 	.word	index@(_ZN7cutlass13device_kernelIN5flash11enable_sm90INS1_16FlashAttnFwdSm90INS1_25CollectiveMainloopFwdSm90ILi2EN4cute5tupleIJNS5_1CILi1EEES8_S8_EEENS6_IJNS7_ILi128EEESA_NS7_ILi256EEEEEELi256ENS_12float_e4m3_tEfNS_4arch4Sm90ELb0ELb0ELb1ELb0ELb0ELb0ELb0ELb1ELb1ELb1ELb0ELb0EEENS1_21CollectiveEpilogueFwdINS6_IJSA_SB_SA_EEES9_NS_10bfloat16_tESF_Li256ELb0ELb1ELb0ELb1EEENS1_29StaticPersistentTileSchedulerILb0EEEEEEEEEvNT_6ParamsE)
        /*00c8*/ 	.word	0x000000a8


	//----- nvinfo : EIATTR_FRAME_SIZE
	.align		4
.L_58:
        /*00cc*/ 	.byte	0x04, 0x11
        /*00ce*/ 	.short	(.L_60 - .L_59)
	.align		4
.L_59:
        /*00d0*/ 	.word	index@(_ZN7cutlass13device_kernelIN5flash11enable_sm90INS1_16FlashAttnFwdSm90INS1_25CollectiveMainloopFwdSm90ILi2EN4cute5tupleIJNS5_1CILi1EEES8_S8_EEENS6_IJNS7_ILi128EEESA_NS7_ILi256EEEEEELi256ENS_12float_e4m3_tEfNS_4arch4Sm90ELb0ELb0ELb1ELb0ELb0ELb0ELb0ELb1ELb1ELb1ELb0ELb0EEENS1_21CollectiveEpilogueFwdINS6_IJSA_SB_SA_EEES9_NS_10bfloat16_tESF_Li256ELb0ELb1ELb0ELb1EEENS1_29StaticPersistentTileSchedulerILb0EEEEEEEEEvNT_6ParamsE)
        /*00d4*/ 	.word	0x00000028


	//----- nvinfo : EIATTR_MIN_STACK_SIZE
	.align		4
.L_60:
        /*00d8*/ 	.byte	0x04, 0x12
        /*00da*/ 	.short	(.L_62 - .L_61)
	.align		4
.L_61:
        /*00dc*/ 	.word	index@(_ZN7cutlass13device_kernelIN5flash11enable_sm90INS1_16FlashAttnFwdSm90INS1_25CollectiveMainloopFwdSm90ILi2EN4cute5tupleIJNS5_1CILi1EEES8_S8_EEENS6_IJNS7_ILi128EEESA_NS7_ILi256EEEEEELi256ENS_12float_e4m3_tEfNS_4arch4Sm90ELb0ELb0ELb1ELb0ELb0ELb0ELb0ELb1ELb1ELb1ELb0ELb0EEENS1_21CollectiveEpilogueFwdINS6_IJSA_SB_SA_EEES9_NS_10bfloat16_tESF_Li256ELb0ELb1ELb0ELb1EEENS1_29StaticPersistentTileSchedulerILb0EEEEEEEEEvNT_6ParamsE)
        /*00e0*/ 	.word	0x00000028


	//----- nvinfo : EIATTR_MIN_STACK_SIZE
	.align		4
.L_62:
        /*00e4*/ 	.byte	0x04, 0x12
        /*00e6*/ 	.short	(.L_64 - .L_63)
	.align		4
.L_63:
        /*00e8*/ 	.word	index@(_ZN7cutlass13device_kernelIN5flash11enable_sm90INS1_16FlashAttnFwdSm90INS1_25CollectiveMainloopFwdSm90ILi2EN4cute5tupleIJNS5_1CILi1EEES8_S8_EEENS6_IJNS7_ILi128EEESA_NS7_ILi256EEEEEELi256ENS_12float_e4m3_tEfNS_4arch4Sm90ELb0ELb0ELb1ELb1ELb0ELb0ELb0ELb1ELb1ELb1ELb0ELb0EEENS1_21CollectiveEpilogueFwdINS6_IJSA_SB_SA_EEES9_NS_10bfloat16_tESF_Li256ELb1ELb1ELb0ELb1EEENS1_36VarlenDynamicPersistentTileSchedulerILi128ELi128ELi256ELi128ELb0ELb1ELb1ELb0ELb1ELb1EEEEEEEEEvNT_6ParamsE)
        /*00ec*/ 	.word	0x00000038


	//----- nvinfo : EIATTR_MIN_STACK_SIZE
	.align		4
.L_64:
        /*00f0*/ 	.byte	0x04, 0x12
        /*00f2*/ 	.short	(.L_66 - .L_65)
	.align		4
.L_65:
        /*00f4*/ 	.word	index@(_ZN7cutlass13device_kernelIN5flash11enable_sm90INS1_16FlashAttnFwdSm90INS1_25CollectiveMainloopFwdSm90ILi2EN4cute5tupleIJNS5_1CILi1EEES8_S8_EEENS6_IJNS7_ILi128EEESA_NS7_ILi256EEEEEELi256ENS_12float_e4m3_tEfNS_4arch4Sm90ELb0ELb0ELb1ELb1ELb0ELb1ELb0ELb1ELb1ELb1ELb0ELb0EEENS1_21CollectiveEpilogueFwdINS6_IJSA_SB_SA_EEES9_NS_10bfloat16_tESF_Li256ELb1ELb1ELb0ELb1EEENS1_36VarlenDynamicPersistentTileSchedulerILi128ELi128ELi256ELi128ELb0ELb1ELb1ELb0ELb1ELb1EEEEEEEEEvNT_6ParamsE)
        /*00f8*/ 	.word	0x00000070


	//----- nvinfo : EIATTR_MIN_STACK_SIZE
	.align		4
.L_66:
        /*00fc*/ 	.byte	0x04, 0x12
        /*00fe*/ 	.short	(.L_68 - .L_67)
	.align		4
.L_67:
        /*0100*/ 	.word	index@(_ZN7cutlass13device_kernelIN5flash11enable_sm90INS1_16FlashAttnFwdSm90INS1_25CollectiveMainloopFwdSm90ILi2EN4cute5tupleIJNS5_1CILi1EEES8_S8_EEENS6_IJNS7_ILi128EEENS7_ILi64EEENS7_ILi256EEEEEELi256ENS_12float_e4m3_tEfNS_4arch4Sm90ELb0ELb1ELb1ELb0ELb0ELb0ELb0ELb1ELb1ELb1ELb0ELb0EEENS1_21CollectiveEpilogueFwdINS6_IJSA_SC_SB_EEES9_NS_10bfloat16_tESG_Li256ELb0ELb1ELb0ELb1EEENS1_30DynamicPersistentTileSchedulerILi256ELi128ELb0ELb1ELb1EEEEEEEEEvNT_6ParamsE)
        /*0104*/ 	.word	0x00000028


	//----- nvinfo : EIATTR_MIN_STACK_SIZE
	.align		4
.L_68:
        /*0108*/ 	.byte	0x04, 0x12
        /*010a*/ 	.short	(.L_70 - .L_69)
	.align		4
.L_69:
        /*010c*/ 	.word	index@(_ZN7cutlass13device_kernelIN5flash11enable_sm90INS1_16FlashAttnFwdSm90INS1_25CollectiveMainloopFwdSm90ILi2EN4cute5tupleIJNS5_1CILi1EEES8_S8_EEENS6_IJNS7_ILi128EEENS7_ILi64EEENS7_ILi256EEEEEELi256ENS_12float_e4m3_tEfNS_4arch4Sm90ELb0ELb1ELb1ELb1ELb0ELb0ELb0ELb1ELb1ELb1ELb0ELb0EEENS1_21CollectiveEpilogueFwdINS6_IJSA_SC_SB_EEES9_NS_10bfloat16_tESG_Li256ELb1ELb1ELb0ELb1EEENS1_36VarlenDynamicPersistentTileSchedulerILi128ELi64ELi256ELi128ELb0ELb1ELb1ELb1ELb0ELb1EEEEEEEEEvNT_6ParamsE)
        /*0110*/ 	.word	0x00000030


	//----- nvinfo : EIATTR_MIN_STACK_SIZE
	.align		4
.L_70:
        /*0114*/ 	.byte	0x04, 0x12
        /*0116*/ 	.short	(.L_72 - .L_71)
	.align		4
.L_71:
        /*0118*/ 	.word	index@(_ZN7cutlass13device_kernelIN5flash11enable_sm90INS1_16FlashAttnFwdSm90INS1_25CollectiveMainloopFwdSm90ILi2EN4cute5tupleIJNS5_1CILi1EEES8_S8_EEENS6_IJNS7_ILi128EEENS7_ILi64EEENS7_ILi256EEEEEELi256ENS_12float_e4m3_tEfNS_4arch4Sm90ELb0ELb1ELb1ELb1ELb0ELb1ELb0ELb1ELb1ELb1ELb0ELb0EEENS1_21CollectiveEpilogueFwdINS6_IJSA_SC_SB_EEES9_NS_10bfloat16_tESG_Li256ELb1ELb1ELb0ELb1EEENS1_36VarlenDynamicPersistentTileSchedulerILi128ELi64ELi256ELi128ELb0ELb1ELb1ELb1ELb0ELb1EEEEEEEEEvNT_6ParamsE)
        /*011c*/ 	.word	0x00000060


	//----- nvinfo : EIATTR_MIN_STACK_SIZE
	.align		4
.L_72:
        /*0120*/ 	.byte	0x04, 0x12
        /*0122*/ 	.short	(.L_74 - .L_73)
	.align		4
.L_73:
        /*0124*/ 	.word	index@(_ZN7cutlass13device_kernelIN5flash11enable_sm90INS1_16FlashAttnFwdSm90INS1_25CollectiveMainloopFwdSm90ILi2EN4cute5tupleIJNS5_1CILi1EEES8_S8_EEENS6_IJNS7_ILi128EEESA_NS7_ILi256EEEEEELi256ENS_12float_e4m3_tEfNS_4arch4Sm90ELb1ELb0ELb1ELb0ELb0ELb0ELb0ELb1ELb1ELb1ELb0ELb0EEENS1_21CollectiveEpilogueFwdINS6_IJSA_SB_SA_EEES9_NS_10bfloat16_tESF_Li256ELb0ELb1ELb0ELb1EEENS1_30DynamicPersistentTileSchedulerILi256ELi128ELb0ELb1ELb1EEEEEEEEEvNT_6ParamsE)
        /*0128*/ 	.word	0x00000030


	//----- nvinfo : EIATTR_MIN_STACK_SIZE
	.align		4
.L_74:
        /*012c*/ 	.byte	0x04, 0x12
        /*012e*/ 	.short	(.L_76 - .L_75)
	.align		4
.L_75:
        /*0130*/ 	.word	index@(_ZN7cutlass13device_kernelIN5flash11enable_sm90INS1_16FlashAttnFwdSm90INS1_25CollectiveMainloopFwdSm90ILi2EN4cute5tupleIJNS5_1CILi1EEES8_S8_EEENS6_IJNS7_ILi128EEESA_NS7_ILi256EEEEEELi256ENS_12float_e4m3_tEfNS_4arch4Sm90ELb1ELb0ELb1ELb1ELb0ELb0ELb0ELb1ELb1ELb1ELb0ELb0EEENS1_21CollectiveEpilogueFwdINS6_IJSA_SB_SA_EEES9_NS_10bfloat16_tESF_Li256ELb1ELb1ELb0ELb1EEENS1_36VarlenDynamicPersistentTileSchedulerILi128ELi128ELi256ELi128ELb0ELb1ELb1ELb1ELb1ELb1EEEEEEEEEvNT_6ParamsE)
        /*0134*/ 	.word	0x00000040


	//----- nvinfo : EIATTR_MIN_STACK_SIZE
	.align		4
.L_76:
        /*0138*/ 	.byte	0x04, 0x12
        /*013a*/ 	.short	(.L_78 - .L_77)
	.align		4
.L_77:
        /*013c*/ 	.word	index@(_ZN7cutlass13device_kernelIN5flash11enable_sm90INS1_16FlashAttnFwdSm90INS1_25CollectiveMainloopFwdSm90ILi2EN4cute5tupleIJNS5_1CILi1EEES8_S8_EEENS6_IJNS7_ILi128EEESA_NS7_ILi256EEEEEELi256ENS_12float_e4m3_tEfNS_4arch4Sm90ELb1ELb0ELb1ELb1ELb0ELb1ELb0ELb1ELb1ELb1ELb0ELb0EEENS1_21CollectiveEpilogueFwdINS6_IJSA_SB_SA_EEES9_NS_10bfloat16_tESF_Li256ELb1ELb1ELb0ELb1EEENS1_36VarlenDynamicPersistentTileSchedulerILi128ELi128ELi256ELi128ELb0ELb1ELb1ELb1ELb1ELb1EEEEEEEEEvNT_6ParamsE)
        /*0140*/ 	.word	0x00000068
.L_78:


//--------------------- .nv.compat                --------------------------
	.section	.nv.compat,"",@"SHT_CUDA_COMPAT_INFO"
	.align	4
        /*0000*/ 	.byte	0x02, 0x09, 0x01, 0x00, 0x02, 0x02, 0x04, 0x00, 0x02, 0x05, 0x05, 0x00, 0x03, 0x07, 0x01, 0x01
        /*0010*/ 	.byte	0x02, 0x03, 0x01, 0x00, 0x02, 0x06, 0x01, 0x00, 0x04, 0x0b, 0x08, 0x00, 0x00, 0x00, 0x00, 0x00
        /*0020*/ 	.byte	0x00, 0x00, 0x00, 0x00


//--------------------- .nv.info._ZN7cutlass13device_kernelIN5flash11enable_sm90INS1_16FlashAttnFwdSm90INS1_25CollectiveMainloopFwdSm90ILi2EN4cute5tupleIJNS5_1CILi1EEES8_S8_EEENS6_IJNS7_ILi128EEESA_NS7_ILi256EEEEEELi256ENS_12float_e4m3_tEfNS_4arch4Sm90ELb0ELb0ELb1ELb0ELb0ELb0ELb0ELb1ELb1ELb1ELb0ELb0EEENS1_21CollectiveEpilogueFwdINS6_IJSA_SB_SA_EEES9_NS_10bfloat16_tESF_Li256ELb0ELb1ELb0ELb1EEENS1_29StaticPersistentTileSchedulerILb0EEEEEEEEEvNT_6ParamsE --------------------------
	.section	.nv.info._ZN7cutlass13device_kernelIN5flash11enable_sm90INS1_16FlashAttnFwdSm90INS1_25CollectiveMainloopFwdSm90ILi2EN4cute5tupleIJNS5_1CILi1EEES8_S8_EEENS6_IJNS7_ILi128EEESA_NS7_ILi256EEEEEELi256ENS_12float_e4m3_tEfNS_4arch4Sm90ELb0ELb0ELb1ELb0ELb0ELb0ELb0ELb1ELb1ELb1ELb0ELb0EEENS1_21CollectiveEpilogueFwdINS6_IJSA_SB_SA_EEES9_NS_10bfloat16_tESF_Li256ELb0ELb1ELb0ELb1EEENS1_29StaticPersistentTileSchedulerILb0EEEEEEEEEvNT_6ParamsE,"",@"SHT_CUDA_INFO"
	.sectionflags	@""
	.align	4


	//----- nvinfo : EIATTR_CUDA_API_VERSION
	.align		4
        /*0000*/ 	.byte	0x04, 0x37
        /*0002*/ 	.short	(.L_80 - .L_79)
.L_79:
        /*0004*/ 	.word	0x00000082


	//----- nvinfo : EIATTR_KPARAM_INFO
	.align		4
.L_80:
        /*0008*/ 	.byte	0x04, 0x17
        /*000a*/ 	.short	(.L_82 - .L_81)
.L_81:
        /*000c*/ 	.word	0x00000000
        /*0010*/ 	.short	0x0000
        /*0012*/ 	.short	0x0070
        /*0014*/ 	.byte	0x00, 0xf0, 0x01, 0x28


	//----- nvinfo : EIATTR_SPARSE_MMA_MASK
	.align		4
.L_82:
        /*0018*/ 	.byte	0x03, 0x50
        /*001a*/ 	.short	0x0000


	//----- nvinfo : EIATTR_MAXREG_COUNT
	.align		4
        /*001c*/ 	.byte	0x03, 0x1b
        /*001e*/ 	.short	0x00a8


	//----- nvinfo : EIATTR_NUM_BARRIERS
	.align		4
        /*0020*/ 	.byte	0x02, 0x4c
        /*0022*/ 	.byte	0x10
	.zero		1


	//----- nvinfo : EIATTR_EXTERNS
	.align		4
        /*0024*/ 	.byte	0x04, 0x0f
        /*0026*/ 	.short	(.L_84 - .L_83)


	//   ....[0]....
	.align		4
.L_83:
        /*0028*/ 	.word	index@(__assertfail)


	//----- nvinfo : EIATTR_ANNOTATIONS
	.align		4
.L_84:
        /*002c*/ 	.byte	0x04, 0x55
        /*002e*/ 	.short	(.L_86 - .L_85)


	//   ....[0]....
.L_85:
        /*0030*/ 	.word	0x00000001
        /*0034*/ 	.byte	0x10, 0xac, 0x00, 0x00, 0x01, 0x00, 0x00, 0x00, 0x30, 0xac, 0x00, 0x00, 0x01, 0x00, 0x00, 0x00
        /* <DEDUP_REMOVED lines=23> */
        /*01b4*/ 	.byte	0x10, 0xe9, 0x00, 0x00


	//----- nvinfo : EIATTR_MERCURY_ISA_VERSION
	.align		4
.L_86:
        /*01b8*/ 	.byte	0x03, 0x5f
        /*01ba*/ 	.short	0x0101


	//----- nvinfo : EIATTR_INT_WARP_WIDE_INSTR_OFFSETS
	.align		4
        /*01bc*/ 	.byte	0x04, 0x31
        /*01be*/ 	.short	(.L_88 - .L_87)


	//   ....[0]....
.L_87:
        /*01c0*/ 	.word	0x00000130


	//   ....[1]....
        /*01c4*/ 	.word	0x00000170


	//   ....[2]....
        /*01c8*/ 	.word	0x000001e0


	//----- nvinfo : EIATTR_COOP_GROUP_MASK_REGIDS
	.align		4
.L_88:
        /*01cc*/ 	.byte	0x04, 0x29
        /*01ce*/ 	.short	(.L_90 - .L_89)


	//   ....[0]....
.L_89:
        /*01d0*/ 	.word	0xffffffff


	//   ....[1]....
        /*01d4*/ 	.word	0xffffffff


	//   ....[2]....
        /*01d8*/ 	.word	0xffffffff


	//   ....[3]....
        /*01dc*/ 	.word	0xffffffff


	//   ....[4]....
        /*01e0*/ 	.word	0xffffffff


	//   ....[5]....
        /*01e4*/ 	.word	0xffffffff


	//   ....[6]....
        /*01e8*/ 	.word	0xffffffff


	//   ....[7]....
        /*01ec*/ 	.word	0xffffffff


	//   ....[8]....
        /*01f0*/ 	.word	0xffffffff


	//   ....[9]....
        /*01f4*/ 	.word	0xffffffff


	//   ....[10]....
        /*01f8*/ 	.word	0xffffffff


	//   ....[11]....
        /*01fc*/ 	.word	0xffffffff


	//   ....[12]....
        /*0200*/ 	.word	0xffffffff


	//   ....[13]....
        /*0204*/ 	.word	0xffffffff


	//   ....[14]....
        /*0208*/ 	.word	0xffffffff


	//   ....[15]....
        /*020c*/ 	.word	0xffffffff


	//   ....[16]....
        /*0210*/ 	.word	0xffffffff


	//   ....[17]....
        /*0214*/ 	.word	0xffffffff


	//   ....[18]....
        /*0218*/ 	.word	0xffffffff


	//   ....[19]....
        /*021c*/ 	.word	0xffffffff


	//   ....[20]....
        /*0220*/ 	.word	0xffffffff


	//   ....[21]....
        /*0224*/ 	.word	0xffffffff


	//   ....[22]....
        /*0228*/ 	.word	0xffffffff


	//   ....[23]....
        /*022c*/ 	.word	0xffffffff


	//   ....[24]....
        /*0230*/ 	.word	0xffffffff


	//   ....[25]....
        /*0234*/ 	.word	0xffffffff


	//   ....[26]....
        /*0238*/ 	.word	0xffffffff


	//   ....[27]....
        /*023c*/ 	.word	0xffffffff


	//   ....[28]....
        /*0240*/ 	.word	0xffffffff


	//   ....[29]....
        /*0244*/ 	.word	0xffffffff


	//   ....[30]....
        /*0248*/ 	.word	0xffffffff


	//   ....[31]....
        /*024c*/ 	.word	0xffffffff


	//   ....[32]....
        /*0250*/ 	.word	0xffffffff


	//   ....[33]....
        /*0254*/ 	.word	0xffffffff


	//   ....[34]....
        /*0258*/ 	.word	0xffffffff


	//   ....[35]....
        /*025c*/ 	.word	0xffffffff


	//   ....[36]....
        /*0260*/ 	.word	0xffffffff


	//   ....[37]....
        /*0264*/ 	.word	0xffffffff


	//   ....[38]....
        /*0268*/ 	.word	0xffffffff


	//   ....[39]....
        /*026c*/ 	.word	0xffffffff


	//   ....[40]....
        /*0270*/ 	.word	0xffffffff


	//   ....[41]....
        /*0274*/ 	.word	0xffffffff


	//   ....[42]....
        /*0278*/ 	.word	0xffffffff


	//   ....[43]....
        /*027c*/ 	.word	0xffffffff


	//   ....[44]....
        /*0280*/ 	.word	0xffffffff


	//   ....[45]....
        /*0284*/ 	.word	0xffffffff


	//   ....[46]....
        /*0288*/ 	.word	0xffffffff


	//   ....[47]....
        /*028c*/ 	.word	0xffffffff


	//   ....[48]....
        /*0290*/ 	.word	0xffffffff


	//   ....[49]....
        /*0294*/ 	.word	0xffffffff


	//   ....[50]....
        /*0298*/ 	.word	0xffffffff


	//   ....[51]....
        /*029c*/ 	.word	0xffffffff


	//   ....[52]....
        /*02a0*/ 	.word	0xffffffff


	//   ....[53]....
        /*02a4*/ 	.word	0xffffffff


	//   ....[54]....
        /*02a8*/ 	.word	0xffffffff


	//   ....[55]....
        /*02ac*/ 	.word	0xffffffff


	//   ....[56]....
        /*02b0*/ 	.word	0xffffffff


	//   ....[57]....
        /*02b4*/ 	.word	0xffffffff


	//   ....[58]....
        /*02b8*/ 	.word	0xffffffff


	//   ....[59]....
        /*02bc*/ 	.word	0xffffffff


	//   ....[60]....
        /*02c0*/ 	.word	0xffffffff


	//   ....[61]....
        /*02c4*/ 	.word	0xffffffff


	//   ....[62]....
        /*02c8*/ 	.word	0xffffffff


	//   ....[63]....
        /*02cc*/ 	.word	0xffffffff


	//   ....[64]....
        /*02d0*/ 	.word	0xffffffff


	//   ....[65]....
        /*02d4*/ 	.word	0xffffffff


	//   ....[66]....
        /*02d8*/ 	.word	0xffffffff


	//   ....[67]....
        /*02dc*/ 	.word	0xffffffff


	//   ....[68]....
        /*02e0*/ 	.word	0xffffffff


	//   ....[69]....
        /*02e4*/ 	.word	0xffffffff


	//   ....[70]....
        /*02e8*/ 	.word	0xffffffff


	//   ....[71]....
        /*02ec*/ 	.word	0xffffffff


	//   ....[72]....
        /*02f0*/ 	.word	0xffffffff


	//   ....[73]....
        /*02f4*/ 	.word	0xffffffff


	//   ....[74]....
        /*02f8*/ 	.word	0xffffffff


	//   ....[75]....
        /*02fc*/ 	.word	0xffffffff


	//   ....[76]....
        /*0300*/ 	.word	0xffffffff


	//   ....[77]....
        /*0304*/ 	.word	0xffffffff


	//   ....[78]....
        /*0308*/ 	.word	0xffffffff


	//   ....[79]....
        /*030c*/ 	.word	0xffffffff


	//   ....[80]....
        /*0310*/ 	.word	0xffffffff


	//   ....[81]....
        /*0314*/ 	.word	0xffffffff


	//   ....[82]....
        /*0318*/ 	.word	0xffffffff


	//   ....[83]....
        /*031c*/ 	.word	0xffffffff


	//   ....[84]....
        /*0320*/ 	.word	0xffffffff


	//   ....[85]....
        /*0324*/ 	.word	0xffffffff


	//   ....[86]....
        /*0328*/ 	.word	0xffffffff


	//   ....[87]....
        /*032c*/ 	.word	0xffffffff


	//   ....[88]....
        /*0330*/ 	.word	0xffffffff


	//   ....[89]....
        /*0334*/ 	.word	0xffffffff


	//   ....[90]....
        /*0338*/ 	.word	0xffffffff


	//   ....[91]....
        /*033c*/ 	.word	0xffffffff


	//   ....[92]....
        /*0340*/ 	.word	0xffffffff


	//   ....[93]....
        /*0344*/ 	.word	0xffffffff


	//   ....[94]....
        /*0348*/ 	.word	0xffffffff


	//   ....[95]....
        /*034c*/ 	.word	0xffffffff


	//   ....[96]....
        /*0350*/ 	.word	0xffffffff


	//   ....[97]....
        /*0354*/ 	.word	0xffffffff


	//   ....[98]....
        /*0358*/ 	.word	0xffffffff


	//   ....[99]....
        /*035c*/ 	.word	0xffffffff


	//   ....[100]....
        /*0360*/ 	.word	0xffffffff


	//   ....[101]....
        /*0364*/ 	.word	0xffffffff


	//   ....[102]....
        /*0368*/ 	.word	0xffffffff


	//   ....[103]....
        /*036c*/ 	.word	0xffffffff


	//   ....[104]....
        /*0370*/ 	.word	0xffffffff


	//   ....[105]....
        /*0374*/ 	.word	0xffffffff


	//   ....[106]....
        /*0378*/ 	.word	0xffffffff


	//   ....[107]....
        /*037c*/ 	.word	0xffffffff


	//   ....[108]....
        /*0380*/ 	.word	0xffffffff


	//   ....[109]....
        /*0384*/ 	.word	0xffffffff


	//   ....[110]....
        /*0388*/ 	.word	0xffffffff


	//   ....[111]....
        /*038c*/ 	.word	0xffffffff


	//   ....[112]....
        /*0390*/ 	.word	0xffffffff


	//   ....[113]....
        /*0394*/ 	.word	0xffffffff


	//   ....[114]....
        /*0398*/ 	.word	0x0500000f


	//   ....[115]....
        /*039c*/ 	.word	0x0500000f


	//   ....[116]....
        /*03a0*/ 	.word	0x0500000f


	//   ....[117]....
        /*03a4*/ 	.word	0x0500000f


	//   ....[118]....
        /*03a8*/ 	.word	0x0500000f


	//   ....[119]....
        /*03ac*/ 	.word	0x0500000f


	//   ....[120]....
        /*03b0*/ 	.word	0x0500000f


	//   ....[121]....
        /*03b4*/ 	.word	0x0500000f


	//   ....[122]....
        /*03b8*/ 	.word	0x0500000f


	//   ....[123]....
        /*03bc*/ 	.word	0x0500000f


	//   ....[124]....
        /*03c0*/ 	.word	0x0500000f


	//   ....[125]....
        /*03c4*/ 	.word	0x0500000f


	//   ....[126]....
        /*03c8*/ 	.word	0x0500000f


	//   ....[127]....
        /*03cc*/ 	.word	0x0500000f


	//   ....[128]....
        /*03d0*/ 	.word	0x0500000f


	//   ....[129]....
        /*03d4*/ 	.word	0x0500000f


	//   ....[130]....
        /*03d8*/ 	.word	0x0500000f


	//----- nvinfo : EIATTR_COOP_GROUP_INSTR_OFFSETS
	.align		4
.L_90:
        /*03dc*/ 	.byte	0x04, 0x28
        /*03de*/ 	.short	(.L_92 - .L_91)


	//   ....[0]....
.L_91:
        /*03e0*/ 	.word	0x00000070


	//   ....[1]....
        /*03e4*/ 	.word	0x00000140


	//   ....[2]....
        /*03e8*/ 	.word	0x00000190


	//   ....[3]....
        /*03ec*/ 	.word	0x000003c0


	//   ....[4]....
        /*03f0*/ 	.word	0x00000520


	//   ....[5]....
        /*03f4*/ 	.word	0x00000640


	//   ....[6]....
        /*03f8*/ 	.word	0x000007a0


	//   ....[7]....
        /*03fc*/ 	.word	0x00000de0


	//   ....[8]....
        /*0400*/ 	.word	0x00002dd0


	//   ....[9]....
        /*0404*/ 	.word	0x00002e40


	//   ....[10]....
        /*0408*/ 	.word	0x00003410


	//   ....[11]....
        /*040c*/ 	.word	0x000034b0


	//   ....[12]....
        /*0410*/ 	.word	0x000059a0


	//   ....[13]....
        /*0414*/ 	.word	0x000059c0


	//   ....[14]....
        /*0418*/ 	.word	0x000059f0


	//   ....[15]....
        /*041c*/ 	.word	0x00005a00


	//   ....[16]....
        /*0420*/ 	.word	0x00007670


	//   ....[17]....
        /*0424*/ 	.word	0x00007680


	//   ....[18]....
        /*0428*/ 	.word	0x000076b0


	//   ....[19]....
        /*042c*/ 	.word	0x000076c0


	//   ....[20]....
        /*0430*/ 	.word	0x00008e10


	//   ....[21]....
        /*0434*/ 	.word	0x00008e40


	//   ....[22]....
        /*0438*/ 	.word	0x00008f70


	//   ....[23]....
        /*043c*/ 	.word	0x00008fd0


	//   ....[24]....
        /*0440*/ 	.word	0x00008ff0


	//   ....[25]....
        /*0444*/ 	.word	0x00009020


	//   ....[26]....
        /*0448*/ 	.word	0x00009060


	//   ....[27]....
        /*044c*/ 	.word	0x00009090


	//   ....[28]....
        /*0450*/ 	.word	0x000091e0


	//   ....[29]....
        /*0454*/ 	.word	0x00009220


	//   ....[30]....
        /*0458*/ 	.word	0x00009250


	//   ....[31]....
        /*045c*/ 	.word	0x00009290


	//   ....[32]....
        /*0460*/ 	.word	0x000092c0


	//   ....[33]....
        /*0464*/ 	.word	0x000092f0


	//   ....[34]....
        /*0468*/ 	.word	0x00009320


	//   ....[35]....
        /*046c*/ 	.word	0x00009350


	//   ....[36]....
        /*0470*/ 	.word	0x00009360


	//   ....[37]....
        /*0474*/ 	.word	0x00009370


	//   ....[38]....
        /*0478*/ 	.word	0x00009380


	//   ....[39]....
        /*047c*/ 	.word	0x00009390


	//   ....[40]....
        /*0480*/ 	.word	0x000093a0


	//   ....[41]....
        /*0484*/ 	.word	0x000093b0


	//   ....[42]....
        /*0488*/ 	.word	0x000093c0


	//   ....[43]....
        /*048c*/ 	.word	0x000093d0


	//   ....[44]....
        /*0490*/ 	.word	0x000093e0


	//   ....[45]....
        /*0494*/ 	.word	0x000093f0


	//   ....[46]....
        /*0498*/ 	.word	0x00009400


	//   ....[47]....
        /*049c*/ 	.word	0x00009410


	//   ....[48]....
        /*04a0*/ 	.word	0x00009420


	//   ....[49]....
        /*04a4*/ 	.word	0x00009430


	//   ....[50]....
        /*04a8*/ 	.word	0x00009440


	//   ....[51]....
        /*04ac*/ 	.word	0x00009450


	//   ....[52]....
        /*04b0*/ 	.word	0x00009460


	//   ....[53]....
        /*04b4*/ 	.word	0x00009470


	//   ....[54]....
        /*04b8*/ 	.word	0x00009480


	//   ....[55]....
        /*04bc*/ 	.word	0x00009490


	//   ....[56]....
        /*04c0*/ 	.word	0x000094a0


	//   ....[57]....
        /*04c4*/ 	.word	0x000094b0


	//   ....[58]....
        /*04c8*/ 	.word	0x000094c0


	//   ....[59]....
        /*04cc*/ 	.word	0x000094d0


	//   ....[60]....
        /*04d0*/ 	.word	0x000094e0


	//   ....[61]....
        /*04d4*/ 	.word	0x000094f0


	//   ....[62]....
        /*04d8*/ 	.word	0x00009510


	//   ....[63]....
        /*04dc*/ 	.word	0x00009530


	//   ....[64]....
        /*04e0*/ 	.word	0x00009540


	//   ....[65]....
        /*04e4*/ 	.word	0x00009550


	//   ....[66]....
        /*04e8*/ 	.word	0x00009560


	//   ....[67]....
        /*04ec*/ 	.word	0x00009570


	//   ....[68]....
        /*04f0*/ 	.word	0x00009580


	//   ....[69]....
        /*04f4*/ 	.word	0x00009590


	//   ....[70]....
        /*04f8*/ 	.word	0x000095a0


	//   ....[71]....
        /*04fc*/ 	.word	0x000095b0


	//   ....[72]....
        /*0500*/ 	.word	0x000095c0


	//   ....[73]....
        /*0504*/ 	.word	0x000095d0


	//   ....[74]....
        /*0508*/ 	.word	0x000095e0


	//   ....[75]....
        /*050c*/ 	.word	0x000095f0


	//   ....[76]....
        /*0510*/ 	.word	0x00009600


	//   ....[77]....
        /*0514*/ 	.word	0x00009610


	//   ....[78]....
        /*0518*/ 	.word	0x00009620


	//   ....[79]....
        /*051c*/ 	.word	0x00009630


	//   ....[80]....
        /*0520*/ 	.word	0x00009640


	//   ....[81]....
        /*0524*/ 	.word	0x00009650


	//   ....[82]....
        /*0528*/ 	.word	0x00009660


	//   ....[83]....
        /*052c*/ 	.word	0x00009670


	//   ....[84]....
        /*0530*/ 	.word	0x0000a060


	//   ....[85]....
        /*0534*/ 	.word	0x0000a070


	//   ....[86]....
        /*0538*/ 	.word	0x0000a090


	//   ....[87]....
        /*053c*/ 	.word	0x0000a0a0


	//   ....[88]....
        /*0540*/ 	.word	0x0000a5c0


	//   ....[89]....
        /*0544*/ 	.word	0x0000a600


	//   ....[90]....
        /*0548*/ 	.word	0x0000a770


	//   ....[91]....
        /*054c*/ 	.word	0x0000a790


	//   ....[92]....
        /*0550*/ 	.word	0x0000a8c0


	//   ....[93]....
        /*0554*/ 	.word	0x0000a8e0


	//   ....[94]....
        /*0558*/ 	.word	0x0000aa20


	//   ....[95]....
        /*055c*/ 	.word	0x0000aa60


	//   ....[96]....
        /*0560*/ 	.word	0x0000b750


	//   ....[97]....
        /*0564*/ 	.word	0x0000c340


	//   ....[98]....
        /*0568*/ 	.word	0x0000c370


	//   ....[99]....
        /*056c*/ 	.word	0x0000c3a0


	//   ....[100]....
        /*0570*/ 	.word	0x0000c3d0


	//   ....[101]....
        /*0574*/ 	.word	0x0000c4c0


	//   ....[102]....
        /*0578*/ 	.word	0x0000c4d0


	//   ....[103]....
        /*057c*/ 	.word	0x0000c550


	//   ....[104]....
        /*0580*/ 	.word	0x0000c560


	//   ....[105]....
        /*0584*/ 	.word	0x0000c5e0


	//   ....[106]....
        /*0588*/ 	.word	0x0000c5f0


	//   ....[107]....
        /*058c*/ 	.word	0x0000c670


	//   ....[108]....
        /*0590*/ 	.word	0x0000c680


	//   ....[109]....
        /*0594*/ 	.word	0x0000c700


	//   ....[110]....
        /*0598*/ 	.word	0x0000c710


	//   ....[111]....
        /*059c*/ 	.word	0x0000c720


	//   ....[112]....
        /*05a0*/ 	.word	0x0000c730


	//   ....[113]....
        /*05a4*/ 	.word	0x0000e740


	//   ....[114]....
        /*05a8*/ 	.word	0x0000ec60


	//   ....[115]....
        /*05ac*/ 	.word	0x0000ee10


	//   ....[116]....
        /*05b0*/ 	.word	0x0000ee70


	//   ....[117]....
        /*05b4*/ 	.word	0x0000ef00


	//   ....[118]....
        /*05b8*/ 	.word	0x0000f000


	//   ....[119]....
        /*05bc*/ 	.word	0x0000f060


	//   ....[120]....
        /*05c0*/ 	.word	0x0000f160


	//   ....[121]....
        /*05c4*/ 	.word	0x0000f1c0


	//   ....[122]....
        /*05c8*/ 	.word	0x0000f2b0


	//   ....[123]....
        /*05cc*/ 	.word	0x0000f310


	//   ....[124]....
        /*05d0*/ 	.word	0x0000f400


	//   ....[125]....
        /*05d4*/ 	.word	0x0000f460


	//   ....[126]....
        /*05d8*/ 	.word	0x0000f550


	//   ....[127]....
        /*05dc*/ 	.word	0x0000f5b0


	//   ....[128]....
        /*05e0*/ 	.word	0x0000f690


	//   ....[129]....
        /*05e4*/ 	.word	0x0000f6f0


	//   ....[130]....
        /*05e8*/ 	.word	0x0000f7c0


	//----- nvinfo : EIATTR_REG_RECONFIG
	.align		4
.L_92:
        /*05ec*/ 	.byte	0x01, 0x54
	.zero		2


	//----- nvinfo : EIATTR_SYSCALL_OFFSETS
	.align		4
        /*05f0*/ 	.byte	0x04, 0x46
        /*05f2*/ 	.short	(.L_94 - .L_93)


	//   ....[0]....
.L_93:
        /*05f4*/ 	.word	0x00001140


	//   ....[1]....
        /*05f8*/ 	.word	0x0000b200


	//   ....[2]....
        /*05fc*/ 	.word	0x0000b340


	//   ....[3]....
        /*0600*/ 	.word	0x0000b480


	//   ....[4]....
        /*0604*/ 	.word	0x0000b5a0


	//   ....[5]....
        /*0608*/ 	.word	0x0000bf60


	//----- nvinfo : EIATTR_MBARRIER_INSTR_OFFSETS
	.align		4
.L_94:
        /*060c*/ 	.byte	0x04, 0x39
        /*060e*/ 	.short	(.L_96 - .L_95)


	//   ....[0]....
.L_95:
        /*0610*/ 	.word	0x00000270
        /*0614*/ 	.word	0x000000ff
        /*0618*/ 	.word	0x00038800
        /*061c*/ 	.short	0x0100
        /*061e*/ 	.byte	0x08
	.zero		1


	//   ....[1]....
        /*0620*/ 	.word	0x00000280
        /*0624*/ 	.word	0x000000ff
        /*0628*/ 	.word	0x00038820
        /*062c*/ 	.short	0x0100
        /*062e*/ 	.byte	0x08
	.zero		1


	//   ....[2]....
        /*0630*/ 	.word	0x00000370
        /*0634*/ 	.word	0x000000ff
        /*0638*/ 	.word	0x00038830
        /*063c*/ 	.short	0x0100
        /*063e*/ 	.byte	0x08
	.zero		1


	//   ....[3]....
        /*0640*/ 	.word	0x00000380
        /*0644*/ 	.word	0x000000ff
        /*0648*/ 	.word	0x00038840
        /*064c*/ 	.short	0x0100
        /*064e*/ 	.byte	0x08
	.zero		1


	//   ....[4]....
        /*0650*/ 	.word	0x00000390
        /*0654*/ 	.word	0x000000ff
        /*0658*/ 	.word	0x00038838
        /*065c*/ 	.short	0x0100
        /*065e*/ 	.byte	0x08
	.zero		1


	//   ....[5]....
        /*0660*/ 	.word	0x000003a0
        /*0664*/ 	.word	0x000000ff
        /*0668*/ 	.word	0x00038848
        /*066c*/ 	.short	0x0100
        /*066e*/ 	.byte	0x08
	.zero		1


	//   ....[6]....
        /*0670*/ 	.word	0x000004d0
        /*0674*/ 	.word	0x000000ff
        /*0678*/ 	.word	0x00038850
        /*067c*/ 	.short	0x0100
        /*067e*/ 	.byte	0x08
	.zero		1


	//   ....[7]....
        /*0680*/ 	.word	0x000004e0
        /*0684*/ 	.word	0x000000ff
        /*0688*/ 	.word	0x00038860
        /*068c*/ 	.short	0x0100
        /*068e*/ 	.byte	0x08
	.zero		1


	//   ....[8]....
        /*0690*/ 	.word	0x000004f0
        /*0694*/ 	.word	0x000000ff
        /*0698*/ 	.word	0x00038858
        /*069c*/ 	.short	0x0100
        /*069e*/ 	.byte	0x08
	.zero		1


	//   ....[9]....
        /*06a0*/ 	.word	0x00000500
        /*06a4*/ 	.word	0x000000ff
        /*06a8*/ 	.word	0x00038868
        /*06ac*/ 	.short	0x0100
        /*06ae*/ 	.byte	0x08
	.zero		1


	//   ....[10]....
        /*06b0*/ 	.word	0x000005f0
        /*06b4*/ 	.word	0x000000ff
        /*06b8*/ 	.word	0x00038870
        /*06bc*/ 	.short	0x0100
        /*06be*/ 	.byte	0x06
	.zero		1


	//   ....[11]....
        /*06c0*/ 	.word	0x00000600
        /*06c4*/ 	.word	0x000000ff
        /*06c8*/ 	.word	0x00038880
        /*06cc*/ 	.short	0x0100
        /*06ce*/ 	.byte	0x06
	.zero		1


	//   ....[12]....
        /*06d0*/ 	.word	0x00000610
        /*06d4*/ 	.word	0x000000ff
        /*06d8*/ 	.word	0x00038878
        /*06dc*/ 	.short	0x0100
        /*06de*/ 	.byte	0x06
	.zero		1


	//   ....[13]....
        /*06e0*/ 	.word	0x00000620
        /*06e4*/ 	.word	0x000000ff
        /*06e8*/ 	.word	0x00038888
        /*06ec*/ 	.short	0x0100
        /*06ee*/ 	.byte	0x06
	.zero		1


	//   ....[14]....
        /*06f0*/ 	.word	0x00000750
        /*06f4*/ 	.word	0x000000ff
        /*06f8*/ 	.word	0x00038890
        /*06fc*/ 	.short	0x0100
        /*06fe*/ 	.byte	0x08
	.zero		1


	//   ....[15]....
        /*0700*/ 	.word	0x00000760
        /*0704*/ 	.word	0x000000ff
        /*0708*/ 	.word	0x000388a0
        /*070c*/ 	.short	0x0100
        /*070e*/ 	.byte	0x08
	.zero		1


	//   ....[16]....
        /*0710*/ 	.word	0x00000770
        /*0714*/ 	.word	0x000000ff
        /*0718*/ 	.word	0x00038898
        /*071c*/ 	.short	0x0100
        /*071e*/ 	.byte	0x08
	.zero		1


	//   ....[17]....
        /*0720*/ 	.word	0x00000780
        /*0724*/ 	.word	0x000000ff
        /*0728*/ 	.word	0x000388a8
        /*072c*/ 	.short	0x0100
        /*072e*/ 	.byte	0x08
	.zero		1


	//   ....[18]....
        /*0730*/ 	.word	0x000008b0
        /*0734*/ 	.word	0x000000ff
        /*0738*/ 	.word	0x000388b0
        /*073c*/ 	.short	0x0100
        /*073e*/ 	.byte	0x08
	.zero		1


	//   ....[19]....
        /*0740*/ 	.word	0x000008c0
        /*0744*/ 	.word	0x000000ff
        /*0748*/ 	.word	0x000388c0
        /*074c*/ 	.short	0x0100
        /*074e*/ 	.byte	0x08
	.zero		1


	//   ....[20]....
        /*0750*/ 	.word	0x000008d0
        /*0754*/ 	.word	0x000000ff
        /*0758*/ 	.word	0x000388b8
        /*075c*/ 	.short	0x0100
        /*075e*/ 	.byte	0x08
	.zero		1


	//   ....[21]....
        /*0760*/ 	.word	0x000008e0
        /*0764*/ 	.word	0x000000ff
        /*0768*/ 	.word	0x000388c8
        /*076c*/ 	.short	0x0100
        /*076e*/ 	.byte	0x08
	.zero		1


	//   ....[22]....
        /*0770*/ 	.word	0x000014d0
        /*0774*/ 	.word	0x000000ff
        /*0778*/ 	.word	0x00038800
        /*077c*/ 	.short	0x010a
        /*077e*/ 	.byte	0x27
	.zero		1


	//   ....[23]....
        /*0780*/ 	.word	0x00001570
        /*0784*/ 	.word	0x00000003
        /*0788*/ 	.word	0x00038830
        /*078c*/ 	.short	0x010a
        /*078e*/ 	.byte	0x3f
	.zero		1


	//   ....[24]....
        /*0790*/ 	.word	0x000015e0
        /*0794*/ 	.word	0x00000003
        /*0798*/ 	.word	0x00038830
        /*079c*/ 	.short	0x010a
        /*079e*/ 	.byte	0x3f
	.zero		1


	//   ....[25]....
        /*07a0*/ 	.word	0x00003130
        /*07a4*/ 	.word	0x00000003
        /*07a8*/ 	.word	0x00000000
        /*07ac*/ 	.short	0x0101
        /*07ae*/ 	.byte	0x3f
	.zero		1


	//   ....[26]....
        /*07b0*/ 	.word	0x00004870
        /*07b4*/ 	.word	0x000000ff
        /*07b8*/ 	.word	0x00038830
        /*07bc*/ 	.short	0x010a
        /*07be*/ 	.byte	0x06
	.zero		1


	//   ....[27]....
        /*07c0*/ 	.word	0x000048b0
        /*07c4*/ 	.word	0x000000ff
        /*07c8*/ 	.word	0x00038830
        /*07cc*/ 	.short	0x010a
        /*07ce*/ 	.byte	0x06
	.zero		1


	//   ....[28]....
        /*07d0*/ 	.word	0x00004c20
        /*07d4*/ 	.word	0x000000ff
        /*07d8*/ 	.word	0x00038850
        /*07dc*/ 	.short	0x010a
        /*07de*/ 	.byte	0x06
	.zero		1


	//   ....[29]....
        /*07e0*/ 	.word	0x00004c60
        /*07e4*/ 	.word	0x000000ff
        /*07e8*/ 	.word	0x00038850
        /*07ec*/ 	.short	0x010a
        /*07ee*/ 	.byte	0x06
	.zero		1


	//   ....[30]....
        /*07f0*/ 	.word	0x00006620
        /*07f4*/ 	.word	0x00000004
        /*07f8*/ 	.word	0x00000000
        /*07fc*/ 	.short	0x0101
        /*07fe*/ 	.byte	0x3f
	.zero		1


	//   ....[31]....
        /*0800*/ 	.word	0x00006930
        /*0804*/ 	.word	0x000000ff
        /*0808*/ 	.word	0x00000000
        /*080c*/ 	.short	0x0101
        /*080e*/ 	.byte	0x07
	.zero		1


	//   ....[32]....
        /*0810*/ 	.word	0x00007330
        /*0814*/ 	.word	0x000000ff
        /*0818*/ 	.word	0x00038850
        /*081c*/ 	.short	0x010a
        /*081e*/ 	.byte	0x07
	.zero		1


	//   ....[33]....
        /*0820*/ 	.word	0x00007370
        /*0824*/ 	.word	0x000000ff
        /*0828*/ 	.word	0x00038850
        /*082c*/ 	.short	0x010a
        /*082e*/ 	.byte	0x07
	.zero		1


	//   ....[34]....
        /*0830*/ 	.word	0x00008f90
        /*0834*/ 	.word	0x000000ff
        /*0838*/ 	.word	0x00000000
        /*083c*/ 	.short	0x0101
        /*083e*/ 	.byte	0x07
	.zero		1


	//   ....[35]....
        /*0840*/ 	.word	0x0000a5e0
        /*0844*/ 	.word	0x000000ff
        /*0848*/ 	.word	0x00000000
        /*084c*/ 	.short	0x0101
        /*084e*/ 	.byte	0x27
	.zero		1


	//   ....[36]....
        /*0850*/ 	.word	0x0000b9d0
        /*0854*/ 	.word	0x00000004
        /*0858*/ 	.word	0x00038880
        /*085c*/ 	.short	0x010a
        /*085e*/ 	.byte	0x3f
	.zero		1


	//   ....[37]....
        /*0860*/ 	.word	0x0000bbd0
        /*0864*/ 	.word	0x00000004
        /*0868*/ 	.word	0x00038840
        /*086c*/ 	.short	0x010a
        /*086e*/ 	.byte	0x3f
	.zero		1


	//   ....[38]....
        /*0870*/ 	.word	0x0000c850
        /*0874*/ 	.word	0x000000ff
        /*0878*/ 	.word	0x00038800
        /*087c*/ 	.short	0x0107
        /*087e*/ 	.byte	0x29
	.zero		1


	//   ....[39]....
        /*0880*/ 	.word	0x0000c8a0
        /*0884*/ 	.word	0x000000ff
        /*0888*/ 	.word	0x00038800
        /*088c*/ 	.short	0x0101
        /*088e*/ 	.byte	0x29
	.zero		1


	//   ....[40]....
        /*0890*/ 	.word	0x0000c8d0
        /*0894*/ 	.word	0x000000ff
        /*0898*/ 	.word	0x00038820
        /*089c*/ 	.short	0x010a
        /*089e*/ 	.byte	0x29
	.zero		1


	//   ....[41]....
        /*08a0*/ 	.word	0x0000cbe0
        /*08a4*/ 	.word	0x00000004
        /*08a8*/ 	.word	0x00038880
        /*08ac*/ 	.short	0x010a
        /*08ae*/ 	.byte	0x3f
	.zero		1


	//   ....[42]....
        /*08b0*/ 	.word	0x0000cf10
        /*08b4*/ 	.word	0x00000004
        /*08b8*/ 	.word	0x00038840
        /*08bc*/ 	.short	0x010a
        /*08be*/ 	.byte	0x3f
	.zero		1


	//   ....[43]....
        /*08c0*/ 	.word	0x0000d2d0
        /*08c4*/ 	.word	0x00000013
        /*08c8*/ 	.word	0x00038870
        /*08cc*/ 	.short	0x010a
        /*08ce*/ 	.byte	0x3f
	.zero		1


	//   ....[44]....
        /*08d0*/ 	.word	0x0000d340
        /*08d4*/ 	.word	0x00000013
        /*08d8*/ 	.word	0x00038860
        /*08dc*/ 	.short	0x010a
        /*08de*/ 	.byte	0x3f
	.zero		1


	//   ....[45]....
        /*08e0*/ 	.word	0x0000db40
        /*08e4*/ 	.word	0x00000013
        /*08e8*/ 	.word	0x00038850
        /*08ec*/ 	.short	0x0101
        /*08ee*/ 	.byte	0x3f
	.zero		1


	//   ....[46]....
        /*08f0*/ 	.word	0x0000dbc0
        /*08f4*/ 	.word	0x00000013
        /*08f8*/ 	.word	0x00000000
        /*08fc*/ 	.short	0x0101
        /*08fe*/ 	.byte	0x3f
	.zero		1


	//   ....[47]....
        /*0900*/ 	.word	0x0000dca0
        /*0904*/ 	.word	0x00000015
        /*0908*/ 	.word	0x00038870
        /*090c*/ 	.short	0x010a
        /*090e*/ 	.byte	0x3f
	.zero		1


	//   ....[48]....
        /*0910*/ 	.word	0x0000dd30
        /*0914*/ 	.word	0x00000015
        /*0918*/ 	.word	0x00038860
        /*091c*/ 	.short	0x010a
        /*091e*/ 	.byte	0x3f
	.zero		1


	//   ....[49]....
        /*0920*/ 	.word	0x0000e530
        /*0924*/ 	.word	0x00000015
        /*0928*/ 	.word	0x00038850
        /*092c*/ 	.short	0x0101
        /*092e*/ 	.byte	0x3f
	.zero		1


	//   ....[50]....
        /*0930*/ 	.word	0x0000e5c0
        /*0934*/ 	.word	0x00000000
        /*0938*/ 	.word	0x00000000
        /*093c*/ 	.short	0x0101
        /*093e*/ 	.byte	0x3f
	.zero		1


	//   ....[51]....
        /*0940*/ 	.word	0x0000e6f0
        /*0944*/ 	.word	0x00000009
        /*0948*/ 	.word	0x00038820
        /*094c*/ 	.short	0x010a
        /*094e*/ 	.byte	0x3f
	.zero		1


	//   ....[52]....
        /*0950*/ 	.word	0x0000e860
        /*0954*/ 	.word	0x00000005
        /*0958*/ 	.word	0x00000000
        /*095c*/ 	.short	0x010a
        /*095e*/ 	.byte	0x3f
	.zero		1


	//   ....[53]....
        /*0960*/ 	.word	0x0000e8d0
        /*0964*/ 	.word	0x00000007
        /*0968*/ 	.word	0x00000000
        /*096c*/ 	.short	0x010a
        /*096e*/ 	.byte	0x3f
	.zero		1


	//   ....[54]....
        /*0970*/ 	.word	0x0000e930
        /*0974*/ 	.word	0x00000005
        /*0978*/ 	.word	0x00038860
        /*097c*/ 	.short	0x010a
        /*097e*/ 	.byte	0x3f
	.zero		1


	//   ....[55]....
        /*0980*/ 	.word	0x0000e980
        /*0984*/ 	.word	0x00000003
        /*0988*/ 	.word	0x00038860
        /*098c*/ 	.short	0x010a
        /*098e*/ 	.byte	0x3f
	.zero		1


	//   ....[56]....
        /*0990*/ 	.word	0x0000e9c0
        /*0994*/ 	.word	0x00000005
        /*0998*/ 	.word	0x00038880
        /*099c*/ 	.short	0x010a
        /*099e*/ 	.byte	0x3f
	.zero		1


	//   ....[57]....
        /*09a0*/ 	.word	0x0000e9e0
        /*09a4*/ 	.word	0x00000003
        /*09a8*/ 	.word	0x00038880
        /*09ac*/ 	.short	0x010a
        /*09ae*/ 	.byte	0x3f
	.zero		1


	//   ....[58]....
        /*09b0*/ 	.word	0x0000ea50
        /*09b4*/ 	.word	0x00000003
        /*09b8*/ 	.word	0x00038800
        /*09bc*/ 	.short	0x010a
        /*09be*/ 	.byte	0x3f
	.zero		1


	//   ....[59]....
        /*09c0*/ 	.word	0x0000eaa0
        /*09c4*/ 	.word	0x00000003
        /*09c8*/ 	.word	0x00038830
        /*09cc*/ 	.short	0x010a
        /*09ce*/ 	.byte	0x3f
	.zero		1


	//   ....[60]....
        /*09d0*/ 	.word	0x0000eb00
        /*09d4*/ 	.word	0x00000008
        /*09d8*/ 	.word	0x00038830
        /*09dc*/ 	.short	0x010a
        /*09de*/ 	.byte	0x3f
	.zero		1


	//   ....[61]....
        /*09e0*/ 	.word	0x0000eb60
        /*09e4*/ 	.word	0x00000008
        /*09e8*/ 	.word	0x00038850
        /*09ec*/ 	.short	0x010a
        /*09ee*/ 	.byte	0x3f
	.zero		1


	//   ....[62]....
        /*09f0*/ 	.word	0x0000ebc0
        /*09f4*/ 	.word	0x00000003
        /*09f8*/ 	.word	0x00038850
        /*09fc*/ 	.short	0x010a
        /*09fe*/ 	.byte	0x3f
	.zero		1


	//   ....[63]....
        /*0a00*/ 	.word	0x0000ed10
        /*0a04*/ 	.word	0x00000004
        /*0a08*/ 	.word	0x00038880
        /*0a0c*/ 	.short	0x010a
        /*0a0e*/ 	.byte	0x3f
	.zero		1


	//   ....[64]....
        /*0a10*/ 	.word	0x0000ed60
        /*0a14*/ 	.word	0x00000004
        /*0a18*/ 	.word	0x00038840
        /*0a1c*/ 	.short	0x010a
        /*0a1e*/ 	.byte	0x3f
	.zero		1


	//   ....[65]....
        /*0a20*/ 	.word	0x0000f810
        /*0a24*/ 	.word	0x00000003
        /*0a28*/ 	.word	0x00038820
        /*0a2c*/ 	.short	0x010a
        /*0a2e*/ 	.byte	0x3f
	.zero		1


	//   ....[66]....
        /*0a30*/ 	.word	0x0000f860
        /*0a34*/ 	.word	0x00000004
        /*0a38*/ 	.word	0x00038880
        /*0a3c*/ 	.short	0x010a
        /*0a3e*/ 	.byte	0x3f
	.zero		1


	//   ....[67]....
        /*0a40*/ 	.word	0x0000f8b0
        /*0a44*/ 	.word	0x00000004
        /*0a48*/ 	.word	0x00038840
        /*0a4c*/ 	.short	0x010a
        /*0a4e*/ 	.byte	0x3f
	.zero		1


	//   ....[68]....
        /*0a50*/ 	.word	0x0000f900
        /*0a54*/ 	.word	0x00000013
        /*0a58*/ 	.word	0x00038870
        /*0a5c*/ 	.short	0x010a
        /*0a5e*/ 	.byte	0x3f
	.zero		1


	//   ....[69]....
        /*0a60*/ 	.word	0x0000f950
        /*0a64*/ 	.word	0x00000013
        /*0a68*/ 	.word	0x00038860
        /*0a6c*/ 	.short	0x010a
        /*0a6e*/ 	.byte	0x3f
	.zero		1


	//   ....[70]....
        /*0a70*/ 	.word	0x0000f9a0
        /*0a74*/ 	.word	0x00000015
        /*0a78*/ 	.word	0x00038870
        /*0a7c*/ 	.short	0x010a
        /*0a7e*/ 	.byte	0x3f
	.zero		1


	//   ....[71]....
        /*0a80*/ 	.word	0x0000f9f0
        /*0a84*/ 	.word	0x00000015
        /*0a88*/ 	.word	0x00038860
        /*0a8c*/ 	.short	0x010a
        /*0a8e*/ 	.byte	0x3f
	.zero		1


	//   ....[72]....
        /*0a90*/ 	.word	0x0000fa40
        /*0a94*/ 	.word	0x00000009
        /*0a98*/ 	.word	0x00038820
        /*0a9c*/ 	.short	0x010a
        /*0a9e*/ 	.byte	0x3f
	.zero		1


	//   ....[73]....
        /*0aa0*/ 	.word	0x0000fa90
        /*0aa4*/ 	.word	0x00000005
        /*0aa8*/ 	.word	0x00000000
        /*0aac*/ 	.short	0x010a
        /*0aae*/ 	.byte	0x3f
	.zero		1


	//   ....[74]....
        /*0ab0*/ 	.word	0x0000fae0
        /*0ab4*/ 	.word	0x00000007
        /*0ab8*/ 	.word	0x00000000
        /*0abc*/ 	.short	0x010a
        /*0abe*/ 	.byte	0x3f
	.zero		1


	//   ....[75]....
        /*0ac0*/ 	.word	0x0000fb30
        /*0ac4*/ 	.word	0x00000005
        /*0ac8*/ 	.word	0x00038860
        /*0acc*/ 	.short	0x010a
        /*0ace*/ 	.byte	0x3f
	.zero		1


	//   ....[76]....
        /*0ad0*/ 	.word	0x0000fb80
        /*0ad4*/ 	.word	0x00000003
        /*0ad8*/ 	.word	0x00038860
        /*0adc*/ 	.short	0x010a
        /*0ade*/ 	.byte	0x3f
	.zero		1


	//   ....[77]....
        /*0ae0*/ 	.word	0x0000fbd0
        /*0ae4*/ 	.word	0x00000005
        /*0ae8*/ 	.word	0x00038880
        /*0aec*/ 	.short	0x010a
        /*0aee*/ 	.byte	0x3f
	.zero		1


	//----- nvinfo : EIATTR_NUM_MBARRIERS
	.align		4
.L_96:
        /*0af0*/ 	.byte	0x03, 0x38
        /*0af2*/ 	.short	0x0016


	//----- nvinfo : EIATTR_EXIT_INSTR_OFFSETS
	.align		4
        /*0af4*/ 	.byte	0x04, 0x1c
        /*0af6*/ 	.short	(.L_98 - .L_97)


	//   ....[0]....
.L_97:
        /*0af8*/ 	.word	0x00000a30


	//   ....[1]....
        /*0afc*/ 	.word	0x0000abc0


	//   ....[2]....
        /*0b00*/ 	.word	0x0000e760


	//   ....[3]....
        /*0b04*/ 	.word	0x0000ea30


	//----- nvinfo : EIATTR_MAX_THREADS
	.align		4
.L_98:
        /*0b08*/ 	.byte	0x04, 0x05
        /*0b0a*/ 	.short	(.L_100 - .L_99)
.L_99:
        /*0b0c*/ 	.word	0x00000180
        /*0b10*/ 	.word	0x00000001
        /*0b14*/ 	.word	0x00000001


	//----- nvinfo : EIATTR_CRS_STACK_SIZE
	.align		4
.L_100:
        /*0b18*/ 	.byte	0x04, 0x1e
        /*0b1a*/ 	.short	(.L_102 - .L_101)
.L_101:
        /*0b1c*/ 	.word	0x00000000


	//----- nvinfo : EIATTR_CBANK_PARAM_SIZE
	.align		4
.L_102:
        /*0b20*/ 	.byte	0x03, 0x19
        /*0b22*/ 	.short	0x0a70


	//----- nvinfo : EIATTR_PARAM_CBANK
	.align		4
        /*0b24*/ 	.byte	0x04, 0x0a
        /*0b26*/ 	.short	(.L_104 - .L_103)
	.align		4
.L_103:
        /*0b28*/ 	.word	index@(.nv.constant0._ZN7cutlass13device_kernelIN5flash11enable_sm90INS1_16FlashAttnFwdSm90INS1_25CollectiveMainloopFwdSm90ILi2EN4cute5tupleIJNS5_1CILi1EEES8_S8_EEENS6_IJNS7_ILi128EEESA_NS7_ILi256EEEEEELi256ENS_12float_e4m3_tEfNS_4arch4Sm90ELb0ELb0ELb1ELb0ELb0ELb0ELb0ELb1ELb1ELb1ELb0ELb0EEENS1_21CollectiveEpilogueFwdINS6_IJSA_SB_SA_EEES9_NS_10bfloat16_tESF_Li256ELb0ELb1ELb0ELb1EEENS1_29StaticPersistentTileSchedulerILb0EEEEEEEEEvNT_6ParamsE)
        /*0b2c*/ 	.short	0x0210
        /*0b2e*/ 	.short	0x0a70


	//----- nvinfo : EIATTR_SW_WAR
	.align		4
.L_104:
        /*0b30*/ 	.byte	0x04, 0x36
        /*0b32*/ 	.short	(.L_106 - .L_105)
.L_105:
        /*0b34*/ 	.word	0x00000008
.L_106:


//--------------------- .nv.info._ZN7cutlass13device_kernelIN5flash11enable_sm90INS1_16FlashAttnFwdSm90INS1_25CollectiveMainloopFwdSm90ILi2EN4cute5tupleIJNS5_1CILi1EEES8_S8_EEENS6_IJNS7_ILi128EEESA_NS7_ILi256EEEEEELi256ENS_12float_e4m3_tEfNS_4arch4Sm90ELb0ELb0ELb1ELb1ELb0ELb0ELb0ELb1ELb1ELb1ELb0ELb0EEENS1_21CollectiveEpilogueFwdINS6_IJSA_SB_SA_EEES9_NS_10bfloat16_tESF_Li256ELb1ELb1ELb0ELb1EEENS1_36VarlenDynamicPersistentTileSchedulerILi128ELi128ELi256ELi128ELb0ELb1ELb1ELb0ELb1ELb1EEEEEEEEEvNT_6ParamsE --------------------------
	.section	.nv.info._ZN7cutlass13device_kernelIN5flash11enable_sm90INS1_16FlashAttnFwdSm90INS1_25CollectiveMainloopFwdSm90ILi2EN4cute5tupleIJNS5_1CILi1EEES8_S8_EEENS6_IJNS7_ILi128EEESA_NS7_ILi256EEEEEELi256ENS_12float_e4m3_tEfNS_4arch4Sm90ELb0ELb0ELb1ELb1ELb0ELb0ELb0ELb1ELb1ELb1ELb0ELb0EEENS1_21CollectiveEpilogueFwdINS6_IJSA_SB_SA_EEES9_NS_10bfloat16_tESF_Li256ELb1ELb1ELb0ELb1EEENS1_36VarlenDynamicPersistentTileSchedulerILi128ELi128ELi256ELi128ELb0ELb1ELb1ELb0ELb1ELb1EEEEEEEEEvNT_6ParamsE,"",@"SHT_CUDA_INFO"
	.sectionflags	@""
	.align	4


	//----- nvinfo : EIATTR_CUDA_API_VERSION
	.align		4
        /*0000*/ 	.byte	0x04, 0x37
        /*0002*/ 	.short	(.L_108 - .L_107)
.L_107:
        /*0004*/ 	.word	0x00000082


	//----- nvinfo : EIATTR_KPARAM_INFO
	.align		4
.L_108:
        /*0008*/ 	.byte	0x04, 0x17
        /*000a*/ 	.short	(.L_110 - .L_109)
.L_109:
        /*000c*/ 	.word	0x00000000
        /*0010*/ 	.short	0x0000
        /*0012*/ 	.short	0x0070
        /*0014*/ 	.byte	0x00, 0xf0, 0x01, 0x2a


	//----- nvinfo : EIATTR_SPARSE_MMA_MASK
	.align		4
.L_110:
        /*0018*/ 	.byte	0x03, 0x50
        /*001a*/ 	.short	0x0000


	//----- nvinfo : EIATTR_MAXREG_COUNT
	.align		4
        /*001c*/ 	.byte	0x03, 0x1b
        /*001e*/ 	.short	0x00a8


	//----- nvinfo : EIATTR_NUM_BARRIERS
	.align		4
        /*0020*/ 	.byte	0x02, 0x4c
        /*0022*/ 	.byte	0x10
	.zero		1


	//----- nvinfo : EIATTR_EXTERNS
	.align		4
        /*0024*/ 	.byte	0x04, 0x0f
        /*0026*/ 	.short	(.L_112 - .L_111)


	//   ....[0]....
	.align		4
.L_111:
        /*0028*/ 	.word	index@(__assertfail)


	//----- nvinfo : EIATTR_ANNOTATIONS
	.align		4
.L_112:
        /*002c*/ 	.byte	0x04, 0x55
        /*002e*/ 	.short	(.L_114 - .L_113)


	//   ....[0]....
.L_113:
        /* <DEDUP_REMOVED lines=39> */
        /*0294*/ 	.byte	0x90, 0x1d, 0x01, 0x00, 0x01, 0x00, 0x00, 0x00, 0xa0, 0x1e, 0x01, 0x00


	//----- nvinfo : EIATTR_MERCURY_ISA_VERSION
	.align		4
.L_114:
        /*02a0*/ 	.byte	0x03, 0x5f
        /*02a2*/ 	.short	0x0101


	//----- nvinfo : EIATTR_UNUSED_LOAD_BYTE_OFFSET
	.align		4
        /*02a4*/ 	.byte	0x04, 0x44
        /*02a6*/ 	.short	(.L_116 - .L_115)


	//   ....[0]....
.L_115:
        /*02a8*/ 	.word	0x00000a40
        /*02ac*/ 	.word	0x0000fff0


	//   ....[1]....
        /*02b0*/ 	.word	0x000089e0
        /*02b4*/ 	.word	0x0000fff0


	//----- nvinfo : EIATTR_INT_WARP_WIDE_INSTR_OFFSETS
	.align		4
.L_116:
        /*02b8*/ 	.byte	0x04, 0x31
        /*02ba*/ 	.short	(.L_118 - .L_117)


	//   ....[0]....
.L_117:
        /*02bc*/ 	.word	0x00000130


	//   ....[1]....
        /*02c0*/ 	.word	0x00000170


	//   ....[2]....
        /*02c4*/ 	.word	0x000001e0


	//   ....[3]....
        /*02c8*/ 	.word	0x0000d830


	//   ....[4]....
        /*02cc*/ 	.word	0x0000d8c0


	//   ....[5]....
        /*02d0*/ 	.word	0x00010680


	//   ....[6]....
        /*02d4*/ 	.word	0x00010710


	//----- nvinfo : EIATTR_COOP_GROUP_MASK_REGIDS
	.align		4
.L_118:
        /*02d8*/ 	.byte	0x04, 0x29
        /*02da*/ 	.short	(.L_120 - .L_119)


	//   ....[0]....
.L_119:
        /*02dc*/ 	.word	0xffffffff


	//   ....[1]....
        /*02e0*/ 	.word	0xffffffff


	//   ....[2]....
        /*02e4*/ 	.word	0xffffffff


	//   ....[3]....
        /*02e8*/ 	.word	0xffffffff


	//   ....[4]....
        /*02ec*/ 	.word	0xffffffff


	//   ....[5]....
        /*02f0*/ 	.word	0xffffffff


	//   ....[6]....
        /*02f4*/ 	.word	0xffffffff


	//   ....[7]....
        /*02f8*/ 	.word	0xffffffff


	//   ....[8]....
        /*02fc*/ 	.word	0xffffffff


	//   ....[9]....
        /*0300*/ 	.word	0xffffffff


	//   ....[10]....
        /*0304*/ 	.word	0xffffffff


	//   ....[11]....
        /*0308*/ 	.word	0xffffffff


	//   ....[12]....
        /*030c*/ 	.word	0xffffffff


	//   ....[13]....
        /*0310*/ 	.word	0xffffffff


	//   ....[14]....
        /*0314*/ 	.word	0xffffffff


	//   ....[15]....
        /*0318*/ 	.word	0xffffffff


	//   ....[16]....
        /*031c*/ 	.word	0xffffffff


	//   ....[17]....
        /*0320*/ 	.word	0xffffffff


	//   ....[18]....
        /*0324*/ 	.word	0xffffffff


	//   ....[19]....
        /*0328*/ 	.word	0xffffffff


	//   ....[20]....
        /*032c*/ 	.word	0xffffffff


	//   ....[21]....
        /*0330*/ 	.word	0xffffffff


	//   ....[22]....
        /*0334*/ 	.word	0xffffffff


	//   ....[23]....
        /*0338*/ 	.word	0xffffffff


	//   ....[24]....
        /*033c*/ 	.word	0xffffffff


	//   ....[25]....
        /*0340*/ 	.word	0xffffffff


	//   ....[26]....
        /*0344*/ 	.word	0xffffffff


	//   ....[27]....
        /*0348*/ 	.word	0xffffffff


	//   ....[28]....
        /*034c*/ 	.word	0xffffffff


	//   ....[29]....
        /*0350*/ 	.word	0xffffffff


	//   ....[30]....
        /*0354*/ 	.word	0xffffffff


	//   ....[31]....
        /*0358*/ 	.word	0xffffffff


	//   ....[32]....
        /*035c*/ 	.word	0xffffffff


	//   ....[33]....
        /*0360*/ 	.word	0xffffffff


	//   ....[34]....
        /*0364*/ 	.word	0xffffffff


	//   ....[35]....
        /*0368*/ 	.word	0xffffffff


	//   ....[36]....
        /*036c*/ 	.word	0xffffffff


	//   ....[37]....
        /*0370*/ 	.word	0xffffffff


	//   ....[38]....
        /*0374*/ 	.word	0xffffffff


	//   ....[39]....
        /*0378*/ 	.word	0xffffffff


	//   ....[40]....
        /*037c*/ 	.word	0xffffffff


	//   ....[41]....
        /*0380*/ 	.word	0xffffffff


	//   ....[42]....
        /*0384*/ 	.word	0xffffffff


	//   ....[43]....
        /*0388*/ 	.word	0xffffffff


	//   ....[44]....
        /*038c*/ 	.word	0xffffffff


	//   ....[45]....
        /*0390*/ 	.word	0xffffffff


	//   ....[46]....
        /*0394*/ 	.word	0xffffffff


	//   ....[47]....
        /*0398*/ 	.word	0xffffffff


	//   ....[48]....
        /*039c*/ 	.word	0xffffffff


	//   ....[49]....
        /*03a0*/ 	.word	0xffffffff


	//   ....[50]....
        /*03a4*/ 	.word	0xffffffff


	//   ....[51]....
        /*03a8*/ 	.word	0xffffffff


	//   ....[52]....
        /*03ac*/ 	.word	0xffffffff


	//   ....[53]....
        /*03b0*/ 	.word	0xffffffff


	//   ....[54]....
        /*03b4*/ 	.word	0xffffffff


	//   ....[55]....
        /*03b8*/ 	.word	0xffffffff


	//   ....[56]....
        /*03bc*/ 	.word	0xffffffff


	//   ....[57]....
        /*03c0*/ 	.word	0xffffffff


	//   ....[58]....
        /*03c4*/ 	.word	0xffffffff


	//   ....[59]....
        /*03c8*/ 	.word	0xffffffff


	//   ....[60]....
        /*03cc*/ 	.word	0xffffffff


	//   ....[61]....
        /*03d0*/ 	.word	0xffffffff


	//   ....[62]....
        /*03d4*/ 	.word	0xffffffff


	//   ....[63]....
        /*03d8*/ 	.word	0xffffffff


	//   ....[64]....
        /*03dc*/ 	.word	0xffffffff


	//   ....[65]....
        /*03e0*/ 	.word	0xffffffff


	//   ....[66]....
        /*03e4*/ 	.word	0xffffffff


	//   ....[67]....
        /*03e8*/ 	.word	0xffffffff


	//   ....[68]....
        /*03ec*/ 	.word	0xffffffff


	//   ....[69]....
        /*03f0*/ 	.word	0xffffffff


	//   ....[70]....
        /*03f4*/ 	.word	0xffffffff


	//   ....[71]....
        /*03f8*/ 	.word	0xffffffff


	//   ....[72]....
        /*03fc*/ 	.word	0xffffffff


	//   ....[73]....
        /*0400*/ 	.word	0xffffffff


	//   ....[74]....
        /*0404*/ 	.word	0xffffffff


	//   ....[75]....
        /*0408*/ 	.word	0xffffffff


	//   ....[76]....
        /*040c*/ 	.word	0xffffffff


	//   ....[77]....
        /*0410*/ 	.word	0xffffffff


	//   ....[78]....
        /*0414*/ 	.word	0xffffffff


	//   ....[79]....
        /*0418*/ 	.word	0xffffffff


	//   ....[80]....
        /*041c*/ 	.word	0xffffffff


	//   ....[81]....
        /*0420*/ 	.word	0xffffffff


	//   ....[82]....
        /*0424*/ 	.word	0xffffffff


	//   ....[83]....
        /*0428*/ 	.word	0xffffffff


	//   ....[84]....
        /*042c*/ 	.word	0xffffffff


	//   ....[85]....
        /*0430*/ 	.word	0xffffffff


	//   ....[86]....
        /*0434*/ 	.word	0xffffffff


	//   ....[87]....
        /*0438*/ 	.word	0xffffffff


	//   ....[88]....
        /*043c*/ 	.word	0xffffffff


	//   ....[89]....
        /*0440*/ 	.word	0xffffffff


	//   ....[90]....
        /*0444*/ 	.word	0xffffffff


	//   ....[91]....
        /*0448*/ 	.word	0xffffffff


	//   ....[92]....
        /*044c*/ 	.word	0xffffffff


	//   ....[93]....
        /*0450*/ 	.word	0xffffffff


	//   ....[94]....
        /*0454*/ 	.word	0xffffffff


	//   ....[95]....
        /*0458*/ 	.word	0xffffffff


	//   ....[96]....
        /*045c*/ 	.word	0xffffffff


	//   ....[97]....
        /*0460*/ 	.word	0xffffffff


	//   ....[98]....
        /*0464*/ 	.word	0xffffffff


	//   ....[99]....
        /*0468*/ 	.word	0xffffffff


	//   ....[100]....
        /*046c*/ 	.word	0xffffffff


	//   ....[101]....
        /*0470*/ 	.word	0xffffffff


	//   ....[102]....
        /*0474*/ 	.word	0xffffffff


	//   ....[103]....
        /*0478*/ 	.word	0xffffffff


	//   ....[104]....
        /*047c*/ 	.word	0xffffffff


	//   ....[105]....
        /*0480*/ 	.word	0xffffffff


	//   ....[106]....
        /*0484*/ 	.word	0xffffffff


	//   ....[107]....
        /*0488*/ 	.word	0xffffffff


	//   ....[108]....
        /*048c*/ 	.word	0xffffffff


	//   ....[109]....
        /*0490*/ 	.word	0xffffffff


	//   ....[110]....
        /*0494*/ 	.word	0xffffffff


	//   ....[111]....
        /*0498*/ 	.word	0xffffffff


	//   ....[112]....
        /*049c*/ 	.word	0xffffffff


	//   ....[113]....
        /*04a0*/ 	.word	0xffffffff


	//   ....[114]....
        /*04a4*/ 	.word	0xffffffff


	//   ....[115]....
        /*04a8*/ 	.word	0xffffffff


	//   ....[116]....
        /*04ac*/ 	.word	0xffffffff


	//   ....[117]....
        /*04b0*/ 	.word	0xffffffff


	//   ....[118]....
        /*04b4*/ 	.word	0xffffffff


	//   ....[119]....
        /*04b8*/ 	.word	0xffffffff


	//   ....[120]....
        /*04bc*/ 	.word	0xffffffff


	//   ....[121]....
        /*04c0*/ 	.word	0xffffffff


	//   ....[122]....
        /*04c4*/ 	.word	0xffffffff


	//   ....[123]....
        /*04c8*/ 	.word	0xffffffff


	//   ....[124]....
        /*04cc*/ 	.word	0xffffffff


	//   ....[125]....
        /*04d0*/ 	.word	0xffffffff


	//   ....[126]....
        /*04d4*/ 	.word	0xffffffff


	//   ....[127]....
        /*04d8*/ 	.word	0xffffffff


	//   ....[128]....
        /*04dc*/ 	.word	0xffffffff


	//   ....[129]....
        /*04e0*/ 	.word	0xffffffff


	//   ....[130]....
        /*04e4*/ 	.word	0xffffffff


	//   ....[131]....
        /*04e8*/ 	.word	0xffffffff


	//   ....[132]....
        /*04ec*/ 	.word	0xffffffff


	//   ....[133]....
        /*04f0*/ 	.word	0xffffffff


	//   ....[134]....
        /*04f4*/ 	.word	0xffffffff


	//   ....[135]....
        /*04f8*/ 	.word	0xffffffff


	//   ....[136]....
        /*04fc*/ 	.word	0xffffffff


	//   ....[137]....
        /*0500*/ 	.word	0xffffffff


	//   ....[138]....
        /*0504*/ 	.word	0xffffffff


	//   ....[139]....
        /*0508*/ 	.word	0xffffffff


	//   ....[140]....
        /*050c*/ 	.word	0xffffffff


	//   ....[141]....
        /*0510*/ 	.word	0xffffffff


	//   ....[142]....
        /*0514*/ 	.word	0xffffffff


	//   ....[143]....
        /*0518*/ 	.word	0xffffffff


	//   ....[144]....
        /*051c*/ 	.word	0xffffffff


	//   ....[145]....
        /*0520*/ 	.word	0xffffffff


	//   ....[146]....
        /*0524*/ 	.word	0xffffffff


	//   ....[147]....
        /*0528*/ 	.word	0xffffffff


	//   ....[148]....
        /*052c*/ 	.word	0xffffffff


	//   ....[149]....
        /*0530*/ 	.word	0xffffffff


	//   ....[150]....
        /*0534*/ 	.word	0xffffffff


	//   ....[151]....
        /*0538*/ 	.word	0xffffffff


	//   ....[152]....
        /*053c*/ 	.word	0xffffffff


	//   ....[153]....
        /*0540*/ 	.word	0xffffffff


	//   ....[154]....
        /*0544*/ 	.word	0xffffffff


	//   ....[155]....
        /*0548*/ 	.word	0x0500000f


	//   ....[156]....
        /*054c*/ 	.word	0x0500000f


	//   ....[157]....
        /*0550*/ 	.word	0x0500000f


	//   ....[158]....
        /*0554*/ 	.word	0x0500000f


	//   ....[159]....
        /*0558*/ 	.word	0x0500000f


	//   ....[160]....
        /*055c*/ 	.word	0x0500000f


	//   ....[161]....
        /*0560*/ 	.word	0x0500000f


	//   ....[162]....
        /*0564*/ 	.word	0x0500000f


	//   ....[163]....
        /*0568*/ 	.word	0x0500000f


	//   ....[164]....
        /*056c*/ 	.word	0x0500000f


	//   ....[165]....
        /*0570*/ 	.word	0x0500000f


	//   ....[166]....
        /*0574*/ 	.word	0x0500000f


	//   ....[167]....
        /*0578*/ 	.word	0x0500000f


	//   ....[168]....
        /*057c*/ 	.word	0x0500000f


	//   ....[169]....
        /*0580*/ 	.word	0x0500000f


	//   ....[170]....
        /*0584*/ 	.word	0x0500000f


	//   ....[171]....
        /*0588*/ 	.word	0x0500000f


	//   ....[172]....
        /*058c*/ 	.word	0x0500000f


	//----- nvinfo : EIATTR_COOP_GROUP_INSTR_OFFSETS
	.align		4
.L_120:
        /*0590*/ 	.byte	0x04, 0x28
        /*0592*/ 	.short	(.L_122 - .L_121)


	//   ....[0]....
.L_121:
        /*0594*/ 	.word	0x00000070


	//   ....[1]....
        /*0598*/ 	.word	0x00000140


	//   ....[2]....
        /*059c*/ 	.word	0x00000190


	//   ....[3]....
        /*05a0*/ 	.word	0x000003c0


	//   ....[4]....
        /*05a4*/ 	.word	0x00000520


	//   ....[5]....
        /*05a8*/ 	.word	0x00000640


	//   ....[6]....
        /*05ac*/ 	.word	0x000007a0


	//   ....[7]....
        /*05b0*/ 	.word	0x00001640


	//   ....[8]....
        /*05b4*/ 	.word	0x00003470


	//   ....[9]....
        /*05b8*/ 	.word	0x000034e0


	//   ....[10]....
        /*05bc*/ 	.word	0x00003b10


	//   ....[11]....
        /*05c0*/ 	.word	0x00003ba0


	//   ....[12]....
        /*05c4*/ 	.word	0x00006120


	//   ....[13]....
        /*05c8*/ 	.word	0x00006150


	//   ....[14]....
        /*05cc*/ 	.word	0x00006170


	//   ....[15]....
        /*05d0*/ 	.word	0x00006190


	//   ....[16]....
        /*05d4*/ 	.word	0x00007e90


	//   ....[17]....
        /*05d8*/ 	.word	0x00007ea0


	//   ....[18]....
        /*05dc*/ 	.word	0x00007ed0


	//   ....[19]....
        /*05e0*/ 	.word	0x00007ee0


	//   ....[20]....
        /*05e4*/ 	.word	0x00009530


	//   ....[21]....
        /*05e8*/ 	.word	0x00009580


	//   ....[22]....
        /*05ec*/ 	.word	0x000095b0


	//   ....[23]....
        /*05f0*/ 	.word	0x000095f0


	//   ....[24]....
        /*05f4*/ 	.word	0x00009620


	//   ....[25]....
        /*05f8*/ 	.word	0x00009650


	//   ....[26]....
        /*05fc*/ 	.word	0x00009680


	//   ....[27]....
        /*0600*/ 	.word	0x000096b0


	//   ....[28]....
        /*0604*/ 	.word	0x000096e0


	//   ....[29]....
        /*0608*/ 	.word	0x00009730


	//   ....[30]....
        /*060c*/ 	.word	0x00009760


	//   ....[31]....
        /*0610*/ 	.word	0x000097b0


	//   ....[32]....
        /*0614*/ 	.word	0x00009800


	//   ....[33]....
        /*0618*/ 	.word	0x00009830


	//   ....[34]....
        /*061c*/ 	.word	0x00009860


	//   ....[35]....
        /*0620*/ 	.word	0x00009890


	//   ....[36]....
        /*0624*/ 	.word	0x000098c0


	//   ....[37]....
        /*0628*/ 	.word	0x000098f0


	//   ....[38]....
        /*062c*/ 	.word	0x00009920


	//   ....[39]....
        /*0630*/ 	.word	0x00009950


	//   ....[40]....
        /*0634*/ 	.word	0x00009980


	//   ....[41]....
        /*0638*/ 	.word	0x000099b0


	//   ....[42]....
        /*063c*/ 	.word	0x000099e0


	//   ....[43]....
        /*0640*/ 	.word	0x00009a10


	//   ....[44]....
        /*0644*/ 	.word	0x00009a40


	//   ....[45]....
        /*0648*/ 	.word	0x00009a80


	//   ....[46]....
        /*064c*/ 	.word	0x00009ac0


	//   ....[47]....
        /*0650*/ 	.word	0x00009af0


	//   ....[48]....
        /*0654*/ 	.word	0x00009b20


	//   ....[49]....
        /*0658*/ 	.word	0x00009b50


	//   ....[50]....
        /*065c*/ 	.word	0x00009bd0


	//   ....[51]....
        /*0660*/ 	.word	0x00009c00


	//   ....[52]....
        /*0664*/ 	.word	0x00009c30


	//   ....[53]....
        /*0668*/ 	.word	0x00009c60


	//   ....[54]....
        /*066c*/ 	.word	0x00009c90


	//   ....[55]....
        /*0670*/ 	.word	0x00009cc0


	//   ....[56]....
        /*0674*/ 	.word	0x00009cf0


	//   ....[57]....
        /*0678*/ 	.word	0x00009d20


	//   ....[58]....
        /*067c*/ 	.word	0x00009d30


	//   ....[59]....
        /*0680*/ 	.word	0x00009d40


	//   ....[60]....
        /*0684*/ 	.word	0x00009d50


	//   ....[61]....
        /*0688*/ 	.word	0x00009d60


	//   ....[62]....
        /*068c*/ 	.word	0x00009d70


	//   ....[63]....
        /*0690*/ 	.word	0x00009d80


	//   ....[64]....
        /*0694*/ 	.word	0x00009d90


	//   ....[65]....
        /*0698*/ 	.word	0x00009da0


	//   ....[66]....
        /*069c*/ 	.word	0x00009db0


	//   ....[67]....
        /*06a0*/ 	.word	0x00009dc0


	//   ....[68]....
        /*06a4*/ 	.word	0x00009dd0


	//   ....[69]....
        /*06a8*/ 	.word	0x00009de0


	//   ....[70]....
        /*06ac*/ 	.word	0x00009df0


	//   ....[71]....
        /*06b0*/ 	.word	0x00009e00


	//   ....[72]....
        /*06b4*/ 	.word	0x00009e30


	//   ....[73]....
        /*06b8*/ 	.word	0x00009e40


	//   ....[74]....
        /*06bc*/ 	.word	0x00009e50


	//   ....[75]....
        /*06c0*/ 	.word	0x00009e60


	//   ....[76]....
        /*06c4*/ 	.word	0x00009e70


	//   ....[77]....
        /*06c8*/ 	.word	0x00009e80


	//   ....[78]....
        /*06cc*/ 	.word	0x00009ea0


	//   ....[79]....
        /*06d0*/ 	.word	0x00009eb0


	//   ....[80]....
        /*06d4*/ 	.word	0x00009ec0


	//   ....[81]....
        /*06d8*/ 	.word	0x00009ed0


	//   ....[82]....
        /*06dc*/ 	.word	0x00009ee0


	//   ....[83]....
        /*06e0*/ 	.word	0x00009ef0


	//   ....[84]....
        /*06e4*/ 	.word	0x0000a760


	//   ....[85]....
        /*06e8*/ 	.word	0x0000a7c0


	//   ....[86]....
        /*06ec*/ 	.word	0x0000a800


	//   ....[87]....
        /*06f0*/ 	.word	0x0000a860


	//   ....[88]....
        /*06f4*/ 	.word	0x0000b0a0


	//   ....[89]....
        /*06f8*/ 	.word	0x0000b0e0


	//   ....[90]....
        /*06fc*/ 	.word	0x0000b260


	//   ....[91]....
        /*0700*/ 	.word	0x0000b280


	//   ....[92]....
        /*0704*/ 	.word	0x0000b3c0


	//   ....[93]....
        /*0708*/ 	.word	0x0000b3e0


	//   ....[94]....
        /*070c*/ 	.word	0x0000b530


	//   ....[95]....
        /*0710*/ 	.word	0x0000b550


	//   ....[96]....
        /*0714*/ 	.word	0x0000bf20


	//   ....[97]....
        /*0718*/ 	.word	0x0000bf40


	//   ....[98]....
        /*071c*/ 	.word	0x0000c080


	//   ....[99]....
        /*0720*/ 	.word	0x0000c0a0


	//   ....[100]....
        /*0724*/ 	.word	0x0000c1e0


	//   ....[101]....
        /*0728*/ 	.word	0x0000c200


	//   ....[102]....
        /*072c*/ 	.word	0x0000c350


	//   ....[103]....
        /*0730*/ 	.word	0x0000c370


	//   ....[104]....
        /*0734*/ 	.word	0x0000c530


	//   ....[105]....
        /*0738*/ 	.word	0x0000c740


	//   ....[106]....
        /*073c*/ 	.word	0x0000c770


	//   ....[107]....
        /*0740*/ 	.word	0x0000c7a0


	//   ....[108]....
        /*0744*/ 	.word	0x0000c7e0


	//   ....[109]....
        /*0748*/ 	.word	0x0000c810


	//   ....[110]....
        /*074c*/ 	.word	0x0000c840


	//   ....[111]....
        /*0750*/ 	.word	0x0000c9d0


	//   ....[112]....
        /*0754*/ 	.word	0x0000ca00


	//   ....[113]....
        /*0758*/ 	.word	0x0000ca30


	//   ....[114]....
        /*075c*/ 	.word	0x0000ca60


	//   ....[115]....
        /*0760*/ 	.word	0x0000ca90


	//   ....[116]....
        /*0764*/ 	.word	0x0000cad0


	//   ....[117]....
        /*0768*/ 	.word	0x0000cb60


	//   ....[118]....
        /*076c*/ 	.word	0x0000cba0


	//   ....[119]....
        /*0770*/ 	.word	0x0000cc30


	//   ....[120]....
        /*0774*/ 	.word	0x0000dfe0


	//   ....[121]....
        /*0778*/ 	.word	0x0000ec90


	//   ....[122]....
        /*077c*/ 	.word	0x0000ecc0


	//   ....[123]....
        /*0780*/ 	.word	0x0000ecf0


	//   ....[124]....
        /*0784*/ 	.word	0x0000ed10


	//   ....[125]....
        /*0788*/ 	.word	0x0000ee10


	//   ....[126]....
        /*078c*/ 	.word	0x0000ee20


	//   ....[127]....
        /*0790*/ 	.word	0x0000eea0


	//   ....[128]....
        /*0794*/ 	.word	0x0000eeb0


	//   ....[129]....
        /*0798*/ 	.word	0x0000ef30


	//   ....[130]....
        /*079c*/ 	.word	0x0000ef40


	//   ....[131]....
        /*07a0*/ 	.word	0x0000efc0


	//   ....[132]....
        /*07a4*/ 	.word	0x0000efd0


	//   ....[133]....
        /*07a8*/ 	.word	0x0000f050


	//   ....[134]....
        /*07ac*/ 	.word	0x0000f060


	//   ....[135]....
        /*07b0*/ 	.word	0x0000f070


	//   ....[136]....
        /*07b4*/ 	.word	0x0000f0b0


	//   ....[137]....
        /*07b8*/ 	.word	0x00011390


	//   ....[138]....
        /*07bc*/ 	.word	0x000113c0


	//   ....[139]....
        /*07c0*/ 	.word	0x000113f0


	//   ....[140]....
        /*07c4*/ 	.word	0x00011420


	//   ....[141]....
        /*07c8*/ 	.word	0x00011450


	//   ....[142]....
        /*07cc*/ 	.word	0x00011460


	//   ....[143]....
        /*07d0*/ 	.word	0x000114a0


	//   ....[144]....
        /*07d4*/ 	.word	0x000114b0


	//   ....[145]....
        /*07d8*/ 	.word	0x000115f0


	//   ....[146]....
        /*07dc*/ 	.word	0x00011620


	//   ....[147]....
        /*07e0*/ 	.word	0x00011650


	//   ....[148]....
        /*07e4*/ 	.word	0x00011680


	//   ....[149]....
        /*07e8*/ 	.word	0x000116b0


	//   ....[150]....
        /*07ec*/ 	.word	0x000116f0


	//   ....[151]....
        /*07f0*/ 	.word	0x00011770


	//   ....[152]....
        /*07f4*/ 	.word	0x000117b0


	//   ....[153]....
        /*07f8*/ 	.word	0x00011800


	//   ....[154]....
        /*07fc*/ 	.word	0x00011cb0


	//   ....[155]....
        /*0800*/ 	.word	0x000121d0


	//   ....[156]....
        /*0804*/ 	.word	0x00012390


	//   ....[157]....
        /*0808*/ 	.word	0x00012400


	//   ....[158]....
        /*080c*/ 	.word	0x00012460


	//   ....[159]....
        /*0810*/ 	.word	0x00012500


	//   ....[160]....
        /*0814*/ 	.word	0x000125c0


	//   ....[161]....
        /*0818*/ 	.word	0x000126c0


	//   ....[162]....
        /*081c*/ 	.word	0x00012720


	//   ....[163]....
        /*0820*/ 	.word	0x00012810


	//   ....[164]....
        /*0824*/ 	.word	0x00012870


	//   ....[165]....
        /*0828*/ 	.word	0x00012960


	//   ....[166]....
        /*082c*/ 	.word	0x000129c0


	//   ....[167]....
        /*0830*/ 	.word	0x00012ab0


	//   ....[168]....
        /*0834*/ 	.word	0x00012b10


	//   ....[169]....
        /*0838*/ 	.word	0x00012be0


	//   ....[170]....
        /*083c*/ 	.word	0x00012c60


	//   ....[171]....
        /*0840*/ 	.word	0x00012d30


	//   ....[172]....
        /*0844*/ 	.word	0x00013080


	//----- nvinfo : EIATTR_REG_RECONFIG
	.align		4
.L_122:
        /*0848*/ 	.byte	0x01, 0x54
	.zero		2


	//----- nvinfo : EIATTR_SYSCALL_OFFSETS
	.align		4
        /*084c*/ 	.byte	0x04, 0x46
        /*084e*/ 	.short	(.L_124 - .L_123)


	//   ....[0]....
.L_123:
        /*0850*/ 	.word	0x00001830


	//   ....[1]....
        /*0854*/ 	.word	0x0000da30


	//   ....[2]....
        /*0858*/ 	.word	0x0000dbc0


	//   ....[3]....
        /*085c*/ 	.word	0x0000dd10


	//   ....[4]....
        /*0860*/ 	.word	0x0000de50


	//   ....[5]....
        /*0864*/ 	.word	0x0000e8c0


	//----- nvinfo : EIATTR_MBARRIER_INSTR_OFFSETS
	.align		4
.L_124:
        /*0868*/ 	.byte	0x04, 0x39
        /*086a*/ 	.short	(.L_126 - .L_125)


	//   ....[0]....
.L_125:
        /*086c*/ 	.word	0x00000270
        /*0870*/ 	.word	0x000000ff
        /*0874*/ 	.word	0x00038800
        /*0878*/ 	.short	0x0100
        /*087a*/ 	.byte	0x08
	.zero		1


	//   ....[1]....
        /*087c*/ 	.word	0x00000280
        /*0880*/ 	.word	0x000000ff
        /*0884*/ 	.word	0x00038820
        /*0888*/ 	.short	0x0100
        /*088a*/ 	.byte	0x08
	.zero		1


	//   ....[2]....
        /*088c*/ 	.word	0x00000370
        /*0890*/ 	.word	0x000000ff
        /*0894*/ 	.word	0x00038830
        /*0898*/ 	.short	0x0100
        /*089a*/ 	.byte	0x08
	.zero		1


	//   ....[3]....
        /*089c*/ 	.word	0x00000380
        /*08a0*/ 	.word	0x000000ff
        /*08a4*/ 	.word	0x00038840
        /*08a8*/ 	.short	0x0100
        /*08aa*/ 	.byte	0x08
	.zero		1


	//   ....[4]....
        /*08ac*/ 	.word	0x00000390
        /*08b0*/ 	.word	0x000000ff
        /*08b4*/ 	.word	0x00038838
        /*08b8*/ 	.short	0x0100
        /*08ba*/ 	.byte	0x08
	.zero		1


	//   ....[5]....
        /*08bc*/ 	.word	0x000003a0
        /*08c0*/ 	.word	0x000000ff
        /*08c4*/ 	.word	0x00038848
        /*08c8*/ 	.short	0x0100
        /*08ca*/ 	.byte	0x08
	.zero		1


	//   ....[6]....
        /*08cc*/ 	.word	0x000004d0
        /*08d0*/ 	.word	0x000000ff
        /*08d4*/ 	.word	0x00038850
        /*08d8*/ 	.short	0x0100
        /*08da*/ 	.byte	0x08
	.zero		1


	//   ....[7]....
        /*08dc*/ 	.word	0x000004e0
        /*08e0*/ 	.word	0x000000ff
        /*08e4*/ 	.word	0x00038860
        /*08e8*/ 	.short	0x0100
        /*08ea*/ 	.byte	0x08
	.zero		1


	//   ....[8]....
        /*08ec*/ 	.word	0x000004f0
        /*08f0*/ 	.word	0x000000ff
        /*08f4*/ 	.word	0x00038858
        /*08f8*/ 	.short	0x0100
        /*08fa*/ 	.byte	0x08
	.zero		1


	//   ....[9]....
        /*08fc*/ 	.word	0x00000500
        /*0900*/ 	.word	0x000000ff
        /*0904*/ 	.word	0x00038868
        /*0908*/ 	.short	0x0100
        /*090a*/ 	.byte	0x08
	.zero		1


	//   ....[10]....
        /*090c*/ 	.word	0x000005f0
        /*0910*/ 	.word	0x000000ff
        /*0914*/ 	.word	0x00038870
        /*0918*/ 	.short	0x0100
        /*091a*/ 	.byte	0x06
	.zero		1


	//   ....[11]....
        /*091c*/ 	.word	0x00000600
        /*0920*/ 	.word	0x000000ff
        /*0924*/ 	.word	0x00038880
        /*0928*/ 	.short	0x0100
        /*092a*/ 	.byte	0x06
	.zero		1


	//   ....[12]....
        /*092c*/ 	.word	0x00000610
        /*0930*/ 	.word	0x000000ff
        /*0934*/ 	.word	0x00038878
        /*0938*/ 	.short	0x0100
        /*093a*/ 	.byte	0x06
	.zero		1


	//   ....[13]....
        /*093c*/ 	.word	0x00000620
        /*0940*/ 	.word	0x000000ff
        /*0944*/ 	.word	0x00038888
        /*0948*/ 	.short	0x0100
        /*094a*/ 	.byte	0x06
	.zero		1


	//   ....[14]....
        /*094c*/ 	.word	0x00000750
        /*0950*/ 	.word	0x000000ff
        /*0954*/ 	.word	0x00038890
        /*0958*/ 	.short	0x0100
        /*095a*/ 	.byte	0x08
	.zero		1


	//   ....[15]....
        /*095c*/ 	.word	0x00000760
        /*0960*/ 	.word	0x000000ff
        /*0964*/ 	.word	0x000388a0
        /*0968*/ 	.short	0x0100
        /*096a*/ 	.byte	0x08
	.zero		1


	//   ....[16]....
        /*096c*/ 	.word	0x00000770
        /*0970*/ 	.word	0x000000ff
        /*0974*/ 	.word	0x00038898
        /*0978*/ 	.short	0x0100
        /*097a*/ 	.byte	0x08
	.zero		1


	//   ....[17]....
        /*097c*/ 	.word	0x00000780
        /*0980*/ 	.word	0x000000ff
        /*0984*/ 	.word	0x000388a8
        /*0988*/ 	.short	0x0100
        /*098a*/ 	.byte	0x08
	.zero		1


	//   ....[18]....
        /*098c*/ 	.word	0x000008b0
        /*0990*/ 	.word	0x000000ff
        /*0994*/ 	.word	0x000388b0
        /*0998*/ 	.short	0x0100
        /*099a*/ 	.byte	0x08
	.zero		1


	//   ....[19]....
        /*099c*/ 	.word	0x000008c0
        /*09a0*/ 	.word	0x000000ff
        /*09a4*/ 	.word	0x000388c0
        /*09a8*/ 	.short	0x0100
        /*09aa*/ 	.byte	0x08
	.zero		1


	//   ....[20]....
        /*09ac*/ 	.word	0x000008d0
        /*09b0*/ 	.word	0x000000ff
        /*09b4*/ 	.word	0x000388b8
        /*09b8*/ 	.short	0x0100
        /*09ba*/ 	.byte	0x08
	.zero		1


	//   ....[21]....
        /*09bc*/ 	.word	0x000008e0
        /*09c0*/ 	.word	0x000000ff
        /*09c4*/ 	.word	0x000388c8
        /*09c8*/ 	.short	0x0100
        /*09ca*/ 	.byte	0x08
	.zero		1


	//   ....[22]....
        /*09cc*/ 	.word	0x00001ba0
        /*09d0*/ 	.word	0x00000002
        /*09d4*/ 	.word	0x00038800
        /*09d8*/ 	.short	0x010a
        /*09da*/ 	.byte	0x3f
	.zero		1


	//   ....[23]....
        /*09dc*/ 	.word	0x00001c40
        /*09e0*/ 	.word	0x00000004
        /*09e4*/ 	.word	0x00038830
        /*09e8*/ 	.short	0x010a
        /*09ea*/ 	.byte	0x3f
	.zero		1


	//   ....[24]....
        /*09ec*/ 	.word	0x00001cb0
        /*09f0*/ 	.word	0x00000004
        /*09f4*/ 	.word	0x00038830
        /*09f8*/ 	.short	0x010a
        /*09fa*/ 	.byte	0x3f
	.zero		1


	//   ....[25]....
        /*09fc*/ 	.word	0x00003780
        /*0a00*/ 	.word	0x00000004
        /*0a04*/ 	.word	0x00000000
        /*0a08*/ 	.short	0x0101
        /*0a0a*/ 	.byte	0x3f
	.zero		1


	//   ....[26]....
        /*0a0c*/ 	.word	0x00004f80
        /*0a10*/ 	.word	0x000000ff
        /*0a14*/ 	.word	0x00038830
        /*0a18*/ 	.short	0x010a
        /*0a1a*/ 	.byte	0x06
	.zero		1


	//   ....[27]....
        /*0a1c*/ 	.word	0x00004fc0
        /*0a20*/ 	.word	0x000000ff
        /*0a24*/ 	.word	0x00038830
        /*0a28*/ 	.short	0x010a
        /*0a2a*/ 	.byte	0x06
	.zero		1


	//   ....[28]....
        /*0a2c*/ 	.word	0x00005360
        /*0a30*/ 	.word	0x000000ff
        /*0a34*/ 	.word	0x00038850
        /*0a38*/ 	.short	0x010a
        /*0a3a*/ 	.byte	0x06
	.zero		1


	//   ....[29]....
        /*0a3c*/ 	.word	0x000053a0
        /*0a40*/ 	.word	0x000000ff
        /*0a44*/ 	.word	0x00038850
        /*0a48*/ 	.short	0x010a
        /*0a4a*/ 	.byte	0x06
	.zero		1


	//   ....[30]....
        /*0a4c*/ 	.word	0x00006a10
        /*0a50*/ 	.word	0x000000ac
        /*0a54*/ 	.word	0x00000000
        /*0a58*/ 	.short	0x0101
        /*0a5a*/ 	.byte	0x3f
	.zero		1


	//   ....[31]....
        /*0a5c*/ 	.word	0x00007110
        /*0a60*/ 	.word	0x00000008
        /*0a64*/ 	.word	0x00000000
        /*0a68*/ 	.short	0x0101
        /*0a6a*/ 	.byte	0x3f
	.zero		1


	//   ....[32]....
        /*0a6c*/ 	.word	0x00007ae0
        /*0a70*/ 	.word	0x0000000f
        /*0a74*/ 	.word	0x00038850
        /*0a78*/ 	.short	0x010a
        /*0a7a*/ 	.byte	0x3f
	.zero		1


	//   ....[33]....
        /*0a7c*/ 	.word	0x00007b70
        /*0a80*/ 	.word	0x0000000f
        /*0a84*/ 	.word	0x00038850
        /*0a88*/ 	.short	0x010a
        /*0a8a*/ 	.byte	0x3f
	.zero		1


	//   ....[34]....
        /*0a8c*/ 	.word	0x00008180
        /*0a90*/ 	.word	0x00000003
        /*0a94*/ 	.word	0x00000000
        /*0a98*/ 	.short	0x0101
        /*0a9a*/ 	.byte	0x3f
	.zero		1


	//   ....[35]....
        /*0a9c*/ 	.word	0x0000b0d0
        /*0aa0*/ 	.word	0x00000003
        /*0aa4*/ 	.word	0x00000000
        /*0aa8*/ 	.short	0x0101
        /*0aaa*/ 	.byte	0x3f
	.zero		1


	//   ....[36]....
        /*0aac*/ 	.word	0x0000e270
        /*0ab0*/ 	.word	0x00000004
        /*0ab4*/ 	.word	0x00038880
        /*0ab8*/ 	.short	0x010a
        /*0aba*/ 	.byte	0x3f
	.zero		1


	//   ....[37]....
        /*0abc*/ 	.word	0x0000e470
        /*0ac0*/ 	.word	0x00000004
        /*0ac4*/ 	.word	0x00038840
        /*0ac8*/ 	.short	0x010a
        /*0aca*/ 	.byte	0x3f
	.zero		1


	//   ....[38]....
        /*0acc*/ 	.word	0x0000f1a0
        /*0ad0*/ 	.word	0x00000013
        /*0ad4*/ 	.word	0x00038800
        /*0ad8*/ 	.short	0x0107
        /*0ada*/ 	.byte	0x3f
	.zero		1


	//   ....[39]....
        /*0adc*/ 	.word	0x0000f2a0
        /*0ae0*/ 	.word	0x00000013
        /*0ae4*/ 	.word	0x00038800
        /*0ae8*/ 	.short	0x0101
        /*0aea*/ 	.byte	0x3f
	.zero		1


	//   ....[40]....
        /*0aec*/ 	.word	0x0000f2c0
        /*0af0*/ 	.word	0x00000013
        /*0af4*/ 	.word	0x00038820
        /*0af8*/ 	.short	0x010a
        /*0afa*/ 	.byte	0x3f
	.zero		1


	//   ....[41]....
        /*0afc*/ 	.word	0x0000f5e0
        /*0b00*/ 	.word	0x00000004
        /*0b04*/ 	.word	0x00038880
        /*0b08*/ 	.short	0x010a
        /*0b0a*/ 	.byte	0x3f
	.zero		1


	//   ....[42]....
        /*0b0c*/ 	.word	0x0000f930
        /*0b10*/ 	.word	0x00000004
        /*0b14*/ 	.word	0x00038840
        /*0b18*/ 	.short	0x010a
        /*0b1a*/ 	.byte	0x3f
	.zero		1


	//   ....[43]....
        /*0b1c*/ 	.word	0x0000fcf0
        /*0b20*/ 	.word	0x00000014
        /*0b24*/ 	.word	0x00038870
        /*0b28*/ 	.short	0x010a
        /*0b2a*/ 	.byte	0x3f
	.zero		1


	//   ....[44]....
        /*0b2c*/ 	.word	0x0000fd60
        /*0b30*/ 	.word	0x00000014
        /*0b34*/ 	.word	0x00038860
        /*0b38*/ 	.short	0x010a
        /*0b3a*/ 	.byte	0x3f
	.zero		1


	//   ....[45]....
        /*0b3c*/ 	.word	0x00010560
        /*0b40*/ 	.word	0x00000014
        /*0b44*/ 	.word	0x00038850
        /*0b48*/ 	.short	0x0101
        /*0b4a*/ 	.byte	0x3f
	.zero		1


	//   ....[46]....
        /*0b4c*/ 	.word	0x000105e0
        /*0b50*/ 	.word	0x00000014
        /*0b54*/ 	.word	0x00000000
        /*0b58*/ 	.short	0x0101
        /*0b5a*/ 	.byte	0x3f
	.zero		1


	//   ....[47]....
        /*0b5c*/ 	.word	0x00010810
        /*0b60*/ 	.word	0x00000011
        /*0b64*/ 	.word	0x00038870
        /*0b68*/ 	.short	0x010a
        /*0b6a*/ 	.byte	0x3f
	.zero		1


	//   ....[48]....
        /*0b6c*/ 	.word	0x00010880
        /*0b70*/ 	.word	0x00000011
        /*0b74*/ 	.word	0x00038860
        /*0b78*/ 	.short	0x010a
        /*0b7a*/ 	.byte	0x3f
	.zero		1


	//   ....[49]....
        /*0b7c*/ 	.word	0x000110a0
        /*0b80*/ 	.word	0x00000011
        /*0b84*/ 	.word	0x00038850
        /*0b88*/ 	.short	0x0101
        /*0b8a*/ 	.byte	0x3f
	.zero		1


	//   ....[50]....
        /*0b8c*/ 	.word	0x000110f0
        /*0b90*/ 	.word	0x00000011
        /*0b94*/ 	.word	0x00000000
        /*0b98*/ 	.short	0x0101
        /*0b9a*/ 	.byte	0x3f
	.zero		1


	//   ....[51]....
        /*0b9c*/ 	.word	0x00011c30
        /*0ba0*/ 	.word	0x00000000
        /*0ba4*/ 	.word	0x00038820
        /*0ba8*/ 	.short	0x010a
        /*0baa*/ 	.byte	0x3f
	.zero		1


	//   ....[52]....
        /*0bac*/ 	.word	0x00011df0
        /*0bb0*/ 	.word	0x00000006
        /*0bb4*/ 	.word	0x00000000
        /*0bb8*/ 	.short	0x010a
        /*0bba*/ 	.byte	0x3f
	.zero		1


	//   ....[53]....
        /*0bbc*/ 	.word	0x00011e60
        /*0bc0*/ 	.word	0x00000007
        /*0bc4*/ 	.word	0x00000000
        /*0bc8*/ 	.short	0x010a
        /*0bca*/ 	.byte	0x3f
	.zero		1


	//   ....[54]....
        /*0bcc*/ 	.word	0x00011ec0
        /*0bd0*/ 	.word	0x00000004
        /*0bd4*/ 	.word	0x00038860
        /*0bd8*/ 	.short	0x010a
        /*0bda*/ 	.byte	0x3f
	.zero		1


	//   ....[55]....
        /*0bdc*/ 	.word	0x00011f10
        /*0be0*/ 	.word	0x00000003
        /*0be4*/ 	.word	0x00038860
        /*0be8*/ 	.short	0x010a
        /*0bea*/ 	.byte	0x3f
	.zero		1


	//   ....[56]....
        /*0bec*/ 	.word	0x00011f50
        /*0bf0*/ 	.word	0x00000004
        /*0bf4*/ 	.word	0x00038880
        /*0bf8*/ 	.short	0x010a
        /*0bfa*/ 	.byte	0x3f
	.zero		1


	//   ....[57]....
        /*0bfc*/ 	.word	0x00011f70
        /*0c00*/ 	.word	0x00000003
        /*0c04*/ 	.word	0x00038880
        /*0c08*/ 	.short	0x010a
        /*0c0a*/ 	.byte	0x3f
	.zero		1


	//   ....[58]....
        /*0c0c*/ 	.word	0x00011fd0
        /*0c10*/ 	.word	0x00000002
        /*0c14*/ 	.word	0x00038800
        /*0c18*/ 	.short	0x010a
        /*0c1a*/ 	.byte	0x3f
	.zero		1


	//   ....[59]....
        /*0c1c*/ 	.word	0x00012020
        /*0c20*/ 	.word	0x00000004
        /*0c24*/ 	.word	0x00038830
        /*0c28*/ 	.short	0x010a
        /*0c2a*/ 	.byte	0x3f
	.zero		1


	//   ....[60]....
        /*0c2c*/ 	.word	0x00012080
        /*0c30*/ 	.word	0x00000003
        /*0c34*/ 	.word	0x00038830
        /*0c38*/ 	.short	0x010a
        /*0c3a*/ 	.byte	0x3f
	.zero		1


	//   ....[61]....
        /*0c3c*/ 	.word	0x000120e0
        /*0c40*/ 	.word	0x00000003
        /*0c44*/ 	.word	0x00038850
        /*0c48*/ 	.short	0x010a
        /*0c4a*/ 	.byte	0x3f
	.zero		1


	//   ....[62]....
        /*0c4c*/ 	.word	0x00012130
        /*0c50*/ 	.word	0x0000000f
        /*0c54*/ 	.word	0x00038850
        /*0c58*/ 	.short	0x010a
        /*0c5a*/ 	.byte	0x3f
	.zero		1


	//   ....[63]....
        /*0c5c*/ 	.word	0x00012280
        /*0c60*/ 	.word	0x00000004
        /*0c64*/ 	.word	0x00038880
        /*0c68*/ 	.short	0x010a
        /*0c6a*/ 	.byte	0x3f
	.zero		1


	//   ....[64]....
        /*0c6c*/ 	.word	0x000122d0
        /*0c70*/ 	.word	0x00000004
        /*0c74*/ 	.word	0x00038840
        /*0c78*/ 	.short	0x010a
        /*0c7a*/ 	.byte	0x3f
	.zero		1


	//   ....[65]....
        /*0c7c*/ 	.word	0x00012d70
        /*0c80*/ 	.word	0x00000013
        /*0c84*/ 	.word	0x00038820
        /*0c88*/ 	.short	0x010a
        /*0c8a*/ 	.byte	0x3f
	.zero		1


	//   ....[66]....
        /*0c8c*/ 	.word	0x00012dc0
        /*0c90*/ 	.word	0x00000004
        /*0c94*/ 	.word	0x00038880
        /*0c98*/ 	.short	0x010a
        /*0c9a*/ 	.byte	0x3f
	.zero		1


	//   ....[67]....
        /*0c9c*/ 	.word	0x00012e10
        /*0ca0*/ 	.word	0x00000004
        /*0ca4*/ 	.word	0x00038840
        /*0ca8*/ 	.short	0x010a
        /*0caa*/ 	.byte	0x3f
	.zero		1


	//   ....[68]....
        /*0cac*/ 	.word	0x00012e60
        /*0cb0*/ 	.word	0x00000014
        /*0cb4*/ 	.word	0x00038870
        /*0cb8*/ 	.short	0x010a
        /*0cba*/ 	.byte	0x3f
	.zero		1


	//   ....[69]....
        /*0cbc*/ 	.word	0x00012eb0
        /*0cc0*/ 	.word	0x00000014
        /*0cc4*/ 	.word	0x00038860
        /*0cc8*/ 	.short	0x010a
        /*0cca*/ 	.byte	0x3f
	.zero		1


	//   ....[70]....
        /*0ccc*/ 	.word	0x00012f00
        /*0cd0*/ 	.word	0x00000011
        /*0cd4*/ 	.word	0x00038870
        /*0cd8*/ 	.short	0x010a
        /*0cda*/ 	.byte	0x3f
	.zero		1


	//   ....[71]....
        /*0cdc*/ 	.word	0x00012f50
        /*0ce0*/ 	.word	0x00000011
        /*0ce4*/ 	.word	0x00038860
        /*0ce8*/ 	.short	0x010a
        /*0cea*/ 	.byte	0x3f
	.zero		1


	//   ....[72]....
        /*0cec*/ 	.word	0x00012fa0
        /*0cf0*/ 	.word	0x00000000
        /*0cf4*/ 	.word	0x00038820
        /*0cf8*/ 	.short	0x010a
        /*0cfa*/ 	.byte	0x3f
	.zero		1


	//   ....[73]....
        /*0cfc*/ 	.word	0x00013140
        /*0d00*/ 	.word	0x00000006
        /*0d04*/ 	.word	0x00000000
        /*0d08*/ 	.short	0x010a
        /*0d0a*/ 	.byte	0x3f
	.zero		1


	//   ....[74]....
        /*0d0c*/ 	.word	0x00013190
        /*0d10*/ 	.word	0x00000007
        /*0d14*/ 	.word	0x00000000
        /*0d18*/ 	.short	0x010a
        /*0d1a*/ 	.byte	0x3f
	.zero		1


	//   ....[75]....
        /*0d1c*/ 	.word	0x000131e0
        /*0d20*/ 	.word	0x00000004
        /*0d24*/ 	.word	0x00038860
        /*0d28*/ 	.short	0x010a
        /*0d2a*/ 	.byte	0x3f
	.zero		1


	//   ....[76]....
        /*0d2c*/ 	.word	0x00013230
        /*0d30*/ 	.word	0x00000003
        /*0d34*/ 	.word	0x00038860
        /*0d38*/ 	.short	0x010a
        /*0d3a*/ 	.byte	0x3f
	.zero		1


	//   ....[77]....
        /*0d3c*/ 	.word	0x00013280
        /*0d40*/ 	.word	0x00000004
        /*0d44*/ 	.word	0x00038880
        /*0d48*/ 	.short	0x010a
        /*0d4a*/ 	.byte	0x3f
	.zero		1


	//----- nvinfo : EIATTR_NUM_MBARRIERS
	.align		4
.L_126:
        /*0d4c*/ 	.byte	0x03, 0x38
        /*0d4e*/ 	.short	0x0016


	//----- nvinfo : EIATTR_EXIT_INSTR_OFFSETS
	.align		4
        /*0d50*/ 	.byte	0x04, 0x1c
        /*0d52*/ 	.short	(.L_128 - .L_127)


	//   ....[0]....
.L_127:
        /*0d54*/ 	.word	0x00000a80


	//   ....[1]....
        /*0d58*/ 	.word	0x0000c4e0


	//   ....[2]....
        /*0d5c*/ 	.word	0x00011fc0


	//----- nvinfo : EIATTR_MAX_THREADS
	.align		4
.L_128:
        /*0d60*/ 	.byte	0x04, 0x05
        /*0d62*/ 	.short	(.L_130 - .L_129)
.L_129:
        /*0d64*/ 	.word	0x00000180
        /*0d68*/ 	.word	0x00000001
        /*0d6c*/ 	.word	0x00000001


	//----- nvinfo : EIATTR_CRS_STACK_SIZE
	.align		4
.L_130:
        /*0d70*/ 	.byte	0x04, 0x1e
        /*0d72*/ 	.short	(.L_132 - .L_131)
.L_131:
        /*0d74*/ 	.word	0x00000000


	//----- nvinfo : EIATTR_CBANK_PARAM_SIZE
	.align		4
.L_132:
        /*0d78*/ 	.byte	0x03, 0x19
        /*0d7a*/ 	.short	0x0af0


	//----- nvinfo : EIATTR_PARAM_CBANK
	.align		4
        /*0d7c*/ 	.byte	0x04, 0x0a
        /*0d7e*/ 	.short	(.L_134 - .L_133)
	.align		4
.L_133:
        /*0d80*/ 	.word	index@(.nv.constant0._ZN7cutlass13device_kernelIN5flash11enable_sm90INS1_16FlashAttnFwdSm90INS1_25CollectiveMainloopFwdSm90ILi2EN4cute5tupleIJNS5_1CILi1EEES8_S8_EEENS6_IJNS7_ILi128EEESA_NS7_ILi256EEEEEELi256ENS_12float_e4m3_tEfNS_4arch4Sm90ELb0ELb0ELb1ELb1ELb0ELb0ELb0ELb1ELb1ELb1ELb0ELb0EEENS1_21CollectiveEpilogueFwdINS6_IJSA_SB_SA_EEES9_NS_10bfloat16_tESF_Li256ELb1ELb1ELb0ELb1EEENS1_36VarlenDynamicPersistentTileSchedulerILi128ELi128ELi256ELi128ELb0ELb1ELb1ELb0ELb1ELb1EEEEEEEEEvNT_6ParamsE)
        /*0d84*/ 	.short	0x0210
        /*0d86*/ 	.short	0x0af0


	//----- nvinfo : EIATTR_SW_WAR
	.align		4
.L_134:
        /*0d88*/ 	.byte	0x04, 0x36
        /*0d8a*/ 	.short	(.L_136 - .L_135)
.L_135:
        /*0d8c*/ 	.word	0x00000008
.L_136:


//--------------------- .nv.info._ZN7cutlass13device_kernelIN5flash11enable_sm90INS1_16FlashAttnFwdSm90INS1_25CollectiveMainloopFwdSm90ILi2EN4cute5tupleIJNS5_1CILi1EEES8_S8_EEENS6_IJNS7_ILi128EEESA_NS7_ILi256EEEEEELi256ENS_12float_e4m3_tEfNS_4arch4Sm90ELb0ELb0ELb1ELb1ELb0ELb1ELb0ELb1ELb1ELb1ELb0ELb0EEENS1_21CollectiveEpilogueFwdINS6_IJSA_SB_SA_EEES9_NS_10bfloat16_tESF_Li256ELb1ELb1ELb0ELb1EEENS1_36VarlenDynamicPersistentTileSchedulerILi128ELi128ELi256ELi128ELb0ELb1ELb1ELb0ELb1ELb1EEEEEEEEEvNT_6ParamsE --------------------------
	.section	.nv.info._ZN7cutlass13device_kernelIN5flash11enable_sm90INS1_16FlashAttnFwdSm90INS1_25CollectiveMainloopFwdSm90ILi2EN4cute5tupleIJNS5_1CILi1EEES8_S8_EEENS6_IJNS7_ILi128EEESA_NS7_ILi256EEEEEELi256ENS_12float_e4m3_tEfNS_4arch4Sm90ELb0ELb0ELb1ELb1ELb0ELb1ELb0ELb1ELb1ELb1ELb0ELb0EEENS1_21CollectiveEpilogueFwdINS6_IJSA_SB_SA_EEES9_NS_10bfloat16_tESF_Li256ELb1ELb1ELb0ELb1EEENS1_36VarlenDynamicPersistentTileSchedulerILi128ELi128ELi256ELi128ELb0ELb1ELb1ELb0ELb1ELb1EEEEEEEEEvNT_6ParamsE,"",@"SHT_CUDA_INFO"
	.sectionflags	@""
	.align	4


	//----- nvinfo : EIATTR_CUDA_API_VERSION
	.align		4
        /*0000*/ 	.byte	0x04, 0x37
        /*0002*/ 	.short	(.L_138 - .L_137)
.L_137:
        /*0004*/ 	.word	0x00000082


	//----- nvinfo : EIATTR_KPARAM_INFO
	.align		4
.L_138:
        /*0008*/ 	.byte	0x04, 0x17
        /*000a*/ 	.short	(.L_140 - .L_139)
.L_139:
        /*000c*/ 	.word	0x00000000
        /*0010*/ 	.short	0x0000
        /*0012*/ 	.short	0x0070
        /*0014*/ 	.byte	0x00, 0xf0, 0x01, 0x2a


	//----- nvinfo : EIATTR_SPARSE_MMA_MASK
	.align		4
.L_140:
        /*0018*/ 	.byte	0x03, 0x50
        /*001a*/ 	.short	0x0000


	//----- nvinfo : EIATTR_MAXREG_COUNT
	.align		4
        /*001c*/ 	.byte	0x03, 0x1b
        /*001e*/ 	.short	0x00a8


	//----- nvinfo : EIATTR_NUM_BARRIERS
	.align		4
        /*0020*/ 	.byte	0x02, 0x4c
        /*0022*/ 	.byte	0x10
	.zero		1


	//----- nvinfo : EIATTR_EXTERNS
	.align		4
        /*0024*/ 	.byte	0x04, 0x0f
        /*0026*/ 	.short	(.L_142 - .L_141)


	//   ....[0]....
	.align		4
.L_141:
        /*0028*/ 	.word	index@(__assertfail)


	//----- nvinfo : EIATTR_ANNOTATIONS
	.align		4
.L_142:
        /*002c*/ 	.byte	0x04, 0x55
        /*002e*/ 	.short	(.L_144 - .L_143)


	//   ....[0]....
.L_143:
        /* <DEDUP_REMOVED lines=102> */


	//----- nvinfo : EIATTR_MERCURY_ISA_VERSION
	.align		4
.L_144:
        /*0680*/ 	.byte	0x03, 0x5f
        /*0682*/ 	.short	0x0101


	//----- nvinfo : EIATTR_UNUSED_LOAD_BYTE_OFFSET
	.align		4
        /*0684*/ 	.byte	0x04, 0x44
        /*0686*/ 	.short	(.L_146 - .L_145)


	//   ....[0]....
.L_145:
        /*0688*/ 	.word	0x00000ad0
        /*068c*/ 	.word	0x0000fff0


	//   ....[1]....
        /*0690*/ 	.word	0x0001adc0
        /*0694*/ 	.word	0x0000fff0


	//----- nvinfo : EIATTR_INT_WARP_WIDE_INSTR_OFFSETS
	.align		4
.L_146:
        /*0698*/ 	.byte	0x04, 0x31
        /*069a*/ 	.short	(.L_148 - .L_147)


	//   ....[0]....
.L_147:
        /*069c*/ 	.word	0x00000190


	//   ....[1]....
        /*06a0*/ 	.word	0x000001d0


	//   ....[2]....
        /*06a4*/ 	.word	0x00000240


	//   ....[3]....
        /*06a8*/ 	.word	0x00021010


	//   ....[4]....
        /*06ac*/ 	.word	0x00021070


	//   ....[5]....
        /*06b0*/ 	.word	0x00024110


	//   ....[6]....
        /*06b4*/ 	.word	0x00024170


	//----- nvinfo : EIATTR_COOP_GROUP_MASK_REGIDS
	.align		4
.L_148:
        /*06b8*/ 	.byte	0x04, 0x29
        /*06ba*/ 	.short	(.L_150 - .L_149)


	//   ....[0]....
.L_149:
        /*06bc*/ 	.word	0xffffffff


	//   ....[1]....
        /*06c0*/ 	.word	0xffffffff


	//   ....[2]....
        /*06c4*/ 	.word	0xffffffff


	//   ....[3]....
        /*06c8*/ 	.word	0xffffffff


	//   ....[4]....
        /*06cc*/ 	.word	0xffffffff


	//   ....[5]....
        /*06d0*/ 	.word	0xffffffff


	//   ....[6]....
        /*06d4*/ 	.word	0xffffffff


	//   ....[7]....
        /*06d8*/ 	.word	0xffffffff


	//   ....[8]....
        /*06dc*/ 	.word	0xffffffff


	//   ....[9]....
        /*06e0*/ 	.word	0xffffffff


	//   ....[10]....
        /*06e4*/ 	.word	0xffffffff


	//   ....[11]....
        /*06e8*/ 	.word	0xffffffff


	//   ....[12]....
        /*06ec*/ 	.word	0xffffffff


	//   ....[13]....
        /*06f0*/ 	.word	0xffffffff


	//   ....[14]....
        /*06f4*/ 	.word	0xffffffff


	//   ....[15]....
        /*06f8*/ 	.word	0xffffffff


	//   ....[16]....
        /*06fc*/ 	.word	0xffffffff


	//   ....[17]....
        /*0700*/ 	.word	0xffffffff


	//   ....[18]....
        /*0704*/ 	.word	0xffffffff


	//   ....[19]....
        /*0708*/ 	.word	0xffffffff


	//   ....[20]....
        /*070c*/ 	.word	0xffffffff


	//   ....[21]....
        /*0710*/ 	.word	0xffffffff


	//   ....[22]....
        /*0714*/ 	.word	0xffffffff


	//   ....[23]....
        /*0718*/ 	.word	0xffffffff


	//   ....[24]....
        /*071c*/ 	.word	0xffffffff


	//   ....[25]....
        /*0720*/ 	.word	0xffffffff


	//   ....[26]....
        /*0724*/ 	.word	0xffffffff


	//   ....[27]....
        /*0728*/ 	.word	0xffffffff


	//   ....[28]....
        /*072c*/ 	.word	0xffffffff


	//   ....[29]....
        /*0730*/ 	.word	0xffffffff


	//   ....[30]....
        /*0734*/ 	.word	0xffffffff


	//   ....[31]....
        /*0738*/ 	.word	0xffffffff


	//   ....[32]....
        /*073c*/ 	.word	0xffffffff


	//   ....[33]....
        /*0740*/ 	.word	0xffffffff


	//   ....[34]....
        /*0744*/ 	.word	0xffffffff


	//   ....[35]....
        /*0748*/ 	.word	0xffffffff


	//   ....[36]....
        /*074c*/ 	.word	0xffffffff


	//   ....[37]....
        /*0750*/ 	.word	0xffffffff


	//   ....[38]....
        /*0754*/ 	.word	0xffffffff


	//   ....[39]....
        /*0758*/ 	.word	0xffffffff


	//   ....[40]....
        /*075c*/ 	.word	0xffffffff


	//   ....[41]....
        /*0760*/ 	.word	0xffffffff


	//   ....[42]....
        /*0764*/ 	.word	0xffffffff


	//   ....[43]....
        /*0768*/ 	.word	0xffffffff


	//   ....[44]....
        /*076c*/ 	.word	0xffffffff


	//   ....[45]....
        /*0770*/ 	.word	0xffffffff


	//   ....[46]....
        /*0774*/ 	.word	0xffffffff


	//   ....[47]....
        /*0778*/ 	.word	0xffffffff


	//   ....[48]....
        /*077c*/ 	.word	0xffffffff


	//   ....[49]....
        /*0780*/ 	.word	0xffffffff


	//   ....[50]....
        /*0784*/ 	.word	0xffffffff


	//   ....[51]....
        /*0788*/ 	.word	0xffffffff


	//   ....[52]....
        /*078c*/ 	.word	0xffffffff


	//   ....[53]....
        /*0790*/ 	.word	0xffffffff


	//   ....[54]....
        /*0794*/ 	.word	0xffffffff


	//   ....[55]....
        /*0798*/ 	.word	0xffffffff


	//   ....[56]....
        /*079c*/ 	.word	0xffffffff


	//   ....[57]....
        /*07a0*/ 	.word	0xffffffff


	//   ....[58]....
        /*07a4*/ 	.word	0xffffffff


	//   ....[59]....
        /*07a8*/ 	.word	0xffffffff


	//   ....[60]....
        /*07ac*/ 	.word	0xffffffff


	//   ....[61]....
        /*07b0*/ 	.word	0xffffffff


	//   ....[62]....
        /*07b4*/ 	.word	0xffffffff


	//   ....[63]....
        /*07b8*/ 	.word	0xffffffff


	//   ....[64]....
        /*07bc*/ 	.word	0xffffffff


	//   ....[65]....
        /*07c0*/ 	.word	0xffffffff


	//   ....[66]....
        /*07c4*/ 	.word	0xffffffff


	//   ....[67]....
        /*07c8*/ 	.word	0xffffffff


	//   ....[68]....
        /*07cc*/ 	.word	0xffffffff


	//   ....[69]....
        /*07d0*/ 	.word	0xffffffff


	//   ....[70]....
        /*07d4*/ 	.word	0xffffffff


	//   ....[71]....
        /*07d8*/ 	.word	0xffffffff


	//   ....[72]....
        /*07dc*/ 	.word	0xffffffff


	//   ....[73]....
        /*07e0*/ 	.word	0xffffffff


	//   ....[74]....
        /*07e4*/ 	.word	0xffffffff


	//   ....[75]....
        /*07e8*/ 	.word	0xffffffff


	//   ....[76]....
        /*07ec*/ 	.word	0xffffffff


	//   ....[77]....
        /*07f0*/ 	.word	0xffffffff


	//   ....[78]....
        /*07f4*/ 	.word	0xffffffff


	//   ....[79]....
        /*07f8*/ 	.word	0xffffffff


	//   ....[80]....
        /*07fc*/ 	.word	0xffffffff


	//   ....[81]....
        /*0800*/ 	.word	0xffffffff


	//   ....[82]....
        /*0804*/ 	.word	0xffffffff


	//   ....[83]....
        /*0808*/ 	.word	0xffffffff


	//   ....[84]....
        /*080c*/ 	.word	0xffffffff


	//   ....[85]....
        /*0810*/ 	.word	0xffffffff


	//   ....[86]....
        /*0814*/ 	.word	0xffffffff


	//   ....[87]....
        /*0818*/ 	.word	0xffffffff


	//   ....[88]....
        /*081c*/ 	.word	0xffffffff


	//   ....[89]....
        /*0820*/ 	.word	0xffffffff


	//   ....[90]....
        /*0824*/ 	.word	0xffffffff


	//   ....[91]....
        /*0828*/ 	.word	0xffffffff


	//   ....[92]....
        /*082c*/ 	.word	0xffffffff


	//   ....[93]....
        /*0830*/ 	.word	0xffffffff


	//   ....[94]....
        /*0834*/ 	.word	0xffffffff


	//   ....[95]....
        /*0838*/ 	.word	0xffffffff


	//   ....[96]....
        /*083c*/ 	.word	0xffffffff


	//   ....[97]....
        /*0840*/ 	.word	0xffffffff


	//   ....[98]....
        /*0844*/ 	.word	0xffffffff


	//   ....[99]....
        /*0848*/ 	.word	0xffffffff


	//   ....[100]....
        /*084c*/ 	.word	0xffffffff


	//   ....[101]....
        /*0850*/ 	.word	0xffffffff


	//   ....[102]....
        /*0854*/ 	.word	0xffffffff


	//   ....[103]....
        /*0858*/ 	.word	0xffffffff


	//   ....[104]....
        /*085c*/ 	.word	0xffffffff


	//   ....[105]....
        /*0860*/ 	.word	0xffffffff


	//   ....[106]....
        /*0864*/ 	.word	0xffffffff


	//   ....[107]....
        /*0868*/ 	.word	0xffffffff


	//   ....[108]....
        /*086c*/ 	.word	0xffffffff


	//   ....[109]....
        /*0870*/ 	.word	0xffffffff


	//   ....[110]....
        /*0874*/ 	.word	0xffffffff


	//   ....[111]....
        /*0878*/ 	.word	0xffffffff


	//   ....[112]....
        /*087c*/ 	.word	0xffffffff


	//   ....[113]....
        /*0880*/ 	.word	0xffffffff


	//   ....[114]....
        /*0884*/ 	.word	0xffffffff


	//   ....[115]....
        /*0888*/ 	.word	0xffffffff


	//   ....[116]....
        /*088c*/ 	.word	0xffffffff


	//   ....[117]....
        /*0890*/ 	.word	0xffffffff


	//   ....[118]....
        /*0894*/ 	.word	0xffffffff


	//   ....[119]....
        /*0898*/ 	.word	0xffffffff


	//   ....[120]....
        /*089c*/ 	.word	0xffffffff


	//   ....[121]....
        /*08a0*/ 	.word	0xffffffff


	//   ....[122]....
        /*08a4*/ 	.word	0xffffffff


	//   ....[123]....
        /*08a8*/ 	.word	0xffffffff


	//   ....[124]....
        /*08ac*/ 	.word	0xffffffff


	//   ....[125]....
        /*08b0*/ 	.word	0xffffffff


	//   ....[126]....
        /*08b4*/ 	.word	0xffffffff


	//   ....[127]....
        /*08b8*/ 	.word	0xffffffff


	//   ....[128]....
        /*08bc*/ 	.word	0xffffffff


	//   ....[129]....
        /*08c0*/ 	.word	0xffffffff


	//   ....[130]....
        /*08c4*/ 	.word	0xffffffff


	//   ....[131]....
        /*08c8*/ 	.word	0xffffffff


	//   ....[132]....
        /*08cc*/ 	.word	0xffffffff


	//   ....[133]....
        /*08d0*/ 	.word	0xffffffff


	//   ....[134]....
        /*08d4*/ 	.word	0xffffffff


	//   ....[135]....
        /*08d8*/ 	.word	0xffffffff


	//   ....[136]....
        /*08dc*/ 	.word	0xffffffff


	//   ....[137]....
        /*08e0*/ 	.word	0xffffffff


	//   ....[138]....
        /*08e4*/ 	.word	0xffffffff


	//   ....[139]....
        /*08e8*/ 	.word	0xffffffff


	//   ....[140]....
        /*08ec*/ 	.word	0xffffffff


	//   ....[141]....
        /*08f0*/ 	.word	0xffffffff


	//   ....[142]....
        /*08f4*/ 	.word	0xffffffff


	//   ....[143]....
        /*08f8*/ 	.word	0xffffffff


	//   ....[144]....
        /*08fc*/ 	.word	0xffffffff


	//   ....[145]....
        /*0900*/ 	.word	0xffffffff


	//   ....[146]....
        /*0904*/ 	.word	0xffffffff


	//   ....[147]....
        /*0908*/ 	.word	0xffffffff


	//   ....[148]....
        /*090c*/ 	.word	0xffffffff


	//   ....[149]....
        /*0910*/ 	.word	0xffffffff


	//   ....[150]....
        /*0914*/ 	.word	0xffffffff


	//   ....[151]....
        /*0918*/ 	.word	0xffffffff


	//   ....[152]....
        /*091c*/ 	.word	0xffffffff


	//   ....[153]....
        /*0920*/ 	.word	0xffffffff


	//   ....[154]....
        /*0924*/ 	.word	0xffffffff


	//   ....[155]....
        /*0928*/ 	.word	0xffffffff


	//   ....[156]....
        /*092c*/ 	.word	0xffffffff


	//   ....[157]....
        /*0930*/ 	.word	0xffffffff


	//   ....[158]....
        /*0934*/ 	.word	0xffffffff


	//   ....[159]....
        /*0938*/ 	.word	0xffffffff


	//   ....[160]....
        /*093c*/ 	.word	0xffffffff


	//   ....[161]....
        /*0940*/ 	.word	0xffffffff


	//   ....[162]....
        /*0944*/ 	.word	0xffffffff


	//   ....[163]....
        /*0948*/ 	.word	0xffffffff


	//   ....[164]....
        /*094c*/ 	.word	0x0500000f


	//   ....[165]....
        /*0950*/ 	.word	0x0500000f


	//   ....[166]....
        /*0954*/ 	.word	0x0500000f


	//   ....[167]....
        /*0958*/ 	.word	0x0500000f


	//   ....[168]....
        /*095c*/ 	.word	0x0500000f


	//   ....[169]....
        /*0960*/ 	.word	0x0500000f


	//   ....[170]....
        /*0964*/ 	.word	0x0500000f


	//   ....[171]....
        /*0968*/ 	.word	0x0500000f


	//   ....[172]....
        /*096c*/ 	.word	0x0500000f


	//   ....[173]....
        /*0970*/ 	.word	0x0500000f


	//   ....[174]....
        /*0974*/ 	.word	0x0500000f


	//   ....[175]....
        /*0978*/ 	.word	0x0500000f


	//   ....[176]....
        /*097c*/ 	.word	0x0500000f


	//   ....[177]....
        /*0980*/ 	.word	0x0500000f


	//   ....[178]....
        /*0984*/ 	.word	0x0500000f


	//   ....[179]....
        /*0988*/ 	.word	0x0500000f


	//   ....[180]....
        /*098c*/ 	.word	0x0500000f


	//   ....[181]....
        /*0990*/ 	.word	0x0500000f


	//   ....[182]....
        /*0994*/ 	.word	0x0500000f


	//   ....[183]....
        /*0998*/ 	.word	0x0500000f


	//   ....[184]....
        /*099c*/ 	.word	0x0500000f


	//   ....[185]....
        /*09a0*/ 	.word	0x0500000f


	//   ....[186]....
        /*09a4*/ 	.word	0x0500000f


	//   ....[187]....
        /*09a8*/ 	.word	0x0500000f


	//   ....[188]....
        /*09ac*/ 	.word	0x0500000f


	//   ....[189]....
        /*09b0*/ 	.word	0x0500000f


	//   ....[190]....
        /*09b4*/ 	.word	0x0500000f


	//   ....[191]....
        /*09b8*/ 	.word	0x0500000f


	//   ....[192]....
        /*09bc*/ 	.word	0x0500000f


	//   ....[193]....
        /*09c0*/ 	.word	0x0500000f


	//   ....[194]....
        /*09c4*/ 	.word	0x0500000f


	//   ....[195]....
        /*09c8*/ 	.word	0x0500000f


	//   ....[196]....
        /*09cc*/ 	.word	0x0500000f


	//   ....[197]....
        /*09d0*/ 	.word	0x0500000f


	//   ....[198]....
        /*09d4*/ 	.word	0x0500000f


	//   ....[199]....
        /*09d8*/ 	.word	0x0500000f


	//   ....[200]....
        /*09dc*/ 	.word	0x0500000f


	//   ....[201]....
        /*09e0*/ 	.word	0x0500000f


	//   ....[202]....
        /*09e4*/ 	.word	0x0500000f


	//   ....[203]....
        /*09e8*/ 	.word	0x0500000f


	//   ....[204]....
        /*09ec*/ 	.word	0x0500000f


	//   ....[205]....
        /*09f0*/ 	.word	0x0500000f


	//   ....[206]....
        /*09f4*/ 	.word	0x0500000f


	//   ....[207]....
        /*09f8*/ 	.word	0x0500000f


	//   ....[208]....
        /*09fc*/ 	.word	0x0500000f


	//   ....[209]....
        /*0a00*/ 	.word	0x0500000f


	//   ....[210]....
        /*0a04*/ 	.word	0x0500000f


	//   ....[211]....
        /*0a08*/ 	.word	0x0500000f


	//   ....[212]....
        /*0a0c*/ 	.word	0x0500000f


	//   ....[213]....
        /*0a10*/ 	.word	0x0500000f


	//   ....[214]....
        /*0a14*/ 	.word	0x0500000f


	//   ....[215]....
        /*0a18*/ 	.word	0x0500000f


	//   ....[216]....
        /*0a1c*/ 	.word	0x0500000f


	//   ....[217]....
        /*0a20*/ 	.word	0x0500000f


	//   ....[218]....
        /*0a24*/ 	.word	0x0500000f


	//   ....[219]....
        /*0a28*/ 	.word	0x0500000f


	//   ....[220]....
        /*0a2c*/ 	.word	0x0500000f


	//   ....[221]....
        /*0a30*/ 	.word	0x0500000f


	//   ....[222]....
        /*0a34*/ 	.word	0x0500000f


	//   ....[223]....
        /*0a38*/ 	.word	0x0500000f


	//   ....[224]....
        /*0a3c*/ 	.word	0x0500000f


	//   ....[225]....
        /*0a40*/ 	.word	0x0500000f


	//   ....[226]....
        /*0a44*/ 	.word	0x0500000f


	//   ....[227]....
        /*0a48*/ 	.word	0x0500000f


	//   ....[228]....
        /*0a4c*/ 	.word	0x0500000f


	//   ....[229]....
        /*0a50*/ 	.word	0x0500000f


	//   ....[230]....
        /*0a54*/ 	.word	0x0500000f


	//   ....[231]....
        /*0a58*/ 	.word	0x0500000f


	//   ....[232]....
        /*0a5c*/ 	.word	0x0500000f


	//   ....[233]....
        /*0a60*/ 	.word	0x0500000f


	//   ....[234]....
        /*0a64*/ 	.word	0x0500000f


	//   ....[235]....
        /*0a68*/ 	.word	0x0500000f


	//   ....[236]....
        /*0a6c*/ 	.word	0x0500000f


	//   ....[237]....
        /*0a70*/ 	.word	0x0500000f


	//   ....[238]....
        /*0a74*/ 	.word	0x0500000f


	//   ....[239]....
        /*0a78*/ 	.word	0x0500000f


	//   ....[240]....
        /*0a7c*/ 	.word	0x0500000f


	//   ....[241]....
        /*0a80*/ 	.word	0x0500000f


	//   ....[242]....
        /*0a84*/ 	.word	0x0500000f


	//   ....[243]....
        /*0a88*/ 	.word	0x0500000f


	//   ....[244]....
        /*0a8c*/ 	.word	0x0500000f


	//   ....[245]....
        /*0a90*/ 	.word	0x0500000f


	//   ....[246]....
        /*0a94*/ 	.word	0x0500000f


	//   ....[247]....
        /*0a98*/ 	.word	0x0500000f


	//   ....[248]....
        /*0a9c*/ 	.word	0x0500000f


	//   ....[249]....
        /*0aa0*/ 	.word	0x0500000f


	//   ....[250]....
        /*0aa4*/ 	.word	0x0500000f


	//   ....[251]....
        /*0aa8*/ 	.word	0x0500000f


	//   ....[252]....
        /*0aac*/ 	.word	0x0500000f


	//   ....[253]....
        /*0ab0*/ 	.word	0x0500000f


	//   ....[254]....
        /*0ab4*/ 	.word	0x0500000f


	//   ....[255]....
        /*0ab8*/ 	.word	0x0500000f


	//   ....[0]....
        /*0abc*/ 	.word	0x0500000f


	//   ....[1]....
        /*0ac0*/ 	.word	0x0500000f


	//   ....[2]....
        /*0ac4*/ 	.word	0x0500000f


	//   ....[3]....
        /*0ac8*/ 	.word	0x0500000f


	//   ....[4]....
        /*0acc*/ 	.word	0x0500000f


	//   ....[5]....
        /*0ad0*/ 	.word	0x0500000f


	//   ....[6]....
        /*0ad4*/ 	.word	0x0500000f


	//   ....[7]....
        /*0ad8*/ 	.word	0x0500000f


	//   ....[8]....
        /*0adc*/ 	.word	0x0500000f


	//   ....[9]....
        /*0ae0*/ 	.word	0x0500000f


	//   ....[10]....
        /*0ae4*/ 	.word	0x0500000f


	//   ....[11]....
        /*0ae8*/ 	.word	0x0500000f


	//   ....[12]....
        /*0aec*/ 	.word	0x0500000f


	//   ....[13]....
        /*0af0*/ 	.word	0x0500000f


	//   ....[14]....
        /*0af4*/ 	.word	0x0500000f


	//   ....[15]....
        /*0af8*/ 	.word	0x0500000f


	//   ....[16]....
        /*0afc*/ 	.word	0x0500000f


	//   ....[17]....
        /*0b00*/ 	.word	0x0500000f


	//   ....[18]....
        /*0b04*/ 	.word	0x0500000f


	//   ....[19]....
        /*0b08*/ 	.word	0x0500000f


	//   ....[20]....
        /*0b0c*/ 	.word	0x0500000f


	//   ....[21]....
        /*0b10*/ 	.word	0x0500000f


	//   ....[22]....
        /*0b14*/ 	.word	0x0500000f


	//   ....[23]....
        /*0b18*/ 	.word	0x0500000f


	//   ....[24]....
        /*0b1c*/ 	.word	0x0500000f


	//----- nvinfo : EIATTR_COOP_GROUP_INSTR_OFFSETS
	.align		4
.L_150:
        /*0b20*/ 	.byte	0x04, 0x28
        /*0b22*/ 	.short	(.L_152 - .L_151)


	//   ....[0]....
.L_151:
        /*0b24*/ 	.word	0x00000070


	//   ....[1]....
        /*0b28*/ 	.word	0x000001a0


	//   ....[2]....
        /*0b2c*/ 	.word	0x000001f0


	//   ....[3]....
        /*0b30*/ 	.word	0x00000420


	//   ....[4]....
        /*0b34*/ 	.word	0x00000580


	//   ....[5]....
        /*0b38*/ 	.word	0x000006a0


	//   ....[6]....
        /*0b3c*/ 	.word	0x00000800


	//   ....[7]....
        /*0b40*/ 	.word	0x0000c5c0


	//   ....[8]....
        /*0b44*/ 	.word	0x0000cdb0


	//   ....[9]....
        /*0b48*/ 	.word	0x0000cdc0


	//   ....[10]....
        /*0b4c*/ 	.word	0x0000cdd0


	//   ....[11]....
        /*0b50*/ 	.word	0x0000cde0


	//   ....[12]....
        /*0b54*/ 	.word	0x00010430


	//   ....[13]....
        /*0b58*/ 	.word	0x00010440


	//   ....[14]....
        /*0b5c*/ 	.word	0x00010450


	//   ....[15]....
        /*0b60*/ 	.word	0x00010460


	//   ....[16]....
        /*0b64*/ 	.word	0x00015800


	//   ....[17]....
        /*0b68*/ 	.word	0x00015890


	//   ....[18]....
        /*0b6c*/ 	.word	0x00015c70


	//   ....[19]....
        /*0b70*/ 	.word	0x00015d20


	//   ....[20]....
        /*0b74*/ 	.word	0x00018540


	//   ....[21]....
        /*0b78*/ 	.word	0x00018580


	//   ....[22]....
        /*0b7c*/ 	.word	0x000185d0


	//   ....[23]....
        /*0b80*/ 	.word	0x00018620


	//   ....[24]....
        /*0b84*/ 	.word	0x0001a260


	//   ....[25]....
        /*0b88*/ 	.word	0x0001a270


	//   ....[26]....
        /*0b8c*/ 	.word	0x0001a2a0


	//   ....[27]....
        /*0b90*/ 	.word	0x0001a2b0


	//   ....[28]....
        /*0b94*/ 	.word	0x0001b980


	//   ....[29]....
        /*0b98*/ 	.word	0x0001b9b0


	//   ....[30]....
        /*0b9c*/ 	.word	0x0001b9e0


	//   ....[31]....
        /*0ba0*/ 	.word	0x0001ba10


	//   ....[32]....
        /*0ba4*/ 	.word	0x0001ba40


	//   ....[33]....
        /*0ba8*/ 	.word	0x0001ba70


	//   ....[34]....
        /*0bac*/ 	.word	0x0001baa0


	//   ....[35]....
        /*0bb0*/ 	.word	0x0001bad0


	//   ....[36]....
        /*0bb4*/ 	.word	0x0001bb00


	//   ....[37]....
        /*0bb8*/ 	.word	0x0001bb30


	//   ....[38]....
        /*0bbc*/ 	.word	0x0001bb60


	//   ....[39]....
        /*0bc0*/ 	.word	0x0001bb90


	//   ....[40]....
        /*0bc4*/ 	.word	0x0001bbc0


	//   ....[41]....
        /*0bc8*/ 	.word	0x0001bbf0


	//   ....[42]....
        /*0bcc*/ 	.word	0x0001bc20


	//   ....[43]....
        /*0bd0*/ 	.word	0x0001bc50


	//   ....[44]....
        /*0bd4*/ 	.word	0x0001bc80


	//   ....[45]....
        /*0bd8*/ 	.word	0x0001bcb0


	//   ....[46]....
        /*0bdc*/ 	.word	0x0001bce0


	//   ....[47]....
        /*0be0*/ 	.word	0x0001bd10


	//   ....[48]....
        /*0be4*/ 	.word	0x0001bd40


	//   ....[49]....
        /*0be8*/ 	.word	0x0001bd70


	//   ....[50]....
        /*0bec*/ 	.word	0x0001bda0


	//   ....[51]....
        /*0bf0*/ 	.word	0x0001bdd0


	//   ....[52]....
        /*0bf4*/ 	.word	0x0001be00


	//   ....[53]....
        /*0bf8*/ 	.word	0x0001be30


	//   ....[54]....
        /*0bfc*/ 	.word	0x0001be60


	//   ....[55]....
        /*0c00*/ 	.word	0x0001be90


	//   ....[56]....
        /*0c04*/ 	.word	0x0001bec0


	//   ....[57]....
        /*0c08*/ 	.word	0x0001bef0


	//   ....[58]....
        /*0c0c*/ 	.word	0x0001bf20


	//   ....[59]....
        /*0c10*/ 	.word	0x0001bf50


	//   ....[60]....
        /*0c14*/ 	.word	0x0001bf80


	//   ....[61]....
        /*0c18*/ 	.word	0x0001bfb0


	//   ....[62]....
        /*0c1c*/ 	.word	0x0001bfe0


	//   ....[63]....
        /*0c20*/ 	.word	0x0001c010


	//   ....[64]....
        /*0c24*/ 	.word	0x0001c040


	//   ....[65]....
        /*0c28*/ 	.word	0x0001c070


	//   ....[66]....
        /*0c2c*/ 	.word	0x0001c0a0


	//   ....[67]....
        /*0c30*/ 	.word	0x0001c0d0


	//   ....[68]....
        /*0c34*/ 	.word	0x0001c100


	//   ....[69]....
        /*0c38*/ 	.word	0x0001c130


	//   ....[70]....
        /*0c3c*/ 	.word	0x0001c160


	//   ....[71]....
        /*0c40*/ 	.word	0x0001c190


	//   ....[72]....
        /*0c44*/ 	.word	0x0001c1c0


	//   ....[73]....
        /*0c48*/ 	.word	0x0001c1f0


	//   ....[74]....
        /*0c4c*/ 	.word	0x0001c200


	//   ....[75]....
        /*0c50*/ 	.word	0x0001c210


	//   ....[76]....
        /*0c54*/ 	.word	0x0001c220


	//   ....[77]....
        /*0c58*/ 	.word	0x0001c230


	//   ....[78]....
        /*0c5c*/ 	.word	0x0001c250


	//   ....[79]....
        /*0c60*/ 	.word	0x0001c280


	//   ....[80]....
        /*0c64*/ 	.word	0x0001c2b0


	//   ....[81]....
        /*0c68*/ 	.word	0x0001c2e0


	//   ....[82]....
        /*0c6c*/ 	.word	0x0001c310


	//   ....[83]....
        /*0c70*/ 	.word	0x0001c340


	//   ....[84]....
        /*0c74*/ 	.word	0x0001c370


	//   ....[85]....
        /*0c78*/ 	.word	0x0001c3a0


	//   ....[86]....
        /*0c7c*/ 	.word	0x0001c3d0


	//   ....[87]....
        /*0c80*/ 	.word	0x0001c3e0


	//   ....[88]....
        /*0c84*/ 	.word	0x0001c3f0


	//   ....[89]....
        /*0c88*/ 	.word	0x0001c400


	//   ....[90]....
        /*0c8c*/ 	.word	0x0001c410


	//   ....[91]....
        /*0c90*/ 	.word	0x0001c420


	//   ....[92]....
        /*0c94*/ 	.word	0x0001cf90


	//   ....[93]....
        /*0c98*/ 	.word	0x0001cfd0


	//   ....[94]....
        /*0c9c*/ 	.word	0x0001d010


	//   ....[95]....
        /*0ca0*/ 	.word	0x0001d040


	//   ....[96]....
        /*0ca4*/ 	.word	0x0001d5f0


	//   ....[97]....
        /*0ca8*/ 	.word	0x0001d680


	//   ....[98]....
        /*0cac*/ 	.word	0x0001d7c0


	//   ....[99]....
        /*0cb0*/ 	.word	0x0001d7e0


	//   ....[100]....
        /*0cb4*/ 	.word	0x0001d920


	//   ....[101]....
        /*0cb8*/ 	.word	0x0001d940


	//   ....[102]....
        /*0cbc*/ 	.word	0x0001da90


	//   ....[103]....
        /*0cc0*/ 	.word	0x0001dab0


	//   ....[104]....
        /*0cc4*/ 	.word	0x0001e410


	//   ....[105]....
        /*0cc8*/ 	.word	0x0001e420


	//   ....[106]....
        /*0ccc*/ 	.word	0x0001e5b0


	//   ....[107]....
        /*0cd0*/ 	.word	0x0001e5c0


	//   ....[108]....
        /*0cd4*/ 	.word	0x0001e750


	//   ....[109]....
        /*0cd8*/ 	.word	0x0001e760


	//   ....[110]....
        /*0cdc*/ 	.word	0x0001e8f0


	//   ....[111]....
        /*0ce0*/ 	.word	0x0001e900


	//   ....[112]....
        /*0ce4*/ 	.word	0x0001eaf0


	//   ....[113]....
        /*0ce8*/ 	.word	0x0001ece0


	//   ....[114]....
        /*0cec*/ 	.word	0x0001ed10


	//   ....[115]....
        /*0cf0*/ 	.word	0x0001ed40


	//   ....[116]....
        /*0cf4*/ 	.word	0x0001ed70


	//   ....[117]....
        /*0cf8*/ 	.word	0x0001eda0


	//   ....[118]....
        /*0cfc*/ 	.word	0x0001edd0


	//   ....[119]....
        /*0d00*/ 	.word	0x0001ef40


	//   ....[120]....
        /*0d04*/ 	.word	0x0001ef70


	//   ....[121]....
        /*0d08*/ 	.word	0x0001efa0


	//   ....[122]....
        /*0d0c*/ 	.word	0x0001efd0


	//   ....[123]....
        /*0d10*/ 	.word	0x0001f000


	//   ....[124]....
        /*0d14*/ 	.word	0x0001f030


	//   ....[125]....
        /*0d18*/ 	.word	0x0001f0d0


	//   ....[126]....
        /*0d1c*/ 	.word	0x0001f100


	//   ....[127]....
        /*0d20*/ 	.word	0x0001f190


	//   ....[128]....
        /*0d24*/ 	.word	0x0001fe60


	//   ....[129]....
        /*0d28*/ 	.word	0x000217e0


	//   ....[130]....
        /*0d2c*/ 	.word	0x000225c0


	//   ....[131]....
        /*0d30*/ 	.word	0x000225f0


	//   ....[132]....
        /*0d34*/ 	.word	0x00022610


	//   ....[133]....
        /*0d38*/ 	.word	0x00022630


	//   ....[134]....
        /*0d3c*/ 	.word	0x00022740


	//   ....[135]....
        /*0d40*/ 	.word	0x00022750


	//   ....[136]....
        /*0d44*/ 	.word	0x000227e0


	//   ....[137]....
        /*0d48*/ 	.word	0x000227f0


	//   ....[138]....
        /*0d4c*/ 	.word	0x00022880


	//   ....[139]....
        /*0d50*/ 	.word	0x00022890


	//   ....[140]....
        /*0d54*/ 	.word	0x00022920


	//   ....[141]....
        /*0d58*/ 	.word	0x00022930


	//   ....[142]....
        /*0d5c*/ 	.word	0x000229c0


	//   ....[143]....
        /*0d60*/ 	.word	0x000229d0


	//   ....[144]....
        /*0d64*/ 	.word	0x00022a20


	//   ....[145]....
        /*0d68*/ 	.word	0x00022a50


	//   ....[146]....
        /*0d6c*/ 	.word	0x00024dc0


	//   ....[147]....
        /*0d70*/ 	.word	0x00024df0


	//   ....[148]....
        /*0d74*/ 	.word	0x00024e30


	//   ....[149]....
        /*0d78*/ 	.word	0x00024e60


	//   ....[150]....
        /*0d7c*/ 	.word	0x00024e90


	//   ....[151]....
        /*0d80*/ 	.word	0x00024ec0


	//   ....[152]....
        /*0d84*/ 	.word	0x00024ef0


	//   ....[153]....
        /*0d88*/ 	.word	0x00024f20


	//   ....[154]....
        /*0d8c*/ 	.word	0x000250b0


	//   ....[155]....
        /*0d90*/ 	.word	0x000250e0


	//   ....[156]....
        /*0d94*/ 	.word	0x00025110


	//   ....[157]....
        /*0d98*/ 	.word	0x00025140


	//   ....[158]....
        /*0d9c*/ 	.word	0x00025170


	//   ....[159]....
        /*0da0*/ 	.word	0x000251a0


	//   ....[160]....
        /*0da4*/ 	.word	0x00025260


	//   ....[161]....
        /*0da8*/ 	.word	0x00025280


	//   ....[162]....
        /*0dac*/ 	.word	0x000252f0


	//   ....[163]....
        /*0db0*/ 	.word	0x00025780


	//   ....[164]....
        /*0db4*/ 	.word	0x00025c20


	//   ....[165]....
        /*0db8*/ 	.word	0x00025cd0


	//   ....[166]....
        /*0dbc*/ 	.word	0x00025d60


	//   ....[167]....
        /*0dc0*/ 	.word	0x00025db0


	//   ....[168]....
        /*0dc4*/ 	.word	0x00025e00


	//   ....[169]....
        /*0dc8*/ 	.word	0x00025ee0


	//   ....[170]....
        /*0dcc*/ 	.word	0x00025f70


	//   ....[171]....
        /*0dd0*/ 	.word	0x00025fc0


	//   ....[172]....
        /*0dd4*/ 	.word	0x00026010


	//   ....[173]....
        /*0dd8*/ 	.word	0x000263b0


	//   ....[174]....
        /*0ddc*/ 	.word	0x000264d0


	//   ....[175]....
        /*0de0*/ 	.word	0x000265f0


	//   ....[176]....
        /*0de4*/ 	.word	0x00026710


	//   ....[177]....
        /*0de8*/ 	.word	0x00026790


	//   ....[178]....
        /*0dec*/ 	.word	0x000267f0


	//   ....[179]....
        /*0df0*/ 	.word	0x00026850


	//   ....[180]....
        /*0df4*/ 	.word	0x000268b0


	//   ....[181]....
        /*0df8*/ 	.word	0x00026910


	//   ....[182]....
        /*0dfc*/ 	.word	0x00026980


	//   ....[183]....
        /*0e00*/ 	.word	0x000269e0


	//   ....[184]....
        /*0e04*/ 	.word	0x00026a50


	//   ....[185]....
        /*0e08*/ 	.word	0x00026ab0


	//   ....[186]....
        /*0e0c*/ 	.word	0x00026b20


	//   ....[187]....
        /*0e10*/ 	.word	0x00026b80


	//   ....[188]....
        /*0e14*/ 	.word	0x00026bf0


	//   ....[189]....
        /*0e18*/ 	.word	0x00026c50


	//   ....[190]....
        /*0e1c*/ 	.word	0x00026cc0


	//   ....[191]....
        /*0e20*/ 	.word	0x00026d20


	//   ....[192]....
        /*0e24*/ 	.word	0x00026d90


	//   ....[193]....
        /*0e28*/ 	.word	0x00026df0


	//   ....[194]....
        /*0e2c*/ 	.word	0x00026e60


	//   ....[195]....
        /*0e30*/ 	.word	0x00026ec0


	//   ....[196]....
        /*0e34*/ 	.word	0x00026f30


	//   ....[197]....
        /*0e38*/ 	.word	0x00026f90


	//   ....[198]....
        /*0e3c*/ 	.word	0x00027000


	//   ....[199]....
        /*0e40*/ 	.word	0x00027060


	//   ....[200]....
        /*0e44*/ 	.word	0x000270d0


	//   ....[201]....
        /*0e48*/ 	.word	0x00027130


	//   ....[202]....
        /*0e4c*/ 	.word	0x000271a0


	//   ....[203]....
        /*0e50*/ 	.word	0x00027200


	//   ....[204]....
        /*0e54*/ 	.word	0x00027270


	//   ....[205]....
        /*0e58*/ 	.word	0x000272d0


	//   ....[206]....
        /*0e5c*/ 	.word	0x00027340


	//   ....[207]....
        /*0e60*/ 	.word	0x000273a0


	//   ....[208]....
        /*0e64*/ 	.word	0x00027400


	//   ....[209]....
        /*0e68*/ 	.word	0x00027460


	//   ....[210]....
        /*0e6c*/ 	.word	0x000274c0


	//   ....[211]....
        /*0e70*/ 	.word	0x00027520


	//   ....[212]....
        /*0e74*/ 	.word	0x00027580


	//   ....[213]....
        /*0e78*/ 	.word	0x000275e0


	//   ....[214]....
        /*0e7c*/ 	.word	0x00027640


	//   ....[215]....
        /*0e80*/ 	.word	0x000276a0


	//   ....[216]....
        /*0e84*/ 	.word	0x00027700


	//   ....[217]....
        /*0e88*/ 	.word	0x00027760


	//   ....[218]....
        /*0e8c*/ 	.word	0x000277c0


	//   ....[219]....
        /*0e90*/ 	.word	0x00027820


	//   ....[220]....
        /*0e94*/ 	.word	0x00027880


	//   ....[221]....
        /*0e98*/ 	.word	0x000278e0


	//   ....[222]....
        /*0e9c*/ 	.word	0x00027940


	//   ....[223]....
        /*0ea0*/ 	.word	0x000279a0


	//   ....[224]....
        /*0ea4*/ 	.word	0x00027a00


	//   ....[225]....
        /*0ea8*/ 	.word	0x00027a60


	//   ....[226]....
        /*0eac*/ 	.word	0x00027ac0


	//   ....[227]....
        /*0eb0*/ 	.word	0x00027b20


	//   ....[228]....
        /*0eb4*/ 	.word	0x00027b80


	//   ....[229]....
        /*0eb8*/ 	.word	0x00027be0


	//   ....[230]....
        /*0ebc*/ 	.word	0x00027c40


	//   ....[231]....
        /*0ec0*/ 	.word	0x00027ca0


	//   ....[232]....
        /*0ec4*/ 	.word	0x00027d00


	//   ....[233]....
        /*0ec8*/ 	.word	0x00027d60


	//   ....[234]....
        /*0ecc*/ 	.word	0x00027dc0


	//   ....[235]....
        /*0ed0*/ 	.word	0x00027e60


	//   ....[236]....
        /*0ed4*/ 	.word	0x00027ef0


	//   ....[237]....
        /*0ed8*/ 	.word	0x00028220


	//   ....[238]....
        /*0edc*/ 	.word	0x00028270


	//   ....[239]....
        /*0ee0*/ 	.word	0x00028300


	//   ....[240]....
        /*0ee4*/ 	.word	0x00028390


	//   ....[241]....
        /*0ee8*/ 	.word	0x00028420


	//   ....[242]....
        /*0eec*/ 	.word	0x000284b0


	//   ....[243]....
        /*0ef0*/ 	.word	0x00028540


	//   ....[244]....
        /*0ef4*/ 	.word	0x000285d0


	//   ....[245]....
        /*0ef8*/ 	.word	0x00028690


	//   ....[246]....
        /*0efc*/ 	.word	0x00028980


	//   ....[247]....
        /*0f00*/ 	.word	0x00028ba0


	//   ....[248]....
        /*0f04*/ 	.word	0x00028bf0


	//   ....[249]....
        /*0f08*/ 	.word	0x00028c50


	//   ....[250]....
        /*0f0c*/ 	.word	0x00028cf0


	//   ....[251]....
        /*0f10*/ 	.word	0x00028db0


	//   ....[252]....
        /*0f14*/ 	.word	0x00028ec0


	//   ....[253]....
        /*0f18*/ 	.word	0x00028f20


	//   ....[254]....
        /*0f1c*/ 	.word	0x00029020


	//   ....[255]....
        /*0f20*/ 	.word	0x00029080


	//   ....[0]....
        /*0f24*/ 	.word	0x00029180


	//   ....[1]....
        /*0f28*/ 	.word	0x000291e0


	//   ....[2]....
        /*0f2c*/ 	.word	0x000292e0


	//   ....[3]....
        /*0f30*/ 	.word	0x00029340


	//   ....[4]....
        /*0f34*/ 	.word	0x00029420


	//   ....[5]....
        /*0f38*/ 	.word	0x000294a0


	//   ....[6]....
        /*0f3c*/ 	.word	0x00029580


	//   ....[7]....
        /*0f40*/ 	.word	0x00029860


	//   ....[8]....
        /*0f44*/ 	.word	0x00029900


	//   ....[9]....
        /*0f48*/ 	.word	0x00029a20


	//   ....[10]....
        /*0f4c*/ 	.word	0x00029aa0


	//   ....[11]....
        /*0f50*/ 	.word	0x00029b20


	//   ....[12]....
        /*0f54*/ 	.word	0x00029ba0


	//   ....[13]....
        /*0f58*/ 	.word	0x00029c20


	//   ....[14]....
        /*0f5c*/ 	.word	0x00029cb0


	//   ....[15]....
        /*0f60*/ 	.word	0x00029d50


	//   ....[16]....
        /*0f64*/ 	.word	0x00029e00


	//   ....[17]....
        /*0f68*/ 	.word	0x00029e80


	//   ....[18]....
        /*0f6c*/ 	.word	0x00029f00


	//   ....[19]....
        /*0f70*/ 	.word	0x00029f80


	//   ....[20]....
        /*0f74*/ 	.word	0x0002a010


	//   ....[21]....
        /*0f78*/ 	.word	0x0002a090


	//   ....[22]....
        /*0f7c*/ 	.word	0x0002a130


	//   ....[23]....
        /*0f80*/ 	.word	0x0002a1c0


	//   ....[24]....
        /*0f84*/ 	.word	0x0002a2f0


	//----- nvinfo : EIATTR_REG_RECONFIG
	.align		4
.L_152:
        /*0f88*/ 	.byte	0x01, 0x54
	.zero		2


	//----- nvinfo : EIATTR_SYSCALL_OFFSETS
	.align		4
        /*0f8c*/ 	.byte	0x04, 0x46
        /*0f8e*/ 	.short	(.L_154 - .L_153)


	//   ....[0]....
.L_153:
        /*0f90*/ 	.word	0x00001830


	//   ....[1]....
        /*0f94*/ 	.word	0x00001980


	//   ....[2]....
        /*0f98*/ 	.word	0x0000c760


	//   ....[3]....
        /*0f9c*/ 	.word	0x0000cd20


	//   ....[4]....
        /*0fa0*/ 	.word	0x00021210


	//   ....[5]....
        /*0fa4*/ 	.word	0x000213b0


	//   ....[6]....
        /*0fa8*/ 	.word	0x00021510


	//   ....[7]....
        /*0fac*/ 	.word	0x00021660


	//   ....[8]....
        /*0fb0*/ 	.word	0x000221a0


	//----- nvinfo : EIATTR_MBARRIER_INSTR_OFFSETS
	.align		4
.L_154:
        /*0fb4*/ 	.byte	0x04, 0x39
        /*0fb6*/ 	.short	(.L_156 - .L_155)


	//   ....[0]....
.L_155:
        /*0fb8*/ 	.word	0x000002d0
        /*0fbc*/ 	.word	0x000000ff
        /*0fc0*/ 	.word	0x00038800
        /*0fc4*/ 	.short	0x0100
        /*0fc6*/ 	.byte	0x08
	.zero		1


	//   ....[1]....
        /*0fc8*/ 	.word	0x000002e0
        /*0fcc*/ 	.word	0x000000ff
        /*0fd0*/ 	.word	0x00038820
        /*0fd4*/ 	.short	0x0100
        /*0fd6*/ 	.byte	0x08
	.zero		1


	//   ....[2]....
        /*0fd8*/ 	.word	0x000003d0
        /*0fdc*/ 	.word	0x000000ff
        /*0fe0*/ 	.word	0x00038830
        /*0fe4*/ 	.short	0x0100
        /*0fe6*/ 	.byte	0x08
	.zero		1


	//   ....[3]....
        /*0fe8*/ 	.word	0x000003e0
        /*0fec*/ 	.word	0x000000ff
        /*0ff0*/ 	.word	0x00038840
        /*0ff4*/ 	.short	0x0100
        /*0ff6*/ 	.byte	0x08
	.zero		1


	//   ....[4]....
        /*0ff8*/ 	.word	0x000003f0
        /*0ffc*/ 	.word	0x000000ff
        /*1000*/ 	.word	0x00038838
        /*1004*/ 	.short	0x0100
        /*1006*/ 	.byte	0x08
	.zero		1


	//   ....[5]....
        /*1008*/ 	.word	0x00000400
        /*100c*/ 	.word	0x000000ff
        /*1010*/ 	.word	0x00038848
        /*1014*/ 	.short	0x0100
        /*1016*/ 	.byte	0x08
	.zero		1


	//   ....[6]....
        /*1018*/ 	.word	0x00000530
        /*101c*/ 	.word	0x000000ff
        /*1020*/ 	.word	0x00038850
        /*1024*/ 	.short	0x0100
        /*1026*/ 	.byte	0x08
	.zero		1


	//   ....[7]....
        /*1028*/ 	.word	0x00000540
        /*102c*/ 	.word	0x000000ff
        /*1030*/ 	.word	0x00038860
        /*1034*/ 	.short	0x0100
        /*1036*/ 	.byte	0x08
	.zero		1


	//   ....[8]....
        /*1038*/ 	.word	0x00000550
        /*103c*/ 	.word	0x000000ff
        /*1040*/ 	.word	0x00038858
        /*1044*/ 	.short	0x0100
        /*1046*/ 	.byte	0x08
	.zero		1


	//   ....[9]....
        /*1048*/ 	.word	0x00000560
        /*104c*/ 	.word	0x000000ff
        /*1050*/ 	.word	0x00038868
        /*1054*/ 	.short	0x0100
        /*1056*/ 	.byte	0x08
	.zero		1


	//   ....[10]....
        /*1058*/ 	.word	0x00000650
        /*105c*/ 	.word	0x000000ff
        /*1060*/ 	.word	0x00038870
        /*1064*/ 	.short	0x0100
        /*1066*/ 	.byte	0x06
	.zero		1


	//   ....[11]....
        /*1068*/ 	.word	0x00000660
        /*106c*/ 	.word	0x000000ff
        /*1070*/ 	.word	0x00038880
        /*1074*/ 	.short	0x0100
        /*1076*/ 	.byte	0x06
	.zero		1


	//   ....[12]....
        /*1078*/ 	.word	0x00000670
        /*107c*/ 	.word	0x000000ff
        /*1080*/ 	.word	0x00038878
        /*1084*/ 	.short	0x0100
        /*1086*/ 	.byte	0x06
	.zero		1


	//   ....[13]....
        /*1088*/ 	.word	0x00000680
        /*108c*/ 	.word	0x000000ff
        /*1090*/ 	.word	0x00038888
        /*1094*/ 	.short	0x0100
        /*1096*/ 	.byte	0x06
	.zero		1


	//   ....[14]....
        /*1098*/ 	.word	0x000007b0
        /*109c*/ 	.word	0x000000ff
        /*10a0*/ 	.word	0x00038890
        /*10a4*/ 	.short	0x0100
        /*10a6*/ 	.byte	0x08
	.zero		1


	//   ....[15]....
        /*10a8*/ 	.word	0x000007c0
        /*10ac*/ 	.word	0x000000ff
        /*10b0*/ 	.word	0x000388a0
        /*10b4*/ 	.short	0x0100
        /*10b6*/ 	.byte	0x08
	.zero		1


	//   ....[16]....
        /*10b8*/ 	.word	0x000007d0
        /*10bc*/ 	.word	0x000000ff
        /*10c0*/ 	.word	0x00038898
        /*10c4*/ 	.short	0x0100
        /*10c6*/ 	.byte	0x08
	.zero		1


	//   ....[17]....
        /*10c8*/ 	.word	0x000007e0
        /*10cc*/ 	.word	0x000000ff
        /*10d0*/ 	.word	0x000388a8
        /*10d4*/ 	.short	0x0100
        /*10d6*/ 	.byte	0x08
	.zero		1


	//   ....[18]....
        /*10d8*/ 	.word	0x00000910
        /*10dc*/ 	.word	0x000000ff
        /*10e0*/ 	.word	0x000388b0
        /*10e4*/ 	.short	0x0100
        /*10e6*/ 	.byte	0x08
	.zero		1


	//   ....[19]....
        /*10e8*/ 	.word	0x00000920
        /*10ec*/ 	.word	0x000000ff
        /*10f0*/ 	.word	0x000388c0
        /*10f4*/ 	.short	0x0100
        /*10f6*/ 	.byte	0x08
	.zero		1


	//   ....[20]....
        /*10f8*/ 	.word	0x00000930
        /*10fc*/ 	.word	0x000000ff
        /*1100*/ 	.word	0x000388b8
        /*1104*/ 	.short	0x0100
        /*1106*/ 	.byte	0x08
	.zero		1


	//   ....[21]....
        /*1108*/ 	.word	0x00000940
        /*110c*/ 	.word	0x000000ff
        /*1110*/ 	.word	0x000388c8
        /*1114*/ 	.short	0x0100
        /*1116*/ 	.byte	0x08
	.zero		1


	//   ....[22]....
        /*1118*/ 	.word	0x00002fa0
        /*111c*/ 	.word	0x0000006d
        /*1120*/ 	.word	0x00038890
        /*1124*/ 	.short	0x010a
        /*1126*/ 	.byte	0x3f
	.zero		1


	//   ....[23]....
        /*1128*/ 	.word	0x00007120
        /*112c*/ 	.word	0x0000006d
        /*1130*/ 	.word	0x00038890
        /*1134*/ 	.short	0x010a
        /*1136*/ 	.byte	0x3f
	.zero		1


	//   ....[24]....
        /*1138*/ 	.word	0x0000b3a0
        /*113c*/ 	.word	0x0000006d
        /*1140*/ 	.word	0x00038890
        /*1144*/ 	.short	0x010a
        /*1146*/ 	.byte	0x3f
	.zero		1


	//   ....[25]....
        /*1148*/ 	.word	0x0000b930
        /*114c*/ 	.word	0x00000030
        /*1150*/ 	.word	0x00000000
        /*1154*/ 	.short	0x0101
        /*1156*/ 	.byte	0x3f
	.zero		1


	//   ....[26]....
        /*1158*/ 	.word	0x0000b970
        /*115c*/ 	.word	0x0000006d
        /*1160*/ 	.word	0x000388b0
        /*1164*/ 	.short	0x010a
        /*1166*/ 	.byte	0x3f
	.zero		1


	//   ....[27]....
        /*1168*/ 	.word	0x0000bf70
        /*116c*/ 	.word	0x0000006d
        /*1170*/ 	.word	0x00000000
        /*1174*/ 	.short	0x0101
        /*1176*/ 	.byte	0x3f
	.zero		1


	//   ....[28]....
        /*1178*/ 	.word	0x0000ca90
        /*117c*/ 	.word	0x00000016
        /*1180*/ 	.word	0x00038800
        /*1184*/ 	.short	0x010a
        /*1186*/ 	.byte	0x3f
	.zero		1


	//   ....[29]....
        /*1188*/ 	.word	0x0000cae0
        /*118c*/ 	.word	0x00000016
        /*1190*/ 	.word	0x00038800
        /*1194*/ 	.short	0x010a
        /*1196*/ 	.byte	0x3f
	.zero		1


	//   ....[30]....
        /*1198*/ 	.word	0x0000d0c0
        /*119c*/ 	.word	0x00000016
        /*11a0*/ 	.word	0x00038800
        /*11a4*/ 	.short	0x010a
        /*11a6*/ 	.byte	0x3f
	.zero		1


	//   ....[31]....
        /*11a8*/ 	.word	0x000106e0
        /*11ac*/ 	.word	0x00000016
        /*11b0*/ 	.word	0x00038800
        /*11b4*/ 	.short	0x010a
        /*11b6*/ 	.byte	0x3f
	.zero		1


	//   ....[32]....
        /*11b8*/ 	.word	0x00013e50
        /*11bc*/ 	.word	0x00000003
        /*11c0*/ 	.word	0x00038830
        /*11c4*/ 	.short	0x010a
        /*11c6*/ 	.byte	0x3f
	.zero		1


	//   ....[33]....
        /*11c8*/ 	.word	0x00013f20
        /*11cc*/ 	.word	0x00000003
        /*11d0*/ 	.word	0x00038830
        /*11d4*/ 	.short	0x010a
        /*11d6*/ 	.byte	0x3f
	.zero		1


	//   ....[34]....
        /*11d8*/ 	.word	0x00014c50
        /*11dc*/ 	.word	0x00000003
        /*11e0*/ 	.word	0x00000000
        /*11e4*/ 	.short	0x0101
        /*11e6*/ 	.byte	0x3f
	.zero		1


	//   ....[35]....
        /*11e8*/ 	.word	0x000172c0
        /*11ec*/ 	.word	0x00000005
        /*11f0*/ 	.word	0x00038830
        /*11f4*/ 	.short	0x010a
        /*11f6*/ 	.byte	0x3f
	.zero		1


	//   ....[36]....
        /*11f8*/ 	.word	0x00017310
        /*11fc*/ 	.word	0x00000005
        /*1200*/ 	.word	0x00038830
        /*1204*/ 	.short	0x010a
        /*1206*/ 	.byte	0x3f
	.zero		1


	//   ....[37]....
        /*1208*/ 	.word	0x00017750
        /*120c*/ 	.word	0x00000005
        /*1210*/ 	.word	0x00038850
        /*1214*/ 	.short	0x010a
        /*1216*/ 	.byte	0x3f
	.zero		1


	//   ....[38]....
        /*1218*/ 	.word	0x00017790
        /*121c*/ 	.word	0x00000005
        /*1220*/ 	.word	0x00038850
        /*1224*/ 	.short	0x010a
        /*1226*/ 	.byte	0x3f
	.zero		1


	//   ....[39]....
        /*1228*/ 	.word	0x00019290
        /*122c*/ 	.word	0x000000d4
        /*1230*/ 	.word	0x00000000
        /*1234*/ 	.short	0x0101
        /*1236*/ 	.byte	0x3f
	.zero		1


	//   ....[40]....
        /*1238*/ 	.word	0x00019480
        /*123c*/ 	.word	0x0000000c
        /*1240*/ 	.word	0x00000000
        /*1244*/ 	.short	0x0101
        /*1246*/ 	.byte	0x3f
	.zero		1


	//   ....[41]....
        /*1248*/ 	.word	0x00019ee0
        /*124c*/ 	.word	0x00000009
        /*1250*/ 	.word	0x00038850
        /*1254*/ 	.short	0x010a
        /*1256*/ 	.byte	0x3f
	.zero		1


	//   ....[42]....
        /*1258*/ 	.word	0x00019f60
        /*125c*/ 	.word	0x00000009
        /*1260*/ 	.word	0x00038850
        /*1264*/ 	.short	0x010a
        /*1266*/ 	.byte	0x3f
	.zero		1


	//   ....[43]....
        /*1268*/ 	.word	0x0001a530
        /*126c*/ 	.word	0x00000099
        /*1270*/ 	.word	0x00000000
        /*1274*/ 	.short	0x0101
        /*1276*/ 	.byte	0x3f
	.zero		1


	//   ....[44]....
        /*1278*/ 	.word	0x0001d660
        /*127c*/ 	.word	0x00000000
        /*1280*/ 	.word	0x00000000
        /*1284*/ 	.short	0x0101
        /*1286*/ 	.byte	0x3f
	.zero		1


	//   ....[45]....
        /*1288*/ 	.word	0x0001ff50
        /*128c*/ 	.word	0x00000006
        /*1290*/ 	.word	0x00038820
        /*1294*/ 	.short	0x010a
        /*1296*/ 	.byte	0x3f
	.zero		1


	//   ....[46]....
        /*1298*/ 	.word	0x00020040
        /*129c*/ 	.word	0x00000007
        /*12a0*/ 	.word	0x000388a0
        /*12a4*/ 	.short	0x010a
        /*12a6*/ 	.byte	0x3f
	.zero		1


	//   ....[47]....
        /*12a8*/ 	.word	0x00020390
        /*12ac*/ 	.word	0x00000007
        /*12b0*/ 	.word	0x000388c0
        /*12b4*/ 	.short	0x010a
        /*12b6*/ 	.byte	0x3f
	.zero		1


	//   ....[48]....
        /*12b8*/ 	.word	0x00020840
        /*12bc*/ 	.word	0x00000008
        /*12c0*/ 	.word	0x000388a0
        /*12c4*/ 	.short	0x010a
        /*12c6*/ 	.byte	0x3f
	.zero		1


	//   ....[49]....
        /*12c8*/ 	.word	0x00020b80
        /*12cc*/ 	.word	0x00000008
        /*12d0*/ 	.word	0x000388c0
        /*12d4*/ 	.short	0x010a
        /*12d6*/ 	.byte	0x3f
	.zero		1


	//   ....[50]....
        /*12d8*/ 	.word	0x00021ab0
        /*12dc*/ 	.word	0x00000000
        /*12e0*/ 	.word	0x00038880
        /*12e4*/ 	.short	0x010a
        /*12e6*/ 	.byte	0x3f
	.zero		1


	//   ....[51]....
        /*12e8*/ 	.word	0x00021cd0
        /*12ec*/ 	.word	0x00000000
        /*12f0*/ 	.word	0x00038840
        /*12f4*/ 	.short	0x010a
        /*12f6*/ 	.byte	0x3f
	.zero		1


	//   ....[52]....
        /*12f8*/ 	.word	0x00022b40
        /*12fc*/ 	.word	0x00000009
        /*1300*/ 	.word	0x00038800
        /*1304*/ 	.short	0x0107
        /*1306*/ 	.byte	0x3f
	.zero		1


	//   ....[53]....
        /*1308*/ 	.word	0x00022c40
        /*130c*/ 	.word	0x00000002
        /*1310*/ 	.word	0x00038800
        /*1314*/ 	.short	0x0101
        /*1316*/ 	.byte	0x3f
	.zero		1


	//   ....[54]....
        /*1318*/ 	.word	0x00022c60
        /*131c*/ 	.word	0x00000002
        /*1320*/ 	.word	0x00038820
        /*1324*/ 	.short	0x010a
        /*1326*/ 	.byte	0x3f
	.zero		1


	//   ....[55]....
        /*1328*/ 	.word	0x00022fc0
        /*132c*/ 	.word	0x00000006
        /*1330*/ 	.word	0x00038880
        /*1334*/ 	.short	0x010a
        /*1336*/ 	.byte	0x3f
	.zero		1


	//   ....[56]....
        /*1338*/ 	.word	0x00023330
        /*133c*/ 	.word	0x00000006
        /*1340*/ 	.word	0x00038840
        /*1344*/ 	.short	0x010a
        /*1346*/ 	.byte	0x3f
	.zero		1


	//   ....[57]....
        /*1348*/ 	.word	0x00023720
        /*134c*/ 	.word	0x00000014
        /*1350*/ 	.word	0x00038870
        /*1354*/ 	.short	0x010a
        /*1356*/ 	.byte	0x3f
	.zero		1


	//   ....[58]....
        /*1358*/ 	.word	0x00023790
        /*135c*/ 	.word	0x00000014
        /*1360*/ 	.word	0x00038860
        /*1364*/ 	.short	0x010a
        /*1366*/ 	.byte	0x3f
	.zero		1


	//   ....[59]....
        /*1368*/ 	.word	0x00023ff0
        /*136c*/ 	.word	0x00000014
        /*1370*/ 	.word	0x00038850
        /*1374*/ 	.short	0x0101
        /*1376*/ 	.byte	0x3f
	.zero		1


	//   ....[60]....
        /*1378*/ 	.word	0x00024070
        /*137c*/ 	.word	0x00000014
        /*1380*/ 	.word	0x00000000
        /*1384*/ 	.short	0x0101
        /*1386*/ 	.byte	0x3f
	.zero		1


	//   ....[61]....
        /*1388*/ 	.word	0x000242a0
        /*138c*/ 	.word	0x00000012
        /*1390*/ 	.word	0x00038870
        /*1394*/ 	.short	0x010a
        /*1396*/ 	.byte	0x3f
	.zero		1


	//   ....[62]....
        /*1398*/ 	.word	0x00024310
        /*139c*/ 	.word	0x00000012
        /*13a0*/ 	.word	0x00038860
        /*13a4*/ 	.short	0x010a
        /*13a6*/ 	.byte	0x3f
	.zero		1


	//   ....[63]....
        /*13a8*/ 	.word	0x00024b50
        /*13ac*/ 	.word	0x00000012
        /*13b0*/ 	.word	0x00038850
        /*13b4*/ 	.short	0x0101
        /*13b6*/ 	.byte	0x3f
	.zero		1


	//   ....[64]....
        /*13b8*/ 	.word	0x00024ba0
        /*13bc*/ 	.word	0x00000012
        /*13c0*/ 	.word	0x00000000
        /*13c4*/ 	.short	0x0101
        /*13c6*/ 	.byte	0x3f
	.zero		1


	//   ....[65]....
        /*13c8*/ 	.word	0x00025700
        /*13cc*/ 	.word	0x00000000
        /*13d0*/ 	.word	0x00038820
        /*13d4*/ 	.short	0x010a
        /*13d6*/ 	.byte	0x3f
	.zero		1


	//   ....[66]....
        /*13d8*/ 	.word	0x000258b0
        /*13dc*/ 	.word	0x00000006
        /*13e0*/ 	.word	0x00000000
        /*13e4*/ 	.short	0x010a
        /*13e6*/ 	.byte	0x3f
	.zero		1


	//   ....[67]....
        /*13e8*/ 	.word	0x00025920
        /*13ec*/ 	.word	0x00000007
        /*13f0*/ 	.word	0x00000000
        /*13f4*/ 	.short	0x010a
        /*13f6*/ 	.byte	0x3f
	.zero		1


	//   ....[68]....
        /*13f8*/ 	.word	0x00025980
        /*13fc*/ 	.word	0x00000004
        /*1400*/ 	.word	0x00038860
        /*1404*/ 	.short	0x010a
        /*1406*/ 	.byte	0x3f
	.zero		1


	//   ....[69]....
        /*1408*/ 	.word	0x000259d0
        /*140c*/ 	.word	0x00000003
        /*1410*/ 	.word	0x00038860
        /*1414*/ 	.short	0x010a
        /*1416*/ 	.byte	0x3f
	.zero		1


	//   ....[70]....
        /*1418*/ 	.word	0x00025a10
        /*141c*/ 	.word	0x00000004
        /*1420*/ 	.word	0x00038880
        /*1424*/ 	.short	0x010a
        /*1426*/ 	.byte	0x3f
	.zero		1


	//   ....[71]....
        /*1428*/ 	.word	0x00025a30
        /*142c*/ 	.word	0x00000003
        /*1430*/ 	.word	0x00038880
        /*1434*/ 	.short	0x010a
        /*1436*/ 	.byte	0x3f
	.zero		1


	//   ....[72]....
        /*1438*/ 	.word	0x00025a90
        /*143c*/ 	.word	0x0000006d
        /*1440*/ 	.word	0x00038890
        /*1444*/ 	.short	0x010a
        /*1446*/ 	.byte	0x3f
	.zero		1


	//   ....[73]....
        /*1448*/ 	.word	0x00025ae0
        /*144c*/ 	.word	0x0000006d
        /*1450*/ 	.word	0x00038890
        /*1454*/ 	.short	0x010a
        /*1456*/ 	.byte	0x3f
	.zero		1


	//   ....[74]....
        /*1458*/ 	.word	0x00025b30
        /*145c*/ 	.word	0x0000006d
        /*1460*/ 	.word	0x00038890
        /*1464*/ 	.short	0x010a
        /*1466*/ 	.byte	0x3f
	.zero		1


	//   ....[75]....
        /*1468*/ 	.word	0x00025b80
        /*146c*/ 	.word	0x0000006d
        /*1470*/ 	.word	0x000388b0
        /*1474*/ 	.short	0x010a
        /*1476*/ 	.byte	0x3f
	.zero		1


	//   ....[76]....
        /*1478*/ 	.word	0x00025e30
        /*147c*/ 	.word	0x00000016
        /*1480*/ 	.word	0x00038800
        /*1484*/ 	.short	0x010a
        /*1486*/ 	.byte	0x3f
	.zero		1


	//   ....[77]....
        /*1488*/ 	.word	0x00026040
        /*148c*/ 	.word	0x00000016
        /*1490*/ 	.word	0x00038800
        /*1494*/ 	.short	0x010a
        /*1496*/ 	.byte	0x3f
	.zero		1


	//   ....[78]....
        /*1498*/ 	.word	0x00026090
        /*149c*/ 	.word	0x00000003
        /*14a0*/ 	.word	0x00038830
        /*14a4*/ 	.short	0x010a
        /*14a6*/ 	.byte	0x3f
	.zero		1


	//   ....[79]....
        /*14a8*/ 	.word	0x000260e0
        /*14ac*/ 	.word	0x00000005
        /*14b0*/ 	.word	0x00038830
        /*14b4*/ 	.short	0x010a
        /*14b6*/ 	.byte	0x3f
	.zero		1


	//   ....[80]....
        /*14b8*/ 	.word	0x00026130
        /*14bc*/ 	.word	0x00000005
        /*14c0*/ 	.word	0x00038850
        /*14c4*/ 	.short	0x010a
        /*14c6*/ 	.byte	0x3f
	.zero		1


	//   ....[81]....
        /*14c8*/ 	.word	0x00026180
        /*14cc*/ 	.word	0x00000009
        /*14d0*/ 	.word	0x00038850
        /*14d4*/ 	.short	0x010a
        /*14d6*/ 	.byte	0x3f
	.zero		1


	//   ....[82]....
        /*14d8*/ 	.word	0x00028760
        /*14dc*/ 	.word	0x00000005
        /*14e0*/ 	.word	0x00038820
        /*14e4*/ 	.short	0x010a
        /*14e6*/ 	.byte	0x3f
	.zero		1


	//   ....[83]....
        /*14e8*/ 	.word	0x000287b0
        /*14ec*/ 	.word	0x00000007
        /*14f0*/ 	.word	0x000388a0
        /*14f4*/ 	.short	0x010a
        /*14f6*/ 	.byte	0x3f
	.zero		1


	//   ....[84]....
        /*14f8*/ 	.word	0x00028800
        /*14fc*/ 	.word	0x00000007
        /*1500*/ 	.word	0x000388c0
        /*1504*/ 	.short	0x010a
        /*1506*/ 	.byte	0x3f
	.zero		1


	//   ....[85]....
        /*1508*/ 	.word	0x00028850
        /*150c*/ 	.word	0x00000008
        /*1510*/ 	.word	0x000388a0
        /*1514*/ 	.short	0x010a
        /*1516*/ 	.byte	0x3f
	.zero		1


	//   ....[86]....
        /*1518*/ 	.word	0x000288a0
        /*151c*/ 	.word	0x00000008
        /*1520*/ 	.word	0x000388c0
        /*1524*/ 	.short	0x010a
        /*1526*/ 	.byte	0x3f
	.zero		1


	//   ....[87]....
        /*1528*/ 	.word	0x00028a40
        /*152c*/ 	.word	0x00000000
        /*1530*/ 	.word	0x00038880
        /*1534*/ 	.short	0x010a
        /*1536*/ 	.byte	0x3f
	.zero		1


	//   ....[88]....
        /*1538*/ 	.word	0x00028a90
        /*153c*/ 	.word	0x00000000
        /*1540*/ 	.word	0x00038840
        /*1544*/ 	.short	0x010a
        /*1546*/ 	.byte	0x3f
	.zero		1


	//   ....[89]....
        /*1548*/ 	.word	0x000295d0
        /*154c*/ 	.word	0x00000002
        /*1550*/ 	.word	0x00038820
        /*1554*/ 	.short	0x010a
        /*1556*/ 	.byte	0x3f
	.zero		1


	//   ....[90]....
        /*1558*/ 	.word	0x00029620
        /*155c*/ 	.word	0x00000006
        /*1560*/ 	.word	0x00038880
        /*1564*/ 	.short	0x010a
        /*1566*/ 	.byte	0x3f
	.zero		1


	//   ....[91]....
        /*1568*/ 	.word	0x00029670
        /*156c*/ 	.word	0x00000006
        /*1570*/ 	.word	0x00038840
        /*1574*/ 	.short	0x010a
        /*1576*/ 	.byte	0x3f
	.zero		1


	//   ....[92]....
        /*1578*/ 	.word	0x000296c0
        /*157c*/ 	.word	0x00000014
        /*1580*/ 	.word	0x00038870
        /*1584*/ 	.short	0x010a
        /*1586*/ 	.byte	0x3f
	.zero		1


	//   ....[93]....
        /*1588*/ 	.word	0x00029710
        /*158c*/ 	.word	0x00000014
        /*1590*/ 	.word	0x00038860
        /*1594*/ 	.short	0x010a
        /*1596*/ 	.byte	0x3f
	.zero		1


	//   ....[94]....
        /*1598*/ 	.word	0x00029760
        /*159c*/ 	.word	0x00000012
        /*15a0*/ 	.word	0x00038870
        /*15a4*/ 	.short	0x010a
        /*15a6*/ 	.byte	0x3f
	.zero		1


	//   ....[95]....
        /*15a8*/ 	.word	0x000297b0
        /*15ac*/ 	.word	0x00000012
        /*15b0*/ 	.word	0x00038860
        /*15b4*/ 	.short	0x010a
        /*15b6*/ 	.byte	0x3f
	.zero		1


	//   ....[96]....
        /*15b8*/ 	.word	0x0002a210
        /*15bc*/ 	.word	0x00000000
        /*15c0*/ 	.word	0x00038820
        /*15c4*/ 	.short	0x010a
        /*15c6*/ 	.byte	0x3f
	.zero		1


	//   ....[97]....
        /*15c8*/ 	.word	0x0002a3b0
        /*15cc*/ 	.word	0x00000006
        /*15d0*/ 	.word	0x00000000
        /*15d4*/ 	.short	0x010a
        /*15d6*/ 	.byte	0x3f
	.zero		1


	//   ....[98]....
        /*15d8*/ 	.word	0x0002a400
        /*15dc*/ 	.word	0x00000007
        /*15e0*/ 	.word	0x00000000
        /*15e4*/ 	.short	0x010a
        /*15e6*/ 	.byte	0x3f
	.zero		1


	//   ....[99]....
        /*15e8*/ 	.word	0x0002a450
        /*15ec*/ 	.word	0x00000004
        /*15f0*/ 	.word	0x00038860
        /*15f4*/ 	.short	0x010a
        /*15f6*/ 	.byte	0x3f
	.zero		1


	//   ....[100]....
        /*15f8*/ 	.word	0x0002a4a0
        /*15fc*/ 	.word	0x00000003
        /*1600*/ 	.word	0x00038860
        /*1604*/ 	.short	0x010a
        /*1606*/ 	.byte	0x3f
	.zero		1


	//   ....[101]....
        /*1608*/ 	.word	0x0002a4f0
        /*160c*/ 	.word	0x00000004
        /*1610*/ 	.word	0x00038880
        /*1614*/ 	.short	0x010a
        /*1616*/ 	.byte	0x3f
	.zero		1


	//----- nvinfo : EIATTR_NUM_MBARRIERS
	.align		4
.L_156:
        /*1618*/ 	.byte	0x03, 0x38
        /*161a*/ 	.short	0x0016


	//----- nvinfo : EIATTR_EXIT_INSTR_OFFSETS
	.align		4
        /*161c*/ 	.byte	0x04, 0x1c
        /*161e*/ 	.short	(.L_158 - .L_157)


	//   ....[0]....
.L_157:
        /*1620*/ 	.word	0x00025a80


	//----- nvinfo : EIATTR_MAX_THREADS
	.align		4
.L_158:
        /*1624*/ 	.byte	0x04, 0x05
        /*1626*/ 	.short	(.L_160 - .L_159)
.L_159:
        /*1628*/ 	.word	0x00000180
        /*162c*/ 	.word	0x00000001
        /*1630*/ 	.word	0x00000001


	//----- nvinfo : EIATTR_CRS_STACK_SIZE
	.align		4
.L_160:
        /*1634*/ 	.byte	0x04, 0x1e
        /*1636*/ 	.short	(.L_162 - .L_161)
.L_161:
        /*1638*/ 	.word	0x00000000


	//----- nvinfo : EIATTR_CBANK_PARAM_SIZE
	.align		4
.L_162:
        /*163c*/ 	.byte	0x03, 0x19
        /*163e*/ 	.short	0x0af0


	//----- nvinfo : EIATTR_PARAM_CBANK
	.align		4
        /*1640*/ 	.byte	0x04, 0x0a
        /*1642*/ 	.short	(.L_164 - .L_163)
	.align		4
.L_163:
        /*1644*/ 	.word	index@(.nv.constant0._ZN7cutlass13device_kernelIN5flash11enable_sm90INS1_16FlashAttnFwdSm90INS1_25CollectiveMainloopFwdSm90ILi2EN4cute5tupleIJNS5_1CILi1EEES8_S8_EEENS6_IJNS7_ILi128EEESA_NS7_ILi256EEEEEELi256ENS_12float_e4m3_tEfNS_4arch4Sm90ELb0ELb0ELb1ELb1ELb0ELb1ELb0ELb1ELb1ELb1ELb0ELb0EEENS1_21CollectiveEpilogueFwdINS6_IJSA_SB_SA_EEES9_NS_10bfloat16_tESF_Li256ELb1ELb1ELb0ELb1EEENS1_36VarlenDynamicPersistentTileSchedulerILi128ELi128ELi256ELi128ELb0ELb1ELb1ELb0ELb1ELb1EEEEEEEEEvNT_6ParamsE)
        /*1648*/ 	.short	0x0210
        /*164a*/ 	.short	0x0af0


	//----- nvinfo : EIATTR_SW_WAR
	.align		4
.L_164:
        /*164c*/ 	.byte	0x04, 0x36
        /*164e*/ 	.short	(.L_166 - .L_165)
.L_165:
        /*1650*/ 	.word	0x00000008
.L_166:


//--------------------- .nv.info._ZN7cutlass13device_kernelIN5flash11enable_sm90INS1_16FlashAttnFwdSm90INS1_25CollectiveMainloopFwdSm90ILi2EN4cute5tupleIJNS5_1CILi1EEES8_S8_EEENS6_IJNS7_ILi128EEENS7_ILi64EEENS7_ILi256EEEEEELi256ENS_12float_e4m3_tEfNS_4arch4Sm90ELb0ELb1ELb1ELb0ELb0ELb0ELb0ELb1ELb1ELb1ELb0ELb0EEENS1_21CollectiveEpilogueFwdINS6_IJSA_SC_SB_EEES9_NS_10bfloat16_tESG_Li256ELb0ELb1ELb0ELb1EEENS1_30DynamicPersistentTileSchedulerILi256ELi128ELb0ELb1ELb1EEEEEEEEEvNT_6ParamsE --------------------------
	.section	.nv.info._ZN7cutlass13device_kernelIN5flash11enable_sm90INS1_16FlashAttnFwdSm90INS1_25CollectiveMainloopFwdSm90ILi2EN4cute5tupleIJNS5_1CILi1EEES8_S8_EEENS6_IJNS7_ILi128EEENS7_ILi64EEENS7_ILi256EEEEEELi256ENS_12float_e4m3_tEfNS_4arch4Sm90ELb0ELb1ELb1ELb0ELb0ELb0ELb0ELb1ELb1ELb1ELb0ELb0EEENS1_21CollectiveEpilogueFwdINS6_IJSA_SC_SB_EEES9_NS_10bfloat16_tESG_Li256ELb0ELb1ELb0ELb1EEENS1_30DynamicPersistentTileSchedulerILi256ELi128ELb0ELb1ELb1EEEEEEEEEvNT_6ParamsE,"",@"SHT_CUDA_INFO"
	.sectionflags	@""
	.align	4


	//----- nvinfo : EIATTR_CUDA_API_VERSION
	.align		4
        /*0000*/ 	.byte	0x04, 0x37
        /*0002*/ 	.short	(.L_168 - .L_167)
.L_167:
        /*0004*/ 	.word	0x00000082


	//----- nvinfo : EIATTR_KPARAM_INFO
	.align		4
.L_168:
        /*0008*/ 	.byte	0x04, 0x17
        /*000a*/ 	.short	(.L_170 - .L_169)
.L_169:
        /*000c*/ 	.word	0x00000000
        /*0010*/ 	.short	0x0000
        /*0012*/ 	.short	0x0070
        /*0014*/ 	.byte	0x00, 0xf0, 0x01, 0x2a


	//----- nvinfo : EIATTR_SPARSE_MMA_MASK
	.align		4
.L_170:
        /*0018*/ 	.byte	0x03, 0x50
        /*001a*/ 	.short	0x0000


	//----- nvinfo : EIATTR_MAXREG_COUNT
	.align		4
        /*001c*/ 	.byte	0x03, 0x1b
        /*001e*/ 	.short	0x00a8


	//----- nvinfo : EIATTR_NUM_BARRIERS
	.align		4
        /*0020*/ 	.byte	0x02, 0x4c
        /*0022*/ 	.byte	0x10
	.zero		1


	//----- nvinfo : EIATTR_EXTERNS
	.align		4
        /*0024*/ 	.byte	0x04, 0x0f
        /*0026*/ 	.short	(.L_172 - .L_171)


	//   ....[0]....
	.align		4
.L_171:
        /*0028*/ 	.word	index@(__assertfail)


	//----- nvinfo : EIATTR_ANNOTATIONS
	.align		4
.L_172:
        /*002c*/ 	.byte	0x04, 0x55
        /*002e*/ 	.short	(.L_174 - .L_173)


	//   ....[0]....
.L_173:
        /* <DEDUP_REMOVED lines=31> */


	//----- nvinfo : EIATTR_MERCURY_ISA_VERSION
	.align		4
.L_174:
        /*0208*/ 	.byte	0x03, 0x5f
        /*020a*/ 	.short	0x0101


	//----- nvinfo : EIATTR_INT_WARP_WIDE_INSTR_OFFSETS
	.align		4
        /*020c*/ 	.byte	0x04, 0x31
        /*020e*/ 	.short	(.L_176 - .L_175)


	//   ....[0]....
.L_175:
        /*0210*/ 	.word	0x00000130


	//   ....[1]....
        /*0214*/ 	.word	0x00000170


	//   ....[2]....
        /*0218*/ 	.word	0x000001e0


	//   ....[3]....
        /*021c*/ 	.word	0x000107d0


	//   ....[4]....
        /*0220*/ 	.word	0x00010860


	//   ....[5]....
        /*0224*/ 	.word	0x00013240


	//   ....[6]....
        /*0228*/ 	.word	0x000132d0


	//----- nvinfo : EIATTR_COOP_GROUP_MASK_REGIDS
	.align		4
.L_176:
        /*022c*/ 	.byte	0x04, 0x29
        /*022e*/ 	.short	(.L_178 - .L_177)


	//   ....[0]....
.L_177:
        /*0230*/ 	.word	0xffffffff


	//   ....[1]....
        /*0234*/ 	.word	0xffffffff


	//   ....[2]....
        /*0238*/ 	.word	0xffffffff


	//   ....[3]....
        /*023c*/ 	.word	0xffffffff


	//   ....[4]....
        /*0240*/ 	.word	0xffffffff


	//   ....[5]....
        /*0244*/ 	.word	0xffffffff


	//   ....[6]....
        /*0248*/ 	.word	0xffffffff


	//   ....[7]....
        /*024c*/ 	.word	0xffffffff


	//   ....[8]....
        /*0250*/ 	.word	0xffffffff


	//   ....[9]....
        /*0254*/ 	.word	0xffffffff


	//   ....[10]....
        /*0258*/ 	.word	0xffffffff


	//   ....[11]....
        /*025c*/ 	.word	0xffffffff


	//   ....[12]....
        /*0260*/ 	.word	0xffffffff


	//   ....[13]....
        /*0264*/ 	.word	0xffffffff


	//   ....[14]....
        /*0268*/ 	.word	0xffffffff


	//   ....[15]....
        /*026c*/ 	.word	0xffffffff


	//   ....[16]....
        /*0270*/ 	.word	0xffffffff


	//   ....[17]....
        /*0274*/ 	.word	0xffffffff


	//   ....[18]....
        /*0278*/ 	.word	0xffffffff


	//   ....[19]....
        /*027c*/ 	.word	0xffffffff


	//   ....[20]....
        /*0280*/ 	.word	0xffffffff


	//   ....[21]....
        /*0284*/ 	.word	0xffffffff


	//   ....[22]....
        /*0288*/ 	.word	0xffffffff


	//   ....[23]....
        /*028c*/ 	.word	0xffffffff


	//   ....[24]....
        /*0290*/ 	.word	0xffffffff


	//   ....[25]....
        /*0294*/ 	.word	0xffffffff


	//   ....[26]....
        /*0298*/ 	.word	0xffffffff


	//   ....[27]....
        /*029c*/ 	.word	0xffffffff


	//   ....[28]....
        /*02a0*/ 	.word	0xffffffff


	//   ....[29]....
        /*02a4*/ 	.word	0xffffffff


	//   ....[30]....
        /*02a8*/ 	.word	0xffffffff


	//   ....[31]....
        /*02ac*/ 	.word	0xffffffff


	//   ....[32]....
        /*02b0*/ 	.word	0xffffffff


	//   ....[33]....
        /*02b4*/ 	.word	0xffffffff


	//   ....[34]....
        /*02b8*/ 	.word	0xffffffff


	//   ....[35]....
        /*02bc*/ 	.word	0xffffffff


	//   ....[36]....
        /*02c0*/ 	.word	0xffffffff


	//   ....[37]....
        /*02c4*/ 	.word	0xffffffff


	//   ....[38]....
        /*02c8*/ 	.word	0xffffffff


	//   ....[39]....
        /*02cc*/ 	.word	0xffffffff


	//   ....[40]....
        /*02d0*/ 	.word	0xffffffff


	//   ....[41]....
        /*02d4*/ 	.word	0xffffffff


	//   ....[42]....
        /*02d8*/ 	.word	0xffffffff


	//   ....[43]....
        /*02dc*/ 	.word	0xffffffff


	//   ....[44]....
        /*02e0*/ 	.word	0xffffffff


	//   ....[45]....
        /*02e4*/ 	.word	0xffffffff


	//   ....[46]....
        /*02e8*/ 	.word	0xffffffff


	//   ....[47]....
        /*02ec*/ 	.word	0xffffffff


	//   ....[48]....
        /*02f0*/ 	.word	0xffffffff


	//   ....[49]....
        /*02f4*/ 	.word	0xffffffff


	//   ....[50]....
        /*02f8*/ 	.word	0xffffffff


	//   ....[51]....
        /*02fc*/ 	.word	0xffffffff


	//   ....[52]....
        /*0300*/ 	.word	0xffffffff


	//   ....[53]....
        /*0304*/ 	.word	0xffffffff


	//   ....[54]....
        /*0308*/ 	.word	0xffffffff


	//   ....[55]....
        /*030c*/ 	.word	0xffffffff


	//   ....[56]....
        /*0310*/ 	.word	0xffffffff


	//   ....[57]....
        /*0314*/ 	.word	0xffffffff


	//   ....[58]....
        /*0318*/ 	.word	0xffffffff


	//   ....[59]....
        /*031c*/ 	.word	0xffffffff


	//   ....[60]....
        /*0320*/ 	.word	0xffffffff


	//   ....[61]....
        /*0324*/ 	.word	0xffffffff


	//   ....[62]....
        /*0328*/ 	.word	0xffffffff


	//   ....[63]....
        /*032c*/ 	.word	0xffffffff


	//   ....[64]....
        /*0330*/ 	.word	0xffffffff


	//   ....[65]....
        /*0334*/ 	.word	0xffffffff


	//   ....[66]....
        /*0338*/ 	.word	0xffffffff


	//   ....[67]....
        /*033c*/ 	.word	0xffffffff


	//   ....[68]....
        /*0340*/ 	.word	0xffffffff


	//   ....[69]....
        /*0344*/ 	.word	0xffffffff


	//   ....[70]....
        /*0348*/ 	.word	0xffffffff


	//   ....[71]....
        /*034c*/ 	.word	0xffffffff


	//   ....[72]....
        /*0350*/ 	.word	0xffffffff


	//   ....[73]....
        /*0354*/ 	.word	0xffffffff


	//   ....[74]....
        /*0358*/ 	.word	0xffffffff


	//   ....[75]....
        /*035c*/ 	.word	0xffffffff


	//   ....[76]....
        /*0360*/ 	.word	0xffffffff


	//   ....[77]....
        /*0364*/ 	.word	0xffffffff


	//   ....[78]....
        /*0368*/ 	.word	0xffffffff


	//   ....[79]....
        /*036c*/ 	.word	0xffffffff


	//   ....[80]....
        /*0370*/ 	.word	0xffffffff


	//   ....[81]....
        /*0374*/ 	.word	0xffffffff


	//   ....[82]....
        /*0378*/ 	.word	0xffffffff


	//   ....[83]....
        /*037c*/ 	.word	0xffffffff


	//   ....[84]....
        /*0380*/ 	.word	0xffffffff


	//   ....[85]....
        /*0384*/ 	.word	0xffffffff


	//   ....[86]....
        /*0388*/ 	.word	0xffffffff


	//   ....[87]....
        /*038c*/ 	.word	0xffffffff


	//   ....[88]....
        /*0390*/ 	.word	0xffffffff


	//   ....[89]....
        /*0394*/ 	.word	0xffffffff


	//   ....[90]....
        /*0398*/ 	.word	0xffffffff


	//   ....[91]....
        /*039c*/ 	.word	0xffffffff


	//   ....[92]....
        /*03a0*/ 	.word	0xffffffff


	//   ....[93]....
        /*03a4*/ 	.word	0xffffffff


	//   ....[94]....
        /*03a8*/ 	.word	0xffffffff


	//   ....[95]....
        /*03ac*/ 	.word	0xffffffff


	//   ....[96]....
        /*03b0*/ 	.word	0xffffffff


	//   ....[97]....
        /*03b4*/ 	.word	0xffffffff


	//   ....[98]....
        /*03b8*/ 	.word	0xffffffff


	//   ....[99]....
        /*03bc*/ 	.word	0xffffffff


	//   ....[100]....
        /*03c0*/ 	.word	0xffffffff


	//   ....[101]....
        /*03c4*/ 	.word	0xffffffff


	//   ....[102]....
        /*03c8*/ 	.word	0xffffffff


	//   ....[103]....
        /*03cc*/ 	.word	0xffffffff


	//   ....[104]....
        /*03d0*/ 	.word	0xffffffff


	//   ....[105]....
        /*03d4*/ 	.word	0xffffffff


	//   ....[106]....
        /*03d8*/ 	.word	0xffffffff


	//   ....[107]....
        /*03dc*/ 	.word	0xffffffff


	//   ....[108]....
        /*03e0*/ 	.word	0xffffffff


	//   ....[109]....
        /*03e4*/ 	.word	0xffffffff


	//   ....[110]....
        /*03e8*/ 	.word	0xffffffff


	//   ....[111]....
        /*03ec*/ 	.word	0xffffffff


	//   ....[112]....
        /*03f0*/ 	.word	0xffffffff


	//   ....[113]....
        /*03f4*/ 	.word	0xffffffff


	//   ....[114]....
        /*03f8*/ 	.word	0xffffffff


	//   ....[115]....
        /*03fc*/ 	.word	0xffffffff


	//   ....[116]....
        /*0400*/ 	.word	0xffffffff


	//   ....[117]....
        /*0404*/ 	.word	0xffffffff


	//   ....[118]....
        /*0408*/ 	.word	0xffffffff


	//   ....[119]....
        /*040c*/ 	.word	0xffffffff


	//   ....[120]....
        /*0410*/ 	.word	0xffffffff


	//   ....[121]....
        /*0414*/ 	.word	0xffffffff


	//   ....[122]....
        /*0418*/ 	.word	0xffffffff


	//   ....[123]....
        /*041c*/ 	.word	0xffffffff


	//   ....[124]....
        /*0420*/ 	.word	0xffffffff


	//   ....[125]....
        /*0424*/ 	.word	0xffffffff


	//   ....[126]....
        /*0428*/ 	.word	0xffffffff


	//   ....[127]....
        /*042c*/ 	.word	0xffffffff


	//   ....[128]....
        /*0430*/ 	.word	0xffffffff


	//   ....[129]....
        /*0434*/ 	.word	0xffffffff


	//   ....[130]....
        /*0438*/ 	.word	0xffffffff


	//   ....[131]....
        /*043c*/ 	.word	0xffffffff


	//   ....[132]....
        /*0440*/ 	.word	0xffffffff


	//   ....[133]....
        /*0444*/ 	.word	0xffffffff


	//   ....[134]....
        /*0448*/ 	.word	0xffffffff


	//   ....[135]....
        /*044c*/ 	.word	0xffffffff


	//   ....[136]....
        /*0450*/ 	.word	0xffffffff


	//   ....[137]....
        /*0454*/ 	.word	0xffffffff


	//   ....[138]....
        /*0458*/ 	.word	0x0500000f


	//   ....[139]....
        /*045c*/ 	.word	0x0500000f


	//   ....[140]....
        /*0460*/ 	.word	0x0500000f


	//   ....[141]....
        /*0464*/ 	.word	0x0500000f


	//   ....[142]....
        /*0468*/ 	.word	0x0500000f


	//   ....[143]....
        /*046c*/ 	.word	0x0500000f


	//   ....[144]....
        /*0470*/ 	.word	0x0500000f


	//   ....[145]....
        /*0474*/ 	.word	0x0500000f


	//   ....[146]....
        /*0478*/ 	.word	0x0500000f


	//   ....[147]....
        /*047c*/ 	.word	0x0500000f


	//   ....[148]....
        /*0480*/ 	.word	0x0500000f


	//   ....[149]....
        /*0484*/ 	.word	0x0500000f


	//   ....[150]....
        /*0488*/ 	.word	0x0500000f


	//   ....[151]....
        /*048c*/ 	.word	0x0500000f


	//   ....[152]....
        /*0490*/ 	.word	0x0500000f


	//   ....[153]....
        /*0494*/ 	.word	0x0500000f


	//   ....[154]....
        /*0498*/ 	.word	0x0500000f


	//   ....[155]....
        /*049c*/ 	.word	0x0500000f


	//----- nvinfo : EIATTR_COOP_GROUP_INSTR_OFFSETS
	.align		4
.L_178:
        /*04a0*/ 	.byte	0x04, 0x28
        /*04a2*/ 	.short	(.L_180 - .L_179)


	//   ....[0]....
.L_179:
        /*04a4*/ 	.word	0x00000070


	//   ....[1]....
        /*04a8*/ 	.word	0x00000140


	//   ....[2]....
        /*04ac*/ 	.word	0x00000190


	//   ....[3]....
        /*04b0*/ 	.word	0x000003c0


	//   ....[4]....
        /*04b4*/ 	.word	0x00000520


	//   ....[5]....
        /*04b8*/ 	.word	0x00000640


	//   ....[6]....
        /*04bc*/ 	.word	0x000007a0


	//   ....[7]....
        /*04c0*/ 	.word	0x00001a20


	//   ....[8]....
        /*04c4*/ 	.word	0x000026d0


	//   ....[9]....
        /*04c8*/ 	.word	0x00002bf0


	//   ....[10]....
        /*04cc*/ 	.word	0x00003730


	//   ....[11]....
        /*04d0*/ 	.word	0x00003790


	//   ....[12]....
        /*04d4*/ 	.word	0x00003a20


	//   ....[13]....
        /*04d8*/ 	.word	0x00003aa0


	//   ....[14]....
        /*04dc*/ 	.word	0x00005060


	//   ....[15]....
        /*04e0*/ 	.word	0x00005350


	//   ....[16]....
        /*04e4*/ 	.word	0x00005a40


	//   ....[17]....
        /*04e8*/ 	.word	0x00005b40


	//   ....[18]....
        /*04ec*/ 	.word	0x00005ee0


	//   ....[19]....
        /*04f0*/ 	.word	0x00005f40


	//   ....[20]....
        /*04f4*/ 	.word	0x00007d10


	//   ....[21]....
        /*04f8*/ 	.word	0x00007d40


	//   ....[22]....
        /*04fc*/ 	.word	0x00007d60


	//   ....[23]....
        /*0500*/ 	.word	0x00007db0


	//   ....[24]....
        /*0504*/ 	.word	0x00009a40


	//   ....[25]....
        /*0508*/ 	.word	0x00009c40


	//   ....[26]....
        /*050c*/ 	.word	0x0000a320


	//   ....[27]....
        /*0510*/ 	.word	0x0000a420


	//   ....[28]....
        /*0514*/ 	.word	0x0000a7d0


	//   ....[29]....
        /*0518*/ 	.word	0x0000a840


	//   ....[30]....
        /*051c*/ 	.word	0x0000ba20


	//   ....[31]....
        /*0520*/ 	.word	0x0000ba30


	//   ....[32]....
        /*0524*/ 	.word	0x0000ba60


	//   ....[33]....
        /*0528*/ 	.word	0x0000ba70


	//   ....[34]....
        /*052c*/ 	.word	0x0000d430


	//   ....[35]....
        /*0530*/ 	.word	0x0000d450


	//   ....[36]....
        /*0534*/ 	.word	0x0000d5a0


	//   ....[37]....
        /*0538*/ 	.word	0x0000d5e0


	//   ....[38]....
        /*053c*/ 	.word	0x0000d610


	//   ....[39]....
        /*0540*/ 	.word	0x0000d630


	//   ....[40]....
        /*0544*/ 	.word	0x0000d650


	//   ....[41]....
        /*0548*/ 	.word	0x0000d660


	//   ....[42]....
        /*054c*/ 	.word	0x0000d680


	//   ....[43]....
        /*0550*/ 	.word	0x0000d6a0


	//   ....[44]....
        /*0554*/ 	.word	0x0000d6d0


	//   ....[45]....
        /*0558*/ 	.word	0x0000d700


	//   ....[46]....
        /*055c*/ 	.word	0x0000d730


	//   ....[47]....
        /*0560*/ 	.word	0x0000d740


	//   ....[48]....
        /*0564*/ 	.word	0x0000d760


	//   ....[49]....
        /*0568*/ 	.word	0x0000d770


	//   ....[50]....
        /*056c*/ 	.word	0x0000d780


	//   ....[51]....
        /*0570*/ 	.word	0x0000d790


	//   ....[52]....
        /*0574*/ 	.word	0x0000d7b0


	//   ....[53]....
        /*0578*/ 	.word	0x0000d7d0


	//   ....[54]....
        /*057c*/ 	.word	0x0000d7f0


	//   ....[55]....
        /*0580*/ 	.word	0x0000d800


	//   ....[56]....
        /*0584*/ 	.word	0x0000d810


	//   ....[57]....
        /*0588*/ 	.word	0x0000d820


	//   ....[58]....
        /*058c*/ 	.word	0x0000d840


	//   ....[59]....
        /*0590*/ 	.word	0x0000d860


	//   ....[60]....
        /*0594*/ 	.word	0x0000d870


	//   ....[61]....
        /*0598*/ 	.word	0x0000d880


	//   ....[62]....
        /*059c*/ 	.word	0x0000d8a0


	//   ....[63]....
        /*05a0*/ 	.word	0x0000d8b0


	//   ....[64]....
        /*05a4*/ 	.word	0x0000d8c0


	//   ....[65]....
        /*05a8*/ 	.word	0x0000d8d0


	//   ....[66]....
        /*05ac*/ 	.word	0x0000d900


	//   ....[67]....
        /*05b0*/ 	.word	0x0000d930


	//   ....[68]....
        /*05b4*/ 	.word	0x0000d950


	//   ....[69]....
        /*05b8*/ 	.word	0x0000d970


	//   ....[70]....
        /*05bc*/ 	.word	0x0000d990


	//   ....[71]....
        /*05c0*/ 	.word	0x0000da00


	//   ....[72]....
        /*05c4*/ 	.word	0x0000da20


	//   ....[73]....
        /*05c8*/ 	.word	0x0000da30


	//   ....[74]....
        /*05cc*/ 	.word	0x0000da40


	//   ....[75]....
        /*05d0*/ 	.word	0x0000da50


	//   ....[76]....
        /*05d4*/ 	.word	0x0000da60


	//   ....[77]....
        /*05d8*/ 	.word	0x0000da70


	//   ....[78]....
        /*05dc*/ 	.word	0x0000da80


	//   ....[79]....
        /*05e0*/ 	.word	0x0000da90


	//   ....[80]....
        /*05e4*/ 	.word	0x0000daa0


	//   ....[81]....
        /*05e8*/ 	.word	0x0000dab0


	//   ....[82]....
        /*05ec*/ 	.word	0x0000dad0


	//   ....[83]....
        /*05f0*/ 	.word	0x0000dae0


	//   ....[84]....
        /*05f4*/ 	.word	0x0000daf0


	//   ....[85]....
        /*05f8*/ 	.word	0x0000db00


	//   ....[86]....
        /*05fc*/ 	.word	0x0000db10


	//   ....[87]....
        /*0600*/ 	.word	0x0000db20


	//   ....[88]....
        /*0604*/ 	.word	0x0000db30


	//   ....[89]....
        /*0608*/ 	.word	0x0000db40


	//   ....[90]....
        /*060c*/ 	.word	0x0000db50


	//   ....[91]....
        /*0610*/ 	.word	0x0000db60


	//   ....[92]....
        /*0614*/ 	.word	0x0000db70


	//   ....[93]....
        /*0618*/ 	.word	0x0000db80


	//   ....[94]....
        /*061c*/ 	.word	0x0000db90


	//   ....[95]....
        /*0620*/ 	.word	0x0000dba0


	//   ....[96]....
        /*0624*/ 	.word	0x0000dbb0


	//   ....[97]....
        /*0628*/ 	.word	0x0000dbc0


	//   ....[98]....
        /*062c*/ 	.word	0x0000e3c0


	//   ....[99]....
        /*0630*/ 	.word	0x0000e3f0


	//   ....[100]....
        /*0634*/ 	.word	0x0000e420


	//   ....[101]....
        /*0638*/ 	.word	0x0000e450


	//   ....[102]....
        /*063c*/ 	.word	0x0000e9a0


	//   ....[103]....
        /*0640*/ 	.word	0x0000e9e0


	//   ....[104]....
        /*0644*/ 	.word	0x0000eb20


	//   ....[105]....
        /*0648*/ 	.word	0x0000eb40


	//   ....[106]....
        /*064c*/ 	.word	0x0000ec80


	//   ....[107]....
        /*0650*/ 	.word	0x0000eca0


	//   ....[108]....
        /*0654*/ 	.word	0x0000edf0


	//   ....[109]....
        /*0658*/ 	.word	0x0000ee10


	//   ....[110]....
        /*065c*/ 	.word	0x0000f510


	//   ....[111]....
        /*0660*/ 	.word	0x0000f540


	//   ....[112]....
        /*0664*/ 	.word	0x0000f690


	//   ....[113]....
        /*0668*/ 	.word	0x0000f6b0


	//   ....[114]....
        /*066c*/ 	.word	0x0000f7f0


	//   ....[115]....
        /*0670*/ 	.word	0x0000f810


	//   ....[116]....
        /*0674*/ 	.word	0x0000f960


	//   ....[117]....
        /*0678*/ 	.word	0x0000f980


	//   ....[118]....
        /*067c*/ 	.word	0x0000fb60


	//   ....[119]....
        /*0680*/ 	.word	0x00010fb0


	//   ....[120]....
        /*0684*/ 	.word	0x00011ba0


	//   ....[121]....
        /*0688*/ 	.word	0x00011bd0


	//   ....[122]....
        /*068c*/ 	.word	0x00011c00


	//   ....[123]....
        /*0690*/ 	.word	0x00011c30


	//   ....[124]....
        /*0694*/ 	.word	0x00011d30


	//   ....[125]....
        /*0698*/ 	.word	0x00011d40


	//   ....[126]....
        /*069c*/ 	.word	0x00011dc0


	//   ....[127]....
        /*06a0*/ 	.word	0x00011dd0


	//   ....[128]....
        /*06a4*/ 	.word	0x00011e50


	//   ....[129]....
        /*06a8*/ 	.word	0x00011e60


	//   ....[130]....
        /*06ac*/ 	.word	0x00011ee0


	//   ....[131]....
        /*06b0*/ 	.word	0x00011ef0


	//   ....[132]....
        /*06b4*/ 	.word	0x00011f70


	//   ....[133]....
        /*06b8*/ 	.word	0x00011f80


	//   ....[134]....
        /*06bc*/ 	.word	0x00011f90


	//   ....[135]....
        /*06c0*/ 	.word	0x00011fd0


	//   ....[136]....
        /*06c4*/ 	.word	0x00013af0


	//   ....[137]....
        /*06c8*/ 	.word	0x00013c90


	//   ....[138]....
        /*06cc*/ 	.word	0x00014350


	//   ....[139]....
        /*06d0*/ 	.word	0x00014500


	//   ....[140]....
        /*06d4*/ 	.word	0x00014560


	//   ....[141]....
        /*06d8*/ 	.word	0x000145f0


	//   ....[142]....
        /*06dc*/ 	.word	0x000146f0


	//   ....[143]....
        /*06e0*/ 	.word	0x00014750


	//   ....[144]....
        /*06e4*/ 	.word	0x00014860


	//   ....[145]....
        /*06e8*/ 	.word	0x000148c0


	//   ....[146]....
        /*06ec*/ 	.word	0x000149b0


	//   ....[147]....
        /*06f0*/ 	.word	0x00014a10


	//   ....[148]....
        /*06f4*/ 	.word	0x00014b00


	//   ....[149]....
        /*06f8*/ 	.word	0x00014b60


	//   ....[150]....
        /*06fc*/ 	.word	0x00014c50


	//   ....[151]....
        /*0700*/ 	.word	0x00014cb0


	//   ....[152]....
        /*0704*/ 	.word	0x00014d90


	//   ....[153]....
        /*0708*/ 	.word	0x00014df0


	//   ....[154]....
        /*070c*/ 	.word	0x00014ec0


	//   ....[155]....
        /*0710*/ 	.word	0x00015210


	//----- nvinfo : EIATTR_REG_RECONFIG
	.align		4
.L_180:
        /*0714*/ 	.byte	0x01, 0x54
	.zero		2


	//----- nvinfo : EIATTR_SYSCALL_OFFSETS
	.align		4
        /*0718*/ 	.byte	0x04, 0x46
        /*071a*/ 	.short	(.L_182 - .L_181)


	//   ....[0]....
.L_181:
        /*071c*/ 	.word	0x00001c00


	//   ....[1]....
        /*0720*/ 	.word	0x000109d0


	//   ....[2]....
        /*0724*/ 	.word	0x00010b60


	//   ....[3]....
        /*0728*/ 	.word	0x00010cb0


	//   ....[4]....
        /*072c*/ 	.word	0x00010e00


	//   ....[5]....
        /*0730*/ 	.word	0x000117c0


	//----- nvinfo : EIATTR_MBARRIER_INSTR_OFFSETS
	.align		4
.L_182:
        /*0734*/ 	.byte	0x04, 0x39
        /*0736*/ 	.short	(.L_184 - .L_183)


	//   ....[0]....
.L_183:
        /*0738*/ 	.word	0x00000270
        /*073c*/ 	.word	0x000000ff
        /*0740*/ 	.word	0x00028400
        /*0744*/ 	.short	0x0100
        /*0746*/ 	.byte	0x08
	.zero		1


	//   ....[1]....
        /*0748*/ 	.word	0x00000280
        /*074c*/ 	.word	0x000000ff
        /*0750*/ 	.word	0x00028420
        /*0754*/ 	.short	0x0100
        /*0756*/ 	.byte	0x08
	.zero		1


	//   ....[2]....
        /*0758*/ 	.word	0x00000370
        /*075c*/ 	.word	0x000000ff
        /*0760*/ 	.word	0x00028430
        /*0764*/ 	.short	0x0100
        /*0766*/ 	.byte	0x08
	.zero		1


	//   ....[3]....
        /*0768*/ 	.word	0x00000380
        /*076c*/ 	.word	0x000000ff
        /*0770*/ 	.word	0x00028440
        /*0774*/ 	.short	0x0100
        /*0776*/ 	.byte	0x08
	.zero		1


	//   ....[4]....
        /*0778*/ 	.word	0x00000390
        /*077c*/ 	.word	0x000000ff
        /*0780*/ 	.word	0x00028438
        /*0784*/ 	.short	0x0100
        /*0786*/ 	.byte	0x08
	.zero		1


	//   ....[5]....
        /*0788*/ 	.word	0x000003a0
        /*078c*/ 	.word	0x000000ff
        /*0790*/ 	.word	0x00028448
        /*0794*/ 	.short	0x0100
        /*0796*/ 	.byte	0x08
	.zero		1


	//   ....[6]....
        /*0798*/ 	.word	0x000004d0
        /*079c*/ 	.word	0x000000ff
        /*07a0*/ 	.word	0x00028450
        /*07a4*/ 	.short	0x0100
        /*07a6*/ 	.byte	0x08
	.zero		1


	//   ....[7]....
        /*07a8*/ 	.word	0x000004e0
        /*07ac*/ 	.word	0x000000ff
        /*07b0*/ 	.word	0x00028460
        /*07b4*/ 	.short	0x0100
        /*07b6*/ 	.byte	0x08
	.zero		1


	//   ....[8]....
        /*07b8*/ 	.word	0x000004f0
        /*07bc*/ 	.word	0x000000ff
        /*07c0*/ 	.word	0x00028458
        /*07c4*/ 	.short	0x0100
        /*07c6*/ 	.byte	0x08
	.zero		1


	//   ....[9]....
        /*07c8*/ 	.word	0x00000500
        /*07cc*/ 	.word	0x000000ff
        /*07d0*/ 	.word	0x00028468
        /*07d4*/ 	.short	0x0100
        /*07d6*/ 	.byte	0x08
	.zero		1


	//   ....[10]....
        /*07d8*/ 	.word	0x000005f0
        /*07dc*/ 	.word	0x000000ff
        /*07e0*/ 	.word	0x00028470
        /*07e4*/ 	.short	0x0100
        /*07e6*/ 	.byte	0x06
	.zero		1


	//   ....[11]....
        /*07e8*/ 	.word	0x00000600
        /*07ec*/ 	.word	0x000000ff
        /*07f0*/ 	.word	0x00028480
        /*07f4*/ 	.short	0x0100
        /*07f6*/ 	.byte	0x06
	.zero		1


	//   ....[12]....
        /*07f8*/ 	.word	0x00000610
        /*07fc*/ 	.word	0x000000ff
        /*0800*/ 	.word	0x00028478
        /*0804*/ 	.short	0x0100
        /*0806*/ 	.byte	0x06
	.zero		1


	//   ....[13]....
        /*0808*/ 	.word	0x00000620
        /*080c*/ 	.word	0x000000ff
        /*0810*/ 	.word	0x00028488
        /*0814*/ 	.short	0x0100
        /*0816*/ 	.byte	0x06
	.zero		1


	//   ....[14]....
        /*0818*/ 	.word	0x00000750
        /*081c*/ 	.word	0x000000ff
        /*0820*/ 	.word	0x00028490
        /*0824*/ 	.short	0x0100
        /*0826*/ 	.byte	0x08
	.zero		1


	//   ....[15]....
        /*0828*/ 	.word	0x00000760
        /*082c*/ 	.word	0x000000ff
        /*0830*/ 	.word	0x000284a0
        /*0834*/ 	.short	0x0100
        /*0836*/ 	.byte	0x08
	.zero		1


	//   ....[16]....
        /*0838*/ 	.word	0x00000770
        /*083c*/ 	.word	0x000000ff
        /*0840*/ 	.word	0x00028498
        /*0844*/ 	.short	0x0100
        /*0846*/ 	.byte	0x08
	.zero		1


	//   ....[17]....
        /*0848*/ 	.word	0x00000780
        /*084c*/ 	.word	0x000000ff
        /*0850*/ 	.word	0x000284a8
        /*0854*/ 	.short	0x0100
        /*0856*/ 	.byte	0x08
	.zero		1


	//   ....[18]....
        /*0858*/ 	.word	0x000008b0
        /*085c*/ 	.word	0x000000ff
        /*0860*/ 	.word	0x000284b0
        /*0864*/ 	.short	0x0100
        /*0866*/ 	.byte	0x08
	.zero		1


	//   ....[19]....
        /*0868*/ 	.word	0x000008c0
        /*086c*/ 	.word	0x000000ff
        /*0870*/ 	.word	0x000284c0
        /*0874*/ 	.short	0x0100
        /*0876*/ 	.byte	0x08
	.zero		1


	//   ....[20]....
        /*0878*/ 	.word	0x000008d0
        /*087c*/ 	.word	0x000000ff
        /*0880*/ 	.word	0x000284b8
        /*0884*/ 	.short	0x0100
        /*0886*/ 	.byte	0x08
	.zero		1


	//   ....[21]....
        /*0888*/ 	.word	0x000008e0
        /*088c*/ 	.word	0x000000ff
        /*0890*/ 	.word	0x000284c8
        /*0894*/ 	.short	0x0100
        /*0896*/ 	.byte	0x08
	.zero		1


	//   ....[22]....
        /*0898*/ 	.word	0x00001f50
        /*089c*/ 	.word	0x000000ff
        /*08a0*/ 	.word	0x00028400
        /*08a4*/ 	.short	0x010a
        /*08a6*/ 	.byte	0x29
	.zero		1


	//   ....[23]....
        /*08a8*/ 	.word	0x00001ff0
        /*08ac*/ 	.word	0x00000006
        /*08b0*/ 	.word	0x00028430
        /*08b4*/ 	.short	0x010a
        /*08b6*/ 	.byte	0x3f
	.zero		1


	//   ....[24]....
        /*08b8*/ 	.word	0x00002050
        /*08bc*/ 	.word	0x00000006
        /*08c0*/ 	.word	0x00028430
        /*08c4*/ 	.short	0x010a
        /*08c6*/ 	.byte	0x3f
	.zero		1


	//   ....[25]....
        /*08c8*/ 	.word	0x000027e0
        /*08cc*/ 	.word	0x00000003
        /*08d0*/ 	.word	0x00000000
        /*08d4*/ 	.short	0x0101
        /*08d6*/ 	.byte	0x3f
	.zero		1


	//   ....[26]....
        /*08d8*/ 	.word	0x00004730
        /*08dc*/ 	.word	0x000000ff
        /*08e0*/ 	.word	0x00028430
        /*08e4*/ 	.short	0x010a
        /*08e6*/ 	.byte	0x06
	.zero		1


	//   ....[27]....
        /*08e8*/ 	.word	0x00004770
        /*08ec*/ 	.word	0x000000ff
        /*08f0*/ 	.word	0x00028430
        /*08f4*/ 	.short	0x010a
        /*08f6*/ 	.byte	0x06
	.zero		1


	//   ....[28]....
        /*08f8*/ 	.word	0x00004ab0
        /*08fc*/ 	.word	0x000000ff
        /*0900*/ 	.word	0x00028450
        /*0904*/ 	.short	0x010a
        /*0906*/ 	.byte	0x06
	.zero		1


	//   ....[29]....
        /*0908*/ 	.word	0x00004af0
        /*090c*/ 	.word	0x000000ff
        /*0910*/ 	.word	0x00028450
        /*0914*/ 	.short	0x010a
        /*0916*/ 	.byte	0x06
	.zero		1


	//   ....[30]....
        /*0918*/ 	.word	0x00005150
        /*091c*/ 	.word	0x00000009
        /*0920*/ 	.word	0x00000000
        /*0924*/ 	.short	0x0101
        /*0926*/ 	.byte	0x3f
	.zero		1


	//   ....[31]....
        /*0928*/ 	.word	0x000065e0
        /*092c*/ 	.word	0x000000ff
        /*0930*/ 	.word	0x00000000
        /*0934*/ 	.short	0x0101
        /*0936*/ 	.byte	0x06
	.zero		1


	//   ....[32]....
        /*0938*/ 	.word	0x00007230
        /*093c*/ 	.word	0x000000ff
        /*0940*/ 	.word	0x00028430
        /*0944*/ 	.short	0x010a
        /*0946*/ 	.byte	0x06
	.zero		1


	//   ....[33]....
        /*0948*/ 	.word	0x00007270
        /*094c*/ 	.word	0x000000ff
        /*0950*/ 	.word	0x00028430
        /*0954*/ 	.short	0x010a
        /*0956*/ 	.byte	0x06
	.zero		1


	//   ....[34]....
        /*0958*/ 	.word	0x000075e0
        /*095c*/ 	.word	0x000000ff
        /*0960*/ 	.word	0x00028450
        /*0964*/ 	.short	0x010a
        /*0966*/ 	.byte	0x06
	.zero		1


	//   ....[35]....
        /*0968*/ 	.word	0x00007620
        /*096c*/ 	.word	0x000000ff
        /*0970*/ 	.word	0x00028450
        /*0974*/ 	.short	0x010a
        /*0976*/ 	.byte	0x06
	.zero		1


	//   ....[36]....
        /*0978*/ 	.word	0x000083d0
        /*097c*/ 	.word	0x00000003
        /*0980*/ 	.word	0x00000000
        /*0984*/ 	.short	0x0101
        /*0986*/ 	.byte	0x3f
	.zero		1


	//   ....[37]....
        /*0988*/ 	.word	0x00008620
        /*098c*/ 	.word	0x000000ff
        /*0990*/ 	.word	0x00000000
        /*0994*/ 	.short	0x0101
        /*0996*/ 	.byte	0x06
	.zero		1


	//   ....[38]....
        /*0998*/ 	.word	0x00009030
        /*099c*/ 	.word	0x000000ff
        /*09a0*/ 	.word	0x00028430
        /*09a4*/ 	.short	0x010a
        /*09a6*/ 	.byte	0x06
	.zero		1


	//   ....[39]....
        /*09a8*/ 	.word	0x00009070
        /*09ac*/ 	.word	0x000000ff
        /*09b0*/ 	.word	0x00028430
        /*09b4*/ 	.short	0x010a
        /*09b6*/ 	.byte	0x06
	.zero		1


	//   ....[40]....
        /*09b8*/ 	.word	0x000093e0
        /*09bc*/ 	.word	0x000000ff
        /*09c0*/ 	.word	0x00028450
        /*09c4*/ 	.short	0x010a
        /*09c6*/ 	.byte	0x06
	.zero		1


	//   ....[41]....
        /*09c8*/ 	.word	0x00009420
        /*09cc*/ 	.word	0x000000ff
        /*09d0*/ 	.word	0x00028450
        /*09d4*/ 	.short	0x010a
        /*09d6*/ 	.byte	0x06
	.zero		1


	//   ....[42]....
        /*09d8*/ 	.word	0x00009a80
        /*09dc*/ 	.word	0x00000006
        /*09e0*/ 	.word	0x00000000
        /*09e4*/ 	.short	0x0101
        /*09e6*/ 	.byte	0x3f
	.zero		1


	//   ....[43]....
        /*09e8*/ 	.word	0x0000aec0
        /*09ec*/ 	.word	0x000000ff
        /*09f0*/ 	.word	0x00000000
        /*09f4*/ 	.short	0x0101
        /*09f6*/ 	.byte	0x06
	.zero		1


	//   ....[44]....
        /*09f8*/ 	.word	0x0000b7c0
        /*09fc*/ 	.word	0x000000ff
        /*0a00*/ 	.word	0x00028450
        /*0a04*/ 	.short	0x010a
        /*0a06*/ 	.byte	0x09
	.zero		1


	//   ....[45]....
        /*0a08*/ 	.word	0x0000b800
        /*0a0c*/ 	.word	0x000000ff
        /*0a10*/ 	.word	0x00028450
        /*0a14*/ 	.short	0x010a
        /*0a16*/ 	.byte	0x09
	.zero		1


	//   ....[46]....
        /*0a18*/ 	.word	0x0000c0c0
        /*0a1c*/ 	.word	0x000000ff
        /*0a20*/ 	.word	0x00000000
        /*0a24*/ 	.short	0x0101
        /*0a26*/ 	.byte	0x04
	.zero		1


	//   ....[47]....
        /*0a28*/ 	.word	0x0000e9d0
        /*0a2c*/ 	.word	0x00000004
        /*0a30*/ 	.word	0x00000000
        /*0a34*/ 	.short	0x0101
        /*0a36*/ 	.byte	0x3f
	.zero		1


	//   ....[48]....
        /*0a38*/ 	.word	0x00011230
        /*0a3c*/ 	.word	0x00000004
        /*0a40*/ 	.word	0x00028480
        /*0a44*/ 	.short	0x010a
        /*0a46*/ 	.byte	0x3f
	.zero		1


	//   ....[49]....
        /*0a48*/ 	.word	0x00011430
        /*0a4c*/ 	.word	0x00000004
        /*0a50*/ 	.word	0x00028440
        /*0a54*/ 	.short	0x010a
        /*0a56*/ 	.byte	0x3f
	.zero		1


	//   ....[50]....
        /*0a58*/ 	.word	0x000120c0
        /*0a5c*/ 	.word	0x00000011
        /*0a60*/ 	.word	0x00028400
        /*0a64*/ 	.short	0x0107
        /*0a66*/ 	.byte	0x3f
	.zero		1


	//   ....[51]....
        /*0a68*/ 	.word	0x000121c0
        /*0a6c*/ 	.word	0x00000011
        /*0a70*/ 	.word	0x00028400
        /*0a74*/ 	.short	0x0101
        /*0a76*/ 	.byte	0x3f
	.zero		1


	//   ....[52]....
        /*0a78*/ 	.word	0x000121e0
        /*0a7c*/ 	.word	0x00000011
        /*0a80*/ 	.word	0x00028420
        /*0a84*/ 	.short	0x010a
        /*0a86*/ 	.byte	0x3f
	.zero		1


	//   ....[53]....
        /*0a88*/ 	.word	0x000124f0
        /*0a8c*/ 	.word	0x00000004
        /*0a90*/ 	.word	0x00028480
        /*0a94*/ 	.short	0x010a
        /*0a96*/ 	.byte	0x3f
	.zero		1


	//   ....[54]....
        /*0a98*/ 	.word	0x00012840
        /*0a9c*/ 	.word	0x00000004
        /*0aa0*/ 	.word	0x00028440
        /*0aa4*/ 	.short	0x010a
        /*0aa6*/ 	.byte	0x3f
	.zero		1


	//   ....[55]....
        /*0aa8*/ 	.word	0x00012c00
        /*0aac*/ 	.word	0x00000013
        /*0ab0*/ 	.word	0x00028470
        /*0ab4*/ 	.short	0x010a
        /*0ab6*/ 	.byte	0x3f
	.zero		1


	//   ....[56]....
        /*0ab8*/ 	.word	0x00012c70
        /*0abc*/ 	.word	0x00000013
        /*0ac0*/ 	.word	0x00028460
        /*0ac4*/ 	.short	0x010a
        /*0ac6*/ 	.byte	0x3f
	.zero		1


	//   ....[57]....
        /*0ac8*/ 	.word	0x00013120
        /*0acc*/ 	.word	0x00000013
        /*0ad0*/ 	.word	0x00028450
        /*0ad4*/ 	.short	0x0101
        /*0ad6*/ 	.byte	0x3f
	.zero		1


	//   ....[58]....
        /*0ad8*/ 	.word	0x000131a0
        /*0adc*/ 	.word	0x00000013
        /*0ae0*/ 	.word	0x00000000
        /*0ae4*/ 	.short	0x0101
        /*0ae6*/ 	.byte	0x3f
	.zero		1


	//   ....[59]....
        /*0ae8*/ 	.word	0x000133d0
        /*0aec*/ 	.word	0x00000010
        /*0af0*/ 	.word	0x00028470
        /*0af4*/ 	.short	0x010a
        /*0af6*/ 	.byte	0x3f
	.zero		1


	//   ....[60]....
        /*0af8*/ 	.word	0x00013440
        /*0afc*/ 	.word	0x00000010
        /*0b00*/ 	.word	0x00028460
        /*0b04*/ 	.short	0x010a
        /*0b06*/ 	.byte	0x3f
	.zero		1


	//   ....[61]....
        /*0b08*/ 	.word	0x00013910
        /*0b0c*/ 	.word	0x00000010
        /*0b10*/ 	.word	0x00028450
        /*0b14*/ 	.short	0x0101
        /*0b16*/ 	.byte	0x3f
	.zero		1


	//   ....[62]....
        /*0b18*/ 	.word	0x000139a0
        /*0b1c*/ 	.word	0x00000010
        /*0b20*/ 	.word	0x00000000
        /*0b24*/ 	.short	0x0101
        /*0b26*/ 	.byte	0x3f
	.zero		1


	//   ....[63]....
        /*0b28*/ 	.word	0x00013c10
        /*0b2c*/ 	.word	0x00000000
        /*0b30*/ 	.word	0x00028420
        /*0b34*/ 	.short	0x010a
        /*0b36*/ 	.byte	0x3f
	.zero		1


	//   ....[64]....
        /*0b38*/ 	.word	0x00013dd0
        /*0b3c*/ 	.word	0x00000006
        /*0b40*/ 	.word	0x00000000
        /*0b44*/ 	.short	0x010a
        /*0b46*/ 	.byte	0x3f
	.zero		1


	//   ....[65]....
        /*0b48*/ 	.word	0x00013e40
        /*0b4c*/ 	.word	0x00000007
        /*0b50*/ 	.word	0x00000000
        /*0b54*/ 	.short	0x010a
        /*0b56*/ 	.byte	0x3f
	.zero		1


	//   ....[66]....
        /*0b58*/ 	.word	0x00013ea0
        /*0b5c*/ 	.word	0x00000004
        /*0b60*/ 	.word	0x00028460
        /*0b64*/ 	.short	0x010a
        /*0b66*/ 	.byte	0x3f
	.zero		1


	//   ....[67]....
        /*0b68*/ 	.word	0x00013ef0
        /*0b6c*/ 	.word	0x00000003
        /*0b70*/ 	.word	0x00028460
        /*0b74*/ 	.short	0x010a
        /*0b76*/ 	.byte	0x3f
	.zero		1


	//   ....[68]....
        /*0b78*/ 	.word	0x00013f30
        /*0b7c*/ 	.word	0x00000004
        /*0b80*/ 	.word	0x00028480
        /*0b84*/ 	.short	0x010a
        /*0b86*/ 	.byte	0x3f
	.zero		1


	//   ....[69]....
        /*0b88*/ 	.word	0x00013f50
        /*0b8c*/ 	.word	0x00000003
        /*0b90*/ 	.word	0x00028480
        /*0b94*/ 	.short	0x010a
        /*0b96*/ 	.byte	0x3f
	.zero		1


	//   ....[70]....
        /*0b98*/ 	.word	0x00013fc0
        /*0b9c*/ 	.word	0x00000003
        /*0ba0*/ 	.word	0x00028400
        /*0ba4*/ 	.short	0x010a
        /*0ba6*/ 	.byte	0x3f
	.zero		1


	//   ....[71]....
        /*0ba8*/ 	.word	0x00014010
        /*0bac*/ 	.word	0x00000006
        /*0bb0*/ 	.word	0x00028430
        /*0bb4*/ 	.short	0x010a
        /*0bb6*/ 	.byte	0x3f
	.zero		1


	//   ....[72]....
        /*0bb8*/ 	.word	0x00014070
        /*0bbc*/ 	.word	0x00000009
        /*0bc0*/ 	.word	0x00028430
        /*0bc4*/ 	.short	0x010a
        /*0bc6*/ 	.byte	0x3f
	.zero		1


	//   ....[73]....
        /*0bc8*/ 	.word	0x000140d0
        /*0bcc*/ 	.word	0x00000009
        /*0bd0*/ 	.word	0x00028450
        /*0bd4*/ 	.short	0x010a
        /*0bd6*/ 	.byte	0x3f
	.zero		1


	//   ....[74]....
        /*0bd8*/ 	.word	0x00014130
        /*0bdc*/ 	.word	0x00000007
        /*0be0*/ 	.word	0x00028430
        /*0be4*/ 	.short	0x010a
        /*0be6*/ 	.byte	0x3f
	.zero		1


	//   ....[75]....
        /*0be8*/ 	.word	0x00014190
        /*0bec*/ 	.word	0x00000007
        /*0bf0*/ 	.word	0x00028450
        /*0bf4*/ 	.short	0x010a
        /*0bf6*/ 	.byte	0x3f
	.zero		1


	//   ....[76]....
        /*0bf8*/ 	.word	0x000141f0
        /*0bfc*/ 	.word	0x00000007
        /*0c00*/ 	.word	0x00028430
        /*0c04*/ 	.short	0x010a
        /*0c06*/ 	.byte	0x3f
	.zero		1


	//   ....[77]....
        /*0c08*/ 	.word	0x00014250
        /*0c0c*/ 	.word	0x00000007
        /*0c10*/ 	.word	0x00028450
        /*0c14*/ 	.short	0x010a
        /*0c16*/ 	.byte	0x3f
	.zero		1


	//   ....[78]....
        /*0c18*/ 	.word	0x000142b0
        /*0c1c*/ 	.word	0x00000005
        /*0c20*/ 	.word	0x00028450
        /*0c24*/ 	.short	0x010a
        /*0c26*/ 	.byte	0x3f
	.zero		1


	//   ....[79]....
        /*0c28*/ 	.word	0x00014400
        /*0c2c*/ 	.word	0x00000004
        /*0c30*/ 	.word	0x00028480
        /*0c34*/ 	.short	0x010a
        /*0c36*/ 	.byte	0x3f
	.zero		1


	//   ....[80]....
        /*0c38*/ 	.word	0x00014450
        /*0c3c*/ 	.word	0x00000004
        /*0c40*/ 	.word	0x00028440
        /*0c44*/ 	.short	0x010a
        /*0c46*/ 	.byte	0x3f
	.zero		1


	//   ....[81]....
        /*0c48*/ 	.word	0x00014f00
        /*0c4c*/ 	.word	0x00000011
        /*0c50*/ 	.word	0x00028420
        /*0c54*/ 	.short	0x010a
        /*0c56*/ 	.byte	0x3f
	.zero		1


	//   ....[82]....
        /*0c58*/ 	.word	0x00014f50
        /*0c5c*/ 	.word	0x00000004
        /*0c60*/ 	.word	0x00028480
        /*0c64*/ 	.short	0x010a
        /*0c66*/ 	.byte	0x3f
	.zero		1


	//   ....[83]....
        /*0c68*/ 	.word	0x00014fa0
        /*0c6c*/ 	.word	0x00000004
        /*0c70*/ 	.word	0x00028440
        /*0c74*/ 	.short	0x010a
        /*0c76*/ 	.byte	0x3f
	.zero		1


	//   ....[84]....
        /*0c78*/ 	.word	0x00014ff0
        /*0c7c*/ 	.word	0x00000013
        /*0c80*/ 	.word	0x00028470
        /*0c84*/ 	.short	0x010a
        /*0c86*/ 	.byte	0x3f
	.zero		1


	//   ....[85]....
        /*0c88*/ 	.word	0x00015040
        /*0c8c*/ 	.word	0x00000013
        /*0c90*/ 	.word	0x00028460
        /*0c94*/ 	.short	0x010a
        /*0c96*/ 	.byte	0x3f
	.zero		1


	//   ....[86]....
        /*0c98*/ 	.word	0x00015090
        /*0c9c*/ 	.word	0x00000010
        /*0ca0*/ 	.word	0x00028470
        /*0ca4*/ 	.short	0x010a
        /*0ca6*/ 	.byte	0x3f
	.zero		1


	//   ....[87]....
        /*0ca8*/ 	.word	0x000150e0
        /*0cac*/ 	.word	0x00000010
        /*0cb0*/ 	.word	0x00028460
        /*0cb4*/ 	.short	0x010a
        /*0cb6*/ 	.byte	0x3f
	.zero		1


	//   ....[88]....
        /*0cb8*/ 	.word	0x00015130
        /*0cbc*/ 	.word	0x00000000
        /*0cc0*/ 	.word	0x00028420
        /*0cc4*/ 	.short	0x010a
        /*0cc6*/ 	.byte	0x3f
	.zero		1


	//   ....[89]....
        /*0cc8*/ 	.word	0x000152d0
        /*0ccc*/ 	.word	0x00000006
        /*0cd0*/ 	.word	0x00000000
        /*0cd4*/ 	.short	0x010a
        /*0cd6*/ 	.byte	0x3f
	.zero		1


	//   ....[90]....
        /*0cd8*/ 	.word	0x00015320
        /*0cdc*/ 	.word	0x00000007
        /*0ce0*/ 	.word	0x00000000
        /*0ce4*/ 	.short	0x010a
        /*0ce6*/ 	.byte	0x3f
	.zero		1


	//   ....[91]....
        /*0ce8*/ 	.word	0x00015370
        /*0cec*/ 	.word	0x00000004
        /*0cf0*/ 	.word	0x00028460
        /*0cf4*/ 	.short	0x010a
        /*0cf6*/ 	.byte	0x3f
	.zero		1


	//   ....[92]....
        /*0cf8*/ 	.word	0x000153c0
        /*0cfc*/ 	.word	0x00000003
        /*0d00*/ 	.word	0x00028460
        /*0d04*/ 	.short	0x010a
        /*0d06*/ 	.byte	0x3f
	.zero		1


	//   ....[93]....
        /*0d08*/ 	.word	0x00015410
        /*0d0c*/ 	.word	0x00000004
        /*0d10*/ 	.word	0x00028480
        /*0d14*/ 	.short	0x010a
        /*0d16*/ 	.byte	0x3f
	.zero		1


	//----- nvinfo : EIATTR_NUM_MBARRIERS
	.align		4
.L_184:
        /*0d18*/ 	.byte	0x03, 0x38
        /*0d1a*/ 	.short	0x0016


	//----- nvinfo : EIATTR_EXIT_INSTR_OFFSETS
	.align		4
        /*0d1c*/ 	.byte	0x04, 0x1c
        /*0d1e*/ 	.short	(.L_186 - .L_185)


	//   ....[0]....
.L_185:
        /*0d20*/ 	.word	0x00000a40


	//   ....[1]....
        /*0d24*/ 	.word	0x0000fb00


	//   ....[2]....
        /*0d28*/ 	.word	0x00013fa0


	//----- nvinfo : EIATTR_MAX_THREADS
	.align		4
.L_186:
        /*0d2c*/ 	.byte	0x04, 0x05
        /*0d2e*/ 	.short	(.L_188 - .L_187)
.L_187:
        /*0d30*/ 	.word	0x00000180
        /*0d34*/ 	.word	0x00000001
        /*0d38*/ 	.word	0x00000001


	//----- nvinfo : EIATTR_CRS_STACK_SIZE
	.align		4
.L_188:
        /*0d3c*/ 	.byte	0x04, 0x1e
        /*0d3e*/ 	.short	(.L_190 - .L_189)
.L_189:
        /*0d40*/ 	.word	0x00000000


	//----- nvinfo : EIATTR_CBANK_PARAM_SIZE
	.align		4
.L_190:
        /*0d44*/ 	.byte	0x03, 0x19
        /*0d46*/ 	.short	0x0af0


	//----- nvinfo : EIATTR_PARAM_CBANK
	.align		4
        /*0d48*/ 	.byte	0x04, 0x0a
        /*0d4a*/ 	.short	(.L_192 - .L_191)
	.align		4
.L_191:
        /*0d4c*/ 	.word	index@(.nv.constant0._ZN7cutlass13device_kernelIN5flash11enable_sm90INS1_16FlashAttnFwdSm90INS1_25CollectiveMainloopFwdSm90ILi2EN4cute5tupleIJNS5_1CILi1EEES8_S8_EEENS6_IJNS7_ILi128EEENS7_ILi64EEENS7_ILi256EEEEEELi256ENS_12float_e4m3_tEfNS_4arch4Sm90ELb0ELb1ELb1ELb0ELb0ELb0ELb0ELb1ELb1ELb1ELb0ELb0EEENS1_21CollectiveEpilogueFwdINS6_IJSA_SC_SB_EEES9_NS_10bfloat16_tESG_Li256ELb0ELb1ELb0ELb1EEENS1_30DynamicPersistentTileSchedulerILi256ELi128ELb0ELb1ELb1EEEEEEEEEvNT_6ParamsE)
        /*0d50*/ 	.short	0x0210
        /*0d52*/ 	.short	0x0af0


	//----- nvinfo : EIATTR_SW_WAR
	.align		4
.L_192:
        /*0d54*/ 	.byte	0x04, 0x36
        /*0d56*/ 	.short	(.L_194 - .L_193)
.L_193:
        /*0d58*/ 	.word	0x00000008
.L_194:


//--------------------- .nv.info._ZN7cutlass13device_kernelIN5flash11enable_sm90INS1_16FlashAttnFwdSm90INS1_25CollectiveMainloopFwdSm90ILi2EN4cute5tupleIJNS5_1CILi1EEES8_S8_EEENS6_IJNS7_ILi128EEENS7_ILi64EEENS7_ILi256EEEEEELi256ENS_12float_e4m3_tEfNS_4arch4Sm90ELb0ELb1ELb1ELb1ELb0ELb0ELb0ELb1ELb1ELb1ELb0ELb0EEENS1_21CollectiveEpilogueFwdINS6_IJSA_SC_SB_EEES9_NS_10bfloat16_tESG_Li256ELb1ELb1ELb0ELb1EEENS1_36VarlenDynamicPersistentTileSchedulerILi128ELi64ELi256ELi128ELb0ELb1ELb1ELb1ELb0ELb1EEEEEEEEEvNT_6ParamsE --------------------------
	.section	.nv.info._ZN7cutlass13device_kernelIN5flash11enable_sm90INS1_16FlashAttnFwdSm90INS1_25CollectiveMainloopFwdSm90ILi2EN4cute5tupleIJNS5_1CILi1EEES8_S8_EEENS6_IJNS7_ILi128EEENS7_ILi64EEENS7_ILi256EEEEEELi256ENS_12float_e4m3_tEfNS_4arch4Sm90ELb0ELb1ELb1ELb1ELb0ELb0ELb0ELb1ELb1ELb1ELb0ELb0EEENS1_21CollectiveEpilogueFwdINS6_IJSA_SC_SB_EEES9_NS_10bfloat16_tESG_Li256ELb1ELb1ELb0ELb1EEENS1_36VarlenDynamicPersistentTileSchedulerILi128ELi64ELi256ELi128ELb0ELb1ELb1ELb1ELb0ELb1EEEEEEEEEvNT_6ParamsE,"",@"SHT_CUDA_INFO"
	.sectionflags	@""
	.align	4


	//----- nvinfo : EIATTR_CUDA_API_VERSION
	.align		4
        /*0000*/ 	.byte	0x04, 0x37
        /*0002*/ 	.short	(.L_196 - .L_195)
.L_195:
        /*0004*/ 	.word	0x00000082


	//----- nvinfo : EIATTR_KPARAM_INFO
	.align		4
.L_196:
        /*0008*/ 	.byte	0x04, 0x17
        /*000a*/ 	.short	(.L_198 - .L_197)
.L_197:
        /*000c*/ 	.word	0x00000000
        /*0010*/ 	.short	0x0000
        /*0012*/ 	.short	0x0070
        /*0014*/ 	.byte	0x00, 0xf0, 0x01, 0x2a


	//----- nvinfo : EIATTR_SPARSE_MMA_MASK
	.align		4
.L_198:
        /*0018*/ 	.byte	0x03, 0x50
        /*001a*/ 	.short	0x0000


	//----- nvinfo : EIATTR_MAXREG_COUNT
	.align		4
        /*001c*/ 	.byte	0x03, 0x1b
        /*001e*/ 	.short	0x00a8


	//----- nvinfo : EIATTR_NUM_BARRIERS
	.align		4
        /*0020*/ 	.byte	0x02, 0x4c
        /*0022*/ 	.byte	0x10
	.zero		1


	//----- nvinfo : EIATTR_EXTERNS
	.align		4
        /*0024*/ 	.byte	0x04, 0x0f
        /*0026*/ 	.short	(.L_200 - .L_199)


	//   ....[0]....
	.align		4
.L_199:
        /*0028*/ 	.word	index@(__assertfail)


	//----- nvinfo : EIATTR_ANNOTATIONS
	.align		4
.L_200:
        /*002c*/ 	.byte	0x04, 0x55
        /*002e*/ 	.short	(.L_202 - .L_201)


	//   ....[0]....
.L_201:
        /* <DEDUP_REMOVED lines=39> */


	//----- nvinfo : EIATTR_MERCURY_ISA_VERSION
	.align		4
.L_202:
        /*0290*/ 	.byte	0x03, 0x5f
        /*0292*/ 	.short	0x0101


	//----- nvinfo : EIATTR_UNUSED_LOAD_BYTE_OFFSET
	.align		4
        /*0294*/ 	.byte	0x04, 0x44
        /*0296*/ 	.short	(.L_204 - .L_203)


	//   ....[0]....
.L_203:
        /*0298*/ 	.word	0x00000a40
        /*029c*/ 	.word	0x0000fff0


	//   ....[1]....
        /*02a0*/ 	.word	0x0000c6e0
        /*02a4*/ 	.word	0x0000fff0


	//----- nvinfo : EIATTR_INT_WARP_WIDE_INSTR_OFFSETS
	.align		4
.L_204:
        /*02a8*/ 	.byte	0x04, 0x31
        /*02aa*/ 	.short	(.L_206 - .L_205)


	//   ....[0]....
.L_205:
        /*02ac*/ 	.word	0x00000130


	//   ....[1]....
        /*02b0*/ 	.word	0x00000170


	//   ....[2]....
        /*02b4*/ 	.word	0x000001e0


	//   ....[3]....
        /*02b8*/ 	.word	0x00011b50


	//   ....[4]....
        /*02bc*/ 	.word	0x00011be0


	//   ....[5]....
        /*02c0*/ 	.word	0x000146b0


	//   ....[6]....
        /*02c4*/ 	.word	0x00014740


	//----- nvinfo : EIATTR_COOP_GROUP_MASK_REGIDS
	.align		4
.L_206:
        /*02c8*/ 	.byte	0x04, 0x29
        /*02ca*/ 	.short	(.L_208 - .L_207)


	//   ....[0]....
.L_207:
        /*02cc*/ 	.word	0xffffffff


	//   ....[1]....
        /*02d0*/ 	.word	0xffffffff


	//   ....[2]....
        /*02d4*/ 	.word	0xffffffff


	//   ....[3]....
        /*02d8*/ 	.word	0xffffffff


	//   ....[4]....
        /*02dc*/ 	.word	0xffffffff


	//   ....[5]....
        /*02e0*/ 	.word	0xffffffff


	//   ....[6]....
        /*02e4*/ 	.word	0xffffffff


	//   ....[7]....
        /*02e8*/ 	.word	0xffffffff


	//   ....[8]....
        /*02ec*/ 	.word	0xffffffff


	//   ....[9]....
        /*02f0*/ 	.word	0xffffffff


	//   ....[10]....
        /*02f4*/ 	.word	0xffffffff


	//   ....[11]....
        /*02f8*/ 	.word	0xffffffff


	//   ....[12]....
        /*02fc*/ 	.word	0xffffffff


	//   ....[13]....
        /*0300*/ 	.word	0xffffffff


	//   ....[14]....
        /*0304*/ 	.word	0xffffffff


	//   ....[15]....
        /*0308*/ 	.word	0xffffffff


	//   ....[16]....
        /*030c*/ 	.word	0xffffffff


	//   ....[17]....
        /*0310*/ 	.word	0xffffffff


	//   ....[18]....
        /*0314*/ 	.word	0xffffffff


	//   ....[19]....
        /*0318*/ 	.word	0xffffffff


	//   ....[20]....
        /*031c*/ 	.word	0xffffffff


	//   ....[21]....
        /*0320*/ 	.word	0xffffffff


	//   ....[22]....
        /*0324*/ 	.word	0xffffffff


	//   ....[23]....
        /*0328*/ 	.word	0xffffffff


	//   ....[24]....
        /*032c*/ 	.word	0xffffffff


	//   ....[25]....
        /*0330*/ 	.word	0xffffffff


	//   ....[26]....
        /*0334*/ 	.word	0xffffffff


	//   ....[27]....
        /*0338*/ 	.word	0xffffffff


	//   ....[28]....
        /*033c*/ 	.word	0xffffffff


	//   ....[29]....
        /*0340*/ 	.word	0xffffffff


	//   ....[30]....
        /*0344*/ 	.word	0xffffffff


	//   ....[31]....
        /*0348*/ 	.word	0xffffffff


	//   ....[32]....
        /*034c*/ 	.word	0xffffffff


	//   ....[33]....
        /*0350*/ 	.word	0xffffffff


	//   ....[34]....
        /*0354*/ 	.word	0xffffffff


	//   ....[35]....
        /*0358*/ 	.word	0xffffffff


	//   ....[36]....
        /*035c*/ 	.word	0xffffffff


	//   ....[37]....
        /*0360*/ 	.word	0xffffffff


	//   ....[38]....
        /*0364*/ 	.word	0xffffffff


	//   ....[39]....
        /*0368*/ 	.word	0xffffffff


	//   ....[40]....
        /*036c*/ 	.word	0xffffffff


	//   ....[41]....
        /*0370*/ 	.word	0xffffffff


	//   ....[42]....
        /*0374*/ 	.word	0xffffffff


	//   ....[43]....
        /*0378*/ 	.word	0xffffffff


	//   ....[44]....
        /*037c*/ 	.word	0xffffffff


	//   ....[45]....
        /*0380*/ 	.word	0xffffffff


	//   ....[46]....
        /*0384*/ 	.word	0xffffffff


	//   ....[47]....
        /*0388*/ 	.word	0xffffffff


	//   ....[48]....
        /*038c*/ 	.word	0xffffffff


	//   ....[49]....
        /*0390*/ 	.word	0xffffffff


	//   ....[50]....
        /*0394*/ 	.word	0xffffffff


	//   ....[51]....
        /*0398*/ 	.word	0xffffffff


	//   ....[52]....
        /*039c*/ 	.word	0xffffffff


	//   ....[53]....
        /*03a0*/ 	.word	0xffffffff


	//   ....[54]....
        /*03a4*/ 	.word	0xffffffff


	//   ....[55]....
        /*03a8*/ 	.word	0xffffffff


	//   ....[56]....
        /*03ac*/ 	.word	0xffffffff


	//   ....[57]....
        /*03b0*/ 	.word	0xffffffff


	//   ....[58]....
        /*03b4*/ 	.word	0xffffffff


	//   ....[59]....
        /*03b8*/ 	.word	0xffffffff


	//   ....[60]....
        /*03bc*/ 	.word	0xffffffff


	//   ....[61]....
        /*03c0*/ 	.word	0xffffffff


	//   ....[62]....
        /*03c4*/ 	.word	0xffffffff


	//   ....[63]....
        /*03c8*/ 	.word	0xffffffff


	//   ....[64]....
        /*03cc*/ 	.word	0xffffffff


	//   ....[65]....
        /*03d0*/ 	.word	0xffffffff


	//   ....[66]....
        /*03d4*/ 	.word	0xffffffff


	//   ....[67]....
        /*03d8*/ 	.word	0xffffffff


	//   ....[68]....
        /*03dc*/ 	.word	0xffffffff


	//   ....[69]....
        /*03e0*/ 	.word	0xffffffff


	//   ....[70]....
        /*03e4*/ 	.word	0xffffffff


	//   ....[71]....
        /*03e8*/ 	.word	0xffffffff


	//   ....[72]....
        /*03ec*/ 	.word	0xffffffff


	//   ....[73]....
        /*03f0*/ 	.word	0xffffffff


	//   ....[74]....
        /*03f4*/ 	.word	0xffffffff


	//   ....[75]....
        /*03f8*/ 	.word	0xffffffff


	//   ....[76]....
        /*03fc*/ 	.word	0xffffffff


	//   ....[77]....
        /*0400*/ 	.word	0xffffffff


	//   ....[78]....
        /*0404*/ 	.word	0xffffffff


	//   ....[79]....
        /*0408*/ 	.word	0xffffffff


	//   ....[80]....
        /*040c*/ 	.word	0xffffffff


	//   ....[81]....
        /*0410*/ 	.word	0xffffffff


	//   ....[82]....
        /*0414*/ 	.word	0xffffffff


	//   ....[83]....
        /*0418*/ 	.word	0xffffffff


	//   ....[84]....
        /*041c*/ 	.word	0xffffffff


	//   ....[85]....
        /*0420*/ 	.word	0xffffffff


	//   ....[86]....
        /*0424*/ 	.word	0xffffffff


	//   ....[87]....
        /*0428*/ 	.word	0xffffffff


	//   ....[88]....
        /*042c*/ 	.word	0xffffffff


	//   ....[89]....
        /*0430*/ 	.word	0xffffffff


	//   ....[90]....
        /*0434*/ 	.word	0xffffffff


	//   ....[91]....
        /*0438*/ 	.word	0xffffffff


	//   ....[92]....
        /*043c*/ 	.word	0xffffffff


	//   ....[93]....
        /*0440*/ 	.word	0xffffffff


	//   ....[94]....
        /*0444*/ 	.word	0xffffffff


	//   ....[95]....
        /*0448*/ 	.word	0xffffffff


	//   ....[96]....
        /*044c*/ 	.word	0xffffffff


	//   ....[97]....
        /*0450*/ 	.word	0xffffffff


	//   ....[98]....
        /*0454*/ 	.word	0xffffffff


	//   ....[99]....
        /*0458*/ 	.word	0xffffffff


	//   ....[100]....
        /*045c*/ 	.word	0xffffffff


	//   ....[101]....
        /*0460*/ 	.word	0xffffffff


	//   ....[102]....
        /*0464*/ 	.word	0xffffffff


	//   ....[103]....
        /*0468*/ 	.word	0xffffffff


	//   ....[104]....
        /*046c*/ 	.word	0xffffffff


	//   ....[105]....
        /*0470*/ 	.word	0xffffffff


	//   ....[106]....
        /*0474*/ 	.word	0xffffffff


	//   ....[107]....
        /*0478*/ 	.word	0xffffffff


	//   ....[108]....
        /*047c*/ 	.word	0xffffffff


	//   ....[109]....
        /*0480*/ 	.word	0xffffffff


	//   ....[110]....
        /*0484*/ 	.word	0xffffffff


	//   ....[111]....
        /*0488*/ 	.word	0xffffffff


	//   ....[112]....
        /*048c*/ 	.word	0xffffffff


	//   ....[113]....
        /*0490*/ 	.word	0xffffffff


	//   ....[114]....
        /*0494*/ 	.word	0xffffffff


	//   ....[115]....
        /*0498*/ 	.word	0xffffffff


	//   ....[116]....
        /*049c*/ 	.word	0xffffffff


	//   ....[117]....
        /*04a0*/ 	.word	0xffffffff


	//   ....[118]....
        /*04a4*/ 	.word	0xffffffff


	//   ....[119]....
        /*04a8*/ 	.word	0xffffffff


	//   ....[120]....
        /*04ac*/ 	.word	0xffffffff


	//   ....[121]....
        /*04b0*/ 	.word	0xffffffff


	//   ....[122]....
        /*04b4*/ 	.word	0xffffffff


	//   ....[123]....
        /*04b8*/ 	.word	0xffffffff


	//   ....[124]....
        /*04bc*/ 	.word	0xffffffff


	//   ....[125]....
        /*04c0*/ 	.word	0xffffffff


	//   ....[126]....
        /*04c4*/ 	.word	0xffffffff


	//   ....[127]....
        /*04c8*/ 	.word	0xffffffff


	//   ....[128]....
        /*04cc*/ 	.word	0xffffffff


	//   ....[129]....
        /*04d0*/ 	.word	0xffffffff


	//   ....[130]....
        /*04d4*/ 	.word	0xffffffff


	//   ....[131]....
        /*04d8*/ 	.word	0xffffffff


	//   ....[132]....
        /*04dc*/ 	.word	0xffffffff


	//   ....[133]....
        /*04e0*/ 	.word	0xffffffff


	//   ....[134]....
        /*04e4*/ 	.word	0xffffffff


	//   ....[135]....
        /*04e8*/ 	.word	0xffffffff


	//   ....[136]....
        /*04ec*/ 	.word	0xffffffff


	//   ....[137]....
        /*04f0*/ 	.word	0xffffffff


	//   ....[138]....
        /*04f4*/ 	.word	0xffffffff


	//   ....[139]....
        /*04f8*/ 	.word	0xffffffff


	//   ....[140]....
        /*04fc*/ 	.word	0xffffffff


	//   ....[141]....
        /*0500*/ 	.word	0xffffffff


	//   ....[142]....
        /*0504*/ 	.word	0xffffffff


	//   ....[143]....
        /*0508*/ 	.word	0xffffffff


	//   ....[144]....
        /*050c*/ 	.word	0xffffffff


	//   ....[145]....
        /*0510*/ 	.word	0xffffffff


	//   ....[146]....
        /*0514*/ 	.word	0xffffffff


	//   ....[147]....
        /*0518*/ 	.word	0xffffffff


	//   ....[148]....
        /*051c*/ 	.word	0xffffffff


	//   ....[149]....
        /*0520*/ 	.word	0xffffffff


	//   ....[150]....
        /*0524*/ 	.word	0xffffffff


	//   ....[151]....
        /*0528*/ 	.word	0xffffffff


	//   ....[152]....
        /*052c*/ 	.word	0xffffffff


	//   ....[153]....
        /*0530*/ 	.word	0xffffffff


	//   ....[154]....
        /*0534*/ 	.word	0xffffffff


	//   ....[155]....
        /*0538*/ 	.word	0xffffffff


	//   ....[156]....
        /*053c*/ 	.word	0xffffffff


	//   ....[157]....
        /*0540*/ 	.word	0xffffffff


	//   ....[158]....
        /*0544*/ 	.word	0xffffffff


	//   ....[159]....
        /*0548*/ 	.word	0xffffffff


	//   ....[160]....
        /*054c*/ 	.word	0xffffffff


	//   ....[161]....
        /*0550*/ 	.word	0xffffffff


	//   ....[162]....
        /*0554*/ 	.word	0xffffffff


	//   ....[163]....
        /*0558*/ 	.word	0xffffffff


	//   ....[164]....
        /*055c*/ 	.word	0xffffffff


	//   ....[165]....
        /*0560*/ 	.word	0xffffffff


	//   ....[166]....
        /*0564*/ 	.word	0xffffffff


	//   ....[167]....
        /*0568*/ 	.word	0xffffffff


	//   ....[168]....
        /*056c*/ 	.word	0xffffffff


	//   ....[169]....
        /*0570*/ 	.word	0x0500000f


	//   ....[170]....
        /*0574*/ 	.word	0x0500000f


	//   ....[171]....
        /*0578*/ 	.word	0x0500000f


	//   ....[172]....
        /*057c*/ 	.word	0x0500000f


	//   ....[173]....
        /*0580*/ 	.word	0x0500000f


	//   ....[174]....
        /*0584*/ 	.word	0x0500000f


	//   ....[175]....
        /*0588*/ 	.word	0x0500000f


	//   ....[176]....
        /*058c*/ 	.word	0x0500000f


	//   ....[177]....
        /*0590*/ 	.word	0x0500000f


	//   ....[178]....
        /*0594*/ 	.word	0x0500000f


	//   ....[179]....
        /*0598*/ 	.word	0x0500000f


	//   ....[180]....
        /*059c*/ 	.word	0x0500000f


	//   ....[181]....
        /*05a0*/ 	.word	0x0500000f


	//   ....[182]....
        /*05a4*/ 	.word	0x0500000f


	//   ....[183]....
        /*05a8*/ 	.word	0x0500000f


	//   ....[184]....
        /*05ac*/ 	.word	0x0500000f


	//   ....[185]....
        /*05b0*/ 	.word	0x0500000f


	//   ....[186]....
        /*05b4*/ 	.word	0x0500000f


	//----- nvinfo : EIATTR_COOP_GROUP_INSTR_OFFSETS
	.align		4
.L_208:
        /*05b8*/ 	.byte	0x04, 0x28
        /*05ba*/ 	.short	(.L_210 - .L_209)


	//   ....[0]....
.L_209:
        /*05bc*/ 	.word	0x00000070


	//   ....[1]....
        /*05c0*/ 	.word	0x00000140


	//   ....[2]....
        /*05c4*/ 	.word	0x00000190


	//   ....[3]....
        /*05c8*/ 	.word	0x000003c0


	//   ....[4]....
        /*05cc*/ 	.word	0x00000520


	//   ....[5]....
        /*05d0*/ 	.word	0x00000640


	//   ....[6]....
        /*05d4*/ 	.word	0x000007a0


	//   ....[7]....
        /*05d8*/ 	.word	0x00001bb0


	//   ....[8]....
        /*05dc*/ 	.word	0x000025a0


	//   ....[9]....
        /*05e0*/ 	.word	0x00002d60


	//   ....[10]....
        /*05e4*/ 	.word	0x00003700


	//   ....[11]....
        /*05e8*/ 	.word	0x000038c0


	//   ....[12]....
        /*05ec*/ 	.word	0x00003b90


	//   ....[13]....
        /*05f0*/ 	.word	0x00003c00


	//   ....[14]....
        /*05f4*/ 	.word	0x00005290


	//   ....[15]....
        /*05f8*/ 	.word	0x000054a0


	//   ....[16]....
        /*05fc*/ 	.word	0x00005b80


	//   ....[17]....
        /*0600*/ 	.word	0x00005c80


	//   ....[18]....
        /*0604*/ 	.word	0x00006030


	//   ....[19]....
        /*0608*/ 	.word	0x000060a0


	//   ....[20]....
        /*060c*/ 	.word	0x00007ea0


	//   ....[21]....
        /*0610*/ 	.word	0x00007eb0


	//   ....[22]....
        /*0614*/ 	.word	0x00007f10


	//   ....[23]....
        /*0618*/ 	.word	0x00007f20


	//   ....[24]....
        /*061c*/ 	.word	0x00009b90


	//   ....[25]....
        /*0620*/ 	.word	0x00009db0


	//   ....[26]....
        /*0624*/ 	.word	0x0000a480


	//   ....[27]....
        /*0628*/ 	.word	0x0000a580


	//   ....[28]....
        /*062c*/ 	.word	0x0000a940


	//   ....[29]....
        /*0630*/ 	.word	0x0000a9a0


	//   ....[30]....
        /*0634*/ 	.word	0x0000bb90


	//   ....[31]....
        /*0638*/ 	.word	0x0000bba0


	//   ....[32]....
        /*063c*/ 	.word	0x0000bbd0


	//   ....[33]....
        /*0640*/ 	.word	0x0000bbe0


	//   ....[34]....
        /*0644*/ 	.word	0x0000d280


	//   ....[35]....
        /*0648*/ 	.word	0x0000d2c0


	//   ....[36]....
        /*064c*/ 	.word	0x0000d2f0


	//   ....[37]....
        /*0650*/ 	.word	0x0000d320


	//   ....[38]....
        /*0654*/ 	.word	0x0000d350


	//   ....[39]....
        /*0658*/ 	.word	0x0000d380


	//   ....[40]....
        /*065c*/ 	.word	0x0000d3b0


	//   ....[41]....
        /*0660*/ 	.word	0x0000d3e0


	//   ....[42]....
        /*0664*/ 	.word	0x0000d410


	//   ....[43]....
        /*0668*/ 	.word	0x0000d440


	//   ....[44]....
        /*066c*/ 	.word	0x0000d470


	//   ....[45]....
        /*0670*/ 	.word	0x0000d4a0


	//   ....[46]....
        /*0674*/ 	.word	0x0000d4d0


	//   ....[47]....
        /*0678*/ 	.word	0x0000d500


	//   ....[48]....
        /*067c*/ 	.word	0x0000d530


	//   ....[49]....
        /*0680*/ 	.word	0x0000d560


	//   ....[50]....
        /*0684*/ 	.word	0x0000d590


	//   ....[51]....
        /*0688*/ 	.word	0x0000d5c0


	//   ....[52]....
        /*068c*/ 	.word	0x0000d5f0


	//   ....[53]....
        /*0690*/ 	.word	0x0000d620


	//   ....[54]....
        /*0694*/ 	.word	0x0000d650


	//   ....[55]....
        /*0698*/ 	.word	0x0000d680


	//   ....[56]....
        /*069c*/ 	.word	0x0000d6b0


	//   ....[57]....
        /*06a0*/ 	.word	0x0000d6e0


	//   ....[58]....
        /*06a4*/ 	.word	0x0000d710


	//   ....[59]....
        /*06a8*/ 	.word	0x0000d740


	//   ....[60]....
        /*06ac*/ 	.word	0x0000d770


	//   ....[61]....
        /*06b0*/ 	.word	0x0000d7a0


	//   ....[62]....
        /*06b4*/ 	.word	0x0000d7d0


	//   ....[63]....
        /*06b8*/ 	.word	0x0000d800


	//   ....[64]....
        /*06bc*/ 	.word	0x0000d830


	//   ....[65]....
        /*06c0*/ 	.word	0x0000d860


	//   ....[66]....
        /*06c4*/ 	.word	0x0000d890


	//   ....[67]....
        /*06c8*/ 	.word	0x0000d8c0


	//   ....[68]....
        /*06cc*/ 	.word	0x0000d8f0


	//   ....[69]....
        /*06d0*/ 	.word	0x0000d920


	//   ....[70]....
        /*06d4*/ 	.word	0x0000d950


	//   ....[71]....
        /*06d8*/ 	.word	0x0000d970


	//   ....[72]....
        /*06dc*/ 	.word	0x0000d980


	//   ....[73]....
        /*06e0*/ 	.word	0x0000d990


	//   ....[74]....
        /*06e4*/ 	.word	0x0000d9a0


	//   ....[75]....
        /*06e8*/ 	.word	0x0000d9b0


	//   ....[76]....
        /*06ec*/ 	.word	0x0000d9d0


	//   ....[77]....
        /*06f0*/ 	.word	0x0000d9f0


	//   ....[78]....
        /*06f4*/ 	.word	0x0000da00


	//   ....[79]....
        /*06f8*/ 	.word	0x0000da20


	//   ....[80]....
        /*06fc*/ 	.word	0x0000da30


	//   ....[81]....
        /*0700*/ 	.word	0x0000da50


	//   ....[82]....
        /*0704*/ 	.word	0x0000da60


	//   ....[83]....
        /*0708*/ 	.word	0x0000da80


	//   ....[84]....
        /*070c*/ 	.word	0x0000da90


	//   ....[85]....
        /*0710*/ 	.word	0x0000dab0


	//   ....[86]....
        /*0714*/ 	.word	0x0000dac0


	//   ....[87]....
        /*0718*/ 	.word	0x0000dae0


	//   ....[88]....
        /*071c*/ 	.word	0x0000daf0


	//   ....[89]....
        /*0720*/ 	.word	0x0000db10


	//   ....[90]....
        /*0724*/ 	.word	0x0000db20


	//   ....[91]....
        /*0728*/ 	.word	0x0000db50


	//   ....[92]....
        /*072c*/ 	.word	0x0000db90


	//   ....[93]....
        /*0730*/ 	.word	0x0000dbc0


	//   ....[94]....
        /*0734*/ 	.word	0x0000dbd0


	//   ....[95]....
        /*0738*/ 	.word	0x0000dbf0


	//   ....[96]....
        /*073c*/ 	.word	0x0000dc10


	//   ....[97]....
        /*0740*/ 	.word	0x0000dc20


	//   ....[98]....
        /*0744*/ 	.word	0x0000e400


	//   ....[99]....
        /*0748*/ 	.word	0x0000e440


	//   ....[100]....
        /*074c*/ 	.word	0x0000e470


	//   ....[101]....
        /*0750*/ 	.word	0x0000e4e0


	//   ....[102]....
        /*0754*/ 	.word	0x0000ed70


	//   ....[103]....
        /*0758*/ 	.word	0x0000ed90


	//   ....[104]....
        /*075c*/ 	.word	0x0000eee0


	//   ....[105]....
        /*0760*/ 	.word	0x0000ef00


	//   ....[106]....
        /*0764*/ 	.word	0x0000f040


	//   ....[107]....
        /*0768*/ 	.word	0x0000f060


	//   ....[108]....
        /*076c*/ 	.word	0x0000f1b0


	//   ....[109]....
        /*0770*/ 	.word	0x0000f1d0


	//   ....[110]....
        /*0774*/ 	.word	0x0000fb00


	//   ....[111]....
        /*0778*/ 	.word	0x0000fb30


	//   ....[112]....
        /*077c*/ 	.word	0x0000fc80


	//   ....[113]....
        /*0780*/ 	.word	0x0000fca0


	//   ....[114]....
        /*0784*/ 	.word	0x0000fde0


	//   ....[115]....
        /*0788*/ 	.word	0x0000fe00


	//   ....[116]....
        /*078c*/ 	.word	0x0000ff50


	//   ....[117]....
        /*0790*/ 	.word	0x0000ff70


	//   ....[118]....
        /*0794*/ 	.word	0x00010150


	//   ....[119]....
        /*0798*/ 	.word	0x00010340


	//   ....[120]....
        /*079c*/ 	.word	0x00010370


	//   ....[121]....
        /*07a0*/ 	.word	0x000103a0


	//   ....[122]....
        /*07a4*/ 	.word	0x000103e0


	//   ....[123]....
        /*07a8*/ 	.word	0x00010410


	//   ....[124]....
        /*07ac*/ 	.word	0x00010450


	//   ....[125]....
        /*07b0*/ 	.word	0x000105e0


	//   ....[126]....
        /*07b4*/ 	.word	0x00010610


	//   ....[127]....
        /*07b8*/ 	.word	0x00010640


	//   ....[128]....
        /*07bc*/ 	.word	0x00010670


	//   ....[129]....
        /*07c0*/ 	.word	0x000106a0


	//   ....[130]....
        /*07c4*/ 	.word	0x000106e0


	//   ....[131]....
        /*07c8*/ 	.word	0x00010780


	//   ....[132]....
        /*07cc*/ 	.word	0x00010810


	//   ....[133]....
        /*07d0*/ 	.word	0x000108c0


	//   ....[134]....
        /*07d4*/ 	.word	0x00012310


	//   ....[135]....
        /*07d8*/ 	.word	0x00012ff0


	//   ....[136]....
        /*07dc*/ 	.word	0x00013020


	//   ....[137]....
        /*07e0*/ 	.word	0x00013050


	//   ....[138]....
        /*07e4*/ 	.word	0x00013070


	//   ....[139]....
        /*07e8*/ 	.word	0x00013170


	//   ....[140]....
        /*07ec*/ 	.word	0x00013180


	//   ....[141]....
        /*07f0*/ 	.word	0x00013200


	//   ....[142]....
        /*07f4*/ 	.word	0x00013210


	//   ....[143]....
        /*07f8*/ 	.word	0x00013290


	//   ....[144]....
        /*07fc*/ 	.word	0x000132a0


	//   ....[145]....
        /*0800*/ 	.word	0x00013320


	//   ....[146]....
        /*0804*/ 	.word	0x00013330


	//   ....[147]....
        /*0808*/ 	.word	0x000133b0


	//   ....[148]....
        /*080c*/ 	.word	0x000133c0


	//   ....[149]....
        /*0810*/ 	.word	0x000133d0


	//   ....[150]....
        /*0814*/ 	.word	0x000133e0


	//   ....[151]....
        /*0818*/ 	.word	0x00015080


	//   ....[152]....
        /*081c*/ 	.word	0x000150b0


	//   ....[153]....
        /*0820*/ 	.word	0x000150e0


	//   ....[154]....
        /*0824*/ 	.word	0x00015110


	//   ....[155]....
        /*0828*/ 	.word	0x00015140


	//   ....[156]....
        /*082c*/ 	.word	0x00015150


	//   ....[157]....
        /*0830*/ 	.word	0x00015180


	//   ....[158]....
        /*0834*/ 	.word	0x00015190


	//   ....[159]....
        /*0838*/ 	.word	0x000152d0


	//   ....[160]....
        /*083c*/ 	.word	0x00015310


	//   ....[161]....
        /*0840*/ 	.word	0x00015340


	//   ....[162]....
        /*0844*/ 	.word	0x00015370


	//   ....[163]....
        /*0848*/ 	.word	0x000153a0


	//   ....[164]....
        /*084c*/ 	.word	0x000153d0


	//   ....[165]....
        /*0850*/ 	.word	0x00015460


	//   ....[166]....
        /*0854*/ 	.word	0x000154f0


	//   ....[167]....
        /*0858*/ 	.word	0x00015560


	//   ....[168]....
        /*085c*/ 	.word	0x00015bf0


	//   ....[169]....
        /*0860*/ 	.word	0x000162b0


	//   ....[170]....
        /*0864*/ 	.word	0x00016470


	//   ....[171]....
        /*0868*/ 	.word	0x000164e0


	//   ....[172]....
        /*086c*/ 	.word	0x00016540


	//   ....[173]....
        /*0870*/ 	.word	0x000165e0


	//   ....[174]....
        /*0874*/ 	.word	0x000166a0


	//   ....[175]....
        /*0878*/ 	.word	0x000167a0


	//   ....[176]....
        /*087c*/ 	.word	0x00016800


	//   ....[177]....
        /*0880*/ 	.word	0x000168f0


	//   ....[178]....
        /*0884*/ 	.word	0x00016950


	//   ....[179]....
        /*0888*/ 	.word	0x00016a40


	//   ....[180]....
        /*088c*/ 	.word	0x00016aa0


	//   ....[181]....
        /*0890*/ 	.word	0x00016b90


	//   ....[182]....
        /*0894*/ 	.word	0x00016bf0


	//   ....[183]....
        /*0898*/ 	.word	0x00016cc0


	//   ....[184]....
        /*089c*/ 	.word	0x00016d40


	//   ....[185]....
        /*08a0*/ 	.word	0x00016e10


	//   ....[186]....
        /*08a4*/ 	.word	0x00017160


	//----- nvinfo : EIATTR_REG_RECONFIG
	.align		4
.L_210:
        /*08a8*/ 	.byte	0x01, 0x54
	.zero		2


	//----- nvinfo : EIATTR_SYSCALL_OFFSETS
	.align		4
        /*08ac*/ 	.byte	0x04, 0x46
        /*08ae*/ 	.short	(.L_212 - .L_211)


	//   ....[0]....
.L_211:
        /*08b0*/ 	.word	0x00001d90


	//   ....[1]....
        /*08b4*/ 	.word	0x00011d50


	//   ....[2]....
        /*08b8*/ 	.word	0x00011ee0


	//   ....[3]....
        /*08bc*/ 	.word	0x00012030


	//   ....[4]....
        /*08c0*/ 	.word	0x00012180


	//   ....[5]....
        /*08c4*/ 	.word	0x00012b90


	//----- nvinfo : EIATTR_MBARRIER_INSTR_OFFSETS
	.align		4
.L_212:
        /*08c8*/ 	.byte	0x04, 0x39
        /*08ca*/ 	.short	(.L_214 - .L_213)


	//   ....[0]....
.L_213:
        /*08cc*/ 	.word	0x00000270
        /*08d0*/ 	.word	0x000000ff
        /*08d4*/ 	.word	0x00028400
        /*08d8*/ 	.short	0x0100
        /*08da*/ 	.byte	0x08
	.zero		1


	//   ....[1]....
        /*08dc*/ 	.word	0x00000280
        /*08e0*/ 	.word	0x000000ff
        /*08e4*/ 	.word	0x00028420
        /*08e8*/ 	.short	0x0100
        /*08ea*/ 	.byte	0x08
	.zero		1


	//   ....[2]....
        /*08ec*/ 	.word	0x00000370
        /*08f0*/ 	.word	0x000000ff
        /*08f4*/ 	.word	0x00028430
        /*08f8*/ 	.short	0x0100
        /*08fa*/ 	.byte	0x08
	.zero		1


	//   ....[3]....
        /*08fc*/ 	.word	0x00000380
        /*0900*/ 	.word	0x000000ff
        /*0904*/ 	.word	0x00028440
        /*0908*/ 	.short	0x0100
        /*090a*/ 	.byte	0x08
	.zero		1


	//   ....[4]....
        /*090c*/ 	.word	0x00000390
        /*0910*/ 	.word	0x000000ff
        /*0914*/ 	.word	0x00028438
        /*0918*/ 	.short	0x0100
        /*091a*/ 	.byte	0x08
	.zero		1


	//   ....[5]....
        /*091c*/ 	.word	0x000003a0
        /*0920*/ 	.word	0x000000ff
        /*0924*/ 	.word	0x00028448
        /*0928*/ 	.short	0x0100
        /*092a*/ 	.byte	0x08
	.zero		1


	//   ....[6]....
        /*092c*/ 	.word	0x000004d0
        /*0930*/ 	.word	0x000000ff
        /*0934*/ 	.word	0x00028450
        /*0938*/ 	.short	0x0100
        /*093a*/ 	.byte	0x08
	.zero		1


	//   ....[7]....
        /*093c*/ 	.word	0x000004e0
        /*0940*/ 	.word	0x000000ff
        /*0944*/ 	.word	0x00028460
        /*0948*/ 	.short	0x0100
        /*094a*/ 	.byte	0x08
	.zero		1


	//   ....[8]....
        /*094c*/ 	.word	0x000004f0
        /*0950*/ 	.word	0x000000ff
        /*0954*/ 	.word	0x00028458
        /*0958*/ 	.short	0x0100
        /*095a*/ 	.byte	0x08
	.zero		1


	//   ....[9]....
        /*095c*/ 	.word	0x00000500
        /*0960*/ 	.word	0x000000ff
        /*0964*/ 	.word	0x00028468
        /*0968*/ 	.short	0x0100
        /*096a*/ 	.byte	0x08
	.zero		1


	//   ....[10]....
        /*096c*/ 	.word	0x000005f0
        /*0970*/ 	.word	0x000000ff
        /*0974*/ 	.word	0x00028470
        /*0978*/ 	.short	0x0100
        /*097a*/ 	.byte	0x06
	.zero		1


	//   ....[11]....
        /*097c*/ 	.word	0x00000600
        /*0980*/ 	.word	0x000000ff
        /*0984*/ 	.word	0x00028480
        /*0988*/ 	.short	0x0100
        /*098a*/ 	.byte	0x06
	.zero		1


	//   ....[12]....
        /*098c*/ 	.word	0x00000610
        /*0990*/ 	.word	0x000000ff
        /*0994*/ 	.word	0x00028478
        /*0998*/ 	.short	0x0100
        /*099a*/ 	.byte	0x06
	.zero		1


	//   ....[13]....
        /*099c*/ 	.word	0x00000620
        /*09a0*/ 	.word	0x000000ff
        /*09a4*/ 	.word	0x00028488
        /*09a8*/ 	.short	0x0100
        /*09aa*/ 	.byte	0x06
	.zero		1


	//   ....[14]....
        /*09ac*/ 	.word	0x00000750
        /*09b0*/ 	.word	0x000000ff
        /*09b4*/ 	.word	0x00028490
        /*09b8*/ 	.short	0x0100
        /*09ba*/ 	.byte	0x08
	.zero		1


	//   ....[15]....
        /*09bc*/ 	.word	0x00000760
        /*09c0*/ 	.word	0x000000ff
        /*09c4*/ 	.word	0x000284a0
        /*09c8*/ 	.short	0x0100
        /*09ca*/ 	.byte	0x08
	.zero		1


	//   ....[16]....
        /*09cc*/ 	.word	0x00000770
        /*09d0*/ 	.word	0x000000ff
        /*09d4*/ 	.word	0x00028498
        /*09d8*/ 	.short	0x0100
        /*09da*/ 	.byte	0x08
	.zero		1


	//   ....[17]....
        /*09dc*/ 	.word	0x00000780
        /*09e0*/ 	.word	0x000000ff
        /*09e4*/ 	.word	0x000284a8
        /*09e8*/ 	.short	0x0100
        /*09ea*/ 	.byte	0x08
	.zero		1


	//   ....[18]....
        /*09ec*/ 	.word	0x000008b0
        /*09f0*/ 	.word	0x000000ff
        /*09f4*/ 	.word	0x000284b0
        /*09f8*/ 	.short	0x0100
        /*09fa*/ 	.byte	0x08
	.zero		1


	//   ....[19]....
        /*09fc*/ 	.word	0x000008c0
        /*0a00*/ 	.word	0x000000ff
        /*0a04*/ 	.word	0x000284c0
        /*0a08*/ 	.short	0x0100
        /*0a0a*/ 	.byte	0x08
	.zero		1


	//   ....[20]....
        /*0a0c*/ 	.word	0x000008d0
        /*0a10*/ 	.word	0x000000ff
        /*0a14*/ 	.word	0x000284b8
        /*0a18*/ 	.short	0x0100
        /*0a1a*/ 	.byte	0x08
	.zero		1


	//   ....[21]....
        /*0a1c*/ 	.word	0x000008e0
        /*0a20*/ 	.word	0x000000ff
        /*0a24*/ 	.word	0x000284c8
        /*0a28*/ 	.short	0x0100
        /*0a2a*/ 	.byte	0x08
	.zero		1


	//   ....[22]....
        /*0a2c*/ 	.word	0x000020e0
        /*0a30*/ 	.word	0x000000ff
        /*0a34*/ 	.word	0x00028400
        /*0a38*/ 	.short	0x010a
        /*0a3a*/ 	.byte	0x29
	.zero		1


	//   ....[23]....
        /*0a3c*/ 	.word	0x00002180
        /*0a40*/ 	.word	0x00000006
        /*0a44*/ 	.word	0x00028430
        /*0a48*/ 	.short	0x010a
        /*0a4a*/ 	.byte	0x3f
	.zero		1


	//   ....[24]....
        /*0a4c*/ 	.word	0x000021e0
        /*0a50*/ 	.word	0x00000006
        /*0a54*/ 	.word	0x00028430
        /*0a58*/ 	.short	0x010a
        /*0a5a*/ 	.byte	0x3f
	.zero		1


	//   ....[25]....
        /*0a5c*/ 	.word	0x00002720
        /*0a60*/ 	.word	0x00000003
        /*0a64*/ 	.word	0x00000000
        /*0a68*/ 	.short	0x0101
        /*0a6a*/ 	.byte	0x3f
	.zero		1


	//   ....[26]....
        /*0a6c*/ 	.word	0x000048a0
        /*0a70*/ 	.word	0x000000ff
        /*0a74*/ 	.word	0x00028430
        /*0a78*/ 	.short	0x010a
        /*0a7a*/ 	.byte	0x06
	.zero		1


	//   ....[27]....
        /*0a7c*/ 	.word	0x000048e0
        /*0a80*/ 	.word	0x000000ff
        /*0a84*/ 	.word	0x00028430
        /*0a88*/ 	.short	0x010a
        /*0a8a*/ 	.byte	0x06
	.zero		1


	//   ....[28]....
        /*0a8c*/ 	.word	0x00004c20
        /*0a90*/ 	.word	0x000000ff
        /*0a94*/ 	.word	0x00028450
        /*0a98*/ 	.short	0x010a
        /*0a9a*/ 	.byte	0x06
	.zero		1


	//   ....[29]....
        /*0a9c*/ 	.word	0x00004c60
        /*0aa0*/ 	.word	0x000000ff
        /*0aa4*/ 	.word	0x00028450
        /*0aa8*/ 	.short	0x010a
        /*0aaa*/ 	.byte	0x06
	.zero		1


	//   ....[30]....
        /*0aac*/ 	.word	0x000052f0
        /*0ab0*/ 	.word	0x00000009
        /*0ab4*/ 	.word	0x00000000
        /*0ab8*/ 	.short	0x0101
        /*0aba*/ 	.byte	0x3f
	.zero		1


	//   ....[31]....
        /*0abc*/ 	.word	0x00006730
        /*0ac0*/ 	.word	0x000000ff
        /*0ac4*/ 	.word	0x00000000
        /*0ac8*/ 	.short	0x0101
        /*0aca*/ 	.byte	0x06
	.zero		1


	//   ....[32]....
        /*0acc*/ 	.word	0x000073b0
        /*0ad0*/ 	.word	0x000000ff
        /*0ad4*/ 	.word	0x00028430
        /*0ad8*/ 	.short	0x010a
        /*0ada*/ 	.byte	0x06
	.zero		1


	//   ....[33]....
        /*0adc*/ 	.word	0x000073f0
        /*0ae0*/ 	.word	0x000000ff
        /*0ae4*/ 	.word	0x00028430
        /*0ae8*/ 	.short	0x010a
        /*0aea*/ 	.byte	0x06
	.zero		1


	//   ....[34]....
        /*0aec*/ 	.word	0x00007760
        /*0af0*/ 	.word	0x000000ff
        /*0af4*/ 	.word	0x00028450
        /*0af8*/ 	.short	0x010a
        /*0afa*/ 	.byte	0x06
	.zero		1


	//   ....[35]....
        /*0afc*/ 	.word	0x000077a0
        /*0b00*/ 	.word	0x000000ff
        /*0b04*/ 	.word	0x00028450
        /*0b08*/ 	.short	0x010a
        /*0b0a*/ 	.byte	0x06
	.zero		1


	//   ....[36]....
        /*0b0c*/ 	.word	0x00008580
        /*0b10*/ 	.word	0x00000003
        /*0b14*/ 	.word	0x00000000
        /*0b18*/ 	.short	0x0101
        /*0b1a*/ 	.byte	0x3f
	.zero		1


	//   ....[37]....
        /*0b1c*/ 	.word	0x000087a0
        /*0b20*/ 	.word	0x000000ff
        /*0b24*/ 	.word	0x00000000
        /*0b28*/ 	.short	0x0101
        /*0b2a*/ 	.byte	0x06
	.zero		1


	//   ....[38]....
        /*0b2c*/ 	.word	0x000091a0
        /*0b30*/ 	.word	0x000000ff
        /*0b34*/ 	.word	0x00028430
        /*0b38*/ 	.short	0x010a
        /*0b3a*/ 	.byte	0x06
	.zero		1


	//   ....[39]....
        /*0b3c*/ 	.word	0x000091e0
        /*0b40*/ 	.word	0x000000ff
        /*0b44*/ 	.word	0x00028430
        /*0b48*/ 	.short	0x010a
        /*0b4a*/ 	.byte	0x06
	.zero		1


	//   ....[40]....
        /*0b4c*/ 	.word	0x00009550
        /*0b50*/ 	.word	0x000000ff
        /*0b54*/ 	.word	0x00028450
        /*0b58*/ 	.short	0x010a
        /*0b5a*/ 	.byte	0x06
	.zero		1


	//   ....[41]....
        /*0b5c*/ 	.word	0x00009590
        /*0b60*/ 	.word	0x000000ff
        /*0b64*/ 	.word	0x00028450
        /*0b68*/ 	.short	0x010a
        /*0b6a*/ 	.byte	0x06
	.zero		1


	//   ....[42]....
        /*0b6c*/ 	.word	0x00009b50
        /*0b70*/ 	.word	0x00000006
        /*0b74*/ 	.word	0x00000000
        /*0b78*/ 	.short	0x0101
        /*0b7a*/ 	.byte	0x3f
	.zero		1


	//   ....[43]....
        /*0b7c*/ 	.word	0x0000b030
        /*0b80*/ 	.word	0x000000ff
        /*0b84*/ 	.word	0x00000000
        /*0b88*/ 	.short	0x0101
        /*0b8a*/ 	.byte	0x06
	.zero		1


	//   ....[44]....
        /*0b8c*/ 	.word	0x0000b930
        /*0b90*/ 	.word	0x000000ff
        /*0b94*/ 	.word	0x00028450
        /*0b98*/ 	.short	0x010a
        /*0b9a*/ 	.byte	0x09
	.zero		1


	//   ....[45]....
        /*0b9c*/ 	.word	0x0000b970
        /*0ba0*/ 	.word	0x000000ff
        /*0ba4*/ 	.word	0x00028450
        /*0ba8*/ 	.short	0x010a
        /*0baa*/ 	.byte	0x09
	.zero		1


	//   ....[46]....
        /*0bac*/ 	.word	0x0000bfe0
        /*0bb0*/ 	.word	0x000000ff
        /*0bb4*/ 	.word	0x00000000
        /*0bb8*/ 	.short	0x0101
        /*0bba*/ 	.byte	0x04
	.zero		1


	//   ....[47]....
        /*0bbc*/ 	.word	0x0000ed60
        /*0bc0*/ 	.word	0x00000004
        /*0bc4*/ 	.word	0x00000000
        /*0bc8*/ 	.short	0x0101
        /*0bca*/ 	.byte	0x3f
	.zero		1


	//   ....[48]....
        /*0bcc*/ 	.word	0x00012590
        /*0bd0*/ 	.word	0x00000004
        /*0bd4*/ 	.word	0x00028480
        /*0bd8*/ 	.short	0x010a
        /*0bda*/ 	.byte	0x3f
	.zero		1


	//   ....[49]....
        /*0bdc*/ 	.word	0x000127a0
        /*0be0*/ 	.word	0x00000004
        /*0be4*/ 	.word	0x00028440
        /*0be8*/ 	.short	0x010a
        /*0bea*/ 	.byte	0x3f
	.zero		1


	//   ....[50]....
        /*0bec*/ 	.word	0x00013500
        /*0bf0*/ 	.word	0x00000011
        /*0bf4*/ 	.word	0x00028400
        /*0bf8*/ 	.short	0x0107
        /*0bfa*/ 	.byte	0x3f
	.zero		1


	//   ....[51]....
        /*0bfc*/ 	.word	0x00013600
        /*0c00*/ 	.word	0x00000011
        /*0c04*/ 	.word	0x00028400
        /*0c08*/ 	.short	0x0101
        /*0c0a*/ 	.byte	0x3f
	.zero		1


	//   ....[52]....
        /*0c0c*/ 	.word	0x00013620
        /*0c10*/ 	.word	0x00000011
        /*0c14*/ 	.word	0x00028420
        /*0c18*/ 	.short	0x010a
        /*0c1a*/ 	.byte	0x3f
	.zero		1


	//   ....[53]....
        /*0c1c*/ 	.word	0x00013940
        /*0c20*/ 	.word	0x00000004
        /*0c24*/ 	.word	0x00028480
        /*0c28*/ 	.short	0x010a
        /*0c2a*/ 	.byte	0x3f
	.zero		1


	//   ....[54]....
        /*0c2c*/ 	.word	0x00013ca0
        /*0c30*/ 	.word	0x00000004
        /*0c34*/ 	.word	0x00028440
        /*0c38*/ 	.short	0x010a
        /*0c3a*/ 	.byte	0x3f
	.zero		1


	//   ....[55]....
        /*0c3c*/ 	.word	0x00014060
        /*0c40*/ 	.word	0x00000013
        /*0c44*/ 	.word	0x00028470
        /*0c48*/ 	.short	0x010a
        /*0c4a*/ 	.byte	0x3f
	.zero		1


	//   ....[56]....
        /*0c4c*/ 	.word	0x000140d0
        /*0c50*/ 	.word	0x00000013
        /*0c54*/ 	.word	0x00028460
        /*0c58*/ 	.short	0x010a
        /*0c5a*/ 	.byte	0x3f
	.zero		1


	//   ....[57]....
        /*0c5c*/ 	.word	0x00014580
        /*0c60*/ 	.word	0x00000013
        /*0c64*/ 	.word	0x00028450
        /*0c68*/ 	.short	0x0101
        /*0c6a*/ 	.byte	0x3f
	.zero		1


	//   ....[58]....
        /*0c6c*/ 	.word	0x00014610
        /*0c70*/ 	.word	0x00000013
        /*0c74*/ 	.word	0x00000000
        /*0c78*/ 	.short	0x0101
        /*0c7a*/ 	.byte	0x3f
	.zero		1


	//   ....[59]....
        /*0c7c*/ 	.word	0x00014840
        /*0c80*/ 	.word	0x00000010
        /*0c84*/ 	.word	0x00028470
        /*0c88*/ 	.short	0x010a
        /*0c8a*/ 	.byte	0x3f
	.zero		1


	//   ....[60]....
        /*0c8c*/ 	.word	0x000148b0
        /*0c90*/ 	.word	0x00000010
        /*0c94*/ 	.word	0x00028460
        /*0c98*/ 	.short	0x010a
        /*0c9a*/ 	.byte	0x3f
	.zero		1


	//   ....[61]....
        /*0c9c*/ 	.word	0x00014d80
        /*0ca0*/ 	.word	0x00000010
        /*0ca4*/ 	.word	0x00028450
        /*0ca8*/ 	.short	0x0101
        /*0caa*/ 	.byte	0x3f
	.zero		1


	//   ....[62]....
        /*0cac*/ 	.word	0x00014dd0
        /*0cb0*/ 	.word	0x00000010
        /*0cb4*/ 	.word	0x00000000
        /*0cb8*/ 	.short	0x0101
        /*0cba*/ 	.byte	0x3f
	.zero		1


	//   ....[63]....
        /*0cbc*/ 	.word	0x00015b70
        /*0cc0*/ 	.word	0x00000000
        /*0cc4*/ 	.word	0x00028420
        /*0cc8*/ 	.short	0x010a
        /*0cca*/ 	.byte	0x3f
	.zero		1


	//   ....[64]....
        /*0ccc*/ 	.word	0x00015d30
        /*0cd0*/ 	.word	0x00000006
        /*0cd4*/ 	.word	0x00000000
        /*0cd8*/ 	.short	0x010a
        /*0cda*/ 	.byte	0x3f
	.zero		1


	//   ....[65]....
        /*0cdc*/ 	.word	0x00015da0
        /*0ce0*/ 	.word	0x00000007
        /*0ce4*/ 	.word	0x00000000
        /*0ce8*/ 	.short	0x010a
        /*0cea*/ 	.byte	0x3f
	.zero		1


	//   ....[66]....
        /*0cec*/ 	.word	0x00015e00
        /*0cf0*/ 	.word	0x00000004
        /*0cf4*/ 	.word	0x00028460
        /*0cf8*/ 	.short	0x010a
        /*0cfa*/ 	.byte	0x3f
	.zero		1


	//   ....[67]....
        /*0cfc*/ 	.word	0x00015e50
        /*0d00*/ 	.word	0x00000003
        /*0d04*/ 	.word	0x00028460
        /*0d08*/ 	.short	0x010a
        /*0d0a*/ 	.byte	0x3f
	.zero		1


	//   ....[68]....
        /*0d0c*/ 	.word	0x00015e90
        /*0d10*/ 	.word	0x00000004
        /*0d14*/ 	.word	0x00028480
        /*0d18*/ 	.short	0x010a
        /*0d1a*/ 	.byte	0x3f
	.zero		1


	//   ....[69]....
        /*0d1c*/ 	.word	0x00015eb0
        /*0d20*/ 	.word	0x00000003
        /*0d24*/ 	.word	0x00028480
        /*0d28*/ 	.short	0x010a
        /*0d2a*/ 	.byte	0x3f
	.zero		1


	//   ....[70]....
        /*0d2c*/ 	.word	0x00015f20
        /*0d30*/ 	.word	0x00000003
        /*0d34*/ 	.word	0x00028400
        /*0d38*/ 	.short	0x010a
        /*0d3a*/ 	.byte	0x3f
	.zero		1


	//   ....[71]....
        /*0d3c*/ 	.word	0x00015f70
        /*0d40*/ 	.word	0x00000006
        /*0d44*/ 	.word	0x00028430
        /*0d48*/ 	.short	0x010a
        /*0d4a*/ 	.byte	0x3f
	.zero		1


	//   ....[72]....
        /*0d4c*/ 	.word	0x00015fd0
        /*0d50*/ 	.word	0x00000009
        /*0d54*/ 	.word	0x00028430
        /*0d58*/ 	.short	0x010a
        /*0d5a*/ 	.byte	0x3f
	.zero		1


	//   ....[73]....
        /*0d5c*/ 	.word	0x00016030
        /*0d60*/ 	.word	0x00000009
        /*0d64*/ 	.word	0x00028450
        /*0d68*/ 	.short	0x010a
        /*0d6a*/ 	.byte	0x3f
	.zero		1


	//   ....[74]....
        /*0d6c*/ 	.word	0x00016090
        /*0d70*/ 	.word	0x00000007
        /*0d74*/ 	.word	0x00028430
        /*0d78*/ 	.short	0x010a
        /*0d7a*/ 	.byte	0x3f
	.zero		1


	//   ....[75]....
        /*0d7c*/ 	.word	0x000160f0
        /*0d80*/ 	.word	0x00000007
        /*0d84*/ 	.word	0x00028450
        /*0d88*/ 	.short	0x010a
        /*0d8a*/ 	.byte	0x3f
	.zero		1


	//   ....[76]....
        /*0d8c*/ 	.word	0x00016150
        /*0d90*/ 	.word	0x00000007
        /*0d94*/ 	.word	0x00028430
        /*0d98*/ 	.short	0x010a
        /*0d9a*/ 	.byte	0x3f
	.zero		1


	//   ....[77]....
        /*0d9c*/ 	.word	0x000161b0
        /*0da0*/ 	.word	0x00000007
        /*0da4*/ 	.word	0x00028450
        /*0da8*/ 	.short	0x010a
        /*0daa*/ 	.byte	0x3f
	.zero		1


	//   ....[78]....
        /*0dac*/ 	.word	0x00016210
        /*0db0*/ 	.word	0x00000005
        /*0db4*/ 	.word	0x00028450
        /*0db8*/ 	.short	0x010a
        /*0dba*/ 	.byte	0x3f
	.zero		1


	//   ....[79]....
        /*0dbc*/ 	.word	0x00016360
        /*0dc0*/ 	.word	0x00000004
        /*0dc4*/ 	.word	0x00028480
        /*0dc8*/ 	.short	0x010a
        /*0dca*/ 	.byte	0x3f
	.zero		1


	//   ....[80]....
        /*0dcc*/ 	.word	0x000163b0
        /*0dd0*/ 	.word	0x00000004
        /*0dd4*/ 	.word	0x00028440
        /*0dd8*/ 	.short	0x010a
        /*0dda*/ 	.byte	0x3f
	.zero		1


	//   ....[81]....
        /*0ddc*/ 	.word	0x00016e50
        /*0de0*/ 	.word	0x00000011
        /*0de4*/ 	.word	0x00028420
        /*0de8*/ 	.short	0x010a
        /*0dea*/ 	.byte	0x3f
	.zero		1


	//   ....[82]....
        /*0dec*/ 	.word	0x00016ea0
        /*0df0*/ 	.word	0x00000004
        /*0df4*/ 	.word	0x00028480
        /*0df8*/ 	.short	0x010a
        /*0dfa*/ 	.byte	0x3f
	.zero		1


	//   ....[83]....
        /*0dfc*/ 	.word	0x00016ef0
        /*0e00*/ 	.word	0x00000004
        /*0e04*/ 	.word	0x00028440
        /*0e08*/ 	.short	0x010a
        /*0e0a*/ 	.byte	0x3f
	.zero		1


	//   ....[84]....
        /*0e0c*/ 	.word	0x00016f40
        /*0e10*/ 	.word	0x00000013
        /*0e14*/ 	.word	0x00028470
        /*0e18*/ 	.short	0x010a
        /*0e1a*/ 	.byte	0x3f
	.zero		1


	//   ....[85]....
        /*0e1c*/ 	.word	0x00016f90
        /*0e20*/ 	.word	0x00000013
        /*0e24*/ 	.word	0x00028460
        /*0e28*/ 	.short	0x010a
        /*0e2a*/ 	.byte	0x3f
	.zero		1


	//   ....[86]....
        /*0e2c*/ 	.word	0x00016fe0
        /*0e30*/ 	.word	0x00000010
        /*0e34*/ 	.word	0x00028470
        /*0e38*/ 	.short	0x010a
        /*0e3a*/ 	.byte	0x3f
	.zero		1


	//   ....[87]....
        /*0e3c*/ 	.word	0x00017030
        /*0e40*/ 	.word	0x00000010
        /*0e44*/ 	.word	0x00028460
        /*0e48*/ 	.short	0x010a
        /*0e4a*/ 	.byte	0x3f
	.zero		1


	//   ....[88]....
        /*0e4c*/ 	.word	0x00017080
        /*0e50*/ 	.word	0x00000000
        /*0e54*/ 	.word	0x00028420
        /*0e58*/ 	.short	0x010a
        /*0e5a*/ 	.byte	0x3f
	.zero		1


	//   ....[89]....
        /*0e5c*/ 	.word	0x00017220
        /*0e60*/ 	.word	0x00000006
        /*0e64*/ 	.word	0x00000000
        /*0e68*/ 	.short	0x010a
        /*0e6a*/ 	.byte	0x3f
	.zero		1


	//   ....[90]....
        /*0e6c*/ 	.word	0x00017270
        /*0e70*/ 	.word	0x00000007
        /*0e74*/ 	.word	0x00000000
        /*0e78*/ 	.short	0x010a
        /*0e7a*/ 	.byte	0x3f
	.zero		1


	//   ....[91]....
        /*0e7c*/ 	.word	0x000172c0
        /*0e80*/ 	.word	0x00000004
        /*0e84*/ 	.word	0x00028460
        /*0e88*/ 	.short	0x010a
        /*0e8a*/ 	.byte	0x3f
	.zero		1


	//   ....[92]....
        /*0e8c*/ 	.word	0x00017310
        /*0e90*/ 	.word	0x00000003
        /*0e94*/ 	.word	0x00028460
        /*0e98*/ 	.short	0x010a
        /*0e9a*/ 	.byte	0x3f
	.zero		1


	//   ....[93]....
        /*0e9c*/ 	.word	0x00017360
        /*0ea0*/ 	.word	0x00000004
        /*0ea4*/ 	.word	0x00028480
        /*0ea8*/ 	.short	0x010a
        /*0eaa*/ 	.byte	0x3f
	.zero		1


	//----- nvinfo : EIATTR_NUM_MBARRIERS
	.align		4
.L_214:
        /*0eac*/ 	.byte	0x03, 0x38
        /*0eae*/ 	.short	0x0016


	//----- nvinfo : EIATTR_EXIT_INSTR_OFFSETS
	.align		4
        /*0eb0*/ 	.byte	0x04, 0x1c
        /*0eb2*/ 	.short	(.L_216 - .L_215)


	//   ....[0]....
.L_215:
        /*0eb4*/ 	.word	0x00000a80


	//   ....[1]....
        /*0eb8*/ 	.word	0x000100f0


	//   ....[2]....
        /*0ebc*/ 	.word	0x00015f00


	//----- nvinfo : EIATTR_MAX_THREADS
	.align		4
.L_216:
        /*0ec0*/ 	.byte	0x04, 0x05
        /*0ec2*/ 	.short	(.L_218 - .L_217)
.L_217:
        /*0ec4*/ 	.word	0x00000180
        /*0ec8*/ 	.word	0x00000001
        /*0ecc*/ 	.word	0x00000001


	//----- nvinfo : EIATTR_CRS_STACK_SIZE
	.align		4
.L_218:
        /*0ed0*/ 	.byte	0x04, 0x1e
        /*0ed2*/ 	.short	(.L_220 - .L_219)
.L_219:
        /*0ed4*/ 	.word	0x00000000


	//----- nvinfo : EIATTR_CBANK_PARAM_SIZE
	.align		4
.L_220:
        /*0ed8*/ 	.byte	0x03, 0x19
        /*0eda*/ 	.short	0x0af0


	//----- nvinfo : EIATTR_PARAM_CBANK
	.align		4
        /*0edc*/ 	.byte	0x04, 0x0a
        /*0ede*/ 	.short	(.L_222 - .L_221)
	.align		4
.L_221:
        /*0ee0*/ 	.word	index@(.nv.constant0._ZN7cutlass13device_kernelIN5flash11enable_sm90INS1_16FlashAttnFwdSm90INS1_25CollectiveMainloopFwdSm90ILi2EN4cute5tupleIJNS5_1CILi1EEES8_S8_EEENS6_IJNS7_ILi128EEENS7_ILi64EEENS7_ILi256EEEEEELi256ENS_12float_e4m3_tEfNS_4arch4Sm90ELb0ELb1ELb1ELb1ELb0ELb0ELb0ELb1ELb1ELb1ELb0ELb0EEENS1_21CollectiveEpilogueFwdINS6_IJSA_SC_SB_EEES9_NS_10bfloat16_tESG_Li256ELb1ELb1ELb0ELb1EEENS1_36VarlenDynamicPersistentTileSchedulerILi128ELi64ELi256ELi128ELb0ELb1ELb1ELb1ELb0ELb1EEEEEEEEEvNT_6ParamsE)
        /*0ee4*/ 	.short	0x0210
        /*0ee6*/ 	.short	0x0af0


	//----- nvinfo : EIATTR_SW_WAR
	.align		4
.L_222:
        /*0ee8*/ 	.byte	0x04, 0x36
        /*0eea*/ 	.short	(.L_224 - .L_223)
.L_223:
        /*0eec*/ 	.word	0x00000008
.L_224:


//--------------------- .nv.info._ZN7cutlass13device_kernelIN5flash11enable_sm90INS1_16FlashAttnFwdSm90INS1_25CollectiveMainloopFwdSm90ILi2EN4cute5tupleIJNS5_1CILi1EEES8_S8_EEENS6_IJNS7_ILi128EEENS7_ILi64EEENS7_ILi256EEEEEELi256ENS_12float_e4m3_tEfNS_4arch4Sm90ELb0ELb1ELb1ELb1ELb0ELb1ELb0ELb1ELb1ELb1ELb0ELb0EEENS1_21CollectiveEpilogueFwdINS6_IJSA_SC_SB_EEES9_NS_10bfloat16_tESG_Li256ELb1ELb1ELb0ELb1EEENS1_36VarlenDynamicPersistentTileSchedulerILi128ELi64ELi256ELi128ELb0ELb1ELb1ELb1ELb0ELb1EEEEEEEEEvNT_6ParamsE --------------------------
	.section	.nv.info._ZN7cutlass13device_kernelIN5flash11enable_sm90INS1_16FlashAttnFwdSm90INS1_25CollectiveMainloopFwdSm90ILi2EN4cute5tupleIJNS5_1CILi1EEES8_S8_EEENS6_IJNS7_ILi128EEENS7_ILi64EEENS7_ILi256EEEEEELi256ENS_12float_e4m3_tEfNS_4arch4Sm90ELb0ELb1ELb1ELb1ELb0ELb1ELb0ELb1ELb1ELb1ELb0ELb0EEENS1_21CollectiveEpilogueFwdINS6_IJSA_SC_SB_EEES9_NS_10bfloat16_tESG_Li256ELb1ELb1ELb0ELb1EEENS1_36VarlenDynamicPersistentTileSchedulerILi128ELi64ELi256ELi128ELb0ELb1ELb1ELb1ELb0ELb1EEEEEEEEEvNT_6ParamsE,"",@"SHT_CUDA_INFO"
	.sectionflags	@""
	.align	4


	//----- nvinfo : EIATTR_CUDA_API_VERSION
	.align		4
        /*0000*/ 	.byte	0x04, 0x37
        /*0002*/ 	.short	(.L_226 - .L_225)
.L_225:
        /*0004*/ 	.word	0x00000082


	//----- nvinfo : EIATTR_KPARAM_INFO
	.align		4
.L_226:
        /*0008*/ 	.byte	0x04, 0x17
        /*000a*/ 	.short	(.L_228 - .L_227)
.L_227:
        /*000c*/ 	.word	0x00000000
        /*0010*/ 	.short	0x0000
        /*0012*/ 	.short	0x0070
        /*0014*/ 	.byte	0x00, 0xf0, 0x01, 0x2a


	//----- nvinfo : EIATTR_SPARSE_MMA_MASK
	.align		4
.L_228:
        /*0018*/ 	.byte	0x03, 0x50
        /*001a*/ 	.short	0x0000


	//----- nvinfo : EIATTR_MAXREG_COUNT
	.align		4
        /*001c*/ 	.byte	0x03, 0x1b
        /*001e*/ 	.short	0x00a8


	//----- nvinfo : EIATTR_NUM_BARRIERS
	.align		4
        /*0020*/ 	.byte	0x02, 0x4c
        /*0022*/ 	.byte	0x10
	.zero		1


	//----- nvinfo : EIATTR_EXTERNS
	.align		4
        /*0024*/ 	.byte	0x04, 0x0f
        /*0026*/ 	.short	(.L_230 - .L_229)


	//   ....[0]....
	.align		4
.L_229:
        /*0028*/ 	.word	index@(__assertfail)


	//----- nvinfo : EIATTR_ANNOTATIONS
	.align		4
.L_230:
        /*002c*/ 	.byte	0x04, 0x55
        /*002e*/ 	.short	(.L_232 - .L_231)


	//   ....[0]....
.L_231:
        /* <DEDUP_REMOVED lines=62> */


	//----- nvinfo : EIATTR_MERCURY_ISA_VERSION
	.align		4
.L_232:
        /*03f8*/ 	.byte	0x03, 0x5f
        /*03fa*/ 	.short	0x0101


	//----- nvinfo : EIATTR_UNUSED_LOAD_BYTE_OFFSET
	.align		4
        /*03fc*/ 	.byte	0x04, 0x44
        /*03fe*/ 	.short	(.L_234 - .L_233)


	//   ....[0]....
.L_233:
        /*0400*/ 	.word	0x00000ad0
        /*0404*/ 	.word	0x0000fff0


	//   ....[1]....
        /*0408*/ 	.word	0x0001be00
        /*040c*/ 	.word	0x0000fff0


	//----- nvinfo : EIATTR_INT_WARP_WIDE_INSTR_OFFSETS
	.align		4
.L_234:
        /*0410*/ 	.byte	0x04, 0x31
        /*0412*/ 	.short	(.L_236 - .L_235)


	//   ....[0]....
.L_235:
        /*0414*/ 	.word	0x00000190


	//   ....[1]....
        /*0418*/ 	.word	0x000001d0


	//   ....[2]....
        /*041c*/ 	.word	0x00000240


	//   ....[3]....
        /*0420*/ 	.word	0x000226c0


	//   ....[4]....
        /*0424*/ 	.word	0x00022720


	//   ....[5]....
        /*0428*/ 	.word	0x000252d0


	//   ....[6]....
        /*042c*/ 	.word	0x00025330


	//----- nvinfo : EIATTR_COOP_GROUP_MASK_REGIDS
	.align		4
.L_236:
        /*0430*/ 	.byte	0x04, 0x29
        /*0432*/ 	.short	(.L_238 - .L_237)


	//   ....[0]....
.L_237:
        /*0434*/ 	.word	0xffffffff


	//   ....[1]....
        /*0438*/ 	.word	0xffffffff


	//   ....[2]....
        /*043c*/ 	.word	0xffffffff


	//   ....[3]....
        /*0440*/ 	.word	0xffffffff


	//   ....[4]....
        /*0444*/ 	.word	0xffffffff


	//   ....[5]....
        /*0448*/ 	.word	0xffffffff


	//   ....[6]....
        /*044c*/ 	.word	0xffffffff


	//   ....[7]....
        /*0450*/ 	.word	0xffffffff


	//   ....[8]....
        /*0454*/ 	.word	0xffffffff


	//   ....[9]....
        /*0458*/ 	.word	0xffffffff


	//   ....[10]....
        /*045c*/ 	.word	0xffffffff


	//   ....[11]....
        /*0460*/ 	.word	0xffffffff


	//   ....[12]....
        /*0464*/ 	.word	0xffffffff


	//   ....[13]....
        /*0468*/ 	.word	0xffffffff


	//   ....[14]....
        /*046c*/ 	.word	0xffffffff


	//   ....[15]....
        /*0470*/ 	.word	0xffffffff


	//   ....[16]....
        /*0474*/ 	.word	0xffffffff


	//   ....[17]....
        /*0478*/ 	.word	0xffffffff


	//   ....[18]....
        /*047c*/ 	.word	0xffffffff


	//   ....[19]....
        /*0480*/ 	.word	0xffffffff


	//   ....[20]....
        /*0484*/ 	.word	0xffffffff


	//   ....[21]....
        /*0488*/ 	.word	0xffffffff


	//   ....[22]....
        /*048c*/ 	.word	0xffffffff


	//   ....[23]....
        /*0490*/ 	.word	0xffffffff


	//   ....[24]....
        /*0494*/ 	.word	0xffffffff


	//   ....[25]....
        /*0498*/ 	.word	0xffffffff


	//   ....[26]....
        /*049c*/ 	.word	0xffffffff


	//   ....[27]....
        /*04a0*/ 	.word	0xffffffff


	//   ....[28]....
        /*04a4*/ 	.word	0xffffffff


	//   ....[29]....
        /*04a8*/ 	.word	0xffffffff


	//   ....[30]....
        /*04ac*/ 	.word	0xffffffff


	//   ....[31]....
        /*04b0*/ 	.word	0xffffffff


	//   ....[32]....
        /*04b4*/ 	.word	0xffffffff


	//   ....[33]....
        /*04b8*/ 	.word	0xffffffff


	//   ....[34]....
        /*04bc*/ 	.word	0xffffffff


	//   ....[35]....
        /*04c0*/ 	.word	0xffffffff


	//   ....[36]....
        /*04c4*/ 	.word	0xffffffff


	//   ....[37]....
        /*04c8*/ 	.word	0xffffffff


	//   ....[38]....
        /*04cc*/ 	.word	0xffffffff


	//   ....[39]....
        /*04d0*/ 	.word	0xffffffff


	//   ....[40]....
        /*04d4*/ 	.word	0xffffffff


	//   ....[41]....
        /*04d8*/ 	.word	0xffffffff


	//   ....[42]....
        /*04dc*/ 	.word	0xffffffff


	//   ....[43]....
        /*04e0*/ 	.word	0xffffffff


	//   ....[44]....
        /*04e4*/ 	.word	0xffffffff


	//   ....[45]....
        /*04e8*/ 	.word	0xffffffff


	//   ....[46]....
        /*04ec*/ 	.word	0xffffffff


	//   ....[47]....
        /*04f0*/ 	.word	0xffffffff


	//   ....[48]....
        /*04f4*/ 	.word	0xffffffff


	//   ....[49]....
        /*04f8*/ 	.word	0xffffffff


	//   ....[50]....
        /*04fc*/ 	.word	0xffffffff


	//   ....[51]....
        /*0500*/ 	.word	0xffffffff


	//   ....[52]....
        /*0504*/ 	.word	0xffffffff


	//   ....[53]....
        /*0508*/ 	.word	0xffffffff


	//   ....[54]....
        /*050c*/ 	.word	0xffffffff


	//   ....[55]....
        /*0510*/ 	.word	0xffffffff


	//   ....[56]....
        /*0514*/ 	.word	0xffffffff


	//   ....[57]....
        /*0518*/ 	.word	0xffffffff


	//   ....[58]....
        /*051c*/ 	.word	0xffffffff


	//   ....[59]....
        /*0520*/ 	.word	0xffffffff


	//   ....[60]....
        /*0524*/ 	.word	0xffffffff


	//   ....[61]....
        /*0528*/ 	.word	0xffffffff


	//   ....[62]....
        /*052c*/ 	.word	0xffffffff


	//   ....[63]....
        /*0530*/ 	.word	0xffffffff


	//   ....[64]....
        /*0534*/ 	.word	0xffffffff


	//   ....[65]....
        /*0538*/ 	.word	0xffffffff


	//   ....[66]....
        /*053c*/ 	.word	0xffffffff


	//   ....[67]....
        /*0540*/ 	.word	0xffffffff


	//   ....[68]....
        /*0544*/ 	.word	0xffffffff


	//   ....[69]....
        /*0548*/ 	.word	0xffffffff


	//   ....[70]....
        /*054c*/ 	.word	0xffffffff


	//   ....[71]....
        /*0550*/ 	.word	0xffffffff


	//   ....[72]....
        /*0554*/ 	.word	0xffffffff


	//   ....[73]....
        /*0558*/ 	.word	0xffffffff


	//   ....[74]....
        /*055c*/ 	.word	0xffffffff


	//   ....[75]....
        /*0560*/ 	.word	0xffffffff


	//   ....[76]....
        /*0564*/ 	.word	0xffffffff


	//   ....[77]....
        /*0568*/ 	.word	0xffffffff


	//   ....[78]....
        /*056c*/ 	.word	0xffffffff


	//   ....[79]....
        /*0570*/ 	.word	0xffffffff


	//   ....[80]....
        /*0574*/ 	.word	0xffffffff


	//   ....[81]....
        /*0578*/ 	.word	0xffffffff


	//   ....[82]....
        /*057c*/ 	.word	0xffffffff


	//   ....[83]....
        /*0580*/ 	.word	0xffffffff


	//   ....[84]....
        /*0584*/ 	.word	0xffffffff


	//   ....[85]....
        /*0588*/ 	.word	0xffffffff


	//   ....[86]....
        /*058c*/ 	.word	0xffffffff


	//   ....[87]....
        /*0590*/ 	.word	0xffffffff


	//   ....[88]....
        /*0594*/ 	.word	0xffffffff


	//   ....[89]....
        /*0598*/ 	.word	0xffffffff


	//   ....[90]....
        /*059c*/ 	.word	0xffffffff


	//   ....[91]....
        /*05a0*/ 	.word	0xffffffff


	//   ....[92]....
        /*05a4*/ 	.word	0xffffffff


	//   ....[93]....
        /*05a8*/ 	.word	0xffffffff


	//   ....[94]....
        /*05ac*/ 	.word	0xffffffff


	//   ....[95]....
        /*05b0*/ 	.word	0xffffffff


	//   ....[96]....
        /*05b4*/ 	.word	0xffffffff


	//   ....[97]....
        /*05b8*/ 	.word	0xffffffff


	//   ....[98]....
        /*05bc*/ 	.word	0xffffffff


	//   ....[99]....
        /*05c0*/ 	.word	0xffffffff


	//   ....[100]....
        /*05c4*/ 	.word	0xffffffff


	//   ....[101]....
        /*05c8*/ 	.word	0xffffffff


	//   ....[102]....
        /*05cc*/ 	.word	0xffffffff


	//   ....[103]....
        /*05d0*/ 	.word	0xffffffff


	//   ....[104]....
        /*05d4*/ 	.word	0xffffffff


	//   ....[105]....
        /*05d8*/ 	.word	0xffffffff


	//   ....[106]....
        /*05dc*/ 	.word	0xffffffff


	//   ....[107]....
        /*05e0*/ 	.word	0xffffffff


	//   ....[108]....
        /*05e4*/ 	.word	0xffffffff


	//   ....[109]....
        /*05e8*/ 	.word	0xffffffff


	//   ....[110]....
        /*05ec*/ 	.word	0xffffffff


	//   ....[111]....
        /*05f0*/ 	.word	0xffffffff


	//   ....[112]....
        /*05f4*/ 	.word	0xffffffff


	//   ....[113]....
        /*05f8*/ 	.word	0xffffffff


	//   ....[114]....
        /*05fc*/ 	.word	0xffffffff


	//   ....[115]....
        /*0600*/ 	.word	0xffffffff


	//   ....[116]....
        /*0604*/ 	.word	0xffffffff


	//   ....[117]....
        /*0608*/ 	.word	0xffffffff


	//   ....[118]....
        /*060c*/ 	.word	0xffffffff


	//   ....[119]....
        /*0610*/ 	.word	0xffffffff


	//   ....[120]....
        /*0614*/ 	.word	0xffffffff


	//   ....[121]....
        /*0618*/ 	.word	0xffffffff


	//   ....[122]....
        /*061c*/ 	.word	0xffffffff


	//   ....[123]....
        /*0620*/ 	.word	0xffffffff


	//   ....[124]....
        /*0624*/ 	.word	0xffffffff


	//   ....[125]....
        /*0628*/ 	.word	0xffffffff


	//   ....[126]....
        /*062c*/ 	.word	0xffffffff


	//   ....[127]....
        /*0630*/ 	.word	0xffffffff


	//   ....[128]....
        /*0634*/ 	.word	0xffffffff


	//   ....[129]....
        /*0638*/ 	.word	0xffffffff


	//   ....[130]....
        /*063c*/ 	.word	0xffffffff


	//   ....[131]....
        /*0640*/ 	.word	0xffffffff


	//   ....[132]....
        /*0644*/ 	.word	0xffffffff


	//   ....[133]....
        /*0648*/ 	.word	0xffffffff


	//   ....[134]....
        /*064c*/ 	.word	0xffffffff


	//   ....[135]....
        /*0650*/ 	.word	0xffffffff


	//   ....[136]....
        /*0654*/ 	.word	0xffffffff


	//   ....[137]....
        /*0658*/ 	.word	0xffffffff


	//   ....[138]....
        /*065c*/ 	.word	0xffffffff


	//   ....[139]....
        /*0660*/ 	.word	0xffffffff


	//   ....[140]....
        /*0664*/ 	.word	0xffffffff


	//   ....[141]....
        /*0668*/ 	.word	0xffffffff


	//   ....[142]....
        /*066c*/ 	.word	0xffffffff


	//   ....[143]....
        /*0670*/ 	.word	0xffffffff


	//   ....[144]....
        /*0674*/ 	.word	0xffffffff


	//   ....[145]....
        /*0678*/ 	.word	0xffffffff


	//   ....[146]....
        /*067c*/ 	.word	0xffffffff


	//   ....[147]....
        /*0680*/ 	.word	0xffffffff


	//   ....[148]....
        /*0684*/ 	.word	0xffffffff


	//   ....[149]....
        /*0688*/ 	.word	0xffffffff


	//   ....[150]....
        /*068c*/ 	.word	0xffffffff


	//   ....[151]....
        /*0690*/ 	.word	0xffffffff


	//   ....[152]....
        /*0694*/ 	.word	0xffffffff


	//   ....[153]....
        /*0698*/ 	.word	0xffffffff


	//   ....[154]....
        /*069c*/ 	.word	0xffffffff


	//   ....[155]....
        /*06a0*/ 	.word	0xffffffff


	//   ....[156]....
        /*06a4*/ 	.word	0xffffffff


	//   ....[157]....
        /*06a8*/ 	.word	0xffffffff


	//   ....[158]....
        /*06ac*/ 	.word	0xffffffff


	//   ....[159]....
        /*06b0*/ 	.word	0xffffffff


	//   ....[160]....
        /*06b4*/ 	.word	0xffffffff


	//   ....[161]....
        /*06b8*/ 	.word	0xffffffff


	//   ....[162]....
        /*06bc*/ 	.word	0xffffffff


	//   ....[163]....
        /*06c0*/ 	.word	0xffffffff


	//   ....[164]....
        /*06c4*/ 	.word	0xffffffff


	//   ....[165]....
        /*06c8*/ 	.word	0xffffffff


	//   ....[166]....
        /*06cc*/ 	.word	0xffffffff


	//   ....[167]....
        /*06d0*/ 	.word	0xffffffff


	//   ....[168]....
        /*06d4*/ 	.word	0xffffffff


	//   ....[169]....
        /*06d8*/ 	.word	0xffffffff


	//   ....[170]....
        /*06dc*/ 	.word	0xffffffff


	//   ....[171]....
        /*06e0*/ 	.word	0xffffffff


	//   ....[172]....
        /*06e4*/ 	.word	0xffffffff


	//   ....[173]....
        /*06e8*/ 	.word	0xffffffff


	//   ....[174]....
        /*06ec*/ 	.word	0xffffffff


	//   ....[175]....
        /*06f0*/ 	.word	0xffffffff


	//   ....[176]....
        /*06f4*/ 	.word	0xffffffff


	//   ....[177]....
        /*06f8*/ 	.word	0xffffffff


	//   ....[178]....
        /*06fc*/ 	.word	0xffffffff


	//   ....[179]....
        /*0700*/ 	.word	0xffffffff


	//   ....[180]....
        /*0704*/ 	.word	0xffffffff


	//   ....[181]....
        /*0708*/ 	.word	0xffffffff


	//   ....[182]....
        /*070c*/ 	.word	0xffffffff


	//   ....[183]....
        /*0710*/ 	.word	0xffffffff


	//   ....[184]....
        /*0714*/ 	.word	0xffffffff


	//   ....[185]....
        /*0718*/ 	.word	0xffffffff


	//   ....[186]....
        /*071c*/ 	.word	0xffffffff


	//   ....[187]....
        /*0720*/ 	.word	0xffffffff


	//   ....[188]....
        /*0724*/ 	.word	0xffffffff


	//   ....[189]....
        /*0728*/ 	.word	0xffffffff


	//   ....[190]....
        /*072c*/ 	.word	0xffffffff


	//   ....[191]....
        /*0730*/ 	.word	0xffffffff


	//   ....[192]....
        /*0734*/ 	.word	0xffffffff


	//   ....[193]....
        /*0738*/ 	.word	0xffffffff


	//   ....[194]....
        /*073c*/ 	.word	0xffffffff


	//   ....[195]....
        /*0740*/ 	.word	0xffffffff


	//   ....[196]....
        /*0744*/ 	.word	0xffffffff


	//   ....[197]....
        /*0748*/ 	.word	0xffffffff


	//   ....[198]....
        /*074c*/ 	.word	0xffffffff


	//   ....[199]....
        /*0750*/ 	.word	0xffffffff


	//   ....[200]....
        /*0754*/ 	.word	0xffffffff


	//   ....[201]....
        /*0758*/ 	.word	0xffffffff


	//   ....[202]....
        /*075c*/ 	.word	0x0500000f


	//   ....[203]....
        /*0760*/ 	.word	0x0500000f


	//   ....[204]....
        /*0764*/ 	.word	0x0500000f


	//   ....[205]....
        /*0768*/ 	.word	0x0500000f


	//   ....[206]....
        /*076c*/ 	.word	0x0500000f


	//   ....[207]....
        /*0770*/ 	.word	0x0500000f


	//   ....[208]....
        /*0774*/ 	.word	0x0500000f


	//   ....[209]....
        /*0778*/ 	.word	0x0500000f


	//   ....[210]....
        /*077c*/ 	.word	0x0500000f


	//   ....[211]....
        /*0780*/ 	.word	0x0500000f


	//   ....[212]....
        /*0784*/ 	.word	0x0500000f


	//   ....[213]....
        /*0788*/ 	.word	0x0500000f


	//   ....[214]....
        /*078c*/ 	.word	0x0500000f


	//   ....[215]....
        /*0790*/ 	.word	0x0500000f


	//   ....[216]....
        /*0794*/ 	.word	0x0500000f


	//   ....[217]....
        /*0798*/ 	.word	0x0500000f


	//   ....[218]....
        /*079c*/ 	.word	0x0500000f


	//   ....[219]....
        /*07a0*/ 	.word	0x0500000f


	//   ....[220]....
        /*07a4*/ 	.word	0x0500000f


	//   ....[221]....
        /*07a8*/ 	.word	0x0500000f


	//   ....[222]....
        /*07ac*/ 	.word	0x0500000f


	//   ....[223]....
        /*07b0*/ 	.word	0x0500000f


	//   ....[224]....
        /*07b4*/ 	.word	0x0500000f


	//   ....[225]....
        /*07b8*/ 	.word	0x0500000f


	//   ....[226]....
        /*07bc*/ 	.word	0x0500000f


	//   ....[227]....
        /*07c0*/ 	.word	0x0500000f


	//   ....[228]....
        /*07c4*/ 	.word	0x0500000f


	//   ....[229]....
        /*07c8*/ 	.word	0x0500000f


	//   ....[230]....
        /*07cc*/ 	.word	0x0500000f


	//   ....[231]....
        /*07d0*/ 	.word	0x0500000f


	//   ....[232]....
        /*07d4*/ 	.word	0x0500000f


	//   ....[233]....
        /*07d8*/ 	.word	0x0500000f


	//   ....[234]....
        /*07dc*/ 	.word	0x0500000f


	//   ....[235]....
        /*07e0*/ 	.word	0x0500000f


	//   ....[236]....
        /*07e4*/ 	.word	0x0500000f


	//   ....[237]....
        /*07e8*/ 	.word	0x0500000f


	//   ....[238]....
        /*07ec*/ 	.word	0x0500000f


	//   ....[239]....
        /*07f0*/ 	.word	0x0500000f


	//   ....[240]....
        /*07f4*/ 	.word	0x0500000f


	//   ....[241]....
        /*07f8*/ 	.word	0x0500000f


	//   ....[242]....
        /*07fc*/ 	.word	0x0500000f


	//   ....[243]....
        /*0800*/ 	.word	0x0500000f


	//   ....[244]....
        /*0804*/ 	.word	0x0500000f


	//   ....[245]....
        /*0808*/ 	.word	0x0500000f


	//   ....[246]....
        /*080c*/ 	.word	0x0500000f


	//   ....[247]....
        /*0810*/ 	.word	0x0500000f


	//   ....[248]....
        /*0814*/ 	.word	0x0500000f


	//   ....[249]....
        /*0818*/ 	.word	0x0500000f


	//   ....[250]....
        /*081c*/ 	.word	0x0500000f


	//   ....[251]....
        /*0820*/ 	.word	0x0500000f


	//   ....[252]....
        /*0824*/ 	.word	0x0500000f


	//   ....[253]....
        /*0828*/ 	.word	0x0500000f


	//   ....[254]....
        /*082c*/ 	.word	0x0500000f


	//   ....[255]....
        /*0830*/ 	.word	0x0500000f


	//   ....[0]....
        /*0834*/ 	.word	0x0500000f


	//   ....[1]....
        /*0838*/ 	.word	0x0500000f


	//   ....[2]....
        /*083c*/ 	.word	0x0500000f


	//   ....[3]....
        /*0840*/ 	.word	0x0500000f


	//   ....[4]....
        /*0844*/ 	.word	0x0500000f


	//   ....[5]....
        /*0848*/ 	.word	0x0500000f


	//   ....[6]....
        /*084c*/ 	.word	0x0500000f


	//   ....[7]....
        /*0850*/ 	.word	0x0500000f


	//   ....[8]....
        /*0854*/ 	.word	0x0500000f


	//   ....[9]....
        /*0858*/ 	.word	0x0500000f


	//   ....[10]....
        /*085c*/ 	.word	0x0500000f


	//   ....[11]....
        /*0860*/ 	.word	0x0500000f


	//   ....[12]....
        /*0864*/ 	.word	0x0500000f


	//   ....[13]....
        /*0868*/ 	.word	0x0500000f


	//   ....[14]....
        /*086c*/ 	.word	0x0500000f


	//   ....[15]....
        /*0870*/ 	.word	0x0500000f


	//   ....[16]....
        /*0874*/ 	.word	0x0500000f


	//   ....[17]....
        /*0878*/ 	.word	0x0500000f


	//   ....[18]....
        /*087c*/ 	.word	0x0500000f


	//   ....[19]....
        /*0880*/ 	.word	0x0500000f


	//   ....[20]....
        /*0884*/ 	.word	0x0500000f


	//   ....[21]....
        /*0888*/ 	.word	0x0500000f


	//   ....[22]....
        /*088c*/ 	.word	0x0500000f


	//   ....[23]....
        /*0890*/ 	.word	0x0500000f


	//   ....[24]....
        /*0894*/ 	.word	0x0500000f


	//   ....[25]....
        /*0898*/ 	.word	0x0500000f


	//   ....[26]....
        /*089c*/ 	.word	0x0500000f


	//   ....[27]....
        /*08a0*/ 	.word	0x0500000f


	//   ....[28]....
        /*08a4*/ 	.word	0x0500000f


	//   ....[29]....
        /*08a8*/ 	.word	0x0500000f


	//   ....[30]....
        /*08ac*/ 	.word	0x0500000f


	//   ....[31]....
        /*08b0*/ 	.word	0x0500000f


	//   ....[32]....
        /*08b4*/ 	.word	0x0500000f


	//   ....[33]....
        /*08b8*/ 	.word	0x0500000f


	//   ....[34]....
        /*08bc*/ 	.word	0x0500000f


	//   ....[35]....
        /*08c0*/ 	.word	0x0500000f


	//   ....[36]....
        /*08c4*/ 	.word	0x0500000f


	//   ....[37]....
        /*08c8*/ 	.word	0x0500000f


	//   ....[38]....
        /*08cc*/ 	.word	0x0500000f


	//   ....[39]....
        /*08d0*/ 	.word	0x0500000f


	//   ....[40]....
        /*08d4*/ 	.word	0x0500000f


	//   ....[41]....
        /*08d8*/ 	.word	0x0500000f


	//   ....[42]....
        /*08dc*/ 	.word	0x0500000f


	//   ....[43]....
        /*08e0*/ 	.word	0x0500000f


	//   ....[44]....
        /*08e4*/ 	.word	0x0500000f


	//   ....[45]....
        /*08e8*/ 	.word	0x0500000f


	//   ....[46]....
        /*08ec*/ 	.word	0x0500000f


	//   ....[47]....
        /*08f0*/ 	.word	0x0500000f


	//   ....[48]....
        /*08f4*/ 	.word	0x0500000f


	//   ....[49]....
        /*08f8*/ 	.word	0x0500000f


	//   ....[50]....
        /*08fc*/ 	.word	0x0500000f


	//   ....[51]....
        /*0900*/ 	.word	0x0500000f


	//   ....[52]....
        /*0904*/ 	.word	0x0500000f


	//   ....[53]....
        /*0908*/ 	.word	0x0500000f


	//   ....[54]....
        /*090c*/ 	.word	0x0500000f


	//   ....[55]....
        /*0910*/ 	.word	0x0500000f


	//   ....[56]....
        /*0914*/ 	.word	0x0500000f


	//   ....[57]....
        /*0918*/ 	.word	0x0500000f


	//   ....[58]....
        /*091c*/ 	.word	0x0500000f


	//   ....[59]....
        /*0920*/ 	.word	0x0500000f


	//   ....[60]....
        /*0924*/ 	.word	0x0500000f


	//   ....[61]....
        /*0928*/ 	.word	0x0500000f


	//   ....[62]....
        /*092c*/ 	.word	0x0500000f


	//   ....[63]....
        /*0930*/ 	.word	0x0500000f


	//   ....[64]....
        /*0934*/ 	.word	0x0500000f


	//   ....[65]....
        /*0938*/ 	.word	0x0500000f


	//   ....[66]....
        /*093c*/ 	.word	0x0500000f


	//   ....[67]....
        /*0940*/ 	.word	0x0500000f


	//   ....[68]....
        /*0944*/ 	.word	0x0500000f


	//   ....[69]....
        /*0948*/ 	.word	0x0500000f


	//   ....[70]....
        /*094c*/ 	.word	0x0500000f


	//   ....[71]....
        /*0950*/ 	.word	0x0500000f


	//   ....[72]....
        /*0954*/ 	.word	0x0500000f


	//   ....[73]....
        /*0958*/ 	.word	0x0500000f


	//   ....[74]....
        /*095c*/ 	.word	0x0500000f


	//   ....[75]....
        /*0960*/ 	.word	0x0500000f


	//   ....[76]....
        /*0964*/ 	.word	0x0500000f


	//   ....[77]....
        /*0968*/ 	.word	0x0500000f


	//   ....[78]....
        /*096c*/ 	.word	0x0500000f


	//   ....[79]....
        /*0970*/ 	.word	0x0500000f


	//   ....[80]....
        /*0974*/ 	.word	0x0500000f


	//   ....[81]....
        /*0978*/ 	.word	0x0500000f


	//   ....[82]....
        /*097c*/ 	.word	0x0500000f


	//   ....[83]....
        /*0980*/ 	.word	0x0500000f


	//   ....[84]....
        /*0984*/ 	.word	0x0500000f


	//   ....[85]....
        /*0988*/ 	.word	0x0500000f


	//   ....[86]....
        /*098c*/ 	.word	0x0500000f


	//----- nvinfo : EIATTR_COOP_GROUP_INSTR_OFFSETS
	.align		4
.L_238:
        /*0990*/ 	.byte	0x04, 0x28
        /*0992*/ 	.short	(.L_240 - .L_239)


	//   ....[0]....
.L_239:
        /*0994*/ 	.word	0x00000070


	//   ....[1]....
        /*0998*/ 	.word	0x000001a0


	//   ....[2]....
        /*099c*/ 	.word	0x000001f0


	//   ....[3]....
        /*09a0*/ 	.word	0x00000420


	//   ....[4]....
        /*09a4*/ 	.word	0x00000580


	//   ....[5]....
        /*09a8*/ 	.word	0x000006a0


	//   ....[6]....
        /*09ac*/ 	.word	0x00000800


	//   ....[7]....
        /*09b0*/ 	.word	0x00007b20


	//   ....[8]....
        /*09b4*/ 	.word	0x00008470


	//   ....[9]....
        /*09b8*/ 	.word	0x00008480


	//   ....[10]....
        /*09bc*/ 	.word	0x00008490


	//   ....[11]....
        /*09c0*/ 	.word	0x000084a0


	//   ....[12]....
        /*09c4*/ 	.word	0x000086a0


	//   ....[13]....
        /*09c8*/ 	.word	0x000086b0


	//   ....[14]....
        /*09cc*/ 	.word	0x000086c0


	//   ....[15]....
        /*09d0*/ 	.word	0x000086d0


	//   ....[16]....
        /*09d4*/ 	.word	0x000088b0


	//   ....[17]....
        /*09d8*/ 	.word	0x000088c0


	//   ....[18]....
        /*09dc*/ 	.word	0x000088d0


	//   ....[19]....
        /*09e0*/ 	.word	0x000088e0


	//   ....[20]....
        /*09e4*/ 	.word	0x00008ae0


	//   ....[21]....
        /*09e8*/ 	.word	0x00008af0


	//   ....[22]....
        /*09ec*/ 	.word	0x00008b00


	//   ....[23]....
        /*09f0*/ 	.word	0x00008b10


	//   ....[24]....
        /*09f4*/ 	.word	0x0000cdc0


	//   ....[25]....
        /*09f8*/ 	.word	0x0000cde0


	//   ....[26]....
        /*09fc*/ 	.word	0x0000cdf0


	//   ....[27]....
        /*0a00*/ 	.word	0x0000ce00


	//   ....[28]....
        /*0a04*/ 	.word	0x0000cef0


	//   ....[29]....
        /*0a08*/ 	.word	0x0000cf10


	//   ....[30]....
        /*0a0c*/ 	.word	0x0000cf20


	//   ....[31]....
        /*0a10*/ 	.word	0x0000cf30


	//   ....[32]....
        /*0a14*/ 	.word	0x0000d110


	//   ....[33]....
        /*0a18*/ 	.word	0x0000d130


	//   ....[34]....
        /*0a1c*/ 	.word	0x0000d150


	//   ....[35]....
        /*0a20*/ 	.word	0x0000d160


	//   ....[36]....
        /*0a24*/ 	.word	0x0000d230


	//   ....[37]....
        /*0a28*/ 	.word	0x0000d260


	//   ....[38]....
        /*0a2c*/ 	.word	0x0000d270


	//   ....[39]....
        /*0a30*/ 	.word	0x0000d280


	//   ....[40]....
        /*0a34*/ 	.word	0x00011a50


	//   ....[41]....
        /*0a38*/ 	.word	0x000121c0


	//   ....[42]....
        /*0a3c*/ 	.word	0x00012b20


	//   ....[43]....
        /*0a40*/ 	.word	0x00012bc0


	//   ....[44]....
        /*0a44*/ 	.word	0x00012fd0


	//   ....[45]....
        /*0a48*/ 	.word	0x00013030


	//   ....[46]....
        /*0a4c*/ 	.word	0x00014810


	//   ....[47]....
        /*0a50*/ 	.word	0x000149e0


	//   ....[48]....
        /*0a54*/ 	.word	0x00015120


	//   ....[49]....
        /*0a58*/ 	.word	0x000151d0


	//   ....[50]....
        /*0a5c*/ 	.word	0x00015570


	//   ....[51]....
        /*0a60*/ 	.word	0x000155d0


	//   ....[52]....
        /*0a64*/ 	.word	0x000174a0


	//   ....[53]....
        /*0a68*/ 	.word	0x000174c0


	//   ....[54]....
        /*0a6c*/ 	.word	0x00017530


	//   ....[55]....
        /*0a70*/ 	.word	0x00017540


	//   ....[56]....
        /*0a74*/ 	.word	0x00019060


	//   ....[57]....
        /*0a78*/ 	.word	0x00019480


	//   ....[58]....
        /*0a7c*/ 	.word	0x00019bc0


	//   ....[59]....
        /*0a80*/ 	.word	0x00019c70


	//   ....[60]....
        /*0a84*/ 	.word	0x00019fd0


	//   ....[61]....
        /*0a88*/ 	.word	0x0001a060


	//   ....[62]....
        /*0a8c*/ 	.word	0x0001b280


	//   ....[63]....
        /*0a90*/ 	.word	0x0001b290


	//   ....[64]....
        /*0a94*/ 	.word	0x0001b2c0


	//   ....[65]....
        /*0a98*/ 	.word	0x0001b2d0


	//   ....[66]....
        /*0a9c*/ 	.word	0x0001c960


	//   ....[67]....
        /*0aa0*/ 	.word	0x0001c990


	//   ....[68]....
        /*0aa4*/ 	.word	0x0001c9e0


	//   ....[69]....
        /*0aa8*/ 	.word	0x0001ca10


	//   ....[70]....
        /*0aac*/ 	.word	0x0001ca60


	//   ....[71]....
        /*0ab0*/ 	.word	0x0001ca90


	//   ....[72]....
        /*0ab4*/ 	.word	0x0001cac0


	//   ....[73]....
        /*0ab8*/ 	.word	0x0001caf0


	//   ....[74]....
        /*0abc*/ 	.word	0x0001cb20


	//   ....[75]....
        /*0ac0*/ 	.word	0x0001cb50


	//   ....[76]....
        /*0ac4*/ 	.word	0x0001cb80


	//   ....[77]....
        /*0ac8*/ 	.word	0x0001cbb0


	//   ....[78]....
        /*0acc*/ 	.word	0x0001cbe0


	//   ....[79]....
        /*0ad0*/ 	.word	0x0001cc10


	//   ....[80]....
        /*0ad4*/ 	.word	0x0001cc40


	//   ....[81]....
        /*0ad8*/ 	.word	0x0001cc70


	//   ....[82]....
        /*0adc*/ 	.word	0x0001cca0


	//   ....[83]....
        /*0ae0*/ 	.word	0x0001ccd0


	//   ....[84]....
        /*0ae4*/ 	.word	0x0001cd00


	//   ....[85]....
        /*0ae8*/ 	.word	0x0001cd30


	//   ....[86]....
        /*0aec*/ 	.word	0x0001cd60


	//   ....[87]....
        /*0af0*/ 	.word	0x0001cd90


	//   ....[88]....
        /*0af4*/ 	.word	0x0001cdc0


	//   ....[89]....
        /*0af8*/ 	.word	0x0001cdf0


	//   ....[90]....
        /*0afc*/ 	.word	0x0001ce20


	//   ....[91]....
        /*0b00*/ 	.word	0x0001ce50


	//   ....[92]....
        /*0b04*/ 	.word	0x0001ce80


	//   ....[93]....
        /*0b08*/ 	.word	0x0001ceb0


	//   ....[94]....
        /*0b0c*/ 	.word	0x0001cee0


	//   ....[95]....
        /*0b10*/ 	.word	0x0001cf10


	//   ....[96]....
        /*0b14*/ 	.word	0x0001cf40


	//   ....[97]....
        /*0b18*/ 	.word	0x0001cf70


	//   ....[98]....
        /*0b1c*/ 	.word	0x0001cfa0


	//   ....[99]....
        /*0b20*/ 	.word	0x0001cfd0


	//   ....[100]....
        /*0b24*/ 	.word	0x0001d000


	//   ....[101]....
        /*0b28*/ 	.word	0x0001d030


	//   ....[102]....
        /*0b2c*/ 	.word	0x0001d060


	//   ....[103]....
        /*0b30*/ 	.word	0x0001d090


	//   ....[104]....
        /*0b34*/ 	.word	0x0001d0c0


	//   ....[105]....
        /*0b38*/ 	.word	0x0001d0f0


	//   ....[106]....
        /*0b3c*/ 	.word	0x0001d120


	//   ....[107]....
        /*0b40*/ 	.word	0x0001d130


	//   ....[108]....
        /*0b44*/ 	.word	0x0001d160


	//   ....[109]....
        /*0b48*/ 	.word	0x0001d190


	//   ....[110]....
        /*0b4c*/ 	.word	0x0001d1c0


	//   ....[111]....
        /*0b50*/ 	.word	0x0001d1d0


	//   ....[112]....
        /*0b54*/ 	.word	0x0001d1e0


	//   ....[113]....
        /*0b58*/ 	.word	0x0001d1f0


	//   ....[114]....
        /*0b5c*/ 	.word	0x0001d200


	//   ....[115]....
        /*0b60*/ 	.word	0x0001d210


	//   ....[116]....
        /*0b64*/ 	.word	0x0001d220


	//   ....[117]....
        /*0b68*/ 	.word	0x0001d230


	//   ....[118]....
        /*0b6c*/ 	.word	0x0001d240


	//   ....[119]....
        /*0b70*/ 	.word	0x0001d260


	//   ....[120]....
        /*0b74*/ 	.word	0x0001d290


	//   ....[121]....
        /*0b78*/ 	.word	0x0001d2a0


	//   ....[122]....
        /*0b7c*/ 	.word	0x0001d2d0


	//   ....[123]....
        /*0b80*/ 	.word	0x0001d300


	//   ....[124]....
        /*0b84*/ 	.word	0x0001d330


	//   ....[125]....
        /*0b88*/ 	.word	0x0001d360


	//   ....[126]....
        /*0b8c*/ 	.word	0x0001d390


	//   ....[127]....
        /*0b90*/ 	.word	0x0001d3a0


	//   ....[128]....
        /*0b94*/ 	.word	0x0001d3b0


	//   ....[129]....
        /*0b98*/ 	.word	0x0001d3c0


	//   ....[130]....
        /*0b9c*/ 	.word	0x0001da80


	//   ....[131]....
        /*0ba0*/ 	.word	0x0001dac0


	//   ....[132]....
        /*0ba4*/ 	.word	0x0001db20


	//   ....[133]....
        /*0ba8*/ 	.word	0x0001db50


	//   ....[134]....
        /*0bac*/ 	.word	0x0001e3c0


	//   ....[135]....
        /*0bb0*/ 	.word	0x0001e3f0


	//   ....[136]....
        /*0bb4*/ 	.word	0x0001e540


	//   ....[137]....
        /*0bb8*/ 	.word	0x0001e560


	//   ....[138]....
        /*0bbc*/ 	.word	0x0001e6a0


	//   ....[139]....
        /*0bc0*/ 	.word	0x0001e6c0


	//   ....[140]....
        /*0bc4*/ 	.word	0x0001e810


	//   ....[141]....
        /*0bc8*/ 	.word	0x0001e830


	//   ....[142]....
        /*0bcc*/ 	.word	0x0001f0a0


	//   ....[143]....
        /*0bd0*/ 	.word	0x0001f0b0


	//   ....[144]....
        /*0bd4*/ 	.word	0x0001f240


	//   ....[145]....
        /*0bd8*/ 	.word	0x0001f250


	//   ....[146]....
        /*0bdc*/ 	.word	0x0001f3e0


	//   ....[147]....
        /*0be0*/ 	.word	0x0001f3f0


	//   ....[148]....
        /*0be4*/ 	.word	0x0001f580


	//   ....[149]....
        /*0be8*/ 	.word	0x0001f590


	//   ....[150]....
        /*0bec*/ 	.word	0x0001f780


	//   ....[151]....
        /*0bf0*/ 	.word	0x0001f960


	//   ....[152]....
        /*0bf4*/ 	.word	0x0001f990


	//   ....[153]....
        /*0bf8*/ 	.word	0x0001f9c0


	//   ....[154]....
        /*0bfc*/ 	.word	0x0001f9f0


	//   ....[155]....
        /*0c00*/ 	.word	0x0001fa20


	//   ....[156]....
        /*0c04*/ 	.word	0x0001fa50


	//   ....[157]....
        /*0c08*/ 	.word	0x0001fbc0


	//   ....[158]....
        /*0c0c*/ 	.word	0x0001fbf0


	//   ....[159]....
        /*0c10*/ 	.word	0x0001fc20


	//   ....[160]....
        /*0c14*/ 	.word	0x0001fc50


	//   ....[161]....
        /*0c18*/ 	.word	0x0001fc80


	//   ....[162]....
        /*0c1c*/ 	.word	0x0001fcb0


	//   ....[163]....
        /*0c20*/ 	.word	0x0001fd50


	//   ....[164]....
        /*0c24*/ 	.word	0x0001fdb0


	//   ....[165]....
        /*0c28*/ 	.word	0x0001fe40


	//   ....[166]....
        /*0c2c*/ 	.word	0x000210e0


	//   ....[167]....
        /*0c30*/ 	.word	0x00022e60


	//   ....[168]....
        /*0c34*/ 	.word	0x00023bd0


	//   ....[169]....
        /*0c38*/ 	.word	0x00023be0


	//   ....[170]....
        /*0c3c*/ 	.word	0x00023c10


	//   ....[171]....
        /*0c40*/ 	.word	0x00023c20


	//   ....[172]....
        /*0c44*/ 	.word	0x00023d30


	//   ....[173]....
        /*0c48*/ 	.word	0x00023d40


	//   ....[174]....
        /*0c4c*/ 	.word	0x00023dd0


	//   ....[175]....
        /*0c50*/ 	.word	0x00023de0


	//   ....[176]....
        /*0c54*/ 	.word	0x00023e70


	//   ....[177]....
        /*0c58*/ 	.word	0x00023e80


	//   ....[178]....
        /*0c5c*/ 	.word	0x00023f10


	//   ....[179]....
        /*0c60*/ 	.word	0x00023f20


	//   ....[180]....
        /*0c64*/ 	.word	0x00023fb0


	//   ....[181]....
        /*0c68*/ 	.word	0x00023fc0


	//   ....[182]....
        /*0c6c*/ 	.word	0x00024010


	//   ....[183]....
        /*0c70*/ 	.word	0x00024040


	//   ....[184]....
        /*0c74*/ 	.word	0x00025bc0


	//   ....[185]....
        /*0c78*/ 	.word	0x00025bf0


	//   ....[186]....
        /*0c7c*/ 	.word	0x00025c30


	//   ....[187]....
        /*0c80*/ 	.word	0x00025c60


	//   ....[188]....
        /*0c84*/ 	.word	0x00025c90


	//   ....[189]....
        /*0c88*/ 	.word	0x00025cc0


	//   ....[190]....
        /*0c8c*/ 	.word	0x00025cf0


	//   ....[191]....
        /*0c90*/ 	.word	0x00025d20


	//   ....[192]....
        /*0c94*/ 	.word	0x00025eb0


	//   ....[193]....
        /*0c98*/ 	.word	0x00025ee0


	//   ....[194]....
        /*0c9c*/ 	.word	0x00025f10


	//   ....[195]....
        /*0ca0*/ 	.word	0x00025f40


	//   ....[196]....
        /*0ca4*/ 	.word	0x00025f70


	//   ....[197]....
        /*0ca8*/ 	.word	0x00025fa0


	//   ....[198]....
        /*0cac*/ 	.word	0x00026060


	//   ....[199]....
        /*0cb0*/ 	.word	0x00026080


	//   ....[200]....
        /*0cb4*/ 	.word	0x000260f0


	//   ....[201]....
        /*0cb8*/ 	.word	0x000267d0


	//   ....[202]....
        /*0cbc*/ 	.word	0x00026c80


	//   ....[203]....
        /*0cc0*/ 	.word	0x00026d30


	//   ....[204]....
        /*0cc4*/ 	.word	0x00026dc0


	//   ....[205]....
        /*0cc8*/ 	.word	0x00026e10


	//   ....[206]....
        /*0ccc*/ 	.word	0x00026e60


	//   ....[207]....
        /*0cd0*/ 	.word	0x00026ef0


	//   ....[208]....
        /*0cd4*/ 	.word	0x00026f80


	//   ....[209]....
        /*0cd8*/ 	.word	0x00026fd0


	//   ....[210]....
        /*0cdc*/ 	.word	0x00027020


	//   ....[211]....
        /*0ce0*/ 	.word	0x000270b0


	//   ....[212]....
        /*0ce4*/ 	.word	0x00027140


	//   ....[213]....
        /*0ce8*/ 	.word	0x00027190


	//   ....[214]....
        /*0cec*/ 	.word	0x000271e0


	//   ....[215]....
        /*0cf0*/ 	.word	0x00027270


	//   ....[216]....
        /*0cf4*/ 	.word	0x00027300


	//   ....[217]....
        /*0cf8*/ 	.word	0x00027350


	//   ....[218]....
        /*0cfc*/ 	.word	0x000273a0


	//   ....[219]....
        /*0d00*/ 	.word	0x00027490


	//   ....[220]....
        /*0d04*/ 	.word	0x00027540


	//   ....[221]....
        /*0d08*/ 	.word	0x000275a0


	//   ....[222]....
        /*0d0c*/ 	.word	0x00027620


	//   ....[223]....
        /*0d10*/ 	.word	0x00027710


	//   ....[224]....
        /*0d14*/ 	.word	0x00027760


	//   ....[225]....
        /*0d18*/ 	.word	0x000277b0


	//   ....[226]....
        /*0d1c*/ 	.word	0x00027800


	//   ....[227]....
        /*0d20*/ 	.word	0x00027920


	//   ....[228]....
        /*0d24*/ 	.word	0x000279d0


	//   ....[229]....
        /*0d28*/ 	.word	0x00027a20


	//   ....[230]....
        /*0d2c*/ 	.word	0x00027aa0


	//   ....[231]....
        /*0d30*/ 	.word	0x00027ba0


	//   ....[232]....
        /*0d34*/ 	.word	0x00027bf0


	//   ....[233]....
        /*0d38*/ 	.word	0x00027c40


	//   ....[234]....
        /*0d3c*/ 	.word	0x00027c90


	//   ....[235]....
        /*0d40*/ 	.word	0x00028160


	//   ....[236]....
        /*0d44*/ 	.word	0x00028290


	//   ....[237]....
        /*0d48*/ 	.word	0x000283c0


	//   ....[238]....
        /*0d4c*/ 	.word	0x000284e0


	//   ....[239]....
        /*0d50*/ 	.word	0x000285e0


	//   ....[240]....
        /*0d54*/ 	.word	0x00028650


	//   ....[241]....
        /*0d58*/ 	.word	0x000286b0


	//   ....[242]....
        /*0d5c*/ 	.word	0x00028710


	//   ....[243]....
        /*0d60*/ 	.word	0x00028770


	//   ....[244]....
        /*0d64*/ 	.word	0x000287d0


	//   ....[245]....
        /*0d68*/ 	.word	0x00028830


	//   ....[246]....
        /*0d6c*/ 	.word	0x00028890


	//   ....[247]....
        /*0d70*/ 	.word	0x000288f0


	//   ....[248]....
        /*0d74*/ 	.word	0x00028970


	//   ....[249]....
        /*0d78*/ 	.word	0x000289d0


	//   ....[250]....
        /*0d7c*/ 	.word	0x00028a50


	//   ....[251]....
        /*0d80*/ 	.word	0x00028ab0


	//   ....[252]....
        /*0d84*/ 	.word	0x00028b30


	//   ....[253]....
        /*0d88*/ 	.word	0x00028b90


	//   ....[254]....
        /*0d8c*/ 	.word	0x00028c10


	//   ....[255]....
        /*0d90*/ 	.word	0x00028c70


	//   ....[0]....
        /*0d94*/ 	.word	0x00028cf0


	//   ....[1]....
        /*0d98*/ 	.word	0x00028d50


	//   ....[2]....
        /*0d9c*/ 	.word	0x00028dd0


	//   ....[3]....
        /*0da0*/ 	.word	0x00028e30


	//   ....[4]....
        /*0da4*/ 	.word	0x00028eb0


	//   ....[5]....
        /*0da8*/ 	.word	0x00028f10


	//   ....[6]....
        /*0dac*/ 	.word	0x00028f90


	//   ....[7]....
        /*0db0*/ 	.word	0x00028ff0


	//   ....[8]....
        /*0db4*/ 	.word	0x00029070


	//   ....[9]....
        /*0db8*/ 	.word	0x000290d0


	//   ....[10]....
        /*0dbc*/ 	.word	0x00029150


	//   ....[11]....
        /*0dc0*/ 	.word	0x000291b0


	//   ....[12]....
        /*0dc4*/ 	.word	0x00029230


	//   ....[13]....
        /*0dc8*/ 	.word	0x00029290


	//   ....[14]....
        /*0dcc*/ 	.word	0x000292f0


	//   ....[15]....
        /*0dd0*/ 	.word	0x00029350


	//   ....[16]....
        /*0dd4*/ 	.word	0x000293b0


	//   ....[17]....
        /*0dd8*/ 	.word	0x00029410


	//   ....[18]....
        /*0ddc*/ 	.word	0x00029470


	//   ....[19]....
        /*0de0*/ 	.word	0x000294d0


	//   ....[20]....
        /*0de4*/ 	.word	0x00029530


	//   ....[21]....
        /*0de8*/ 	.word	0x00029590


	//   ....[22]....
        /*0dec*/ 	.word	0x00029610


	//   ....[23]....
        /*0df0*/ 	.word	0x00029670


	//   ....[24]....
        /*0df4*/ 	.word	0x000296f0


	//   ....[25]....
        /*0df8*/ 	.word	0x00029750


	//   ....[26]....
        /*0dfc*/ 	.word	0x000297d0


	//   ....[27]....
        /*0e00*/ 	.word	0x00029830


	//   ....[28]....
        /*0e04*/ 	.word	0x000298b0


	//   ....[29]....
        /*0e08*/ 	.word	0x00029910


	//   ....[30]....
        /*0e0c*/ 	.word	0x00029990


	//   ....[31]....
        /*0e10*/ 	.word	0x000299f0


	//   ....[32]....
        /*0e14*/ 	.word	0x00029a60


	//   ....[33]....
        /*0e18*/ 	.word	0x00029ac0


	//   ....[34]....
        /*0e1c*/ 	.word	0x00029b20


	//   ....[35]....
        /*0e20*/ 	.word	0x00029b80


	//   ....[36]....
        /*0e24*/ 	.word	0x00029bf0


	//   ....[37]....
        /*0e28*/ 	.word	0x00029c50


	//   ....[38]....
        /*0e2c*/ 	.word	0x00029cd0


	//   ....[39]....
        /*0e30*/ 	.word	0x00029d30


	//   ....[40]....
        /*0e34*/ 	.word	0x00029db0


	//   ....[41]....
        /*0e38*/ 	.word	0x00029e60


	//   ....[42]....
        /*0e3c*/ 	.word	0x00029f10


	//   ....[43]....
        /*0e40*/ 	.word	0x0002a070


	//   ....[44]....
        /*0e44*/ 	.word	0x0002a0c0


	//   ....[45]....
        /*0e48*/ 	.word	0x0002a150


	//   ....[46]....
        /*0e4c*/ 	.word	0x0002a1e0


	//   ....[47]....
        /*0e50*/ 	.word	0x0002a270


	//   ....[48]....
        /*0e54*/ 	.word	0x0002a300


	//   ....[49]....
        /*0e58*/ 	.word	0x0002a390


	//   ....[50]....
        /*0e5c*/ 	.word	0x0002a420


	//   ....[51]....
        /*0e60*/ 	.word	0x0002a4e0


	//   ....[52]....
        /*0e64*/ 	.word	0x0002a7d0


	//   ....[53]....
        /*0e68*/ 	.word	0x0002a9f0


	//   ....[54]....
        /*0e6c*/ 	.word	0x0002aa40


	//   ....[55]....
        /*0e70*/ 	.word	0x0002aaa0


	//   ....[56]....
        /*0e74*/ 	.word	0x0002ab40


	//   ....[57]....
        /*0e78*/ 	.word	0x0002ac00


	//   ....[58]....
        /*0e7c*/ 	.word	0x0002ad10


	//   ....[59]....
        /*0e80*/ 	.word	0x0002ad70


	//   ....[60]....
        /*0e84*/ 	.word	0x0002ae70


	//   ....[61]....
        /*0e88*/ 	.word	0x0002aed0


	//   ....[62]....
        /*0e8c*/ 	.word	0x0002afd0


	//   ....[63]....
        /*0e90*/ 	.word	0x0002b030


	//   ....[64]....
        /*0e94*/ 	.word	0x0002b130


	//   ....[65]....
        /*0e98*/ 	.word	0x0002b190


	//   ....[66]....
        /*0e9c*/ 	.word	0x0002b270


	//   ....[67]....
        /*0ea0*/ 	.word	0x0002b2f0


	//   ....[68]....
        /*0ea4*/ 	.word	0x0002b3d0


	//   ....[69]....
        /*0ea8*/ 	.word	0x0002b6b0


	//   ....[70]....
        /*0eac*/ 	.word	0x0002b750


	//   ....[71]....
        /*0eb0*/ 	.word	0x0002b870


	//   ....[72]....
        /*0eb4*/ 	.word	0x0002b8f0


	//   ....[73]....
        /*0eb8*/ 	.word	0x0002b970


	//   ....[74]....
        /*0ebc*/ 	.word	0x0002b9f0


	//   ....[75]....
        /*0ec0*/ 	.word	0x0002ba70


	//   ....[76]....
        /*0ec4*/ 	.word	0x0002bb00


	//   ....[77]....
        /*0ec8*/ 	.word	0x0002bba0


	//   ....[78]....
        /*0ecc*/ 	.word	0x0002bc50


	//   ....[79]....
        /*0ed0*/ 	.word	0x0002bcd0


	//   ....[80]....
        /*0ed4*/ 	.word	0x0002bd50


	//   ....[81]....
        /*0ed8*/ 	.word	0x0002bdd0


	//   ....[82]....
        /*0edc*/ 	.word	0x0002be60


	//   ....[83]....
        /*0ee0*/ 	.word	0x0002bee0


	//   ....[84]....
        /*0ee4*/ 	.word	0x0002bf80


	//   ....[85]....
        /*0ee8*/ 	.word	0x0002c010


	//   ....[86]....
        /*0eec*/ 	.word	0x0002c140


	//----- nvinfo : EIATTR_REG_RECONFIG
	.align		4
.L_240:
        /*0ef0*/ 	.byte	0x01, 0x54
	.zero		2


	//----- nvinfo : EIATTR_SYSCALL_OFFSETS
	.align		4
        /*0ef4*/ 	.byte	0x04, 0x46
        /*0ef6*/ 	.short	(.L_242 - .L_241)


	//   ....[0]....
.L_241:
        /*0ef8*/ 	.word	0x00001ce0


	//   ....[1]....
        /*0efc*/ 	.word	0x00001e30


	//   ....[2]....
        /*0f00*/ 	.word	0x00007cb0


	//   ....[3]....
        /*0f04*/ 	.word	0x00008250


	//   ....[4]....
        /*0f08*/ 	.word	0x000228c0


	//   ....[5]....
        /*0f0c*/ 	.word	0x00022a60


	//   ....[6]....
        /*0f10*/ 	.word	0x00022bc0


	//   ....[7]....
        /*0f14*/ 	.word	0x00022d00


	//   ....[8]....
        /*0f18*/ 	.word	0x00023730


	//----- nvinfo : EIATTR_MBARRIER_INSTR_OFFSETS
	.align		4
.L_242:
        /*0f1c*/ 	.byte	0x04, 0x39
        /*0f1e*/ 	.short	(.L_244 - .L_243)


	//   ....[0]....
.L_243:
        /*0f20*/ 	.word	0x000002d0
        /*0f24*/ 	.word	0x000000ff
        /*0f28*/ 	.word	0x00028400
        /*0f2c*/ 	.short	0x0100
        /*0f2e*/ 	.byte	0x08
	.zero		1


	//   ....[1]....
        /*0f30*/ 	.word	0x000002e0
        /*0f34*/ 	.word	0x000000ff
        /*0f38*/ 	.word	0x00028420
        /*0f3c*/ 	.short	0x0100
        /*0f3e*/ 	.byte	0x08
	.zero		1


	//   ....[2]....
        /*0f40*/ 	.word	0x000003d0
        /*0f44*/ 	.word	0x000000ff
        /*0f48*/ 	.word	0x00028430
        /*0f4c*/ 	.short	0x0100
        /*0f4e*/ 	.byte	0x08
	.zero		1


	//   ....[3]....
        /*0f50*/ 	.word	0x000003e0
        /*0f54*/ 	.word	0x000000ff
        /*0f58*/ 	.word	0x00028440
        /*0f5c*/ 	.short	0x0100
        /*0f5e*/ 	.byte	0x08
	.zero		1


	//   ....[4]....
        /*0f60*/ 	.word	0x000003f0
        /*0f64*/ 	.word	0x000000ff
        /*0f68*/ 	.word	0x00028438
        /*0f6c*/ 	.short	0x0100
        /*0f6e*/ 	.byte	0x08
	.zero		1


	//   ....[5]....
        /*0f70*/ 	.word	0x00000400
        /*0f74*/ 	.word	0x000000ff
        /*0f78*/ 	.word	0x00028448
        /*0f7c*/ 	.short	0x0100
        /*0f7e*/ 	.byte	0x08
	.zero		1


	//   ....[6]....
        /*0f80*/ 	.word	0x00000530
        /*0f84*/ 	.word	0x000000ff
        /*0f88*/ 	.word	0x00028450
        /*0f8c*/ 	.short	0x0100
        /*0f8e*/ 	.byte	0x08
	.zero		1


	//   ....[7]....
        /*0f90*/ 	.word	0x00000540
        /*0f94*/ 	.word	0x000000ff
        /*0f98*/ 	.word	0x00028460
        /*0f9c*/ 	.short	0x0100
        /*0f9e*/ 	.byte	0x08
	.zero		1


	//   ....[8]....
        /*0fa0*/ 	.word	0x00000550
        /*0fa4*/ 	.word	0x000000ff
        /*0fa8*/ 	.word	0x00028458
        /*0fac*/ 	.short	0x0100
        /*0fae*/ 	.byte	0x08
	.zero		1


	//   ....[9]....
        /*0fb0*/ 	.word	0x00000560
        /*0fb4*/ 	.word	0x000000ff
        /*0fb8*/ 	.word	0x00028468
        /*0fbc*/ 	.short	0x0100
        /*0fbe*/ 	.byte	0x08
	.zero		1


	//   ....[10]....
        /*0fc0*/ 	.word	0x00000650
        /*0fc4*/ 	.word	0x000000ff
        /*0fc8*/ 	.word	0x00028470
        /*0fcc*/ 	.short	0x0100
        /*0fce*/ 	.byte	0x06
	.zero		1


	//   ....[11]....
        /*0fd0*/ 	.word	0x00000660
        /*0fd4*/ 	.word	0x000000ff
        /*0fd8*/ 	.word	0x00028480
        /*0fdc*/ 	.short	0x0100
        /*0fde*/ 	.byte	0x06
	.zero		1


	//   ....[12]....
        /*0fe0*/ 	.word	0x00000670
        /*0fe4*/ 	.word	0x000000ff
        /*0fe8*/ 	.word	0x00028478
        /*0fec*/ 	.short	0x0100
        /*0fee*/ 	.byte	0x06
	.zero		1


	//   ....[13]....
        /*0ff0*/ 	.word	0x00000680
        /*0ff4*/ 	.word	0x000000ff
        /*0ff8*/ 	.word	0x00028488
        /*0ffc*/ 	.short	0x0100
        /*0ffe*/ 	.byte	0x06
	.zero		1


	//   ....[14]....
        /*1000*/ 	.word	0x000007b0
        /*1004*/ 	.word	0x000000ff
        /*1008*/ 	.word	0x00028490
        /*100c*/ 	.short	0x0100
        /*100e*/ 	.byte	0x08
	.zero		1


	//   ....[15]....
        /*1010*/ 	.word	0x000007c0
        /*1014*/ 	.word	0x000000ff
        /*1018*/ 	.word	0x000284a0
        /*101c*/ 	.short	0x0100
        /*101e*/ 	.byte	0x08
	.zero		1


	//   ....[16]....
        /*1020*/ 	.word	0x000007d0
        /*1024*/ 	.word	0x000000ff
        /*1028*/ 	.word	0x00028498
        /*102c*/ 	.short	0x0100
        /*102e*/ 	.byte	0x08
	.zero		1


	//   ....[17]....
        /*1030*/ 	.word	0x000007e0
        /*1034*/ 	.word	0x000000ff
        /*1038*/ 	.word	0x000284a8
        /*103c*/ 	.short	0x0100
        /*103e*/ 	.byte	0x08
	.zero		1


	//   ....[18]....
        /*1040*/ 	.word	0x00000910
        /*1044*/ 	.word	0x000000ff
        /*1048*/ 	.word	0x000284b0
        /*104c*/ 	.short	0x0100
        /*104e*/ 	.byte	0x08
	.zero		1


	//   ....[19]....
        /*1050*/ 	.word	0x00000920
        /*1054*/ 	.word	0x000000ff
        /*1058*/ 	.word	0x000284c0
        /*105c*/ 	.short	0x0100
        /*105e*/ 	.byte	0x08
	.zero		1


	//   ....[20]....
        /*1060*/ 	.word	0x00000930
        /*1064*/ 	.word	0x000000ff
        /*1068*/ 	.word	0x000284b8
        /*106c*/ 	.short	0x0100
        /*106e*/ 	.byte	0x08
	.zero		1


	//   ....[21]....
        /*1070*/ 	.word	0x00000940
        /*1074*/ 	.word	0x000000ff
        /*1078*/ 	.word	0x000284c8
        /*107c*/ 	.short	0x0100
        /*107e*/ 	.byte	0x08
	.zero		1


	//   ....[22]....
        /*1080*/ 	.word	0x00002c00
        /*1084*/ 	.word	0x00000050
        /*1088*/ 	.word	0x00028490
        /*108c*/ 	.short	0x010a
        /*108e*/ 	.byte	0x3f
	.zero		1


	//   ....[23]....
        /*1090*/ 	.word	0x00004bd0
        /*1094*/ 	.word	0x00000050
        /*1098*/ 	.word	0x00028490
        /*109c*/ 	.short	0x010a
        /*109e*/ 	.byte	0x3f
	.zero		1


	//   ....[24]....
        /*10a0*/ 	.word	0x00006be0
        /*10a4*/ 	.word	0x00000050
        /*10a8*/ 	.word	0x00028490
        /*10ac*/ 	.short	0x010a
        /*10ae*/ 	.byte	0x3f
	.zero		1


	//   ....[25]....
        /*10b0*/ 	.word	0x00006df0
        /*10b4*/ 	.word	0x00000004
        /*10b8*/ 	.word	0x00000000
        /*10bc*/ 	.short	0x0101
        /*10be*/ 	.byte	0x3f
	.zero		1


	//   ....[26]....
        /*10c0*/ 	.word	0x00006e30
        /*10c4*/ 	.word	0x00000050
        /*10c8*/ 	.word	0x000284b0
        /*10cc*/ 	.short	0x010a
        /*10ce*/ 	.byte	0x3f
	.zero		1


	//   ....[27]....
        /*10d0*/ 	.word	0x000071e0
        /*10d4*/ 	.word	0x00000050
        /*10d8*/ 	.word	0x00000000
        /*10dc*/ 	.short	0x0101
        /*10de*/ 	.byte	0x3f
	.zero		1


	//   ....[28]....
        /*10e0*/ 	.word	0x00007fd0
        /*10e4*/ 	.word	0x00000010
        /*10e8*/ 	.word	0x00028400
        /*10ec*/ 	.short	0x010a
        /*10ee*/ 	.byte	0x3f
	.zero		1


	//   ....[29]....
        /*10f0*/ 	.word	0x00008020
        /*10f4*/ 	.word	0x00000010
        /*10f8*/ 	.word	0x00028400
        /*10fc*/ 	.short	0x010a
        /*10fe*/ 	.byte	0x3f
	.zero		1


	//   ....[30]....
        /*1100*/ 	.word	0x00008d50
        /*1104*/ 	.word	0x00000010
        /*1108*/ 	.word	0x00028400
        /*110c*/ 	.short	0x010a
        /*110e*/ 	.byte	0x3f
	.zero		1


	//   ....[31]....
        /*1110*/ 	.word	0x0000d4e0
        /*1114*/ 	.word	0x00000010
        /*1118*/ 	.word	0x00028400
        /*111c*/ 	.short	0x010a
        /*111e*/ 	.byte	0x3f
	.zero		1


	//   ....[32]....
        /*1120*/ 	.word	0x00011540
        /*1124*/ 	.word	0x0000000b
        /*1128*/ 	.word	0x00028430
        /*112c*/ 	.short	0x010a
        /*112e*/ 	.byte	0x3f
	.zero		1


	//   ....[33]....
        /*1130*/ 	.word	0x000115b0
        /*1134*/ 	.word	0x0000000b
        /*1138*/ 	.word	0x00028430
        /*113c*/ 	.short	0x010a
        /*113e*/ 	.byte	0x3f
	.zero		1


	//   ....[34]....
        /*1140*/ 	.word	0x00011d80
        /*1144*/ 	.word	0x00000003
        /*1148*/ 	.word	0x00000000
        /*114c*/ 	.short	0x0101
        /*114e*/ 	.byte	0x3f
	.zero		1


	//   ....[35]....
        /*1150*/ 	.word	0x00013d10
        /*1154*/ 	.word	0x00000007
        /*1158*/ 	.word	0x00028430
        /*115c*/ 	.short	0x010a
        /*115e*/ 	.byte	0x3f
	.zero		1


	//   ....[36]....
        /*1160*/ 	.word	0x00013d60
        /*1164*/ 	.word	0x00000007
        /*1168*/ 	.word	0x00028430
        /*116c*/ 	.short	0x010a
        /*116e*/ 	.byte	0x3f
	.zero		1


	//   ....[37]....
        /*1170*/ 	.word	0x00014170
        /*1174*/ 	.word	0x00000007
        /*1178*/ 	.word	0x00028450
        /*117c*/ 	.short	0x010a
        /*117e*/ 	.byte	0x3f
	.zero		1


	//   ....[38]....
        /*1180*/ 	.word	0x000141b0
        /*1184*/ 	.word	0x00000007
        /*1188*/ 	.word	0x00028450
        /*118c*/ 	.short	0x010a
        /*118e*/ 	.byte	0x3f
	.zero		1


	//   ....[39]....
        /*1190*/ 	.word	0x00014830
        /*1194*/ 	.word	0x00000007
        /*1198*/ 	.word	0x00000000
        /*119c*/ 	.short	0x0101
        /*119e*/ 	.byte	0x3f
	.zero		1


	//   ....[40]....
        /*11a0*/ 	.word	0x00015c60
        /*11a4*/ 	.word	0x00000007
        /*11a8*/ 	.word	0x00000000
        /*11ac*/ 	.short	0x0101
        /*11ae*/ 	.byte	0x3f
	.zero		1


	//   ....[41]....
        /*11b0*/ 	.word	0x000168a0
        /*11b4*/ 	.word	0x00000007
        /*11b8*/ 	.word	0x00028430
        /*11bc*/ 	.short	0x010a
        /*11be*/ 	.byte	0x3f
	.zero		1


	//   ....[42]....
        /*11c0*/ 	.word	0x000168f0
        /*11c4*/ 	.word	0x00000007
        /*11c8*/ 	.word	0x00028430
        /*11cc*/ 	.short	0x010a
        /*11ce*/ 	.byte	0x3f
	.zero		1


	//   ....[43]....
        /*11d0*/ 	.word	0x00016d30
        /*11d4*/ 	.word	0x00000007
        /*11d8*/ 	.word	0x00028450
        /*11dc*/ 	.short	0x010a
        /*11de*/ 	.byte	0x3f
	.zero		1


	//   ....[44]....
        /*11e0*/ 	.word	0x00016d70
        /*11e4*/ 	.word	0x00000007
        /*11e8*/ 	.word	0x00028450
        /*11ec*/ 	.short	0x010a
        /*11ee*/ 	.byte	0x3f
	.zero		1


	//   ....[45]....
        /*11f0*/ 	.word	0x00017a20
        /*11f4*/ 	.word	0x000000b3
        /*11f8*/ 	.word	0x00000000
        /*11fc*/ 	.short	0x0101
        /*11fe*/ 	.byte	0x3f
	.zero		1


	//   ....[46]....
        /*1200*/ 	.word	0x00017dc0
        /*1204*/ 	.word	0x00000006
        /*1208*/ 	.word	0x00000000
        /*120c*/ 	.short	0x0101
        /*120e*/ 	.byte	0x3f
	.zero		1


	//   ....[47]....
        /*1210*/ 	.word	0x00018780
        /*1214*/ 	.word	0x00000007
        /*1218*/ 	.word	0x00028430
        /*121c*/ 	.short	0x010a
        /*121e*/ 	.byte	0x3f
	.zero		1


	//   ....[48]....
        /*1220*/ 	.word	0x000187d0
        /*1224*/ 	.word	0x00000007
        /*1228*/ 	.word	0x00028430
        /*122c*/ 	.short	0x010a
        /*122e*/ 	.byte	0x3f
	.zero		1


	//   ....[49]....
        /*1230*/ 	.word	0x00018c10
        /*1234*/ 	.word	0x00000007
        /*1238*/ 	.word	0x00028450
        /*123c*/ 	.short	0x010a
        /*123e*/ 	.byte	0x3f
	.zero		1


	//   ....[50]....
        /*1240*/ 	.word	0x00018c50
        /*1244*/ 	.word	0x00000007
        /*1248*/ 	.word	0x00028450
        /*124c*/ 	.short	0x010a
        /*124e*/ 	.byte	0x3f
	.zero		1


	//   ....[51]....
        /*1250*/ 	.word	0x000192f0
        /*1254*/ 	.word	0x00000007
        /*1258*/ 	.word	0x00000000
        /*125c*/ 	.short	0x0101
        /*125e*/ 	.byte	0x3f
	.zero		1


	//   ....[52]....
        /*1260*/ 	.word	0x0001a6e0
        /*1264*/ 	.word	0x00000006
        /*1268*/ 	.word	0x00000000
        /*126c*/ 	.short	0x0101
        /*126e*/ 	.byte	0x3f
	.zero		1


	//   ....[53]....
        /*1270*/ 	.word	0x0001b000
        /*1274*/ 	.word	0x0000000c
        /*1278*/ 	.word	0x00028450
        /*127c*/ 	.short	0x010a
        /*127e*/ 	.byte	0x3f
	.zero		1


	//   ....[54]....
        /*1280*/ 	.word	0x0001b040
        /*1284*/ 	.word	0x0000000c
        /*1288*/ 	.word	0x00028450
        /*128c*/ 	.short	0x010a
        /*128e*/ 	.byte	0x3f
	.zero		1


	//   ....[55]....
        /*1290*/ 	.word	0x0001b850
        /*1294*/ 	.word	0x0000000c
        /*1298*/ 	.word	0x00000000
        /*129c*/ 	.short	0x0101
        /*129e*/ 	.byte	0x3f
	.zero		1


	//   ....[56]....
        /*12a0*/ 	.word	0x0001e3e0
        /*12a4*/ 	.word	0x00000000
        /*12a8*/ 	.word	0x00000000
        /*12ac*/ 	.short	0x0101
        /*12ae*/ 	.byte	0x3f
	.zero		1


	//   ....[57]....
        /*12b0*/ 	.word	0x000211d0
        /*12b4*/ 	.word	0x00000006
        /*12b8*/ 	.word	0x00028420
        /*12bc*/ 	.short	0x010a
        /*12be*/ 	.byte	0x3f
	.zero		1


	//   ....[58]....
        /*12c0*/ 	.word	0x000212c0
        /*12c4*/ 	.word	0x00000007
        /*12c8*/ 	.word	0x000284a0
        /*12cc*/ 	.short	0x010a
        /*12ce*/ 	.byte	0x3f
	.zero		1


	//   ....[59]....
        /*12d0*/ 	.word	0x00021610
        /*12d4*/ 	.word	0x00000007
        /*12d8*/ 	.word	0x000284c0
        /*12dc*/ 	.short	0x010a
        /*12de*/ 	.byte	0x3f
	.zero		1


	//   ....[60]....
        /*12e0*/ 	.word	0x00021ac0
        /*12e4*/ 	.word	0x00000008
        /*12e8*/ 	.word	0x000284a0
        /*12ec*/ 	.short	0x010a
        /*12ee*/ 	.byte	0x3f
	.zero		1


	//   ....[61]....
        /*12f0*/ 	.word	0x00021e00
        /*12f4*/ 	.word	0x00000008
        /*12f8*/ 	.word	0x000284c0
        /*12fc*/ 	.short	0x010a
        /*12fe*/ 	.byte	0x3f
	.zero		1


	//   ....[62]....
        /*1300*/ 	.word	0x00023110
        /*1304*/ 	.word	0x00000000
        /*1308*/ 	.word	0x00028480
        /*130c*/ 	.short	0x010a
        /*130e*/ 	.byte	0x3f
	.zero		1


	//   ....[63]....
        /*1310*/ 	.word	0x00023320
        /*1314*/ 	.word	0x00000000
        /*1318*/ 	.word	0x00028440
        /*131c*/ 	.short	0x010a
        /*131e*/ 	.byte	0x3f
	.zero		1


	//   ....[64]....
        /*1320*/ 	.word	0x00024130
        /*1324*/ 	.word	0x00000009
        /*1328*/ 	.word	0x00028400
        /*132c*/ 	.short	0x0107
        /*132e*/ 	.byte	0x3f
	.zero		1


	//   ....[65]....
        /*1330*/ 	.word	0x00024230
        /*1334*/ 	.word	0x00000002
        /*1338*/ 	.word	0x00028400
        /*133c*/ 	.short	0x0101
        /*133e*/ 	.byte	0x3f
	.zero		1


	//   ....[66]....
        /*1340*/ 	.word	0x00024250
        /*1344*/ 	.word	0x00000002
        /*1348*/ 	.word	0x00028420
        /*134c*/ 	.short	0x010a
        /*134e*/ 	.byte	0x3f
	.zero		1


	//   ....[67]....
        /*1350*/ 	.word	0x000245a0
        /*1354*/ 	.word	0x00000004
        /*1358*/ 	.word	0x00028480
        /*135c*/ 	.short	0x010a
        /*135e*/ 	.byte	0x3f
	.zero		1


	//   ....[68]....
        /*1360*/ 	.word	0x000248f0
        /*1364*/ 	.word	0x00000004
        /*1368*/ 	.word	0x00028440
        /*136c*/ 	.short	0x010a
        /*136e*/ 	.byte	0x3f
	.zero		1


	//   ....[69]....
        /*1370*/ 	.word	0x00024cc0
        /*1374*/ 	.word	0x00000014
        /*1378*/ 	.word	0x00028470
        /*137c*/ 	.short	0x010a
        /*137e*/ 	.byte	0x3f
	.zero		1


	//   ....[70]....
        /*1380*/ 	.word	0x00024d30
        /*1384*/ 	.word	0x00000014
        /*1388*/ 	.word	0x00028460
        /*138c*/ 	.short	0x010a
        /*138e*/ 	.byte	0x3f
	.zero		1


	//   ....[71]....
        /*1390*/ 	.word	0x000251a0
        /*1394*/ 	.word	0x00000014
        /*1398*/ 	.word	0x00028450
        /*139c*/ 	.short	0x0101
        /*139e*/ 	.byte	0x3f
	.zero		1


	//   ....[72]....
        /*13a0*/ 	.word	0x00025230
        /*13a4*/ 	.word	0x00000014
        /*13a8*/ 	.word	0x00000000
        /*13ac*/ 	.short	0x0101
        /*13ae*/ 	.byte	0x3f
	.zero		1


	//   ....[73]....
        /*13b0*/ 	.word	0x00025460
        /*13b4*/ 	.word	0x00000011
        /*13b8*/ 	.word	0x00028470
        /*13bc*/ 	.short	0x010a
        /*13be*/ 	.byte	0x3f
	.zero		1


	//   ....[74]....
        /*13c0*/ 	.word	0x000254d0
        /*13c4*/ 	.word	0x00000011
        /*13c8*/ 	.word	0x00028460
        /*13cc*/ 	.short	0x010a
        /*13ce*/ 	.byte	0x3f
	.zero		1


	//   ....[75]....
        /*13d0*/ 	.word	0x00025960
        /*13d4*/ 	.word	0x00000011
        /*13d8*/ 	.word	0x00028450
        /*13dc*/ 	.short	0x0101
        /*13de*/ 	.byte	0x3f
	.zero		1


	//   ....[76]....
        /*13e0*/ 	.word	0x000259b0
        /*13e4*/ 	.word	0x00000011
        /*13e8*/ 	.word	0x00000000
        /*13ec*/ 	.short	0x0101
        /*13ee*/ 	.byte	0x3f
	.zero		1


	//   ....[77]....
        /*13f0*/ 	.word	0x00026750
        /*13f4*/ 	.word	0x00000000
        /*13f8*/ 	.word	0x00028420
        /*13fc*/ 	.short	0x010a
        /*13fe*/ 	.byte	0x3f
	.zero		1


	//   ....[78]....
        /*1400*/ 	.word	0x00026900
        /*1404*/ 	.word	0x00000006
        /*1408*/ 	.word	0x00000000
        /*140c*/ 	.short	0x010a
        /*140e*/ 	.byte	0x3f
	.zero		1


	//   ....[79]....
        /*1410*/ 	.word	0x00026970
        /*1414*/ 	.word	0x00000007
        /*1418*/ 	.word	0x00000000
        /*141c*/ 	.short	0x010a
        /*141e*/ 	.byte	0x3f
	.zero		1


	//   ....[80]....
        /*1420*/ 	.word	0x000269d0
        /*1424*/ 	.word	0x00000004
        /*1428*/ 	.word	0x00028460
        /*142c*/ 	.short	0x010a
        /*142e*/ 	.byte	0x3f
	.zero		1


	//   ....[81]....
        /*1430*/ 	.word	0x00026a20
        /*1434*/ 	.word	0x00000003
        /*1438*/ 	.word	0x00028460
        /*143c*/ 	.short	0x010a
        /*143e*/ 	.byte	0x3f
	.zero		1


	//   ....[82]....
        /*1440*/ 	.word	0x00026a60
        /*1444*/ 	.word	0x00000004
        /*1448*/ 	.word	0x00028480
        /*144c*/ 	.short	0x010a
        /*144e*/ 	.byte	0x3f
	.zero		1


	//   ....[83]....
        /*1450*/ 	.word	0x00026a80
        /*1454*/ 	.word	0x00000003
        /*1458*/ 	.word	0x00028480
        /*145c*/ 	.short	0x010a
        /*145e*/ 	.byte	0x3f
	.zero		1


	//   ....[84]....
        /*1460*/ 	.word	0x00026ae0
        /*1464*/ 	.word	0x00000050
        /*1468*/ 	.word	0x00028490
        /*146c*/ 	.short	0x010a
        /*146e*/ 	.byte	0x3f
	.zero		1


	//   ....[85]....
        /*1470*/ 	.word	0x00026b30
        /*1474*/ 	.word	0x00000050
        /*1478*/ 	.word	0x00028490
        /*147c*/ 	.short	0x010a
        /*147e*/ 	.byte	0x3f
	.zero		1


	//   ....[86]....
        /*1480*/ 	.word	0x00026b80
        /*1484*/ 	.word	0x00000050
        /*1488*/ 	.word	0x00028490
        /*148c*/ 	.short	0x010a
        /*148e*/ 	.byte	0x3f
	.zero		1


	//   ....[87]....
        /*1490*/ 	.word	0x00026bd0
        /*1494*/ 	.word	0x00000050
        /*1498*/ 	.word	0x000284b0
        /*149c*/ 	.short	0x010a
        /*149e*/ 	.byte	0x3f
	.zero		1


	//   ....[88]....
        /*14a0*/ 	.word	0x000273d0
        /*14a4*/ 	.word	0x00000010
        /*14a8*/ 	.word	0x00028400
        /*14ac*/ 	.short	0x010a
        /*14ae*/ 	.byte	0x3f
	.zero		1


	//   ....[89]....
        /*14b0*/ 	.word	0x00027d50
        /*14b4*/ 	.word	0x00000010
        /*14b8*/ 	.word	0x00028400
        /*14bc*/ 	.short	0x010a
        /*14be*/ 	.byte	0x3f
	.zero		1


	//   ....[90]....
        /*14c0*/ 	.word	0x00027da0
        /*14c4*/ 	.word	0x0000000b
        /*14c8*/ 	.word	0x00028430
        /*14cc*/ 	.short	0x010a
        /*14ce*/ 	.byte	0x3f
	.zero		1


	//   ....[91]....
        /*14d0*/ 	.word	0x00027df0
        /*14d4*/ 	.word	0x00000007
        /*14d8*/ 	.word	0x00028430
        /*14dc*/ 	.short	0x010a
        /*14de*/ 	.byte	0x3f
	.zero		1


	//   ....[92]....
        /*14e0*/ 	.word	0x00027e40
        /*14e4*/ 	.word	0x00000007
        /*14e8*/ 	.word	0x00028450
        /*14ec*/ 	.short	0x010a
        /*14ee*/ 	.byte	0x3f
	.zero		1


	//   ....[93]....
        /*14f0*/ 	.word	0x00027e90
        /*14f4*/ 	.word	0x00000007
        /*14f8*/ 	.word	0x00028430
        /*14fc*/ 	.short	0x010a
        /*14fe*/ 	.byte	0x3f
	.zero		1


	//   ....[94]....
        /*1500*/ 	.word	0x00027ee0
        /*1504*/ 	.word	0x00000007
        /*1508*/ 	.word	0x00028450
        /*150c*/ 	.short	0x010a
        /*150e*/ 	.byte	0x3f
	.zero		1


	//   ....[95]....
        /*1510*/ 	.word	0x00027f30
        /*1514*/ 	.word	0x00000007
        /*1518*/ 	.word	0x00028430
        /*151c*/ 	.short	0x010a
        /*151e*/ 	.byte	0x3f
	.zero		1


	//   ....[96]....
        /*1520*/ 	.word	0x00027f80
        /*1524*/ 	.word	0x00000007
        /*1528*/ 	.word	0x00028450
        /*152c*/ 	.short	0x010a
        /*152e*/ 	.byte	0x3f
	.zero		1


	//   ....[97]....
        /*1530*/ 	.word	0x00027fd0
        /*1534*/ 	.word	0x0000000c
        /*1538*/ 	.word	0x00028450
        /*153c*/ 	.short	0x010a
        /*153e*/ 	.byte	0x3f
	.zero		1


	//   ....[98]....
        /*1540*/ 	.word	0x0002a5b0
        /*1544*/ 	.word	0x00000005
        /*1548*/ 	.word	0x00028420
        /*154c*/ 	.short	0x010a
        /*154e*/ 	.byte	0x3f
	.zero		1


	//   ....[99]....
        /*1550*/ 	.word	0x0002a600
        /*1554*/ 	.word	0x00000007
        /*1558*/ 	.word	0x000284a0
        /*155c*/ 	.short	0x010a
        /*155e*/ 	.byte	0x3f
	.zero		1


	//   ....[100]....
        /*1560*/ 	.word	0x0002a650
        /*1564*/ 	.word	0x00000007
        /*1568*/ 	.word	0x000284c0
        /*156c*/ 	.short	0x010a
        /*156e*/ 	.byte	0x3f
	.zero		1


	//   ....[101]....
        /*1570*/ 	.word	0x0002a6a0
        /*1574*/ 	.word	0x00000008
        /*1578*/ 	.word	0x000284a0
        /*157c*/ 	.short	0x010a
        /*157e*/ 	.byte	0x3f
	.zero		1


	//   ....[102]....
        /*1580*/ 	.word	0x0002a6f0
        /*1584*/ 	.word	0x00000008
        /*1588*/ 	.word	0x000284c0
        /*158c*/ 	.short	0x010a
        /*158e*/ 	.byte	0x3f
	.zero		1


	//   ....[103]....
        /*1590*/ 	.word	0x0002a890
        /*1594*/ 	.word	0x00000000
        /*1598*/ 	.word	0x00028480
        /*159c*/ 	.short	0x010a
        /*159e*/ 	.byte	0x3f
	.zero		1


	//   ....[104]....
        /*15a0*/ 	.word	0x0002a8e0
        /*15a4*/ 	.word	0x00000000
        /*15a8*/ 	.word	0x00028440
        /*15ac*/ 	.short	0x010a
        /*15ae*/ 	.byte	0x3f
	.zero		1


	//   ....[105]....
        /*15b0*/ 	.word	0x0002b420
        /*15b4*/ 	.word	0x00000002
        /*15b8*/ 	.word	0x00028420
        /*15bc*/ 	.short	0x010a
        /*15be*/ 	.byte	0x3f
	.zero		1


	//   ....[106]....
        /*15c0*/ 	.word	0x0002b470
        /*15c4*/ 	.word	0x00000004
        /*15c8*/ 	.word	0x00028480
        /*15cc*/ 	.short	0x010a
        /*15ce*/ 	.byte	0x3f
	.zero		1


	//   ....[107]....
        /*15d0*/ 	.word	0x0002b4c0
        /*15d4*/ 	.word	0x00000004
        /*15d8*/ 	.word	0x00028440
        /*15dc*/ 	.short	0x010a
        /*15de*/ 	.byte	0x3f
	.zero		1


	//   ....[108]....
        /*15e0*/ 	.word	0x0002b510
        /*15e4*/ 	.word	0x00000014
        /*15e8*/ 	.word	0x00028470
        /*15ec*/ 	.short	0x010a
        /*15ee*/ 	.byte	0x3f
	.zero		1


	//   ....[109]....
        /*15f0*/ 	.word	0x0002b560
        /*15f4*/ 	.word	0x00000014
        /*15f8*/ 	.word	0x00028460
        /*15fc*/ 	.short	0x010a
        /*15fe*/ 	.byte	0x3f
	.zero		1


	//   ....[110]....
        /*1600*/ 	.word	0x0002b5b0
        /*1604*/ 	.word	0x00000011
        /*1608*/ 	.word	0x00028470
        /*160c*/ 	.short	0x010a
        /*160e*/ 	.byte	0x3f
	.zero		1


	//   ....[111]....
        /*1610*/ 	.word	0x0002b600
        /*1614*/ 	.word	0x00000011
        /*1618*/ 	.word	0x00028460
        /*161c*/ 	.short	0x010a
        /*161e*/ 	.byte	0x3f
	.zero		1


	//   ....[112]....
        /*1620*/ 	.word	0x0002c060
        /*1624*/ 	.word	0x00000000
        /*1628*/ 	.word	0x00028420
        /*162c*/ 	.short	0x010a
        /*162e*/ 	.byte	0x3f
	.zero		1


	//   ....[113]....
        /*1630*/ 	.word	0x0002c200
        /*1634*/ 	.word	0x00000006
        /*1638*/ 	.word	0x00000000
        /*163c*/ 	.short	0x010a
        /*163e*/ 	.byte	0x3f
	.zero		1


	//   ....[114]....
        /*1640*/ 	.word	0x0002c250
        /*1644*/ 	.word	0x00000007
        /*1648*/ 	.word	0x00000000
        /*164c*/ 	.short	0x010a
        /*164e*/ 	.byte	0x3f
	.zero		1


	//   ....[115]....
        /*1650*/ 	.word	0x0002c2a0
        /*1654*/ 	.word	0x00000004
        /*1658*/ 	.word	0x00028460
        /*165c*/ 	.short	0x010a
        /*165e*/ 	.byte	0x3f
	.zero		1


	//   ....[116]....
        /*1660*/ 	.word	0x0002c2f0
        /*1664*/ 	.word	0x00000003
        /*1668*/ 	.word	0x00028460
        /*166c*/ 	.short	0x010a
        /*166e*/ 	.byte	0x3f
	.zero		1


	//   ....[117]....
        /*1670*/ 	.word	0x0002c340
        /*1674*/ 	.word	0x00000004
        /*1678*/ 	.word	0x00028480
        /*167c*/ 	.short	0x010a
        /*167e*/ 	.byte	0x3f
	.zero		1


	//----- nvinfo : EIATTR_NUM_MBARRIERS
	.align		4
.L_244:
        /*1680*/ 	.byte	0x03, 0x38
        /*1682*/ 	.short	0x0016


	//----- nvinfo : EIATTR_EXIT_INSTR_OFFSETS
	.align		4
        /*1684*/ 	.byte	0x04, 0x1c
        /*1686*/ 	.short	(.L_246 - .L_245)


	//   ....[0]....
.L_245:
        /*1688*/ 	.word	0x00026ad0


	//----- nvinfo : EIATTR_MAX_THREADS
	.align		4
.L_246:
        /*168c*/ 	.byte	0x04, 0x05
        /*168e*/ 	.short	(.L_248 - .L_247)
.L_247:
        /*1690*/ 	.word	0x00000180
        /*1694*/ 	.word	0x00000001
        /*1698*/ 	.word	0x00000001


	//----- nvinfo : EIATTR_CRS_STACK_SIZE
	.align		4
.L_248:
        /*169c*/ 	.byte	0x04, 0x1e
        /*169e*/ 	.short	(.L_250 - .L_249)
.L_249:
        /*16a0*/ 	.word	0x00000000


	//----- nvinfo : EIATTR_CBANK_PARAM_SIZE
	.align		4
.L_250:
        /*16a4*/ 	.byte	0x03, 0x19
        /*16a6*/ 	.short	0x0af0


	//----- nvinfo : EIATTR_PARAM_CBANK
	.align		4
        /*16a8*/ 	.byte	0x04, 0x0a
        /*16aa*/ 	.short	(.L_252 - .L_251)
	.align		4
.L_251:
        /*16ac*/ 	.word	index@(.nv.constant0._ZN7cutlass13device_kernelIN5flash11enable_sm90INS1_16FlashAttnFwdSm90INS1_25CollectiveMainloopFwdSm90ILi2EN4cute5tupleIJNS5_1CILi1EEES8_S8_EEENS6_IJNS7_ILi128EEENS7_ILi64EEENS7_ILi256EEEEEELi256ENS_12float_e4m3_tEfNS_4arch4Sm90ELb0ELb1ELb1ELb1ELb0ELb1ELb0ELb1ELb1ELb1ELb0ELb0EEENS1_21CollectiveEpilogueFwdINS6_IJSA_SC_SB_EEES9_NS_10bfloat16_tESG_Li256ELb1ELb1ELb0ELb1EEENS1_36VarlenDynamicPersistentTileSchedulerILi128ELi64ELi256ELi128ELb0ELb1ELb1ELb1ELb0ELb1EEEEEEEEEvNT_6ParamsE)
        /*16b0*/ 	.short	0x0210
        /*16b2*/ 	.short	0x0af0


	//----- nvinfo : EIATTR_SW_WAR
	.align		4
.L_252:
        /*16b4*/ 	.byte	0x04, 0x36
        /*16b6*/ 	.short	(.L_254 - .L_253)
.L_253:
        /*16b8*/ 	.word	0x00000008
.L_254:


//--------------------- .nv.info._ZN7cutlass13device_kernelIN5flash11enable_sm90INS1_16FlashAttnFwdSm90INS1_25CollectiveMainloopFwdSm90ILi2EN4cute5tupleIJNS5_1CILi1EEES8_S8_EEENS6_IJNS7_ILi128EEESA_NS7_ILi256EEEEEELi256ENS_12float_e4m3_tEfNS_4arch4Sm90ELb1ELb0ELb1ELb0ELb0ELb0ELb0ELb1ELb1ELb1ELb0ELb0EEENS1_21CollectiveEpilogueFwdINS6_IJSA_SB_SA_EEES9_NS_10bfloat16_tESF_Li256ELb0ELb1ELb0ELb1EEENS1_30DynamicPersistentTileSchedulerILi256ELi128ELb0ELb1ELb1EEEEEEEEEvNT_6ParamsE --------------------------
	.section	.nv.info._ZN7cutlass13device_kernelIN5flash11enable_sm90INS1_16FlashAttnFwdSm90INS1_25CollectiveMainloopFwdSm90ILi2EN4cute5tupleIJNS5_1CILi1EEES8_S8_EEENS6_IJNS7_ILi128EEESA_NS7_ILi256EEEEEELi256ENS_12float_e4m3_tEfNS_4arch4Sm90ELb1ELb0ELb1ELb0ELb0ELb0ELb0ELb1ELb1ELb1ELb0ELb0EEENS1_21CollectiveEpilogueFwdINS6_IJSA_SB_SA_EEES9_NS_10bfloat16_tESF_Li256ELb0ELb1ELb0ELb1EEENS1_30DynamicPersistentTileSchedulerILi256ELi128ELb0ELb1ELb1EEEEEEEEEvNT_6ParamsE,"",@"SHT_CUDA_INFO"
	.sectionflags	@""
	.align	4


	//----- nvinfo : EIATTR_CUDA_API_VERSION
	.align		4
        /*0000*/ 	.byte	0x04, 0x37
        /*0002*/ 	.short	(.L_256 - .L_255)
.L_255:
        /*0004*/ 	.word	0x00000082


	//----- nvinfo : EIATTR_KPARAM_INFO
	.align		4
.L_256:
        /*0008*/ 	.byte	0x04, 0x17
        /*000a*/ 	.short	(.L_258 - .L_257)
.L_257:
        /*000c*/ 	.word	0x00000000
        /*0010*/ 	.short	0x0000
        /*0012*/ 	.short	0x0070
        /*0014*/ 	.byte	0x00, 0xf0, 0x01, 0x2a


	//----- nvinfo : EIATTR_SPARSE_MMA_MASK
	.align		4
.L_258:
        /*0018*/ 	.byte	0x03, 0x50
        /*001a*/ 	.short	0x0000


	//----- nvinfo : EIATTR_MAXREG_COUNT
	.align		4
        /*001c*/ 	.byte	0x03, 0x1b
        /*001e*/ 	.short	0x00a8


	//----- nvinfo : EIATTR_NUM_BARRIERS
	.align		4
        /*0020*/ 	.byte	0x02, 0x4c
        /*0022*/ 	.byte	0x10
	.zero		1


	//----- nvinfo : EIATTR_EXTERNS
	.align		4
        /*0024*/ 	.byte	0x04, 0x0f
        /*0026*/ 	.short	(.L_260 - .L_259)


	//   ....[0]....
	.align		4
.L_259:
        /*0028*/ 	.word	index@(__assertfail)


	//----- nvinfo : EIATTR_ANNOTATIONS
	.align		4
.L_260:
        /*002c*/ 	.byte	0x04, 0x55
        /*002e*/ 	.short	(.L_262 - .L_261)


	//   ....[0]....
.L_261:
        /* <DEDUP_REMOVED lines=34> */


	//----- nvinfo : EIATTR_MERCURY_ISA_VERSION
	.align		4
.L_262:
        /*0238*/ 	.byte	0x03, 0x5f
        /*023a*/ 	.short	0x0101


	//----- nvinfo : EIATTR_INT_WARP_WIDE_INSTR_OFFSETS
	.align		4
        /*023c*/ 	.byte	0x04, 0x31
        /*023e*/ 	.short	(.L_264 - .L_263)


	//   ....[0]....
.L_263:
        /*0240*/ 	.word	0x00000130


	//   ....[1]....
        /*0244*/ 	.word	0x00000170


	//   ....[2]....
        /*0248*/ 	.word	0x000001e0


	//   ....[3]....
        /*024c*/ 	.word	0x0000f8f0


	//   ....[4]....
        /*0250*/ 	.word	0x0000f980


	//   ....[5]....
        /*0254*/ 	.word	0x000126b0


	//   ....[6]....
        /*0258*/ 	.word	0x00012740


	//----- nvinfo : EIATTR_COOP_GROUP_MASK_REGIDS
	.align		4
.L_264:
        /*025c*/ 	.byte	0x04, 0x29
        /*025e*/ 	.short	(.L_266 - .L_265)


	//   ....[0]....
.L_265:
        /*0260*/ 	.word	0xffffffff


	//   ....[1]....
        /*0264*/ 	.word	0xffffffff


	//   ....[2]....
        /*0268*/ 	.word	0xffffffff


	//   ....[3]....
        /*026c*/ 	.word	0xffffffff


	//   ....[4]....
        /*0270*/ 	.word	0xffffffff


	//   ....[5]....
        /*0274*/ 	.word	0xffffffff


	//   ....[6]....
        /*0278*/ 	.word	0xffffffff


	//   ....[7]....
        /*027c*/ 	.word	0xffffffff


	//   ....[8]....
        /*0280*/ 	.word	0xffffffff


	//   ....[9]....
        /*0284*/ 	.word	0xffffffff


	//   ....[10]....
        /*0288*/ 	.word	0xffffffff


	//   ....[11]....
        /*028c*/ 	.word	0xffffffff


	//   ....[12]....
        /*0290*/ 	.word	0xffffffff


	//   ....[13]....
        /*0294*/ 	.word	0xffffffff


	//   ....[14]....
        /*0298*/ 	.word	0xffffffff


	//   ....[15]....
        /*029c*/ 	.word	0xffffffff


	//   ....[16]....
        /*02a0*/ 	.word	0xffffffff


	//   ....[17]....
        /*02a4*/ 	.word	0xffffffff


	//   ....[18]....
        /*02a8*/ 	.word	0xffffffff


	//   ....[19]....
        /*02ac*/ 	.word	0xffffffff


	//   ....[20]....
        /*02b0*/ 	.word	0xffffffff


	//   ....[21]....
        /*02b4*/ 	.word	0xffffffff


	//   ....[22]....
        /*02b8*/ 	.word	0xffffffff


	//   ....[23]....
        /*02bc*/ 	.word	0xffffffff


	//   ....[24]....
        /*02c0*/ 	.word	0xffffffff


	//   ....[25]....
        /*02c4*/ 	.word	0xffffffff


	//   ....[26]....
        /*02c8*/ 	.word	0xffffffff


	//   ....[27]....
        /*02cc*/ 	.word	0xffffffff


	//   ....[28]....
        /*02d0*/ 	.word	0xffffffff


	//   ....[29]....
        /*02d4*/ 	.word	0xffffffff


	//   ....[30]....
        /*02d8*/ 	.word	0xffffffff


	//   ....[31]....
        /*02dc*/ 	.word	0xffffffff


	//   ....[32]....
        /*02e0*/ 	.word	0xffffffff


	//   ....[33]....
        /*02e4*/ 	.word	0xffffffff


	//   ....[34]....
        /*02e8*/ 	.word	0xffffffff


	//   ....[35]....
        /*02ec*/ 	.word	0xffffffff


	//   ....[36]....
        /*02f0*/ 	.word	0xffffffff


	//   ....[37]....
        /*02f4*/ 	.word	0xffffffff


	//   ....[38]....
        /*02f8*/ 	.word	0xffffffff


	//   ....[39]....
        /*02fc*/ 	.word	0xffffffff


	//   ....[40]....
        /*0300*/ 	.word	0xffffffff


	//   ....[41]....
        /*0304*/ 	.word	0xffffffff


	//   ....[42]....
        /*0308*/ 	.word	0xffffffff


	//   ....[43]....
        /*030c*/ 	.word	0xffffffff


	//   ....[44]....
        /*0310*/ 	.word	0xffffffff


	//   ....[45]....
        /*0314*/ 	.word	0xffffffff


	//   ....[46]....
        /*0318*/ 	.word	0xffffffff


	//   ....[47]....
        /*031c*/ 	.word	0xffffffff


	//   ....[48]....
        /*0320*/ 	.word	0xffffffff


	//   ....[49]....
        /*0324*/ 	.word	0xffffffff


	//   ....[50]....
        /*0328*/ 	.word	0xffffffff


	//   ....[51]....
        /*032c*/ 	.word	0xffffffff


	//   ....[52]....
        /*0330*/ 	.word	0xffffffff


	//   ....[53]....
        /*0334*/ 	.word	0xffffffff


	//   ....[54]....
        /*0338*/ 	.word	0xffffffff


	//   ....[55]....
        /*033c*/ 	.word	0xffffffff


	//   ....[56]....
        /*0340*/ 	.word	0xffffffff


	//   ....[57]....
        /*0344*/ 	.word	0xffffffff


	//   ....[58]....
        /*0348*/ 	.word	0xffffffff


	//   ....[59]....
        /*034c*/ 	.word	0xffffffff


	//   ....[60]....
        /*0350*/ 	.word	0xffffffff


	//   ....[61]....
        /*0354*/ 	.word	0xffffffff


	//   ....[62]....
        /*0358*/ 	.word	0xffffffff


	//   ....[63]....
        /*035c*/ 	.word	0xffffffff


	//   ....[64]....
        /*0360*/ 	.word	0xffffffff


	//   ....[65]....
        /*0364*/ 	.word	0xffffffff


	//   ....[66]....
        /*0368*/ 	.word	0xffffffff


	//   ....[67]....
        /*036c*/ 	.word	0xffffffff


	//   ....[68]....
        /*0370*/ 	.word	0xffffffff


	//   ....[69]....
        /*0374*/ 	.word	0xffffffff


	//   ....[70]....
        /*0378*/ 	.word	0xffffffff


	//   ....[71]....
        /*037c*/ 	.word	0xffffffff


	//   ....[72]....
        /*0380*/ 	.word	0xffffffff


	//   ....[73]....
        /*0384*/ 	.word	0xffffffff


	//   ....[74]....
        /*0388*/ 	.word	0xffffffff


	//   ....[75]....
        /*038c*/ 	.word	0xffffffff


	//   ....[76]....
        /*0390*/ 	.word	0xffffffff


	//   ....[77]....
        /*0394*/ 	.word	0xffffffff


	//   ....[78]....
        /*0398*/ 	.word	0xffffffff


	//   ....[79]....
        /*039c*/ 	.word	0xffffffff


	//   ....[80]....
        /*03a0*/ 	.word	0xffffffff


	//   ....[81]....
        /*03a4*/ 	.word	0xffffffff


	//   ....[82]....
        /*03a8*/ 	.word	0xffffffff


	//   ....[83]....
        /*03ac*/ 	.word	0xffffffff


	//   ....[84]....
        /*03b0*/ 	.word	0xffffffff


	//   ....[85]....
        /*03b4*/ 	.word	0xffffffff


	//   ....[86]....
        /*03b8*/ 	.word	0xffffffff


	//   ....[87]....
        /*03bc*/ 	.word	0xffffffff


	//   ....[88]....
        /*03c0*/ 	.word	0xffffffff


	//   ....[89]....
        /*03c4*/ 	.word	0xffffffff


	//   ....[90]....
        /*03c8*/ 	.word	0xffffffff


	//   ....[91]....
        /*03cc*/ 	.word	0xffffffff


	//   ....[92]....
        /*03d0*/ 	.word	0xffffffff


	//   ....[93]....
        /*03d4*/ 	.word	0xffffffff


	//   ....[94]....
        /*03d8*/ 	.word	0xffffffff


	//   ....[95]....
        /*03dc*/ 	.word	0xffffffff


	//   ....[96]....
        /*03e0*/ 	.word	0xffffffff


	//   ....[97]....
        /*03e4*/ 	.word	0xffffffff


	//   ....[98]....
        /*03e8*/ 	.word	0xffffffff


	//   ....[99]....
        /*03ec*/ 	.word	0xffffffff


	//   ....[100]....
        /*03f0*/ 	.word	0xffffffff


	//   ....[101]....
        /*03f4*/ 	.word	0xffffffff


	//   ....[102]....
        /*03f8*/ 	.word	0xffffffff


	//   ....[103]....
        /*03fc*/ 	.word	0xffffffff


	//   ....[104]....
        /*0400*/ 	.word	0xffffffff


	//   ....[105]....
        /*0404*/ 	.word	0xffffffff


	//   ....[106]....
        /*0408*/ 	.word	0xffffffff


	//   ....[107]....
        /*040c*/ 	.word	0xffffffff


	//   ....[108]....
        /*0410*/ 	.word	0xffffffff


	//   ....[109]....
        /*0414*/ 	.word	0xffffffff


	//   ....[110]....
        /*0418*/ 	.word	0xffffffff


	//   ....[111]....
        /*041c*/ 	.word	0xffffffff


	//   ....[112]....
        /*0420*/ 	.word	0xffffffff


	//   ....[113]....
        /*0424*/ 	.word	0xffffffff


	//   ....[114]....
        /*0428*/ 	.word	0xffffffff


	//   ....[115]....
        /*042c*/ 	.word	0xffffffff


	//   ....[116]....
        /*0430*/ 	.word	0xffffffff


	//   ....[117]....
        /*0434*/ 	.word	0xffffffff


	//   ....[118]....
        /*0438*/ 	.word	0xffffffff


	//   ....[119]....
        /*043c*/ 	.word	0xffffffff


	//   ....[120]....
        /*0440*/ 	.word	0xffffffff


	//   ....[121]....
        /*0444*/ 	.word	0xffffffff


	//   ....[122]....
        /*0448*/ 	.word	0xffffffff


	//   ....[123]....
        /*044c*/ 	.word	0xffffffff


	//   ....[124]....
        /*0450*/ 	.word	0xffffffff


	//   ....[125]....
        /*0454*/ 	.word	0xffffffff


	//   ....[126]....
        /*0458*/ 	.word	0xffffffff


	//   ....[127]....
        /*045c*/ 	.word	0xffffffff


	//   ....[128]....
        /*0460*/ 	.word	0xffffffff


	//   ....[129]....
        /*0464*/ 	.word	0xffffffff


	//   ....[130]....
        /*0468*/ 	.word	0xffffffff


	//   ....[131]....
        /*046c*/ 	.word	0xffffffff


	//   ....[132]....
        /*0470*/ 	.word	0x0500000f


	//   ....[133]....
        /*0474*/ 	.word	0x0500000f


	//   ....[134]....
        /*0478*/ 	.word	0x0500000f


	//   ....[135]....
        /*047c*/ 	.word	0x0500000f


	//   ....[136]....
        /*0480*/ 	.word	0x0500000f


	//   ....[137]....
        /*0484*/ 	.word	0x0500000f


	//   ....[138]....
        /*0488*/ 	.word	0x0500000f


	//   ....[139]....
        /*048c*/ 	.word	0x0500000f


	//   ....[140]....
        /*0490*/ 	.word	0x0500000f


	//   ....[141]....
        /*0494*/ 	.word	0x0500000f


	//   ....[142]....
        /*0498*/ 	.word	0x0500000f


	//   ....[143]....
        /*049c*/ 	.word	0x0500000f


	//   ....[144]....
        /*04a0*/ 	.word	0x0500000f


	//   ....[145]....
        /*04a4*/ 	.word	0x0500000f


	//   ....[146]....
        /*04a8*/ 	.word	0x0500000f


	//   ....[147]....
        /*04ac*/ 	.word	0x0500000f


	//   ....[148]....
        /*04b0*/ 	.word	0x0500000f


	//   ....[149]....
        /*04b4*/ 	.word	0x0500000f


	//----- nvinfo : EIATTR_COOP_GROUP_INSTR_OFFSETS
	.align		4
.L_266:
        /*04b8*/ 	.byte	0x04, 0x28
        /*04ba*/ 	.short	(.L_268 - .L_267)


	//   ....[0]....
.L_267:
        /*04bc*/ 	.word	0x00000070


	//   ....[1]....
        /*04c0*/ 	.word	0x00000140


	//   ....[2]....
        /*04c4*/ 	.word	0x00000190


	//   ....[3]....
        /*04c8*/ 	.word	0x000003c0


	//   ....[4]....
        /*04cc*/ 	.word	0x00000520


	//   ....[5]....
        /*04d0*/ 	.word	0x00000640


	//   ....[6]....
        /*04d4*/ 	.word	0x000007a0


	//   ....[7]....
        /*04d8*/ 	.word	0x000016b0


	//   ....[8]....
        /*04dc*/ 	.word	0x00002560


	//   ....[9]....
        /*04e0*/ 	.word	0x000031a0


	//   ....[10]....
        /*04e4*/ 	.word	0x000031f0


	//   ....[11]....
        /*04e8*/ 	.word	0x00003200


	//   ....[12]....
        /*04ec*/ 	.word	0x00003c50


	//   ....[13]....
        /*04f0*/ 	.word	0x00003cc0


	//   ....[14]....
        /*04f4*/ 	.word	0x000057d0


	//   ....[15]....
        /*04f8*/ 	.word	0x00005fe0


	//   ....[16]....
        /*04fc*/ 	.word	0x00006030


	//   ....[17]....
        /*0500*/ 	.word	0x00006050


	//   ....[18]....
        /*0504*/ 	.word	0x00006a20


	//   ....[19]....
        /*0508*/ 	.word	0x00006a80


	//   ....[20]....
        /*050c*/ 	.word	0x00009190


	//   ....[21]....
        /*0510*/ 	.word	0x000091b0


	//   ....[22]....
        /*0514*/ 	.word	0x000091e0


	//   ....[23]....
        /*0518*/ 	.word	0x000091f0


	//   ....[24]....
        /*051c*/ 	.word	0x0000ae40


	//   ....[25]....
        /*0520*/ 	.word	0x0000ae50


	//   ....[26]....
        /*0524*/ 	.word	0x0000ae80


	//   ....[27]....
        /*0528*/ 	.word	0x0000ae90


	//   ....[28]....
        /*052c*/ 	.word	0x0000c9d0


	//   ....[29]....
        /*0530*/ 	.word	0x0000ca00


	//   ....[30]....
        /*0534*/ 	.word	0x0000ca30


	//   ....[31]....
        /*0538*/ 	.word	0x0000ca60


	//   ....[32]....
        /*053c*/ 	.word	0x0000caa0


	//   ....[33]....
        /*0540*/ 	.word	0x0000cae0


	//   ....[34]....
        /*0544*/ 	.word	0x0000cb10


	//   ....[35]....
        /*0548*/ 	.word	0x0000cb40


	//   ....[36]....
        /*054c*/ 	.word	0x0000cb70


	//   ....[37]....
        /*0550*/ 	.word	0x0000cba0


	//   ....[38]....
        /*0554*/ 	.word	0x0000cbd0


	//   ....[39]....
        /*0558*/ 	.word	0x0000cc00


	//   ....[40]....
        /*055c*/ 	.word	0x0000cc30


	//   ....[41]....
        /*0560*/ 	.word	0x0000cc60


	//   ....[42]....
        /*0564*/ 	.word	0x0000cca0


	//   ....[43]....
        /*0568*/ 	.word	0x0000ccd0


	//   ....[44]....
        /*056c*/ 	.word	0x0000cd00


	//   ....[45]....
        /*0570*/ 	.word	0x0000cd30


	//   ....[46]....
        /*0574*/ 	.word	0x0000cd70


	//   ....[47]....
        /*0578*/ 	.word	0x0000cdf0


	//   ....[48]....
        /*057c*/ 	.word	0x0000ce20


	//   ....[49]....
        /*0580*/ 	.word	0x0000ce60


	//   ....[50]....
        /*0584*/ 	.word	0x0000ce90


	//   ....[51]....
        /*0588*/ 	.word	0x0000cec0


	//   ....[52]....
        /*058c*/ 	.word	0x0000cef0


	//   ....[53]....
        /*0590*/ 	.word	0x0000cf20


	//   ....[54]....
        /*0594*/ 	.word	0x0000cf50


	//   ....[55]....
        /*0598*/ 	.word	0x0000cf90


	//   ....[56]....
        /*059c*/ 	.word	0x0000cfc0


	//   ....[57]....
        /*05a0*/ 	.word	0x0000d000


	//   ....[58]....
        /*05a4*/ 	.word	0x0000d030


	//   ....[59]....
        /*05a8*/ 	.word	0x0000d060


	//   ....[60]....
        /*05ac*/ 	.word	0x0000d090


	//   ....[61]....
        /*05b0*/ 	.word	0x0000d0c0


	//   ....[62]....
        /*05b4*/ 	.word	0x0000d0f0


	//   ....[63]....
        /*05b8*/ 	.word	0x0000d130


	//   ....[64]....
        /*05bc*/ 	.word	0x0000d160


	//   ....[65]....
        /*05c0*/ 	.word	0x0000d1a0


	//   ....[66]....
        /*05c4*/ 	.word	0x0000d1d0


	//   ....[67]....
        /*05c8*/ 	.word	0x0000d200


	//   ....[68]....
        /*05cc*/ 	.word	0x0000d240


	//   ....[69]....
        /*05d0*/ 	.word	0x0000d250


	//   ....[70]....
        /*05d4*/ 	.word	0x0000d260


	//   ....[71]....
        /*05d8*/ 	.word	0x0000d270


	//   ....[72]....
        /*05dc*/ 	.word	0x0000d280


	//   ....[73]....
        /*05e0*/ 	.word	0x0000d290


	//   ....[74]....
        /*05e4*/ 	.word	0x0000d2a0


	//   ....[75]....
        /*05e8*/ 	.word	0x0000d2b0


	//   ....[76]....
        /*05ec*/ 	.word	0x0000d2c0


	//   ....[77]....
        /*05f0*/ 	.word	0x0000d2d0


	//   ....[78]....
        /*05f4*/ 	.word	0x0000d2e0


	//   ....[79]....
        /*05f8*/ 	.word	0x0000d2f0


	//   ....[80]....
        /*05fc*/ 	.word	0x0000d300


	//   ....[81]....
        /*0600*/ 	.word	0x0000d310


	//   ....[82]....
        /*0604*/ 	.word	0x0000d320


	//   ....[83]....
        /*0608*/ 	.word	0x0000d330


	//   ....[84]....
        /*060c*/ 	.word	0x0000d340


	//   ....[85]....
        /*0610*/ 	.word	0x0000d350


	//   ....[86]....
        /*0614*/ 	.word	0x0000d360


	//   ....[87]....
        /*0618*/ 	.word	0x0000d370


	//   ....[88]....
        /*061c*/ 	.word	0x0000d380


	//   ....[89]....
        /*0620*/ 	.word	0x0000d390


	//   ....[90]....
        /*0624*/ 	.word	0x0000d3a0


	//   ....[91]....
        /*0628*/ 	.word	0x0000d3b0


	//   ....[92]....
        /*062c*/ 	.word	0x0000d7d0


	//   ....[93]....
        /*0630*/ 	.word	0x0000d800


	//   ....[94]....
        /*0634*/ 	.word	0x0000d830


	//   ....[95]....
        /*0638*/ 	.word	0x0000d860


	//   ....[96]....
        /*063c*/ 	.word	0x0000ddd0


	//   ....[97]....
        /*0640*/ 	.word	0x0000ddf0


	//   ....[98]....
        /*0644*/ 	.word	0x0000df80


	//   ....[99]....
        /*0648*/ 	.word	0x0000dfa0


	//   ....[100]....
        /*064c*/ 	.word	0x0000e0e0


	//   ....[101]....
        /*0650*/ 	.word	0x0000e100


	//   ....[102]....
        /*0654*/ 	.word	0x0000e250


	//   ....[103]....
        /*0658*/ 	.word	0x0000e270


	//   ....[104]....
        /*065c*/ 	.word	0x0000e9f0


	//   ....[105]....
        /*0660*/ 	.word	0x0000ea10


	//   ....[106]....
        /*0664*/ 	.word	0x0000eb50


	//   ....[107]....
        /*0668*/ 	.word	0x0000eb70


	//   ....[108]....
        /*066c*/ 	.word	0x0000ecb0


	//   ....[109]....
        /*0670*/ 	.word	0x0000ecd0


	//   ....[110]....
        /*0674*/ 	.word	0x0000ee20


	//   ....[111]....
        /*0678*/ 	.word	0x0000ee40


	//   ....[112]....
        /*067c*/ 	.word	0x0000f020


	//   ....[113]....
        /*0680*/ 	.word	0x000100d0


	//   ....[114]....
        /*0684*/ 	.word	0x00010d00


	//   ....[115]....
        /*0688*/ 	.word	0x00010d30


	//   ....[116]....
        /*068c*/ 	.word	0x00010d70


	//   ....[117]....
        /*0690*/ 	.word	0x00010da0


	//   ....[118]....
        /*0694*/ 	.word	0x00010e50


	//   ....[119]....
        /*0698*/ 	.word	0x00010e60


	//   ....[120]....
        /*069c*/ 	.word	0x00010ee0


	//   ....[121]....
        /*06a0*/ 	.word	0x00010ef0


	//   ....[122]....
        /*06a4*/ 	.word	0x00010f70


	//   ....[123]....
        /*06a8*/ 	.word	0x00010f80


	//   ....[124]....
        /*06ac*/ 	.word	0x00011000


	//   ....[125]....
        /*06b0*/ 	.word	0x00011010


	//   ....[126]....
        /*06b4*/ 	.word	0x00011090


	//   ....[127]....
        /*06b8*/ 	.word	0x000110a0


	//   ....[128]....
        /*06bc*/ 	.word	0x000110b0


	//   ....[129]....
        /*06c0*/ 	.word	0x000110f0


	//   ....[130]....
        /*06c4*/ 	.word	0x000132b0


	//   ....[131]....
        /*06c8*/ 	.word	0x00013450


	//   ....[132]....
        /*06cc*/ 	.word	0x00013a50


	//   ....[133]....
        /*06d0*/ 	.word	0x00013c00


	//   ....[134]....
        /*06d4*/ 	.word	0x00013c60


	//   ....[135]....
        /*06d8*/ 	.word	0x00013cf0


	//   ....[136]....
        /*06dc*/ 	.word	0x00013dd0


	//   ....[137]....
        /*06e0*/ 	.word	0x00013e30


	//   ....[138]....
        /*06e4*/ 	.word	0x00013f40


	//   ....[139]....
        /*06e8*/ 	.word	0x00013fa0


	//   ....[140]....
        /*06ec*/ 	.word	0x00014090


	//   ....[141]....
        /*06f0*/ 	.word	0x000140f0


	//   ....[142]....
        /*06f4*/ 	.word	0x000141e0


	//   ....[143]....
        /*06f8*/ 	.word	0x00014240


	//   ....[144]....
        /*06fc*/ 	.word	0x00014330


	//   ....[145]....
        /*0700*/ 	.word	0x00014390


	//   ....[146]....
        /*0704*/ 	.word	0x00014470


	//   ....[147]....
        /*0708*/ 	.word	0x000144d0


	//   ....[148]....
        /*070c*/ 	.word	0x000145a0


	//   ....[149]....
        /*0710*/ 	.word	0x000148f0


	//----- nvinfo : EIATTR_REG_RECONFIG
	.align		4
.L_268:
        /*0714*/ 	.byte	0x01, 0x54
	.zero		2


	//----- nvinfo : EIATTR_SYSCALL_OFFSETS
	.align		4
        /*0718*/ 	.byte	0x04, 0x46
        /*071a*/ 	.short	(.L_270 - .L_269)


	//   ....[0]....
.L_269:
        /*071c*/ 	.word	0x00001890


	//   ....[1]....
        /*0720*/ 	.word	0x0000faf0


	//   ....[2]....
        /*0724*/ 	.word	0x0000fc80


	//   ....[3]....
        /*0728*/ 	.word	0x0000fdd0


	//   ....[4]....
        /*072c*/ 	.word	0x0000ff20


	//   ....[5]....
        /*0730*/ 	.word	0x000108e0


	//----- nvinfo : EIATTR_MBARRIER_INSTR_OFFSETS
	.align		4
.L_270:
        /*0734*/ 	.byte	0x04, 0x39
        /*0736*/ 	.short	(.L_272 - .L_271)


	//   ....[0]....
.L_271:
        /*0738*/ 	.word	0x00000270
        /*073c*/ 	.word	0x000000ff
        /*0740*/ 	.word	0x00038800
        /*0744*/ 	.short	0x0100
        /*0746*/ 	.byte	0x08
	.zero		1


	//   ....[1]....
        /*0748*/ 	.word	0x00000280
        /*074c*/ 	.word	0x000000ff
        /*0750*/ 	.word	0x00038820
        /*0754*/ 	.short	0x0100
        /*0756*/ 	.byte	0x08
	.zero		1


	//   ....[2]....
        /*0758*/ 	.word	0x00000370
        /*075c*/ 	.word	0x000000ff
        /*0760*/ 	.word	0x00038830
        /*0764*/ 	.short	0x0100
        /*0766*/ 	.byte	0x08
	.zero		1


	//   ....[3]....
        /*0768*/ 	.word	0x00000380
        /*076c*/ 	.word	0x000000ff
        /*0770*/ 	.word	0x00038840
        /*0774*/ 	.short	0x0100
        /*0776*/ 	.byte	0x08
	.zero		1


	//   ....[4]....
        /*0778*/ 	.word	0x00000390
        /*077c*/ 	.word	0x000000ff
        /*0780*/ 	.word	0x00038838
        /*0784*/ 	.short	0x0100
        /*0786*/ 	.byte	0x08
	.zero		1


	//   ....[5]....
        /*0788*/ 	.word	0x000003a0
        /*078c*/ 	.word	0x000000ff
        /*0790*/ 	.word	0x00038848
        /*0794*/ 	.short	0x0100
        /*0796*/ 	.byte	0x08
	.zero		1


	//   ....[6]....
        /*0798*/ 	.word	0x000004d0
        /*079c*/ 	.word	0x000000ff
        /*07a0*/ 	.word	0x00038850
        /*07a4*/ 	.short	0x0100
        /*07a6*/ 	.byte	0x08
	.zero		1


	//   ....[7]....
        /*07a8*/ 	.word	0x000004e0
        /*07ac*/ 	.word	0x000000ff
        /*07b0*/ 	.word	0x00038860
        /*07b4*/ 	.short	0x0100
        /*07b6*/ 	.byte	0x08
	.zero		1


	//   ....[8]....
        /*07b8*/ 	.word	0x000004f0
        /*07bc*/ 	.word	0x000000ff
        /*07c0*/ 	.word	0x00038858
        /*07c4*/ 	.short	0x0100
        /*07c6*/ 	.byte	0x08
	.zero		1


	//   ....[9]....
        /*07c8*/ 	.word	0x00000500
        /*07cc*/ 	.word	0x000000ff
        /*07d0*/ 	.word	0x00038868
        /*07d4*/ 	.short	0x0100
        /*07d6*/ 	.byte	0x08
	.zero		1


	//   ....[10]....
        /*07d8*/ 	.word	0x000005f0
        /*07dc*/ 	.word	0x000000ff
        /*07e0*/ 	.word	0x00038870
        /*07e4*/ 	.short	0x0100
        /*07e6*/ 	.byte	0x06
	.zero		1


	//   ....[11]....
        /*07e8*/ 	.word	0x00000600
        /*07ec*/ 	.word	0x000000ff
        /*07f0*/ 	.word	0x00038880
        /*07f4*/ 	.short	0x0100
        /*07f6*/ 	.byte	0x06
	.zero		1


	//   ....[12]....
        /*07f8*/ 	.word	0x00000610
        /*07fc*/ 	.word	0x000000ff
        /*0800*/ 	.word	0x00038878
        /*0804*/ 	.short	0x0100
        /*0806*/ 	.byte	0x06
	.zero		1


	//   ....[13]....
        /*0808*/ 	.word	0x00000620
        /*080c*/ 	.word	0x000000ff
        /*0810*/ 	.word	0x00038888
        /*0814*/ 	.short	0x0100
        /*0816*/ 	.byte	0x06
	.zero		1


	//   ....[14]....
        /*0818*/ 	.word	0x00000750
        /*081c*/ 	.word	0x000000ff
        /*0820*/ 	.word	0x00038890
        /*0824*/ 	.short	0x0100
        /*0826*/ 	.byte	0x08
	.zero		1


	//   ....[15]....
        /*0828*/ 	.word	0x00000760
        /*082c*/ 	.word	0x000000ff
        /*0830*/ 	.word	0x000388a0
        /*0834*/ 	.short	0x0100
        /*0836*/ 	.byte	0x08
	.zero		1


	//   ....[16]....
        /*0838*/ 	.word	0x00000770
        /*083c*/ 	.word	0x000000ff
        /*0840*/ 	.word	0x00038898
        /*0844*/ 	.short	0x0100
        /*0846*/ 	.byte	0x08
	.zero		1


	//   ....[17]....
        /*0848*/ 	.word	0x00000780
        /*084c*/ 	.word	0x000000ff
        /*0850*/ 	.word	0x000388a8
        /*0854*/ 	.short	0x0100
        /*0856*/ 	.byte	0x08
	.zero		1


	//   ....[18]....
        /*0858*/ 	.word	0x000008b0
        /*085c*/ 	.word	0x000000ff
        /*0860*/ 	.word	0x000388b0
        /*0864*/ 	.short	0x0100
        /*0866*/ 	.byte	0x08
	.zero		1


	//   ....[19]....
        /*0868*/ 	.word	0x000008c0
        /*086c*/ 	.word	0x000000ff
        /*0870*/ 	.word	0x000388c0
        /*0874*/ 	.short	0x0100
        /*0876*/ 	.byte	0x08
	.zero		1


	//   ....[20]....
        /*0878*/ 	.word	0x000008d0
        /*087c*/ 	.word	0x000000ff
        /*0880*/ 	.word	0x000388b8
        /*0884*/ 	.short	0x0100
        /*0886*/ 	.byte	0x08
	.zero		1


	//   ....[21]....
        /*0888*/ 	.word	0x000008e0
        /*088c*/ 	.word	0x000000ff
        /*0890*/ 	.word	0x000388c8
        /*0894*/ 	.short	0x0100
        /*0896*/ 	.byte	0x08
	.zero		1


	//   ....[22]....
        /*0898*/ 	.word	0x00001be0
        /*089c*/ 	.word	0x000000ff
        /*08a0*/ 	.word	0x00038800
        /*08a4*/ 	.short	0x010a
        /*08a6*/ 	.byte	0x29
	.zero		1


	//   ....[23]....
        /*08a8*/ 	.word	0x00001c80
        /*08ac*/ 	.word	0x00000002
        /*08b0*/ 	.word	0x00038830
        /*08b4*/ 	.short	0x010a
        /*08b6*/ 	.byte	0x3f
	.zero		1


	//   ....[24]....
        /*08b8*/ 	.word	0x00001ce0
        /*08bc*/ 	.word	0x00000002
        /*08c0*/ 	.word	0x00038830
        /*08c4*/ 	.short	0x010a
        /*08c6*/ 	.byte	0x3f
	.zero		1


	//   ....[25]....
        /*08c8*/ 	.word	0x00002a70
        /*08cc*/ 	.word	0x00000002
        /*08d0*/ 	.word	0x00000000
        /*08d4*/ 	.short	0x0101
        /*08d6*/ 	.byte	0x3f
	.zero		1


	//   ....[26]....
        /*08d8*/ 	.word	0x00004bb0
        /*08dc*/ 	.word	0x000000ff
        /*08e0*/ 	.word	0x00038830
        /*08e4*/ 	.short	0x010a
        /*08e6*/ 	.byte	0x06
	.zero		1


	//   ....[27]....
        /*08e8*/ 	.word	0x00004bf0
        /*08ec*/ 	.word	0x000000ff
        /*08f0*/ 	.word	0x00038830
        /*08f4*/ 	.short	0x010a
        /*08f6*/ 	.byte	0x06
	.zero		1


	//   ....[28]....
        /*08f8*/ 	.word	0x00004f60
        /*08fc*/ 	.word	0x000000ff
        /*0900*/ 	.word	0x00038850
        /*0904*/ 	.short	0x010a
        /*0906*/ 	.byte	0x06
	.zero		1


	//   ....[29]....
        /*0908*/ 	.word	0x00004fa0
        /*090c*/ 	.word	0x000000ff
        /*0910*/ 	.word	0x00038850
        /*0914*/ 	.short	0x010a
        /*0916*/ 	.byte	0x06
	.zero		1


	//   ....[30]....
        /*0918*/ 	.word	0x00007390
        /*091c*/ 	.word	0x00000003
        /*0920*/ 	.word	0x00000000
        /*0924*/ 	.short	0x0101
        /*0926*/ 	.byte	0x3f
	.zero		1


	//   ....[31]....
        /*0928*/ 	.word	0x000075d0
        /*092c*/ 	.word	0x000000ff
        /*0930*/ 	.word	0x00000000
        /*0934*/ 	.short	0x0101
        /*0936*/ 	.byte	0x07
	.zero		1


	//   ....[32]....
        /*0938*/ 	.word	0x00008090
        /*093c*/ 	.word	0x000000ff
        /*0940*/ 	.word	0x00038830
        /*0944*/ 	.short	0x010a
        /*0946*/ 	.byte	0x06
	.zero		1


	//   ....[33]....
        /*0948*/ 	.word	0x000080d0
        /*094c*/ 	.word	0x000000ff
        /*0950*/ 	.word	0x00038830
        /*0954*/ 	.short	0x010a
        /*0956*/ 	.byte	0x06
	.zero		1


	//   ....[34]....
        /*0958*/ 	.word	0x00008410
        /*095c*/ 	.word	0x000000ff
        /*0960*/ 	.word	0x00038850
        /*0964*/ 	.short	0x010a
        /*0966*/ 	.byte	0x06
	.zero		1


	//   ....[35]....
        /*0968*/ 	.word	0x00008450
        /*096c*/ 	.word	0x000000ff
        /*0970*/ 	.word	0x00038850
        /*0974*/ 	.short	0x010a
        /*0976*/ 	.byte	0x06
	.zero		1


	//   ....[36]....
        /*0978*/ 	.word	0x00009e10
        /*097c*/ 	.word	0x00000002
        /*0980*/ 	.word	0x00000000
        /*0984*/ 	.short	0x0101
        /*0986*/ 	.byte	0x3f
	.zero		1


	//   ....[37]....
        /*0988*/ 	.word	0x0000a100
        /*098c*/ 	.word	0x000000ff
        /*0990*/ 	.word	0x00000000
        /*0994*/ 	.short	0x0101
        /*0996*/ 	.byte	0x07
	.zero		1


	//   ....[38]....
        /*0998*/ 	.word	0x0000ab00
        /*099c*/ 	.word	0x000000ff
        /*09a0*/ 	.word	0x00038850
        /*09a4*/ 	.short	0x010a
        /*09a6*/ 	.byte	0x0b
	.zero		1


	//   ....[39]....
        /*09a8*/ 	.word	0x0000ab40
        /*09ac*/ 	.word	0x000000ff
        /*09b0*/ 	.word	0x00038850
        /*09b4*/ 	.short	0x010a
        /*09b6*/ 	.byte	0x0b
	.zero		1


	//   ....[40]....
        /*09b8*/ 	.word	0x0000b4e0
        /*09bc*/ 	.word	0x000000ff
        /*09c0*/ 	.word	0x00000000
        /*09c4*/ 	.short	0x0101
        /*09c6*/ 	.byte	0x04
	.zero		1


	//   ....[41]....
        /*09c8*/ 	.word	0x0000ddc0
        /*09cc*/ 	.word	0x00000003
        /*09d0*/ 	.word	0x00000000
        /*09d4*/ 	.short	0x0101
        /*09d6*/ 	.byte	0x3f
	.zero		1


	//   ....[42]....
        /*09d8*/ 	.word	0x00010350
        /*09dc*/ 	.word	0x00000004
        /*09e0*/ 	.word	0x00038880
        /*09e4*/ 	.short	0x010a
        /*09e6*/ 	.byte	0x3f
	.zero		1


	//   ....[43]....
        /*09e8*/ 	.word	0x00010550
        /*09ec*/ 	.word	0x00000004
        /*09f0*/ 	.word	0x00038840
        /*09f4*/ 	.short	0x010a
        /*09f6*/ 	.byte	0x3f
	.zero		1


	//   ....[44]....
        /*09f8*/ 	.word	0x000111e0
        /*09fc*/ 	.word	0x00000013
        /*0a00*/ 	.word	0x00038800
        /*0a04*/ 	.short	0x0107
        /*0a06*/ 	.byte	0x3f
	.zero		1


	//   ....[45]....
        /*0a08*/ 	.word	0x000112e0
        /*0a0c*/ 	.word	0x00000013
        /*0a10*/ 	.word	0x00038800
        /*0a14*/ 	.short	0x0101
        /*0a16*/ 	.byte	0x3f
	.zero		1


	//   ....[46]....
        /*0a18*/ 	.word	0x00011300
        /*0a1c*/ 	.word	0x00000013
        /*0a20*/ 	.word	0x00038820
        /*0a24*/ 	.short	0x010a
        /*0a26*/ 	.byte	0x3f
	.zero		1


	//   ....[47]....
        /*0a28*/ 	.word	0x00011610
        /*0a2c*/ 	.word	0x00000004
        /*0a30*/ 	.word	0x00038880
        /*0a34*/ 	.short	0x010a
        /*0a36*/ 	.byte	0x3f
	.zero		1


	//   ....[48]....
        /*0a38*/ 	.word	0x00011960
        /*0a3c*/ 	.word	0x00000004
        /*0a40*/ 	.word	0x00038840
        /*0a44*/ 	.short	0x010a
        /*0a46*/ 	.byte	0x3f
	.zero		1


	//   ....[49]....
        /*0a48*/ 	.word	0x00011d20
        /*0a4c*/ 	.word	0x00000014
        /*0a50*/ 	.word	0x00038870
        /*0a54*/ 	.short	0x010a
        /*0a56*/ 	.byte	0x3f
	.zero		1


	//   ....[50]....
        /*0a58*/ 	.word	0x00011d90
        /*0a5c*/ 	.word	0x00000014
        /*0a60*/ 	.word	0x00038860
        /*0a64*/ 	.short	0x010a
        /*0a66*/ 	.byte	0x3f
	.zero		1


	//   ....[51]....
        /*0a68*/ 	.word	0x00012590
        /*0a6c*/ 	.word	0x00000014
        /*0a70*/ 	.word	0x00038850
        /*0a74*/ 	.short	0x0101
        /*0a76*/ 	.byte	0x3f
	.zero		1


	//   ....[52]....
        /*0a78*/ 	.word	0x00012610
        /*0a7c*/ 	.word	0x00000014
        /*0a80*/ 	.word	0x00000000
        /*0a84*/ 	.short	0x0101
        /*0a86*/ 	.byte	0x3f
	.zero		1


	//   ....[53]....
        /*0a88*/ 	.word	0x00012840
        /*0a8c*/ 	.word	0x00000011
        /*0a90*/ 	.word	0x00038870
        /*0a94*/ 	.short	0x010a
        /*0a96*/ 	.byte	0x3f
	.zero		1


	//   ....[54]....
        /*0a98*/ 	.word	0x000128b0
        /*0a9c*/ 	.word	0x00000011
        /*0aa0*/ 	.word	0x00038860
        /*0aa4*/ 	.short	0x010a
        /*0aa6*/ 	.byte	0x3f
	.zero		1


	//   ....[55]....
        /*0aa8*/ 	.word	0x000130d0
        /*0aac*/ 	.word	0x00000011
        /*0ab0*/ 	.word	0x00038850
        /*0ab4*/ 	.short	0x0101
        /*0ab6*/ 	.byte	0x3f
	.zero		1


	//   ....[56]....
        /*0ab8*/ 	.word	0x00013160
        /*0abc*/ 	.word	0x00000011
        /*0ac0*/ 	.word	0x00000000
        /*0ac4*/ 	.short	0x0101
        /*0ac6*/ 	.byte	0x3f
	.zero		1


	//   ....[57]....
        /*0ac8*/ 	.word	0x000133d0
        /*0acc*/ 	.word	0x00000000
        /*0ad0*/ 	.word	0x00038820
        /*0ad4*/ 	.short	0x010a
        /*0ad6*/ 	.byte	0x3f
	.zero		1


	//   ....[58]....
        /*0ad8*/ 	.word	0x00013590
        /*0adc*/ 	.word	0x00000006
        /*0ae0*/ 	.word	0x00000000
        /*0ae4*/ 	.short	0x010a
        /*0ae6*/ 	.byte	0x3f
	.zero		1


	//   ....[59]....
        /*0ae8*/ 	.word	0x00013600
        /*0aec*/ 	.word	0x00000007
        /*0af0*/ 	.word	0x00000000
        /*0af4*/ 	.short	0x010a
        /*0af6*/ 	.byte	0x3f
	.zero		1


	//   ....[60]....
        /*0af8*/ 	.word	0x00013660
        /*0afc*/ 	.word	0x00000004
        /*0b00*/ 	.word	0x00038860
        /*0b04*/ 	.short	0x010a
        /*0b06*/ 	.byte	0x3f
	.zero		1


	//   ....[61]....
        /*0b08*/ 	.word	0x000136b0
        /*0b0c*/ 	.word	0x00000003
        /*0b10*/ 	.word	0x00038860
        /*0b14*/ 	.short	0x010a
        /*0b16*/ 	.byte	0x3f
	.zero		1


	//   ....[62]....
        /*0b18*/ 	.word	0x000136f0
        /*0b1c*/ 	.word	0x00000004
        /*0b20*/ 	.word	0x00038880
        /*0b24*/ 	.short	0x010a
        /*0b26*/ 	.byte	0x3f
	.zero		1


	//   ....[63]....
        /*0b28*/ 	.word	0x00013710
        /*0b2c*/ 	.word	0x00000003
        /*0b30*/ 	.word	0x00038880
        /*0b34*/ 	.short	0x010a
        /*0b36*/ 	.byte	0x3f
	.zero		1


	//   ....[64]....
        /*0b38*/ 	.word	0x00013780
        /*0b3c*/ 	.word	0x00000003
        /*0b40*/ 	.word	0x00038800
        /*0b44*/ 	.short	0x010a
        /*0b46*/ 	.byte	0x3f
	.zero		1


	//   ....[65]....
        /*0b48*/ 	.word	0x000137d0
        /*0b4c*/ 	.word	0x00000002
        /*0b50*/ 	.word	0x00038830
        /*0b54*/ 	.short	0x010a
        /*0b56*/ 	.byte	0x3f
	.zero		1


	//   ....[66]....
        /*0b58*/ 	.word	0x00013830
        /*0b5c*/ 	.word	0x00000007
        /*0b60*/ 	.word	0x00038830
        /*0b64*/ 	.short	0x010a
        /*0b66*/ 	.byte	0x3f
	.zero		1


	//   ....[67]....
        /*0b68*/ 	.word	0x00013890
        /*0b6c*/ 	.word	0x00000007
        /*0b70*/ 	.word	0x00038850
        /*0b74*/ 	.short	0x010a
        /*0b76*/ 	.byte	0x3f
	.zero		1


	//   ....[68]....
        /*0b78*/ 	.word	0x000138f0
        /*0b7c*/ 	.word	0x00000007
        /*0b80*/ 	.word	0x00038830
        /*0b84*/ 	.short	0x010a
        /*0b86*/ 	.byte	0x3f
	.zero		1


	//   ....[69]....
        /*0b88*/ 	.word	0x00013950
        /*0b8c*/ 	.word	0x00000007
        /*0b90*/ 	.word	0x00038850
        /*0b94*/ 	.short	0x010a
        /*0b96*/ 	.byte	0x3f
	.zero		1


	//   ....[70]....
        /*0b98*/ 	.word	0x000139b0
        /*0b9c*/ 	.word	0x00000005
        /*0ba0*/ 	.word	0x00038850
        /*0ba4*/ 	.short	0x010a
        /*0ba6*/ 	.byte	0x3f
	.zero		1


	//   ....[71]....
        /*0ba8*/ 	.word	0x00013b00
        /*0bac*/ 	.word	0x00000004
        /*0bb0*/ 	.word	0x00038880
        /*0bb4*/ 	.short	0x010a
        /*0bb6*/ 	.byte	0x3f
	.zero		1


	//   ....[72]....
        /*0bb8*/ 	.word	0x00013b50
        /*0bbc*/ 	.word	0x00000004
        /*0bc0*/ 	.word	0x00038840
        /*0bc4*/ 	.short	0x010a
        /*0bc6*/ 	.byte	0x3f
	.zero		1


	//   ....[73]....
        /*0bc8*/ 	.word	0x000145e0
        /*0bcc*/ 	.word	0x00000013
        /*0bd0*/ 	.word	0x00038820
        /*0bd4*/ 	.short	0x010a
        /*0bd6*/ 	.byte	0x3f
	.zero		1


	//   ....[74]....
        /*0bd8*/ 	.word	0x00014630
        /*0bdc*/ 	.word	0x00000004
        /*0be0*/ 	.word	0x00038880
        /*0be4*/ 	.short	0x010a
        /*0be6*/ 	.byte	0x3f
	.zero		1


	//   ....[75]....
        /*0be8*/ 	.word	0x00014680
        /*0bec*/ 	.word	0x00000004
        /*0bf0*/ 	.word	0x00038840
        /*0bf4*/ 	.short	0x010a
        /*0bf6*/ 	.byte	0x3f
	.zero		1


	//   ....[76]....
        /*0bf8*/ 	.word	0x000146d0
        /*0bfc*/ 	.word	0x00000014
        /*0c00*/ 	.word	0x00038870
        /*0c04*/ 	.short	0x010a
        /*0c06*/ 	.byte	0x3f
	.zero		1


	//   ....[77]....
        /*0c08*/ 	.word	0x00014720
        /*0c0c*/ 	.word	0x00000014
        /*0c10*/ 	.word	0x00038860
        /*0c14*/ 	.short	0x010a
        /*0c16*/ 	.byte	0x3f
	.zero		1


	//   ....[78]....
        /*0c18*/ 	.word	0x00014770
        /*0c1c*/ 	.word	0x00000011
        /*0c20*/ 	.word	0x00038870
        /*0c24*/ 	.short	0x010a
        /*0c26*/ 	.byte	0x3f
	.zero		1


	//   ....[79]....
        /*0c28*/ 	.word	0x000147c0
        /*0c2c*/ 	.word	0x00000011
        /*0c30*/ 	.word	0x00038860
        /*0c34*/ 	.short	0x010a
        /*0c36*/ 	.byte	0x3f
	.zero		1


	//   ....[80]....
        /*0c38*/ 	.word	0x00014810
        /*0c3c*/ 	.word	0x00000000
        /*0c40*/ 	.word	0x00038820
        /*0c44*/ 	.short	0x010a
        /*0c46*/ 	.byte	0x3f
	.zero		1


	//   ....[81]....
        /*0c48*/ 	.word	0x000149b0
        /*0c4c*/ 	.word	0x00000006
        /*0c50*/ 	.word	0x00000000
        /*0c54*/ 	.short	0x010a
        /*0c56*/ 	.byte	0x3f
	.zero		1


	//   ....[82]....
        /*0c58*/ 	.word	0x00014a00
        /*0c5c*/ 	.word	0x00000007
        /*0c60*/ 	.word	0x00000000
        /*0c64*/ 	.short	0x010a
        /*0c66*/ 	.byte	0x3f
	.zero		1


	//   ....[83]....
        /*0c68*/ 	.word	0x00014a50
        /*0c6c*/ 	.word	0x00000004
        /*0c70*/ 	.word	0x00038860
        /*0c74*/ 	.short	0x010a
        /*0c76*/ 	.byte	0x3f
	.zero		1


	//   ....[84]....
        /*0c78*/ 	.word	0x00014aa0
        /*0c7c*/ 	.word	0x00000003
        /*0c80*/ 	.word	0x00038860
        /*0c84*/ 	.short	0x010a
        /*0c86*/ 	.byte	0x3f
	.zero		1


	//   ....[85]....
        /*0c88*/ 	.word	0x00014af0
        /*0c8c*/ 	.word	0x00000004
        /*0c90*/ 	.word	0x00038880
        /*0c94*/ 	.short	0x010a
        /*0c96*/ 	.byte	0x3f
	.zero		1


	//----- nvinfo : EIATTR_NUM_MBARRIERS
	.align		4
.L_272:
        /*0c98*/ 	.byte	0x03, 0x38
        /*0c9a*/ 	.short	0x0016


	//----- nvinfo : EIATTR_EXIT_INSTR_OFFSETS
	.align		4
        /*0c9c*/ 	.byte	0x04, 0x1c
        /*0c9e*/ 	.short	(.L_274 - .L_273)


	//   ....[0]....
.L_273:
        /*0ca0*/ 	.word	0x00000a40


	//   ....[1]....
        /*0ca4*/ 	.word	0x0000efc0


	//   ....[2]....
        /*0ca8*/ 	.word	0x00013760


	//----- nvinfo : EIATTR_MAX_THREADS
	.align		4
.L_274:
        /*0cac*/ 	.byte	0x04, 0x05
        /*0cae*/ 	.short	(.L_276 - .L_275)
.L_275:
        /*0cb0*/ 	.word	0x00000180
        /*0cb4*/ 	.word	0x00000001
        /*0cb8*/ 	.word	0x00000001


	//----- nvinfo : EIATTR_CRS_STACK_SIZE
	.align		4
.L_276:
        /*0cbc*/ 	.byte	0x04, 0x1e
        /*0cbe*/ 	.short	(.L_278 - .L_277)
.L_277:
        /*0cc0*/ 	.word	0x00000000


	//----- nvinfo : EIATTR_CBANK_PARAM_SIZE
	.align		4
.L_278:
        /*0cc4*/ 	.byte	0x03, 0x19
        /*0cc6*/ 	.short	0x0af0


	//----- nvinfo : EIATTR_PARAM_CBANK
	.align		4
        /*0cc8*/ 	.byte	0x04, 0x0a
        /*0cca*/ 	.short	(.L_280 - .L_279)
	.align		4
.L_279:
        /*0ccc*/ 	.word	index@(.nv.constant0._ZN7cutlass13device_kernelIN5flash11enable_sm90INS1_16FlashAttnFwdSm90INS1_25CollectiveMainloopFwdSm90ILi2EN4cute5tupleIJNS5_1CILi1EEES8_S8_EEENS6_IJNS7_ILi128EEESA_NS7_ILi256EEEEEELi256ENS_12float_e4m3_tEfNS_4arch4Sm90ELb1ELb0ELb1ELb0ELb0ELb0ELb0ELb1ELb1ELb1ELb0ELb0EEENS1_21CollectiveEpilogueFwdINS6_IJSA_SB_SA_EEES9_NS_10bfloat16_tESF_Li256ELb0ELb1ELb0ELb1EEENS1_30DynamicPersistentTileSchedulerILi256ELi128ELb0ELb1ELb1EEEEEEEEEvNT_6ParamsE)
        /*0cd0*/ 	.short	0x0210
        /*0cd2*/ 	.short	0x0af0


	//----- nvinfo : EIATTR_SW_WAR
	.align		4
.L_280:
        /*0cd4*/ 	.byte	0x04, 0x36
        /*0cd6*/ 	.short	(.L_282 - .L_281)
.L_281:
        /*0cd8*/ 	.word	0x00000008
.L_282:


//--------------------- .nv.info._ZN7cutlass13device_kernelIN5flash11enable_sm90INS1_16FlashAttnFwdSm90INS1_25CollectiveMainloopFwdSm90ILi2EN4cute5tupleIJNS5_1CILi1EEES8_S8_EEENS6_IJNS7_ILi128EEESA_NS7_ILi256EEEEEELi256ENS_12float_e4m3_tEfNS_4arch4Sm90ELb1ELb0ELb1ELb1ELb0ELb0ELb0ELb1ELb1ELb1ELb0ELb0EEENS1_21CollectiveEpilogueFwdINS6_IJSA_SB_SA_EEES9_NS_10bfloat16_tESF_Li256ELb1ELb1ELb0ELb1EEENS1_36VarlenDynamicPersistentTileSchedulerILi128ELi128ELi256ELi128ELb0ELb1ELb1ELb1ELb1ELb1EEEEEEEEEvNT_6ParamsE --------------------------
	.section	.nv.info._ZN7cutlass13device_kernelIN5flash11enable_sm90INS1_16FlashAttnFwdSm90INS1_25CollectiveMainloopFwdSm90ILi2EN4cute5tupleIJNS5_1CILi1EEES8_S8_EEENS6_IJNS7_ILi128EEESA_NS7_ILi256EEEEEELi256ENS_12float_e4m3_tEfNS_4arch4Sm90ELb1ELb0ELb1ELb1ELb0ELb0ELb0ELb1ELb1ELb1ELb0ELb0EEENS1_21CollectiveEpilogueFwdINS6_IJSA_SB_SA_EEES9_NS_10bfloat16_tESF_Li256ELb1ELb1ELb0ELb1EEENS1_36VarlenDynamicPersistentTileSchedulerILi128ELi128ELi256ELi128ELb0ELb1ELb1ELb1ELb1ELb1EEEEEEEEEvNT_6ParamsE,"",@"SHT_CUDA_INFO"
	.sectionflags	@""
	.align	4


	//----- nvinfo : EIATTR_CUDA_API_VERSION
	.align		4
        /*0000*/ 	.byte	0x04, 0x37
        /*0002*/ 	.short	(.L_284 - .L_283)
.L_283:
        /*0004*/ 	.word	0x00000082


	//----- nvinfo : EIATTR_KPARAM_INFO
	.align		4
.L_284:
        /*0008*/ 	.byte	0x04, 0x17
        /*000a*/ 	.short	(.L_286 - .L_285)
.L_285:
        /*000c*/ 	.word	0x00000000
        /*0010*/ 	.short	0x0000
        /*0012*/ 	.short	0x0070
        /*0014*/ 	.byte	0x00, 0xf0, 0x01, 0x2a


	//----- nvinfo : EIATTR_SPARSE_MMA_MASK
	.align		4
.L_286:
        /*0018*/ 	.byte	0x03, 0x50
        /*001a*/ 	.short	0x0000


	//----- nvinfo : EIATTR_MAXREG_COUNT
	.align		4
        /*001c*/ 	.byte	0x03, 0x1b
        /*001e*/ 	.short	0x00a8


	//----- nvinfo : EIATTR_NUM_BARRIERS
	.align		4
        /*0020*/ 	.byte	0x02, 0x4c
        /*0022*/ 	.byte	0x10
	.zero		1


	//----- nvinfo : EIATTR_EXTERNS
	.align		4
        /*0024*/ 	.byte	0x04, 0x0f
        /*0026*/ 	.short	(.L_288 - .L_287)


	//   ....[0]....
	.align		4
.L_287:
        /*0028*/ 	.word	index@(__assertfail)


	//----- nvinfo : EIATTR_ANNOTATIONS
	.align		4
.L_288:
        /*002c*/ 	.byte	0x04, 0x55
        /*002e*/ 	.short	(.L_290 - .L_289)


	//   ....[0]....
.L_289:
        /* <DEDUP_REMOVED lines=40> */


	//----- nvinfo : EIATTR_MERCURY_ISA_VERSION
	.align		4
.L_290:
        /*02a0*/ 	.byte	0x03, 0x5f
        /*02a2*/ 	.short	0x0101


	//----- nvinfo : EIATTR_UNUSED_LOAD_BYTE_OFFSET
	.align		4
        /*02a4*/ 	.byte	0x04, 0x44
        /*02a6*/ 	.short	(.L_292 - .L_291)


	//   ....[0]....
.L_291:
        /*02a8*/ 	.word	0x00000a40
        /*02ac*/ 	.word	0x0000fff0


	//   ....[1]....
        /*02b0*/ 	.word	0x0000bab0
        /*02b4*/ 	.word	0x0000fff0


	//----- nvinfo : EIATTR_INT_WARP_WIDE_INSTR_OFFSETS
	.align		4
.L_292:
        /*02b8*/ 	.byte	0x04, 0x31
        /*02ba*/ 	.short	(.L_294 - .L_293)


	//   ....[0]....
.L_293:
        /*02bc*/ 	.word	0x00000130


	//   ....[1]....
        /*02c0*/ 	.word	0x00000170


	//   ....[2]....
        /*02c4*/ 	.word	0x000001e0


	//   ....[3]....
        /*02c8*/ 	.word	0x00010b80


	//   ....[4]....
        /*02cc*/ 	.word	0x00010c10


	//   ....[5]....
        /*02d0*/ 	.word	0x00013960


	//   ....[6]....
        /*02d4*/ 	.word	0x000139f0


	//----- nvinfo : EIATTR_COOP_GROUP_MASK_REGIDS
	.align		4
.L_294:
        /*02d8*/ 	.byte	0x04, 0x29
        /*02da*/ 	.short	(.L_296 - .L_295)


	//   ....[0]....
.L_295:
        /*02dc*/ 	.word	0xffffffff


	//   ....[1]....
        /*02e0*/ 	.word	0xffffffff


	//   ....[2]....
        /*02e4*/ 	.word	0xffffffff


	//   ....[3]....
        /*02e8*/ 	.word	0xffffffff


	//   ....[4]....
        /*02ec*/ 	.word	0xffffffff


	//   ....[5]....
        /*02f0*/ 	.word	0xffffffff


	//   ....[6]....
        /*02f4*/ 	.word	0xffffffff


	//   ....[7]....
        /*02f8*/ 	.word	0xffffffff


	//   ....[8]....
        /*02fc*/ 	.word	0xffffffff


	//   ....[9]....
        /*0300*/ 	.word	0xffffffff


	//   ....[10]....
        /*0304*/ 	.word	0xffffffff


	//   ....[11]....
        /*0308*/ 	.word	0xffffffff


	//   ....[12]....
        /*030c*/ 	.word	0xffffffff


	//   ....[13]....
        /*0310*/ 	.word	0xffffffff


	//   ....[14]....
        /*0314*/ 	.word	0xffffffff


	//   ....[15]....
        /*0318*/ 	.word	0xffffffff


	//   ....[16]....
        /*031c*/ 	.word	0xffffffff


	//   ....[17]....
        /*0320*/ 	.word	0xffffffff


	//   ....[18]....
        /*0324*/ 	.word	0xffffffff


	//   ....[19]....
        /*0328*/ 	.word	0xffffffff


	//   ....[20]....
        /*032c*/ 	.word	0xffffffff


	//   ....[21]....
        /*0330*/ 	.word	0xffffffff


	//   ....[22]....
        /*0334*/ 	.word	0xffffffff


	//   ....[23]....
        /*0338*/ 	.word	0xffffffff


	//   ....[24]....
        /*033c*/ 	.word	0xffffffff


	//   ....[25]....
        /*0340*/ 	.word	0xffffffff


	//   ....[26]....
        /*0344*/ 	.word	0xffffffff


	//   ....[27]....
        /*0348*/ 	.word	0xffffffff


	//   ....[28]....
        /*034c*/ 	.word	0xffffffff


	//   ....[29]....
        /*0350*/ 	.word	0xffffffff


	//   ....[30]....
        /*0354*/ 	.word	0xffffffff


	//   ....[31]....
        /*0358*/ 	.word	0xffffffff


	//   ....[32]....
        /*035c*/ 	.word	0xffffffff


	//   ....[33]....
        /*0360*/ 	.word	0xffffffff


	//   ....[34]....
        /*0364*/ 	.word	0xffffffff


	//   ....[35]....
        /*0368*/ 	.word	0xffffffff


	//   ....[36]....
        /*036c*/ 	.word	0xffffffff


	//   ....[37]....
        /*0370*/ 	.word	0xffffffff


	//   ....[38]....
        /*0374*/ 	.word	0xffffffff


	//   ....[39]....
        /*0378*/ 	.word	0xffffffff


	//   ....[40]....
        /*037c*/ 	.word	0xffffffff


	//   ....[41]....
        /*0380*/ 	.word	0xffffffff


	//   ....[42]....
        /*0384*/ 	.word	0xffffffff


	//   ....[43]....
        /*0388*/ 	.word	0xffffffff


	//   ....[44]....
        /*038c*/ 	.word	0xffffffff


	//   ....[45]....
        /*0390*/ 	.word	0xffffffff


	//   ....[46]....
        /*0394*/ 	.word	0xffffffff


	//   ....[47]....
        /*0398*/ 	.word	0xffffffff


	//   ....[48]....
        /*039c*/ 	.word	0xffffffff


	//   ....[49]....
        /*03a0*/ 	.word	0xffffffff


	//   ....[50]....
        /*03a4*/ 	.word	0xffffffff


	//   ....[51]....
        /*03a8*/ 	.word	0xffffffff


	//   ....[52]....
        /*03ac*/ 	.word	0xffffffff


	//   ....[53]....
        /*03b0*/ 	.word	0xffffffff


	//   ....[54]....
        /*03b4*/ 	.word	0xffffffff


	//   ....[55]....
        /*03b8*/ 	.word	0xffffffff


	//   ....[56]....
        /*03bc*/ 	.word	0xffffffff


	//   ....[57]....
        /*03c0*/ 	.word	0xffffffff


	//   ....[58]....
        /*03c4*/ 	.word	0xffffffff


	//   ....[59]....
        /*03c8*/ 	.word	0xffffffff


	//   ....[60]....
        /*03cc*/ 	.word	0xffffffff


	//   ....[61]....
        /*03d0*/ 	.word	0xffffffff


	//   ....[62]....
        /*03d4*/ 	.word	0xffffffff


	//   ....[63]....
        /*03d8*/ 	.word	0xffffffff


	//   ....[64]....
        /*03dc*/ 	.word	0xffffffff


	//   ....[65]....
        /*03e0*/ 	.word	0xffffffff


	//   ....[66]....
        /*03e4*/ 	.word	0xffffffff


	//   ....[67]....
        /*03e8*/ 	.word	0xffffffff


	//   ....[68]....
        /*03ec*/ 	.word	0xffffffff


	//   ....[69]....
        /*03f0*/ 	.word	0xffffffff


	//   ....[70]....
        /*03f4*/ 	.word	0xffffffff


	//   ....[71]....
        /*03f8*/ 	.word	0xffffffff


	//   ....[72]....
        /*03fc*/ 	.word	0xffffffff


	//   ....[73]....
        /*0400*/ 	.word	0xffffffff


	//   ....[74]....
        /*0404*/ 	.word	0xffffffff


	//   ....[75]....
        /*0408*/ 	.word	0xffffffff


	//   ....[76]....
        /*040c*/ 	.word	0xffffffff


	//   ....[77]....
        /*0410*/ 	.word	0xffffffff


	//   ....[78]....
        /*0414*/ 	.word	0xffffffff


	//   ....[79]....
        /*0418*/ 	.word	0xffffffff


	//   ....[80]....
        /*041c*/ 	.word	0xffffffff


	//   ....[81]....
        /*0420*/ 	.word	0xffffffff


	//   ....[82]....
        /*0424*/ 	.word	0xffffffff


	//   ....[83]....
        /*0428*/ 	.word	0xffffffff


	//   ....[84]....
        /*042c*/ 	.word	0xffffffff


	//   ....[85]....
        /*0430*/ 	.word	0xffffffff


	//   ....[86]....
        /*0434*/ 	.word	0xffffffff


	//   ....[87]....
        /*0438*/ 	.word	0xffffffff


	//   ....[88]....
        /*043c*/ 	.word	0xffffffff


	//   ....[89]....
        /*0440*/ 	.word	0xffffffff


	//   ....[90]....
        /*0444*/ 	.word	0xffffffff


	//   ....[91]....
        /*0448*/ 	.word	0xffffffff


	//   ....[92]....
        /*044c*/ 	.word	0xffffffff


	//   ....[93]....
        /*0450*/ 	.word	0xffffffff


	//   ....[94]....
        /*0454*/ 	.word	0xffffffff


	//   ....[95]....
        /*0458*/ 	.word	0xffffffff


	//   ....[96]....
        /*045c*/ 	.word	0xffffffff


	//   ....[97]....
        /*0460*/ 	.word	0xffffffff


	//   ....[98]....
        /*0464*/ 	.word	0xffffffff


	//   ....[99]....
        /*0468*/ 	.word	0xffffffff


	//   ....[100]....
        /*046c*/ 	.word	0xffffffff


	//   ....[101]....
        /*0470*/ 	.word	0xffffffff


	//   ....[102]....
        /*0474*/ 	.word	0xffffffff


	//   ....[103]....
        /*0478*/ 	.word	0xffffffff


	//   ....[104]....
        /*047c*/ 	.word	0xffffffff


	//   ....[105]....
        /*0480*/ 	.word	0xffffffff


	//   ....[106]....
        /*0484*/ 	.word	0xffffffff


	//   ....[107]....
        /*0488*/ 	.word	0xffffffff


	//   ....[108]....
        /*048c*/ 	.word	0xffffffff


	//   ....[109]....
        /*0490*/ 	.word	0xffffffff


	//   ....[110]....
        /*0494*/ 	.word	0xffffffff


	//   ....[111]....
        /*0498*/ 	.word	0xffffffff


	//   ....[112]....
        /*049c*/ 	.word	0xffffffff


	//   ....[113]....
        /*04a0*/ 	.word	0xffffffff


	//   ....[114]....
        /*04a4*/ 	.word	0xffffffff


	//   ....[115]....
        /*04a8*/ 	.word	0xffffffff


	//   ....[116]....
        /*04ac*/ 	.word	0xffffffff


	//   ....[117]....
        /*04b0*/ 	.word	0xffffffff


	//   ....[118]....
        /*04b4*/ 	.word	0xffffffff


	//   ....[119]....
        /*04b8*/ 	.word	0xffffffff


	//   ....[120]....
        /*04bc*/ 	.word	0xffffffff


	//   ....[121]....
        /*04c0*/ 	.word	0xffffffff


	//   ....[122]....
        /*04c4*/ 	.word	0xffffffff


	//   ....[123]....
        /*04c8*/ 	.word	0xffffffff


	//   ....[124]....
        /*04cc*/ 	.word	0xffffffff


	//   ....[125]....
        /*04d0*/ 	.word	0xffffffff


	//   ....[126]....
        /*04d4*/ 	.word	0xffffffff


	//   ....[127]....
        /*04d8*/ 	.word	0xffffffff


	//   ....[128]....
        /*04dc*/ 	.word	0xffffffff


	//   ....[129]....
        /*04e0*/ 	.word	0xffffffff


	//   ....[130]....
        /*04e4*/ 	.word	0xffffffff


	//   ....[131]....
        /*04e8*/ 	.word	0xffffffff


	//   ....[132]....
        /*04ec*/ 	.word	0xffffffff


	//   ....[133]....
        /*04f0*/ 	.word	0xffffffff


	//   ....[134]....
        /*04f4*/ 	.word	0xffffffff


	//   ....[135]....
        /*04f8*/ 	.word	0xffffffff


	//   ....[136]....
        /*04fc*/ 	.word	0xffffffff


	//   ....[137]....
        /*0500*/ 	.word	0xffffffff


	//   ....[138]....
        /*0504*/ 	.word	0xffffffff


	//   ....[139]....
        /*0508*/ 	.word	0xffffffff


	//   ....[140]....
        /*050c*/ 	.word	0xffffffff


	//   ....[141]....
        /*0510*/ 	.word	0xffffffff


	//   ....[142]....
        /*0514*/ 	.word	0xffffffff


	//   ....[143]....
        /*0518*/ 	.word	0xffffffff


	//   ....[144]....
        /*051c*/ 	.word	0xffffffff


	//   ....[145]....
        /*0520*/ 	.word	0xffffffff


	//   ....[146]....
        /*0524*/ 	.word	0xffffffff


	//   ....[147]....
        /*0528*/ 	.word	0xffffffff


	//   ....[148]....
        /*052c*/ 	.word	0xffffffff


	//   ....[149]....
        /*0530*/ 	.word	0xffffffff


	//   ....[150]....
        /*0534*/ 	.word	0xffffffff


	//   ....[151]....
        /*0538*/ 	.word	0xffffffff


	//   ....[152]....
        /*053c*/ 	.word	0xffffffff


	//   ....[153]....
        /*0540*/ 	.word	0xffffffff


	//   ....[154]....
        /*0544*/ 	.word	0xffffffff


	//   ....[155]....
        /*0548*/ 	.word	0xffffffff


	//   ....[156]....
        /*054c*/ 	.word	0xffffffff


	//   ....[157]....
        /*0550*/ 	.word	0xffffffff


	//   ....[158]....
        /*0554*/ 	.word	0xffffffff


	//   ....[159]....
        /*0558*/ 	.word	0xffffffff


	//   ....[160]....
        /*055c*/ 	.word	0xffffffff


	//   ....[161]....
        /*0560*/ 	.word	0xffffffff


	//   ....[162]....
        /*0564*/ 	.word	0xffffffff


	//   ....[163]....
        /*0568*/ 	.word	0x0500000f


	//   ....[164]....
        /*056c*/ 	.word	0x0500000f


	//   ....[165]....
        /*0570*/ 	.word	0x0500000f


	//   ....[166]....
        /*0574*/ 	.word	0x0500000f


	//   ....[167]....
        /*0578*/ 	.word	0x0500000f


	//   ....[168]....
        /*057c*/ 	.word	0x0500000f


	//   ....[169]....
        /*0580*/ 	.word	0x0500000f


	//   ....[170]....
        /*0584*/ 	.word	0x0500000f


	//   ....[171]....
        /*0588*/ 	.word	0x0500000f


	//   ....[172]....
        /*058c*/ 	.word	0x0500000f


	//   ....[173]....
        /*0590*/ 	.word	0x0500000f


	//   ....[174]....
        /*0594*/ 	.word	0x0500000f


	//   ....[175]....
        /*0598*/ 	.word	0x0500000f


	//   ....[176]....
        /*059c*/ 	.word	0x0500000f


	//   ....[177]....
        /*05a0*/ 	.word	0x0500000f


	//   ....[178]....
        /*05a4*/ 	.word	0x0500000f


	//   ....[179]....
        /*05a8*/ 	.word	0x0500000f


	//   ....[180]....
        /*05ac*/ 	.word	0x0500000f


	//----- nvinfo : EIATTR_COOP_GROUP_INSTR_OFFSETS
	.align		4
.L_296:
        /*05b0*/ 	.byte	0x04, 0x28
        /*05b2*/ 	.short	(.L_298 - .L_297)


	//   ....[0]....
.L_297:
        /*05b4*/ 	.word	0x00000070


	//   ....[1]....
        /*05b8*/ 	.word	0x00000140


	//   ....[2]....
        /*05bc*/ 	.word	0x00000190


	//   ....[3]....
        /*05c0*/ 	.word	0x000003c0


	//   ....[4]....
        /*05c4*/ 	.word	0x00000520


	//   ....[5]....
        /*05c8*/ 	.word	0x00000640


	//   ....[6]....
        /*05cc*/ 	.word	0x000007a0


	//   ....[7]....
        /*05d0*/ 	.word	0x00001870


	//   ....[8]....
        /*05d4*/ 	.word	0x000026f0


	//   ....[9]....
        /*05d8*/ 	.word	0x000032f0


	//   ....[10]....
        /*05dc*/ 	.word	0x00003340


	//   ....[11]....
        /*05e0*/ 	.word	0x00003350


	//   ....[12]....
        /*05e4*/ 	.word	0x00003d60


	//   ....[13]....
        /*05e8*/ 	.word	0x00003e10


	//   ....[14]....
        /*05ec*/ 	.word	0x00005900


	//   ....[15]....
        /*05f0*/ 	.word	0x00006120


	//   ....[16]....
        /*05f4*/ 	.word	0x00006170


	//   ....[17]....
        /*05f8*/ 	.word	0x00006190


	//   ....[18]....
        /*05fc*/ 	.word	0x00006b60


	//   ....[19]....
        /*0600*/ 	.word	0x00006bc0


	//   ....[20]....
        /*0604*/ 	.word	0x000092d0


	//   ....[21]....
        /*0608*/ 	.word	0x000092f0


	//   ....[22]....
        /*060c*/ 	.word	0x00009320


	//   ....[23]....
        /*0610*/ 	.word	0x00009330


	//   ....[24]....
        /*0614*/ 	.word	0x0000af60


	//   ....[25]....
        /*0618*/ 	.word	0x0000af70


	//   ....[26]....
        /*061c*/ 	.word	0x0000afa0


	//   ....[27]....
        /*0620*/ 	.word	0x0000afb0


	//   ....[28]....
        /*0624*/ 	.word	0x0000c640


	//   ....[29]....
        /*0628*/ 	.word	0x0000c670


	//   ....[30]....
        /*062c*/ 	.word	0x0000c6a0


	//   ....[31]....
        /*0630*/ 	.word	0x0000c6d0


	//   ....[32]....
        /*0634*/ 	.word	0x0000c710


	//   ....[33]....
        /*0638*/ 	.word	0x0000c740


	//   ....[34]....
        /*063c*/ 	.word	0x0000c770


	//   ....[35]....
        /*0640*/ 	.word	0x0000c7a0


	//   ....[36]....
        /*0644*/ 	.word	0x0000c7d0


	//   ....[37]....
        /*0648*/ 	.word	0x0000c800


	//   ....[38]....
        /*064c*/ 	.word	0x0000c830


	//   ....[39]....
        /*0650*/ 	.word	0x0000c860


	//   ....[40]....
        /*0654*/ 	.word	0x0000c890


	//   ....[41]....
        /*0658*/ 	.word	0x0000c8c0


	//   ....[42]....
        /*065c*/ 	.word	0x0000c8f0


	//   ....[43]....
        /*0660*/ 	.word	0x0000c920


	//   ....[44]....
        /*0664*/ 	.word	0x0000c950


	//   ....[45]....
        /*0668*/ 	.word	0x0000c980


	//   ....[46]....
        /*066c*/ 	.word	0x0000c9b0


	//   ....[47]....
        /*0670*/ 	.word	0x0000c9e0


	//   ....[48]....
        /*0674*/ 	.word	0x0000ca10


	//   ....[49]....
        /*0678*/ 	.word	0x0000ca40


	//   ....[50]....
        /*067c*/ 	.word	0x0000ca70


	//   ....[51]....
        /*0680*/ 	.word	0x0000caa0


	//   ....[52]....
        /*0684*/ 	.word	0x0000cad0


	//   ....[53]....
        /*0688*/ 	.word	0x0000cb00


	//   ....[54]....
        /*068c*/ 	.word	0x0000cb30


	//   ....[55]....
        /*0690*/ 	.word	0x0000cb60


	//   ....[56]....
        /*0694*/ 	.word	0x0000cb90


	//   ....[57]....
        /*0698*/ 	.word	0x0000cbc0


	//   ....[58]....
        /*069c*/ 	.word	0x0000cbf0


	//   ....[59]....
        /*06a0*/ 	.word	0x0000cc20


	//   ....[60]....
        /*06a4*/ 	.word	0x0000cc50


	//   ....[61]....
        /*06a8*/ 	.word	0x0000cc80


	//   ....[62]....
        /*06ac*/ 	.word	0x0000cd00


	//   ....[63]....
        /*06b0*/ 	.word	0x0000cd40


	//   ....[64]....
        /*06b4*/ 	.word	0x0000cd80


	//   ....[65]....
        /*06b8*/ 	.word	0x0000cd90


	//   ....[66]....
        /*06bc*/ 	.word	0x0000cda0


	//   ....[67]....
        /*06c0*/ 	.word	0x0000cdb0


	//   ....[68]....
        /*06c4*/ 	.word	0x0000cdc0


	//   ....[69]....
        /*06c8*/ 	.word	0x0000cde0


	//   ....[70]....
        /*06cc*/ 	.word	0x0000ce00


	//   ....[71]....
        /*06d0*/ 	.word	0x0000ce10


	//   ....[72]....
        /*06d4*/ 	.word	0x0000ce20


	//   ....[73]....
        /*06d8*/ 	.word	0x0000ce30


	//   ....[74]....
        /*06dc*/ 	.word	0x0000ce60


	//   ....[75]....
        /*06e0*/ 	.word	0x0000ce80


	//   ....[76]....
        /*06e4*/ 	.word	0x0000cea0


	//   ....[77]....
        /*06e8*/ 	.word	0x0000ceb0


	//   ....[78]....
        /*06ec*/ 	.word	0x0000cec0


	//   ....[79]....
        /*06f0*/ 	.word	0x0000cee0


	//   ....[80]....
        /*06f4*/ 	.word	0x0000cef0


	//   ....[81]....
        /*06f8*/ 	.word	0x0000cf00


	//   ....[82]....
        /*06fc*/ 	.word	0x0000cf10


	//   ....[83]....
        /*0700*/ 	.word	0x0000cf20


	//   ....[84]....
        /*0704*/ 	.word	0x0000cf30


	//   ....[85]....
        /*0708*/ 	.word	0x0000cf40


	//   ....[86]....
        /*070c*/ 	.word	0x0000cf60


	//   ....[87]....
        /*0710*/ 	.word	0x0000cf80


	//   ....[88]....
        /*0714*/ 	.word	0x0000cf90


	//   ....[89]....
        /*0718*/ 	.word	0x0000cfa0


	//   ....[90]....
        /*071c*/ 	.word	0x0000cfb0


	//   ....[91]....
        /*0720*/ 	.word	0x0000cfc0


	//   ....[92]....
        /*0724*/ 	.word	0x0000d7c0


	//   ....[93]....
        /*0728*/ 	.word	0x0000d800


	//   ....[94]....
        /*072c*/ 	.word	0x0000d830


	//   ....[95]....
        /*0730*/ 	.word	0x0000d860


	//   ....[96]....
        /*0734*/ 	.word	0x0000e110


	//   ....[97]....
        /*0738*/ 	.word	0x0000e150


	//   ....[98]....
        /*073c*/ 	.word	0x0000e2d0


	//   ....[99]....
        /*0740*/ 	.word	0x0000e2f0


	//   ....[100]....
        /*0744*/ 	.word	0x0000e430


	//   ....[101]....
        /*0748*/ 	.word	0x0000e450


	//   ....[102]....
        /*074c*/ 	.word	0x0000e5a0


	//   ....[103]....
        /*0750*/ 	.word	0x0000e5c0


	//   ....[104]....
        /*0754*/ 	.word	0x0000ef60


	//   ....[105]....
        /*0758*/ 	.word	0x0000ef80


	//   ....[106]....
        /*075c*/ 	.word	0x0000f0c0


	//   ....[107]....
        /*0760*/ 	.word	0x0000f0e0


	//   ....[108]....
        /*0764*/ 	.word	0x0000f220


	//   ....[109]....
        /*0768*/ 	.word	0x0000f240


	//   ....[110]....
        /*076c*/ 	.word	0x0000f390


	//   ....[111]....
        /*0770*/ 	.word	0x0000f3b0


	//   ....[112]....
        /*0774*/ 	.word	0x0000f570


	//   ....[113]....
        /*0778*/ 	.word	0x0000f750


	//   ....[114]....
        /*077c*/ 	.word	0x0000f780


	//   ....[115]....
        /*0780*/ 	.word	0x0000f7b0


	//   ....[116]....
        /*0784*/ 	.word	0x0000f7f0


	//   ....[117]....
        /*0788*/ 	.word	0x0000f820


	//   ....[118]....
        /*078c*/ 	.word	0x0000f860


	//   ....[119]....
        /*0790*/ 	.word	0x0000f9f0


	//   ....[120]....
        /*0794*/ 	.word	0x0000fa20


	//   ....[121]....
        /*0798*/ 	.word	0x0000fa50


	//   ....[122]....
        /*079c*/ 	.word	0x0000fa80


	//   ....[123]....
        /*07a0*/ 	.word	0x0000fab0


	//   ....[124]....
        /*07a4*/ 	.word	0x0000faf0


	//   ....[125]....
        /*07a8*/ 	.word	0x0000fb90


	//   ....[126]....
        /*07ac*/ 	.word	0x0000fc20


	//   ....[127]....
        /*07b0*/ 	.word	0x0000fcd0


	//   ....[128]....
        /*07b4*/ 	.word	0x00011300


	//   ....[129]....
        /*07b8*/ 	.word	0x00011f90


	//   ....[130]....
        /*07bc*/ 	.word	0x00011fb0


	//   ....[131]....
        /*07c0*/ 	.word	0x00011fe0


	//   ....[132]....
        /*07c4*/ 	.word	0x00012000


	//   ....[133]....
        /*07c8*/ 	.word	0x00012100


	//   ....[134]....
        /*07cc*/ 	.word	0x00012110


	//   ....[135]....
        /*07d0*/ 	.word	0x00012190


	//   ....[136]....
        /*07d4*/ 	.word	0x000121a0


	//   ....[137]....
        /*07d8*/ 	.word	0x00012220


	//   ....[138]....
        /*07dc*/ 	.word	0x00012230


	//   ....[139]....
        /*07e0*/ 	.word	0x000122b0


	//   ....[140]....
        /*07e4*/ 	.word	0x000122c0


	//   ....[141]....
        /*07e8*/ 	.word	0x00012340


	//   ....[142]....
        /*07ec*/ 	.word	0x00012350


	//   ....[143]....
        /*07f0*/ 	.word	0x00012360


	//   ....[144]....
        /*07f4*/ 	.word	0x00012370


	//   ....[145]....
        /*07f8*/ 	.word	0x00014680


	//   ....[146]....
        /*07fc*/ 	.word	0x000146b0


	//   ....[147]....
        /*0800*/ 	.word	0x000146e0


	//   ....[148]....
        /*0804*/ 	.word	0x00014710


	//   ....[149]....
        /*0808*/ 	.word	0x00014740


	//   ....[150]....
        /*080c*/ 	.word	0x00014750


	//   ....[151]....
        /*0810*/ 	.word	0x00014780


	//   ....[152]....
        /*0814*/ 	.word	0x00014790


	//   ....[153]....
        /*0818*/ 	.word	0x000148d0


	//   ....[154]....
        /*081c*/ 	.word	0x00014910


	//   ....[155]....
        /*0820*/ 	.word	0x00014940


	//   ....[156]....
        /*0824*/ 	.word	0x00014970


	//   ....[157]....
        /*0828*/ 	.word	0x000149a0


	//   ....[158]....
        /*082c*/ 	.word	0x000149d0


	//   ....[159]....
        /*0830*/ 	.word	0x00014a60


	//   ....[160]....
        /*0834*/ 	.word	0x00014af0


	//   ....[161]....
        /*0838*/ 	.word	0x00014b60


	//   ....[162]....
        /*083c*/ 	.word	0x000151f0


	//   ....[163]....
        /*0840*/ 	.word	0x000157f0


	//   ....[164]....
        /*0844*/ 	.word	0x000159d0


	//   ....[165]....
        /*0848*/ 	.word	0x00015a40


	//   ....[166]....
        /*084c*/ 	.word	0x00015aa0


	//   ....[167]....
        /*0850*/ 	.word	0x00015b40


	//   ....[168]....
        /*0854*/ 	.word	0x00015c00


	//   ....[169]....
        /*0858*/ 	.word	0x00015d10


	//   ....[170]....
        /*085c*/ 	.word	0x00015d70


	//   ....[171]....
        /*0860*/ 	.word	0x00015e60


	//   ....[172]....
        /*0864*/ 	.word	0x00015ec0


	//   ....[173]....
        /*0868*/ 	.word	0x00015fb0


	//   ....[174]....
        /*086c*/ 	.word	0x00016010


	//   ....[175]....
        /*0870*/ 	.word	0x00016100


	//   ....[176]....
        /*0874*/ 	.word	0x00016160


	//   ....[177]....
        /*0878*/ 	.word	0x00016240


	//   ....[178]....
        /*087c*/ 	.word	0x000162a0


	//   ....[179]....
        /*0880*/ 	.word	0x00016370


	//   ....[180]....
        /*0884*/ 	.word	0x000166c0


	//----- nvinfo : EIATTR_REG_RECONFIG
	.align		4
.L_298:
        /*0888*/ 	.byte	0x01, 0x54
	.zero		2


	//----- nvinfo : EIATTR_SYSCALL_OFFSETS
	.align		4
        /*088c*/ 	.byte	0x04, 0x46
        /*088e*/ 	.short	(.L_300 - .L_299)


	//   ....[0]....
.L_299:
        /*0890*/ 	.word	0x00001a50


	//   ....[1]....
        /*0894*/ 	.word	0x00010d80


	//   ....[2]....
        /*0898*/ 	.word	0x00010ee0


	//   ....[3]....
        /*089c*/ 	.word	0x00011030


	//   ....[4]....
        /*08a0*/ 	.word	0x00011170


	//   ....[5]....
        /*08a4*/ 	.word	0x00011ba0


	//----- nvinfo : EIATTR_MBARRIER_INSTR_OFFSETS
	.align		4
.L_300:
        /*08a8*/ 	.byte	0x04, 0x39
        /*08aa*/ 	.short	(.L_302 - .L_301)


	//   ....[0]....
.L_301:
        /*08ac*/ 	.word	0x00000270
        /*08b0*/ 	.word	0x000000ff
        /*08b4*/ 	.word	0x00038800
        /*08b8*/ 	.short	0x0100
        /*08ba*/ 	.byte	0x08
	.zero		1


	//   ....[1]....
        /*08bc*/ 	.word	0x00000280
        /*08c0*/ 	.word	0x000000ff
        /*08c4*/ 	.word	0x00038820
        /*08c8*/ 	.short	0x0100
        /*08ca*/ 	.byte	0x08
	.zero		1


	//   ....[2]....
        /*08cc*/ 	.word	0x00000370
        /*08d0*/ 	.word	0x000000ff
        /*08d4*/ 	.word	0x00038830
        /*08d8*/ 	.short	0x0100
        /*08da*/ 	.byte	0x08
	.zero		1


	//   ....[3]....
        /*08dc*/ 	.word	0x00000380
        /*08e0*/ 	.word	0x000000ff
        /*08e4*/ 	.word	0x00038840
        /*08e8*/ 	.short	0x0100
        /*08ea*/ 	.byte	0x08
	.zero		1


	//   ....[4]....
        /*08ec*/ 	.word	0x00000390
        /*08f0*/ 	.word	0x000000ff
        /*08f4*/ 	.word	0x00038838
        /*08f8*/ 	.short	0x0100
        /*08fa*/ 	.byte	0x08
	.zero		1


	//   ....[5]....
        /*08fc*/ 	.word	0x000003a0
        /*0900*/ 	.word	0x000000ff
        /*0904*/ 	.word	0x00038848
        /*0908*/ 	.short	0x0100
        /*090a*/ 	.byte	0x08
	.zero		1


	//   ....[6]....
        /*090c*/ 	.word	0x000004d0
        /*0910*/ 	.word	0x000000ff
        /*0914*/ 	.word	0x00038850
        /*0918*/ 	.short	0x0100
        /*091a*/ 	.byte	0x08
	.zero		1


	//   ....[7]....
        /*091c*/ 	.word	0x000004e0
        /*0920*/ 	.word	0x000000ff
        /*0924*/ 	.word	0x00038860
        /*0928*/ 	.short	0x0100
        /*092a*/ 	.byte	0x08
	.zero		1


	//   ....[8]....
        /*092c*/ 	.word	0x000004f0
        /*0930*/ 	.word	0x000000ff
        /*0934*/ 	.word	0x00038858
        /*0938*/ 	.short	0x0100
        /*093a*/ 	.byte	0x08
	.zero		1


	//   ....[9]....
        /*093c*/ 	.word	0x00000500
        /*0940*/ 	.word	0x000000ff
        /*0944*/ 	.word	0x00038868
        /*0948*/ 	.short	0x0100
        /*094a*/ 	.byte	0x08
	.zero		1


	//   ....[10]....
        /*094c*/ 	.word	0x000005f0
        /*0950*/ 	.word	0x000000ff
        /*0954*/ 	.word	0x00038870
        /*0958*/ 	.short	0x0100
        /*095a*/ 	.byte	0x06
	.zero		1


	//   ....[11]....
        /*095c*/ 	.word	0x00000600
        /*0960*/ 	.word	0x000000ff
        /*0964*/ 	.word	0x00038880
        /*0968*/ 	.short	0x0100
        /*096a*/ 	.byte	0x06
	.zero		1


	//   ....[12]....
        /*096c*/ 	.word	0x00000610
        /*0970*/ 	.word	0x000000ff
        /*0974*/ 	.word	0x00038878
        /*0978*/ 	.short	0x0100
        /*097a*/ 	.byte	0x06
	.zero		1


	//   ....[13]....
        /*097c*/ 	.word	0x00000620
        /*0980*/ 	.word	0x000000ff
        /*0984*/ 	.word	0x00038888
        /*0988*/ 	.short	0x0100
        /*098a*/ 	.byte	0x06
	.zero		1


	//   ....[14]....
        /*098c*/ 	.word	0x00000750
        /*0990*/ 	.word	0x000000ff
        /*0994*/ 	.word	0x00038890
        /*0998*/ 	.short	0x0100
        /*099a*/ 	.byte	0x08
	.zero		1


	//   ....[15]....
        /*099c*/ 	.word	0x00000760
        /*09a0*/ 	.word	0x000000ff
        /*09a4*/ 	.word	0x000388a0
        /*09a8*/ 	.short	0x0100
        /*09aa*/ 	.byte	0x08
	.zero		1


	//   ....[16]....
        /*09ac*/ 	.word	0x00000770
        /*09b0*/ 	.word	0x000000ff
        /*09b4*/ 	.word	0x00038898
        /*09b8*/ 	.short	0x0100
        /*09ba*/ 	.byte	0x08
	.zero		1


	//   ....[17]....
        /*09bc*/ 	.word	0x00000780
        /*09c0*/ 	.word	0x000000ff
        /*09c4*/ 	.word	0x000388a8
        /*09c8*/ 	.short	0x0100
        /*09ca*/ 	.byte	0x08
	.zero		1


	//   ....[18]....
        /*09cc*/ 	.word	0x000008b0
        /*09d0*/ 	.word	0x000000ff
        /*09d4*/ 	.word	0x000388b0
        /*09d8*/ 	.short	0x0100
        /*09da*/ 	.byte	0x08
	.zero		1


	//   ....[19]....
        /*09dc*/ 	.word	0x000008c0
        /*09e0*/ 	.word	0x000000ff
        /*09e4*/ 	.word	0x000388c0
        /*09e8*/ 	.short	0x0100
        /*09ea*/ 	.byte	0x08
	.zero		1


	//   ....[20]....
        /*09ec*/ 	.word	0x000008d0
        /*09f0*/ 	.word	0x000000ff
        /*09f4*/ 	.word	0x000388b8
        /*09f8*/ 	.short	0x0100
        /*09fa*/ 	.byte	0x08
	.zero		1


	//   ....[21]....
        /*09fc*/ 	.word	0x000008e0
        /*0a00*/ 	.word	0x000000ff
        /*0a04*/ 	.word	0x000388c8
        /*0a08*/ 	.short	0x0100
        /*0a0a*/ 	.byte	0x08
	.zero		1


	//   ....[22]....
        /*0a0c*/ 	.word	0x00001d80
        /*0a10*/ 	.word	0x000000ff
        /*0a14*/ 	.word	0x00038800
        /*0a18*/ 	.short	0x010a
        /*0a1a*/ 	.byte	0x29
	.zero		1


	//   ....[23]....
        /*0a1c*/ 	.word	0x00001e20
        /*0a20*/ 	.word	0x00000002
        /*0a24*/ 	.word	0x00038830
        /*0a28*/ 	.short	0x010a
        /*0a2a*/ 	.byte	0x3f
	.zero		1


	//   ....[24]....
        /*0a2c*/ 	.word	0x00001e80
        /*0a30*/ 	.word	0x00000002
        /*0a34*/ 	.word	0x00038830
        /*0a38*/ 	.short	0x010a
        /*0a3a*/ 	.byte	0x3f
	.zero		1


	//   ....[25]....
        /*0a3c*/ 	.word	0x00002bb0
        /*0a40*/ 	.word	0x00000002
        /*0a44*/ 	.word	0x00000000
        /*0a48*/ 	.short	0x0101
        /*0a4a*/ 	.byte	0x3f
	.zero		1


	//   ....[26]....
        /*0a4c*/ 	.word	0x00004cf0
        /*0a50*/ 	.word	0x000000ff
        /*0a54*/ 	.word	0x00038830
        /*0a58*/ 	.short	0x010a
        /*0a5a*/ 	.byte	0x06
	.zero		1


	//   ....[27]....
        /*0a5c*/ 	.word	0x00004d30
        /*0a60*/ 	.word	0x000000ff
        /*0a64*/ 	.word	0x00038830
        /*0a68*/ 	.short	0x010a
        /*0a6a*/ 	.byte	0x06
	.zero		1


	//   ....[28]....
        /*0a6c*/ 	.word	0x000050a0
        /*0a70*/ 	.word	0x000000ff
        /*0a74*/ 	.word	0x00038850
        /*0a78*/ 	.short	0x010a
        /*0a7a*/ 	.byte	0x06
	.zero		1


	//   ....[29]....
        /*0a7c*/ 	.word	0x000050e0
        /*0a80*/ 	.word	0x000000ff
        /*0a84*/ 	.word	0x00038850
        /*0a88*/ 	.short	0x010a
        /*0a8a*/ 	.byte	0x06
	.zero		1


	//   ....[30]....
        /*0a8c*/ 	.word	0x000074d0
        /*0a90*/ 	.word	0x00000003
        /*0a94*/ 	.word	0x00000000
        /*0a98*/ 	.short	0x0101
        /*0a9a*/ 	.byte	0x3f
	.zero		1


	//   ....[31]....
        /*0a9c*/ 	.word	0x00007710
        /*0aa0*/ 	.word	0x000000ff
        /*0aa4*/ 	.word	0x00000000
        /*0aa8*/ 	.short	0x0101
        /*0aaa*/ 	.byte	0x07
	.zero		1


	//   ....[32]....
        /*0aac*/ 	.word	0x000081d0
        /*0ab0*/ 	.word	0x000000ff
        /*0ab4*/ 	.word	0x00038830
        /*0ab8*/ 	.short	0x010a
        /*0aba*/ 	.byte	0x06
	.zero		1


	//   ....[33]....
        /*0abc*/ 	.word	0x00008210
        /*0ac0*/ 	.word	0x000000ff
        /*0ac4*/ 	.word	0x00038830
        /*0ac8*/ 	.short	0x010a
        /*0aca*/ 	.byte	0x06
	.zero		1


	//   ....[34]....
        /*0acc*/ 	.word	0x00008550
        /*0ad0*/ 	.word	0x000000ff
        /*0ad4*/ 	.word	0x00038850
        /*0ad8*/ 	.short	0x010a
        /*0ada*/ 	.byte	0x06
	.zero		1


	//   ....[35]....
        /*0adc*/ 	.word	0x00008590
        /*0ae0*/ 	.word	0x000000ff
        /*0ae4*/ 	.word	0x00038850
        /*0ae8*/ 	.short	0x010a
        /*0aea*/ 	.byte	0x06
	.zero		1


	//   ....[36]....
        /*0aec*/ 	.word	0x00009f50
        /*0af0*/ 	.word	0x00000002
        /*0af4*/ 	.word	0x00000000
        /*0af8*/ 	.short	0x0101
        /*0afa*/ 	.byte	0x3f
	.zero		1


	//   ....[37]....
        /*0afc*/ 	.word	0x0000a240
        /*0b00*/ 	.word	0x000000ff
        /*0b04*/ 	.word	0x00000000
        /*0b08*/ 	.short	0x0101
        /*0b0a*/ 	.byte	0x07
	.zero		1


	//   ....[38]....
        /*0b0c*/ 	.word	0x0000ac40
        /*0b10*/ 	.word	0x000000ff
        /*0b14*/ 	.word	0x00038850
        /*0b18*/ 	.short	0x010a
        /*0b1a*/ 	.byte	0x10
	.zero		1


	//   ....[39]....
        /*0b1c*/ 	.word	0x0000ac80
        /*0b20*/ 	.word	0x000000ff
        /*0b24*/ 	.word	0x00038850
        /*0b28*/ 	.short	0x010a
        /*0b2a*/ 	.byte	0x10
	.zero		1


	//   ....[40]....
        /*0b2c*/ 	.word	0x0000b3c0
        /*0b30*/ 	.word	0x000000ff
        /*0b34*/ 	.word	0x00000000
        /*0b38*/ 	.short	0x0101
        /*0b3a*/ 	.byte	0x04
	.zero		1


	//   ....[41]....
        /*0b3c*/ 	.word	0x0000e140
        /*0b40*/ 	.word	0x00000003
        /*0b44*/ 	.word	0x00000000
        /*0b48*/ 	.short	0x0101
        /*0b4a*/ 	.byte	0x3f
	.zero		1


	//   ....[42]....
        /*0b4c*/ 	.word	0x00011560
        /*0b50*/ 	.word	0x00000004
        /*0b54*/ 	.word	0x00038880
        /*0b58*/ 	.short	0x010a
        /*0b5a*/ 	.byte	0x3f
	.zero		1


	//   ....[43]....
        /*0b5c*/ 	.word	0x00011770
        /*0b60*/ 	.word	0x00000004
        /*0b64*/ 	.word	0x00038840
        /*0b68*/ 	.short	0x010a
        /*0b6a*/ 	.byte	0x3f
	.zero		1


	//   ....[44]....
        /*0b6c*/ 	.word	0x00012490
        /*0b70*/ 	.word	0x00000013
        /*0b74*/ 	.word	0x00038800
        /*0b78*/ 	.short	0x0107
        /*0b7a*/ 	.byte	0x3f
	.zero		1


	//   ....[45]....
        /*0b7c*/ 	.word	0x00012590
        /*0b80*/ 	.word	0x00000013
        /*0b84*/ 	.word	0x00038800
        /*0b88*/ 	.short	0x0101
        /*0b8a*/ 	.byte	0x3f
	.zero		1


	//   ....[46]....
        /*0b8c*/ 	.word	0x000125b0
        /*0b90*/ 	.word	0x00000013
        /*0b94*/ 	.word	0x00038820
        /*0b98*/ 	.short	0x010a
        /*0b9a*/ 	.byte	0x3f
	.zero		1


	//   ....[47]....
        /*0b9c*/ 	.word	0x000128b0
        /*0ba0*/ 	.word	0x00000004
        /*0ba4*/ 	.word	0x00038880
        /*0ba8*/ 	.short	0x010a
        /*0baa*/ 	.byte	0x3f
	.zero		1


	//   ....[48]....
        /*0bac*/ 	.word	0x00012c10
        /*0bb0*/ 	.word	0x00000004
        /*0bb4*/ 	.word	0x00038840
        /*0bb8*/ 	.short	0x010a
        /*0bba*/ 	.byte	0x3f
	.zero		1


	//   ....[49]....
        /*0bbc*/ 	.word	0x00012fd0
        /*0bc0*/ 	.word	0x00000014
        /*0bc4*/ 	.word	0x00038870
        /*0bc8*/ 	.short	0x010a
        /*0bca*/ 	.byte	0x3f
	.zero		1


	//   ....[50]....
        /*0bcc*/ 	.word	0x00013040
        /*0bd0*/ 	.word	0x00000014
        /*0bd4*/ 	.word	0x00038860
        /*0bd8*/ 	.short	0x010a
        /*0bda*/ 	.byte	0x3f
	.zero		1


	//   ....[51]....
        /*0bdc*/ 	.word	0x00013840
        /*0be0*/ 	.word	0x00000014
        /*0be4*/ 	.word	0x00038850
        /*0be8*/ 	.short	0x0101
        /*0bea*/ 	.byte	0x3f
	.zero		1


	//   ....[52]....
        /*0bec*/ 	.word	0x000138c0
        /*0bf0*/ 	.word	0x00000014
        /*0bf4*/ 	.word	0x00000000
        /*0bf8*/ 	.short	0x0101
        /*0bfa*/ 	.byte	0x3f
	.zero		1


	//   ....[53]....
        /*0bfc*/ 	.word	0x00013af0
        /*0c00*/ 	.word	0x00000011
        /*0c04*/ 	.word	0x00038870
        /*0c08*/ 	.short	0x010a
        /*0c0a*/ 	.byte	0x3f
	.zero		1


	//   ....[54]....
        /*0c0c*/ 	.word	0x00013b60
        /*0c10*/ 	.word	0x00000011
        /*0c14*/ 	.word	0x00038860
        /*0c18*/ 	.short	0x010a
        /*0c1a*/ 	.byte	0x3f
	.zero		1


	//   ....[55]....
        /*0c1c*/ 	.word	0x00014380
        /*0c20*/ 	.word	0x00000011
        /*0c24*/ 	.word	0x00038850
        /*0c28*/ 	.short	0x0101
        /*0c2a*/ 	.byte	0x3f
	.zero		1


	//   ....[56]....
        /*0c2c*/ 	.word	0x000143d0
        /*0c30*/ 	.word	0x00000011
        /*0c34*/ 	.word	0x00000000
        /*0c38*/ 	.short	0x0101
        /*0c3a*/ 	.byte	0x3f
	.zero		1


	//   ....[57]....
        /*0c3c*/ 	.word	0x00015170
        /*0c40*/ 	.word	0x00000000
        /*0c44*/ 	.word	0x00038820
        /*0c48*/ 	.short	0x010a
        /*0c4a*/ 	.byte	0x3f
	.zero		1


	//   ....[58]....
        /*0c4c*/ 	.word	0x00015330
        /*0c50*/ 	.word	0x00000006
        /*0c54*/ 	.word	0x00000000
        /*0c58*/ 	.short	0x010a
        /*0c5a*/ 	.byte	0x3f
	.zero		1


	//   ....[59]....
        /*0c5c*/ 	.word	0x000153a0
        /*0c60*/ 	.word	0x00000007
        /*0c64*/ 	.word	0x00000000
        /*0c68*/ 	.short	0x010a
        /*0c6a*/ 	.byte	0x3f
	.zero		1


	//   ....[60]....
        /*0c6c*/ 	.word	0x00015400
        /*0c70*/ 	.word	0x00000004
        /*0c74*/ 	.word	0x00038860
        /*0c78*/ 	.short	0x010a
        /*0c7a*/ 	.byte	0x3f
	.zero		1


	//   ....[61]....
        /*0c7c*/ 	.word	0x00015450
        /*0c80*/ 	.word	0x00000003
        /*0c84*/ 	.word	0x00038860
        /*0c88*/ 	.short	0x010a
        /*0c8a*/ 	.byte	0x3f
	.zero		1


	//   ....[62]....
        /*0c8c*/ 	.word	0x00015490
        /*0c90*/ 	.word	0x00000004
        /*0c94*/ 	.word	0x00038880
        /*0c98*/ 	.short	0x010a
        /*0c9a*/ 	.byte	0x3f
	.zero		1


	//   ....[63]....
        /*0c9c*/ 	.word	0x000154b0
        /*0ca0*/ 	.word	0x00000003
        /*0ca4*/ 	.word	0x00038880
        /*0ca8*/ 	.short	0x010a
        /*0caa*/ 	.byte	0x3f
	.zero		1


	//   ....[64]....
        /*0cac*/ 	.word	0x00015520
        /*0cb0*/ 	.word	0x00000003
        /*0cb4*/ 	.word	0x00038800
        /*0cb8*/ 	.short	0x010a
        /*0cba*/ 	.byte	0x3f
	.zero		1


	//   ....[65]....
        /*0cbc*/ 	.word	0x00015570
        /*0cc0*/ 	.word	0x00000002
        /*0cc4*/ 	.word	0x00038830
        /*0cc8*/ 	.short	0x010a
        /*0cca*/ 	.byte	0x3f
	.zero		1


	//   ....[66]....
        /*0ccc*/ 	.word	0x000155d0
        /*0cd0*/ 	.word	0x00000007
        /*0cd4*/ 	.word	0x00038830
        /*0cd8*/ 	.short	0x010a
        /*0cda*/ 	.byte	0x3f
	.zero		1


	//   ....[67]....
        /*0cdc*/ 	.word	0x00015630
        /*0ce0*/ 	.word	0x00000007
        /*0ce4*/ 	.word	0x00038850
        /*0ce8*/ 	.short	0x010a
        /*0cea*/ 	.byte	0x3f
	.zero		1


	//   ....[68]....
        /*0cec*/ 	.word	0x00015690
        /*0cf0*/ 	.word	0x00000007
        /*0cf4*/ 	.word	0x00038830
        /*0cf8*/ 	.short	0x010a
        /*0cfa*/ 	.byte	0x3f
	.zero		1


	//   ....[69]....
        /*0cfc*/ 	.word	0x000156f0
        /*0d00*/ 	.word	0x00000007
        /*0d04*/ 	.word	0x00038850
        /*0d08*/ 	.short	0x010a
        /*0d0a*/ 	.byte	0x3f
	.zero		1


	//   ....[70]....
        /*0d0c*/ 	.word	0x00015750
        /*0d10*/ 	.word	0x00000005
        /*0d14*/ 	.word	0x00038850
        /*0d18*/ 	.short	0x010a
        /*0d1a*/ 	.byte	0x3f
	.zero		1


	//   ....[71]....
        /*0d1c*/ 	.word	0x000158a0
        /*0d20*/ 	.word	0x00000004
        /*0d24*/ 	.word	0x00038880
        /*0d28*/ 	.short	0x010a
        /*0d2a*/ 	.byte	0x3f
	.zero		1


	//   ....[72]....
        /*0d2c*/ 	.word	0x000158f0
        /*0d30*/ 	.word	0x00000004
        /*0d34*/ 	.word	0x00038840
        /*0d38*/ 	.short	0x010a
        /*0d3a*/ 	.byte	0x3f
	.zero		1


	//   ....[73]....
        /*0d3c*/ 	.word	0x000163b0
        /*0d40*/ 	.word	0x00000013
        /*0d44*/ 	.word	0x00038820
        /*0d48*/ 	.short	0x010a
        /*0d4a*/ 	.byte	0x3f
	.zero		1


	//   ....[74]....
        /*0d4c*/ 	.word	0x00016400
        /*0d50*/ 	.word	0x00000004
        /*0d54*/ 	.word	0x00038880
        /*0d58*/ 	.short	0x010a
        /*0d5a*/ 	.byte	0x3f
	.zero		1


	//   ....[75]....
        /*0d5c*/ 	.word	0x00016450
        /*0d60*/ 	.word	0x00000004
        /*0d64*/ 	.word	0x00038840
        /*0d68*/ 	.short	0x010a
        /*0d6a*/ 	.byte	0x3f
	.zero		1


	//   ....[76]....
        /*0d6c*/ 	.word	0x000164a0
        /*0d70*/ 	.word	0x00000014
        /*0d74*/ 	.word	0x00038870
        /*0d78*/ 	.short	0x010a
        /*0d7a*/ 	.byte	0x3f
	.zero		1


	//   ....[77]....
        /*0d7c*/ 	.word	0x000164f0
        /*0d80*/ 	.word	0x00000014
        /*0d84*/ 	.word	0x00038860
        /*0d88*/ 	.short	0x010a
        /*0d8a*/ 	.byte	0x3f
	.zero		1


	//   ....[78]....
        /*0d8c*/ 	.word	0x00016540
        /*0d90*/ 	.word	0x00000011
        /*0d94*/ 	.word	0x00038870
        /*0d98*/ 	.short	0x010a
        /*0d9a*/ 	.byte	0x3f
	.zero		1


	//   ....[79]....
        /*0d9c*/ 	.word	0x00016590
        /*0da0*/ 	.word	0x00000011
        /*0da4*/ 	.word	0x00038860
        /*0da8*/ 	.short	0x010a
        /*0daa*/ 	.byte	0x3f
	.zero		1


	//   ....[80]....
        /*0dac*/ 	.word	0x000165e0
        /*0db0*/ 	.word	0x00000000
        /*0db4*/ 	.word	0x00038820
        /*0db8*/ 	.short	0x010a
        /*0dba*/ 	.byte	0x3f
	.zero		1


	//   ....[81]....
        /*0dbc*/ 	.word	0x00016780
        /*0dc0*/ 	.word	0x00000006
        /*0dc4*/ 	.word	0x00000000
        /*0dc8*/ 	.short	0x010a
        /*0dca*/ 	.byte	0x3f
	.zero		1


	//   ....[82]....
        /*0dcc*/ 	.word	0x000167d0
        /*0dd0*/ 	.word	0x00000007
        /*0dd4*/ 	.word	0x00000000
        /*0dd8*/ 	.short	0x010a
        /*0dda*/ 	.byte	0x3f
	.zero		1


	//   ....[83]....
        /*0ddc*/ 	.word	0x00016820
        /*0de0*/ 	.word	0x00000004
        /*0de4*/ 	.word	0x00038860
        /*0de8*/ 	.short	0x010a
        /*0dea*/ 	.byte	0x3f
	.zero		1


	//   ....[84]....
        /*0dec*/ 	.word	0x00016870
        /*0df0*/ 	.word	0x00000003
        /*0df4*/ 	.word	0x00038860
        /*0df8*/ 	.short	0x010a
        /*0dfa*/ 	.byte	0x3f
	.zero		1


	//   ....[85]....
        /*0dfc*/ 	.word	0x000168c0
        /*0e00*/ 	.word	0x00000004
        /*0e04*/ 	.word	0x00038880
        /*0e08*/ 	.short	0x010a
        /*0e0a*/ 	.byte	0x3f
	.zero		1


	//----- nvinfo : EIATTR_NUM_MBARRIERS
	.align		4
.L_302:
        /*0e0c*/ 	.byte	0x03, 0x38
        /*0e0e*/ 	.short	0x0016


	//----- nvinfo : EIATTR_EXIT_INSTR_OFFSETS
	.align		4
        /*0e10*/ 	.byte	0x04, 0x1c
        /*0e12*/ 	.short	(.L_304 - .L_303)


	//   ....[0]....
.L_303:
        /*0e14*/ 	.word	0x00000a80


	//   ....[1]....
        /*0e18*/ 	.word	0x0000f520


	//   ....[2]....
        /*0e1c*/ 	.word	0x00015500


	//----- nvinfo : EIATTR_MAX_THREADS
	.align		4
.L_304:
        /*0e20*/ 	.byte	0x04, 0x05
        /*0e22*/ 	.short	(.L_306 - .L_305)
.L_305:
        /*0e24*/ 	.word	0x00000180
        /*0e28*/ 	.word	0x00000001
        /*0e2c*/ 	.word	0x00000001


	//----- nvinfo : EIATTR_CRS_STACK_SIZE
	.align		4
.L_306:
        /*0e30*/ 	.byte	0x04, 0x1e
        /*0e32*/ 	.short	(.L_308 - .L_307)
.L_307:
        /*0e34*/ 	.word	0x00000000


	//----- nvinfo : EIATTR_CBANK_PARAM_SIZE
	.align		4
.L_308:
        /*0e38*/ 	.byte	0x03, 0x19
        /*0e3a*/ 	.short	0x0af0


	//----- nvinfo : EIATTR_PARAM_CBANK
	.align		4
        /*0e3c*/ 	.byte	0x04, 0x0a
        /*0e3e*/ 	.short	(.L_310 - .L_309)
	.align		4
.L_309:
        /*0e40*/ 	.word	index@(.nv.constant0._ZN7cutlass13device_kernelIN5flash11enable_sm90INS1_16FlashAttnFwdSm90INS1_25CollectiveMainloopFwdSm90ILi2EN4cute5tupleIJNS5_1CILi1EEES8_S8_EEENS6_IJNS7_ILi128EEESA_NS7_ILi256EEEEEELi256ENS_12float_e4m3_tEfNS_4arch4Sm90ELb1ELb0ELb1ELb1ELb0ELb0ELb0ELb1ELb1ELb1ELb0ELb0EEENS1_21CollectiveEpilogueFwdINS6_IJSA_SB_SA_EEES9_NS_10bfloat16_tESF_Li256ELb1ELb1ELb0ELb1EEENS1_36VarlenDynamicPersistentTileSchedulerILi128ELi128ELi256ELi128ELb0ELb1ELb1ELb1ELb1ELb1EEEEEEEEEvNT_6ParamsE)
        /*0e44*/ 	.short	0x0210
        /*0e46*/ 	.short	0x0af0


	//----- nvinfo : EIATTR_SW_WAR
	.align		4
.L_310:
        /*0e48*/ 	.byte	0x04, 0x36
        /*0e4a*/ 	.short	(.L_312 - .L_311)
.L_311:
        /*0e4c*/ 	.word	0x00000008
.L_312:


//--------------------- .nv.info._ZN7cutlass13device_kernelIN5flash11enable_sm90INS1_16FlashAttnFwdSm90INS1_25CollectiveMainloopFwdSm90ILi2EN4cute5tupleIJNS5_1CILi1EEES8_S8_EEENS6_IJNS7_ILi128EEESA_NS7_ILi256EEEEEELi256ENS_12float_e4m3_tEfNS_4arch4Sm90ELb1ELb0ELb1ELb1ELb0ELb1ELb0ELb1ELb1ELb1ELb0ELb0EEENS1_21CollectiveEpilogueFwdINS6_IJSA_SB_SA_EEES9_NS_10bfloat16_tESF_Li256ELb1ELb1ELb0ELb1EEENS1_36VarlenDynamicPersistentTileSchedulerILi128ELi128ELi256ELi128ELb0ELb1ELb1ELb1ELb1ELb1EEEEEEEEEvNT_6ParamsE --------------------------
	.section	.nv.info._ZN7cutlass13device_kernelIN5flash11enable_sm90INS1_16FlashAttnFwdSm90INS1_25CollectiveMainloopFwdSm90ILi2EN4cute5tupleIJNS5_1CILi1EEES8_S8_EEENS6_IJNS7_ILi128EEESA_NS7_ILi256EEEEEELi256ENS_12float_e4m3_tEfNS_4arch4Sm90ELb1ELb0ELb1ELb1ELb0ELb1ELb0ELb1ELb1ELb1ELb0ELb0EEENS1_21CollectiveEpilogueFwdINS6_IJSA_SB_SA_EEES9_NS_10bfloat16_tESF_Li256ELb1ELb1ELb0ELb1EEENS1_36VarlenDynamicPersistentTileSchedulerILi128ELi128ELi256ELi128ELb0ELb1ELb1ELb1ELb1ELb1EEEEEEEEEvNT_6ParamsE,"",@"SHT_CUDA_INFO"
	.sectionflags	@""
	.align	4


	//----- nvinfo : EIATTR_CUDA_API_VERSION
	.align		4
        /*0000*/ 	.byte	0x04, 0x37
        /*0002*/ 	.short	(.L_314 - .L_313)
.L_313:
        /*0004*/ 	.word	0x00000082


	//----- nvinfo : EIATTR_KPARAM_INFO
	.align		4
.L_314:
        /*0008*/ 	.byte	0x04, 0x17
        /*000a*/ 	.short	(.L_316 - .L_315)
.L_315:
        /*000c*/ 	.word	0x00000000
        /*0010*/ 	.short	0x0000
        /*0012*/ 	.short	0x0070
        /*0014*/ 	.byte	0x00, 0xf0, 0x01, 0x2a


	//----- nvinfo : EIATTR_SPARSE_MMA_MASK
	.align		4
.L_316:
        /*0018*/ 	.byte	0x03, 0x50
        /*001a*/ 	.short	0x0000


	//----- nvinfo : EIATTR_MAXREG_COUNT
	.align		4
        /*001c*/ 	.byte	0x03, 0x1b
        /*001e*/ 	.short	0x00a8


	//----- nvinfo : EIATTR_NUM_BARRIERS
	.align		4
        /*0020*/ 	.byte	0x02, 0x4c
        /*0022*/ 	.byte	0x10
	.zero		1


	//----- nvinfo : EIATTR_EXTERNS
	.align		4
        /*0024*/ 	.byte	0x04, 0x0f
        /*0026*/ 	.short	(.L_318 - .L_317)


	//   ....[0]....
	.align		4
.L_317:
        /*0028*/ 	.word	index@(__assertfail)


	//----- nvinfo : EIATTR_ANNOTATIONS
	.align		4
.L_318:
        /*002c*/ 	.byte	0x04, 0x55
        /*002e*/ 	.short	(.L_320 - .L_319)


	//   ....[0]....
.L_319:
        /* <DEDUP_REMOVED lines=116> */


	//----- nvinfo : EIATTR_MERCURY_ISA_VERSION
	.align		4
.L_320:
        /*0758*/ 	.byte	0x03, 0x5f
        /*075a*/ 	.short	0x0101


	//----- nvinfo : EIATTR_UNUSED_LOAD_BYTE_OFFSET
	.align		4
        /*075c*/ 	.byte	0x04, 0x44
        /*075e*/ 	.short	(.L_322 - .L_321)


	//   ....[0]....
.L_321:
        /*0760*/ 	.word	0x00000ad0
        /*0764*/ 	.word	0x0000fff0


	//   ....[1]....
        /*0768*/ 	.word	0x000204e0
        /*076c*/ 	.word	0x0000fff0


	//----- nvinfo : EIATTR_INT_WARP_WIDE_INSTR_OFFSETS
	.align		4
.L_322:
        /*0770*/ 	.byte	0x04, 0x31
        /*0772*/ 	.short	(.L_324 - .L_323)


	//   ....[0]....
.L_323:
        /*0774*/ 	.word	0x00000190


	//   ....[1]....
        /*0778*/ 	.word	0x000001d0


	//   ....[2]....
        /*077c*/ 	.word	0x00000240


	//   ....[3]....
        /*0780*/ 	.word	0x00026aa0


	//   ....[4]....
        /*0784*/ 	.word	0x00026b00


	//   ....[5]....
        /*0788*/ 	.word	0x00029be0


	//   ....[6]....
        /*078c*/ 	.word	0x00029c40


	//----- nvinfo : EIATTR_COOP_GROUP_MASK_REGIDS
	.align		4
.L_324:
        /*0790*/ 	.byte	0x04, 0x29
        /*0792*/ 	.short	(.L_326 - .L_325)


	//   ....[0]....
.L_325:
        /*0794*/ 	.word	0xffffffff


	//   ....[1]....
        /*0798*/ 	.word	0xffffffff


	//   ....[2]....
        /*079c*/ 	.word	0xffffffff


	//   ....[3]....
        /*07a0*/ 	.word	0xffffffff


	//   ....[4]....
        /*07a4*/ 	.word	0xffffffff


	//   ....[5]....
        /*07a8*/ 	.word	0xffffffff


	//   ....[6]....
        /*07ac*/ 	.word	0xffffffff


	//   ....[7]....
        /*07b0*/ 	.word	0xffffffff


	//   ....[8]....
        /*07b4*/ 	.word	0xffffffff


	//   ....[9]....
        /*07b8*/ 	.word	0xffffffff


	//   ....[10]....
        /*07bc*/ 	.word	0xffffffff


	//   ....[11]....
        /*07c0*/ 	.word	0xffffffff


	//   ....[12]....
        /*07c4*/ 	.word	0xffffffff


	//   ....[13]....
        /*07c8*/ 	.word	0xffffffff


	//   ....[14]....
        /*07cc*/ 	.word	0xffffffff


	//   ....[15]....
        /*07d0*/ 	.word	0xffffffff


	//   ....[16]....
        /*07d4*/ 	.word	0xffffffff


	//   ....[17]....
        /*07d8*/ 	.word	0xffffffff


	//   ....[18]....
        /*07dc*/ 	.word	0xffffffff


	//   ....[19]....
        /*07e0*/ 	.word	0xffffffff


	//   ....[20]....
        /*07e4*/ 	.word	0xffffffff


	//   ....[21]....
        /*07e8*/ 	.word	0xffffffff


	//   ....[22]....
        /*07ec*/ 	.word	0xffffffff


	//   ....[23]....
        /*07f0*/ 	.word	0xffffffff


	//   ....[24]....
        /*07f4*/ 	.word	0xffffffff


	//   ....[25]....
        /*07f8*/ 	.word	0xffffffff


	//   ....[26]....
        /*07fc*/ 	.word	0xffffffff


	//   ....[27]....
        /*0800*/ 	.word	0xffffffff


	//   ....[28]....
        /*0804*/ 	.word	0xffffffff


	//   ....[29]....
        /*0808*/ 	.word	0xffffffff


	//   ....[30]....
        /*080c*/ 	.word	0xffffffff


	//   ....[31]....
        /*0810*/ 	.word	0xffffffff


	//   ....[32]....
        /*0814*/ 	.word	0xffffffff


	//   ....[33]....
        /*0818*/ 	.word	0xffffffff


	//   ....[34]....
        /*081c*/ 	.word	0xffffffff


	//   ....[35]....
        /*0820*/ 	.word	0xffffffff


	//   ....[36]....
        /*0824*/ 	.word	0xffffffff


	//   ....[37]....
        /*0828*/ 	.word	0xffffffff


	//   ....[38]....
        /*082c*/ 	.word	0xffffffff


	//   ....[39]....
        /*0830*/ 	.word	0xffffffff


	//   ....[40]....
        /*0834*/ 	.word	0xffffffff


	//   ....[41]....
        /*0838*/ 	.word	0xffffffff


	//   ....[42]....
        /*083c*/ 	.word	0xffffffff


	//   ....[43]....
        /*0840*/ 	.word	0xffffffff


	//   ....[44]....
        /*0844*/ 	.word	0xffffffff


	//   ....[45]....
        /*0848*/ 	.word	0xffffffff


	//   ....[46]....
        /*084c*/ 	.word	0xffffffff


	//   ....[47]....
        /*0850*/ 	.word	0xffffffff


	//   ....[48]....
        /*0854*/ 	.word	0xffffffff


	//   ....[49]....
        /*0858*/ 	.word	0xffffffff


	//   ....[50]....
        /*085c*/ 	.word	0xffffffff


	//   ....[51]....
        /*0860*/ 	.word	0xffffffff


	//   ....[52]....
        /*0864*/ 	.word	0xffffffff


	//   ....[53]....
        /*0868*/ 	.word	0xffffffff


	//   ....[54]....
        /*086c*/ 	.word	0xffffffff


	//   ....[55]....
        /*0870*/ 	.word	0xffffffff


	//   ....[56]....
        /*0874*/ 	.word	0xffffffff


	//   ....[57]....
        /*0878*/ 	.word	0xffffffff


	//   ....[58]....
        /*087c*/ 	.word	0xffffffff


	//   ....[59]....
        /*0880*/ 	.word	0xffffffff


	//   ....[60]....
        /*0884*/ 	.word	0xffffffff


	//   ....[61]....
        /*0888*/ 	.word	0xffffffff


	//   ....[62]....
        /*088c*/ 	.word	0xffffffff


	//   ....[63]....
        /*0890*/ 	.word	0xffffffff


	//   ....[64]....
        /*0894*/ 	.word	0xffffffff


	//   ....[65]....
        /*0898*/ 	.word	0xffffffff


	//   ....[66]....
        /*089c*/ 	.word	0xffffffff


	//   ....[67]....
        /*08a0*/ 	.word	0xffffffff


	//   ....[68]....
        /*08a4*/ 	.word	0xffffffff


	//   ....[69]....
        /*08a8*/ 	.word	0xffffffff


	//   ....[70]....
        /*08ac*/ 	.word	0xffffffff


	//   ....[71]....
        /*08b0*/ 	.word	0xffffffff


	//   ....[72]....
        /*08b4*/ 	.word	0xffffffff


	//   ....[73]....
        /*08b8*/ 	.word	0xffffffff


	//   ....[74]....
        /*08bc*/ 	.word	0xffffffff


	//   ....[75]....
        /*08c0*/ 	.word	0xffffffff


	//   ....[76]....
        /*08c4*/ 	.word	0xffffffff


	//   ....[77]....
        /*08c8*/ 	.word	0xffffffff


	//   ....[78]....
        /*08cc*/ 	.word	0xffffffff


	//   ....[79]....
        /*08d0*/ 	.word	0xffffffff


	//   ....[80]....
        /*08d4*/ 	.word	0xffffffff


	//   ....[81]....
        /*08d8*/ 	.word	0xffffffff


	//   ....[82]....
        /*08dc*/ 	.word	0xffffffff


	//   ....[83]....
        /*08e0*/ 	.word	0xffffffff


	//   ....[84]....
        /*08e4*/ 	.word	0xffffffff


	//   ....[85]....
        /*08e8*/ 	.word	0xffffffff


	//   ....[86]....
        /*08ec*/ 	.word	0xffffffff


	//   ....[87]....
        /*08f0*/ 	.word	0xffffffff


	//   ....[88]....
        /*08f4*/ 	.word	0xffffffff


	//   ....[89]....
        /*08f8*/ 	.word	0xffffffff


	//   ....[90]....
        /*08fc*/ 	.word	0xffffffff


	//   ....[91]....
        /*0900*/ 	.word	0xffffffff


	//   ....[92]....
        /*0904*/ 	.word	0xffffffff


	//   ....[93]....
        /*0908*/ 	.word	0xffffffff


	//   ....[94]....
        /*090c*/ 	.word	0xffffffff


	//   ....[95]....
        /*0910*/ 	.word	0xffffffff


	//   ....[96]....
        /*0914*/ 	.word	0xffffffff


	//   ....[97]....
        /*0918*/ 	.word	0xffffffff


	//   ....[98]....
        /*091c*/ 	.word	0xffffffff


	//   ....[99]....
        /*0920*/ 	.word	0xffffffff


	//   ....[100]....
        /*0924*/ 	.word	0xffffffff


	//   ....[101]....
        /*0928*/ 	.word	0xffffffff


	//   ....[102]....
        /*092c*/ 	.word	0xffffffff


	//   ....[103]....
        /*0930*/ 	.word	0xffffffff


	//   ....[104]....
        /*0934*/ 	.word	0xffffffff


	//   ....[105]....
        /*0938*/ 	.word	0xffffffff


	//   ....[106]....
        /*093c*/ 	.word	0xffffffff


	//   ....[107]....
        /*0940*/ 	.word	0xffffffff


	//   ....[108]....
        /*0944*/ 	.word	0xffffffff


	//   ....[109]....
        /*0948*/ 	.word	0xffffffff


	//   ....[110]....
        /*094c*/ 	.word	0xffffffff


	//   ....[111]....
        /*0950*/ 	.word	0xffffffff


	//   ....[112]....
        /*0954*/ 	.word	0xffffffff


	//   ....[113]....
        /*0958*/ 	.word	0xffffffff


	//   ....[114]....
        /*095c*/ 	.word	0xffffffff


	//   ....[115]....
        /*0960*/ 	.word	0xffffffff


	//   ....[116]....
        /*0964*/ 	.word	0xffffffff


	//   ....[117]....
        /*0968*/ 	.word	0xffffffff


	//   ....[118]....
        /*096c*/ 	.word	0xffffffff


	//   ....[119]....
        /*0970*/ 	.word	0xffffffff


	//   ....[120]....
        /*0974*/ 	.word	0xffffffff


	//   ....[121]....
        /*0978*/ 	.word	0xffffffff


	//   ....[122]....
        /*097c*/ 	.word	0xffffffff


	//   ....[123]....
        /*0980*/ 	.word	0xffffffff


	//   ....[124]....
        /*0984*/ 	.word	0xffffffff


	//   ....[125]....
        /*0988*/ 	.word	0xffffffff


	//   ....[126]....
        /*098c*/ 	.word	0xffffffff


	//   ....[127]....
        /*0990*/ 	.word	0xffffffff


	//   ....[128]....
        /*0994*/ 	.word	0xffffffff


	//   ....[129]....
        /*0998*/ 	.word	0xffffffff


	//   ....[130]....
        /*099c*/ 	.word	0xffffffff


	//   ....[131]....
        /*09a0*/ 	.word	0xffffffff


	//   ....[132]....
        /*09a4*/ 	.word	0xffffffff


	//   ....[133]....
        /*09a8*/ 	.word	0xffffffff


	//   ....[134]....
        /*09ac*/ 	.word	0xffffffff


	//   ....[135]....
        /*09b0*/ 	.word	0xffffffff


	//   ....[136]....
        /*09b4*/ 	.word	0xffffffff


	//   ....[137]....
        /*09b8*/ 	.word	0xffffffff


	//   ....[138]....
        /*09bc*/ 	.word	0xffffffff


	//   ....[139]....
        /*09c0*/ 	.word	0xffffffff


	//   ....[140]....
        /*09c4*/ 	.word	0xffffffff


	//   ....[141]....
        /*09c8*/ 	.word	0xffffffff


	//   ....[142]....
        /*09cc*/ 	.word	0xffffffff


	//   ....[143]....
        /*09d0*/ 	.word	0xffffffff


	//   ....[144]....
        /*09d4*/ 	.word	0xffffffff


	//   ....[145]....
        /*09d8*/ 	.word	0xffffffff


	//   ....[146]....
        /*09dc*/ 	.word	0xffffffff


	//   ....[147]....
        /*09e0*/ 	.word	0xffffffff


	//   ....[148]....
        /*09e4*/ 	.word	0xffffffff


	//   ....[149]....
        /*09e8*/ 	.word	0xffffffff


	//   ....[150]....
        /*09ec*/ 	.word	0xffffffff


	//   ....[151]....
        /*09f0*/ 	.word	0xffffffff


	//   ....[152]....
        /*09f4*/ 	.word	0xffffffff


	//   ....[153]....
        /*09f8*/ 	.word	0xffffffff


	//   ....[154]....
        /*09fc*/ 	.word	0xffffffff


	//   ....[155]....
        /*0a00*/ 	.word	0xffffffff


	//   ....[156]....
        /*0a04*/ 	.word	0xffffffff


	//   ....[157]....
        /*0a08*/ 	.word	0xffffffff


	//   ....[158]....
        /*0a0c*/ 	.word	0xffffffff


	//   ....[159]....
        /*0a10*/ 	.word	0xffffffff


	//   ....[160]....
        /*0a14*/ 	.word	0xffffffff


	//   ....[161]....
        /*0a18*/ 	.word	0xffffffff


	//   ....[162]....
        /*0a1c*/ 	.word	0xffffffff


	//   ....[163]....
        /*0a20*/ 	.word	0xffffffff


	//   ....[164]....
        /*0a24*/ 	.word	0xffffffff


	//   ....[165]....
        /*0a28*/ 	.word	0xffffffff


	//   ....[166]....
        /*0a2c*/ 	.word	0xffffffff


	//   ....[167]....
        /*0a30*/ 	.word	0xffffffff


	//   ....[168]....
        /*0a34*/ 	.word	0xffffffff


	//   ....[169]....
        /*0a38*/ 	.word	0xffffffff


	//   ....[170]....
        /*0a3c*/ 	.word	0xffffffff


	//   ....[171]....
        /*0a40*/ 	.word	0xffffffff


	//   ....[172]....
        /*0a44*/ 	.word	0xffffffff


	//   ....[173]....
        /*0a48*/ 	.word	0xffffffff


	//   ....[174]....
        /*0a4c*/ 	.word	0xffffffff


	//   ....[175]....
        /*0a50*/ 	.word	0xffffffff


	//   ....[176]....
        /*0a54*/ 	.word	0xffffffff


	//   ....[177]....
        /*0a58*/ 	.word	0xffffffff


	//   ....[178]....
        /*0a5c*/ 	.word	0xffffffff


	//   ....[179]....
        /*0a60*/ 	.word	0xffffffff


	//   ....[180]....
        /*0a64*/ 	.word	0xffffffff


	//   ....[181]....
        /*0a68*/ 	.word	0xffffffff


	//   ....[182]....
        /*0a6c*/ 	.word	0xffffffff


	//   ....[183]....
        /*0a70*/ 	.word	0xffffffff


	//   ....[184]....
        /*0a74*/ 	.word	0xffffffff


	//   ....[185]....
        /*0a78*/ 	.word	0xffffffff


	//   ....[186]....
        /*0a7c*/ 	.word	0xffffffff


	//   ....[187]....
        /*0a80*/ 	.word	0xffffffff


	//   ....[188]....
        /*0a84*/ 	.word	0xffffffff


	//   ....[189]....
        /*0a88*/ 	.word	0xffffffff


	//   ....[190]....
        /*0a8c*/ 	.word	0xffffffff


	//   ....[191]....
        /*0a90*/ 	.word	0xffffffff


	//   ....[192]....
        /*0a94*/ 	.word	0xffffffff


	//   ....[193]....
        /*0a98*/ 	.word	0xffffffff


	//   ....[194]....
        /*0a9c*/ 	.word	0xffffffff


	//   ....[195]....
        /*0aa0*/ 	.word	0xffffffff


	//   ....[196]....
        /*0aa4*/ 	.word	0x0500000f


	//   ....[197]....
        /*0aa8*/ 	.word	0x0500000f


	//   ....[198]....
        /*0aac*/ 	.word	0x0500000f


	//   ....[199]....
        /*0ab0*/ 	.word	0x0500000f


	//   ....[200]....
        /*0ab4*/ 	.word	0x0500000f


	//   ....[201]....
        /*0ab8*/ 	.word	0x0500000f


	//   ....[202]....
        /*0abc*/ 	.word	0x0500000f


	//   ....[203]....
        /*0ac0*/ 	.word	0x0500000f


	//   ....[204]....
        /*0ac4*/ 	.word	0x0500000f


	//   ....[205]....
        /*0ac8*/ 	.word	0x0500000f


	//   ....[206]....
        /*0acc*/ 	.word	0x0500000f


	//   ....[207]....
        /*0ad0*/ 	.word	0x0500000f


	//   ....[208]....
        /*0ad4*/ 	.word	0x0500000f


	//   ....[209]....
        /*0ad8*/ 	.word	0x0500000f


	//   ....[210]....
        /*0adc*/ 	.word	0x0500000f


	//   ....[211]....
        /*0ae0*/ 	.word	0x0500000f


	//   ....[212]....
        /*0ae4*/ 	.word	0x0500000f


	//   ....[213]....
        /*0ae8*/ 	.word	0x0500000f


	//   ....[214]....
        /*0aec*/ 	.word	0x0500000f


	//   ....[215]....
        /*0af0*/ 	.word	0x0500000f


	//   ....[216]....
        /*0af4*/ 	.word	0x0500000f


	//   ....[217]....
        /*0af8*/ 	.word	0x0500000f


	//   ....[218]....
        /*0afc*/ 	.word	0x0500000f


	//   ....[219]....
        /*0b00*/ 	.word	0x0500000f


	//   ....[220]....
        /*0b04*/ 	.word	0x0500000f


	//   ....[221]....
        /*0b08*/ 	.word	0x0500000f


	//   ....[222]....
        /*0b0c*/ 	.word	0x0500000f


	//   ....[223]....
        /*0b10*/ 	.word	0x0500000f


	//   ....[224]....
        /*0b14*/ 	.word	0x0500000f


	//   ....[225]....
        /*0b18*/ 	.word	0x0500000f


	//   ....[226]....
        /*0b1c*/ 	.word	0x0500000f


	//   ....[227]....
        /*0b20*/ 	.word	0x0500000f


	//   ....[228]....
        /*0b24*/ 	.word	0x0500000f


	//   ....[229]....
        /*0b28*/ 	.word	0x0500000f


	//   ....[230]....
        /*0b2c*/ 	.word	0x0500000f


	//   ....[231]....
        /*0b30*/ 	.word	0x0500000f


	//   ....[232]....
        /*0b34*/ 	.word	0x0500000f


	//   ....[233]....
        /*0b38*/ 	.word	0x0500000f


	//   ....[234]....
        /*0b3c*/ 	.word	0x0500000f


	//   ....[235]....
        /*0b40*/ 	.word	0x0500000f


	//   ....[236]....
        /*0b44*/ 	.word	0x0500000f


	//   ....[237]....
        /*0b48*/ 	.word	0x0500000f


	//   ....[238]....
        /*0b4c*/ 	.word	0x0500000f


	//   ....[239]....
        /*0b50*/ 	.word	0x0500000f


	//   ....[240]....
        /*0b54*/ 	.word	0x0500000f


	//   ....[241]....
        /*0b58*/ 	.word	0x0500000f


	//   ....[242]....
        /*0b5c*/ 	.word	0x0500000f


	//   ....[243]....
        /*0b60*/ 	.word	0x0500000f


	//   ....[244]....
        /*0b64*/ 	.word	0x0500000f


	//   ....[245]....
        /*0b68*/ 	.word	0x0500000f


	//   ....[246]....
        /*0b6c*/ 	.word	0x0500000f


	//   ....[247]....
        /*0b70*/ 	.word	0x0500000f


	//   ....[248]....
        /*0b74*/ 	.word	0x0500000f


	//   ....[249]....
        /*0b78*/ 	.word	0x0500000f


	//   ....[250]....
        /*0b7c*/ 	.word	0x0500000f


	//   ....[251]....
        /*0b80*/ 	.word	0x0500000f


	//   ....[252]....
        /*0b84*/ 	.word	0x0500000f


	//   ....[253]....
        /*0b88*/ 	.word	0x0500000f


	//   ....[254]....
        /*0b8c*/ 	.word	0x0500000f


	//   ....[255]....
        /*0b90*/ 	.word	0x0500000f


	//   ....[0]....
        /*0b94*/ 	.word	0x0500000f


	//   ....[1]....
        /*0b98*/ 	.word	0x0500000f


	//   ....[2]....
        /*0b9c*/ 	.word	0x0500000f


	//   ....[3]....
        /*0ba0*/ 	.word	0x0500000f


	//   ....[4]....
        /*0ba4*/ 	.word	0x0500000f


	//   ....[5]....
        /*0ba8*/ 	.word	0x0500000f


	//   ....[6]....
        /*0bac*/ 	.word	0x0500000f


	//   ....[7]....
        /*0bb0*/ 	.word	0x0500000f


	//   ....[8]....
        /*0bb4*/ 	.word	0x0500000f


	//   ....[9]....
        /*0bb8*/ 	.word	0x0500000f


	//   ....[10]....
        /*0bbc*/ 	.word	0x0500000f


	//   ....[11]....
        /*0bc0*/ 	.word	0x0500000f


	//   ....[12]....
        /*0bc4*/ 	.word	0x0500000f


	//   ....[13]....
        /*0bc8*/ 	.word	0x0500000f


	//   ....[14]....
        /*0bcc*/ 	.word	0x0500000f


	//   ....[15]....
        /*0bd0*/ 	.word	0x0500000f


	//   ....[16]....
        /*0bd4*/ 	.word	0x0500000f


	//   ....[17]....
        /*0bd8*/ 	.word	0x0500000f


	//   ....[18]....
        /*0bdc*/ 	.word	0x0500000f


	//   ....[19]....
        /*0be0*/ 	.word	0x0500000f


	//   ....[20]....
        /*0be4*/ 	.word	0x0500000f


	//   ....[21]....
        /*0be8*/ 	.word	0x0500000f


	//   ....[22]....
        /*0bec*/ 	.word	0x0500000f


	//   ....[23]....
        /*0bf0*/ 	.word	0x0500000f


	//   ....[24]....
        /*0bf4*/ 	.word	0x0500000f


	//   ....[25]....
        /*0bf8*/ 	.word	0x0500000f


	//   ....[26]....
        /*0bfc*/ 	.word	0x0500000f


	//   ....[27]....
        /*0c00*/ 	.word	0x0500000f


	//   ....[28]....
        /*0c04*/ 	.word	0x0500000f


	//   ....[29]....
        /*0c08*/ 	.word	0x0500000f


	//   ....[30]....
        /*0c0c*/ 	.word	0x0500000f


	//   ....[31]....
        /*0c10*/ 	.word	0x0500000f


	//   ....[32]....
        /*0c14*/ 	.word	0x0500000f


	//   ....[33]....
        /*0c18*/ 	.word	0x0500000f


	//   ....[34]....
        /*0c1c*/ 	.word	0x0500000f


	//   ....[35]....
        /*0c20*/ 	.word	0x0500000f


	//   ....[36]....
        /*0c24*/ 	.word	0x0500000f


	//   ....[37]....
        /*0c28*/ 	.word	0x0500000f


	//   ....[38]....
        /*0c2c*/ 	.word	0x0500000f


	//   ....[39]....
        /*0c30*/ 	.word	0x0500000f


	//   ....[40]....
        /*0c34*/ 	.word	0x0500000f


	//   ....[41]....
        /*0c38*/ 	.word	0x0500000f


	//   ....[42]....
        /*0c3c*/ 	.word	0x0500000f


	//   ....[43]....
        /*0c40*/ 	.word	0x0500000f


	//   ....[44]....
        /*0c44*/ 	.word	0x0500000f


	//   ....[45]....
        /*0c48*/ 	.word	0x0500000f


	//   ....[46]....
        /*0c4c*/ 	.word	0x0500000f


	//   ....[47]....
        /*0c50*/ 	.word	0x0500000f


	//   ....[48]....
        /*0c54*/ 	.word	0x0500000f


	//   ....[49]....
        /*0c58*/ 	.word	0x0500000f


	//   ....[50]....
        /*0c5c*/ 	.word	0x0500000f


	//   ....[51]....
        /*0c60*/ 	.word	0x0500000f


	//   ....[52]....
        /*0c64*/ 	.word	0x0500000f


	//   ....[53]....
        /*0c68*/ 	.word	0x0500000f


	//   ....[54]....
        /*0c6c*/ 	.word	0x0500000f


	//   ....[55]....
        /*0c70*/ 	.word	0x0500000f


	//   ....[56]....
        /*0c74*/ 	.word	0x0500000f


	//   ....[57]....
        /*0c78*/ 	.word	0x0500000f


	//   ....[58]....
        /*0c7c*/ 	.word	0x0500000f


	//   ....[59]....
        /*0c80*/ 	.word	0x0500000f


	//   ....[60]....
        /*0c84*/ 	.word	0x0500000f


	//   ....[61]....
        /*0c88*/ 	.word	0x0500000f


	//   ....[62]....
        /*0c8c*/ 	.word	0x0500000f


	//   ....[63]....
        /*0c90*/ 	.word	0x0500000f


	//   ....[64]....
        /*0c94*/ 	.word	0x0500000f


	//   ....[65]....
        /*0c98*/ 	.word	0x0500000f


	//   ....[66]....
        /*0c9c*/ 	.word	0x0500000f


	//   ....[67]....
        /*0ca0*/ 	.word	0x0500000f


	//   ....[68]....
        /*0ca4*/ 	.word	0x0500000f


	//   ....[69]....
        /*0ca8*/ 	.word	0x0500000f


	//   ....[70]....
        /*0cac*/ 	.word	0x0500000f


	//   ....[71]....
        /*0cb0*/ 	.word	0x0500000f


	//   ....[72]....
        /*0cb4*/ 	.word	0x0500000f


	//   ....[73]....
        /*0cb8*/ 	.word	0x0500000f


	//   ....[74]....
        /*0cbc*/ 	.word	0x0500000f


	//   ....[75]....
        /*0cc0*/ 	.word	0x0500000f


	//   ....[76]....
        /*0cc4*/ 	.word	0x0500000f


	//   ....[77]....
        /*0cc8*/ 	.word	0x0500000f


	//   ....[78]....
        /*0ccc*/ 	.word	0x0500000f


	//   ....[79]....
        /*0cd0*/ 	.word	0x0500000f


	//   ....[80]....
        /*0cd4*/ 	.word	0x0500000f


	//----- nvinfo : EIATTR_COOP_GROUP_INSTR_OFFSETS
	.align		4
.L_326:
        /*0cd8*/ 	.byte	0x04, 0x28
        /*0cda*/ 	.short	(.L_328 - .L_327)


	//   ....[0]....
.L_327:
        /*0cdc*/ 	.word	0x00000070


	//   ....[1]....
        /*0ce0*/ 	.word	0x000001a0


	//   ....[2]....
        /*0ce4*/ 	.word	0x000001f0


	//   ....[3]....
        /*0ce8*/ 	.word	0x00000420


	//   ....[4]....
        /*0cec*/ 	.word	0x00000580


	//   ....[5]....
        /*0cf0*/ 	.word	0x000006a0


	//   ....[6]....
        /*0cf4*/ 	.word	0x00000800


	//   ....[7]....
        /*0cf8*/ 	.word	0x0000c6b0


	//   ....[8]....
        /*0cfc*/ 	.word	0x0000d090


	//   ....[9]....
        /*0d00*/ 	.word	0x0000d0a0


	//   ....[10]....
        /*0d04*/ 	.word	0x0000d0b0


	//   ....[11]....
        /*0d08*/ 	.word	0x0000d0c0


	//   ....[12]....
        /*0d0c*/ 	.word	0x0000d2d0


	//   ....[13]....
        /*0d10*/ 	.word	0x0000d2e0


	//   ....[14]....
        /*0d14*/ 	.word	0x0000d2f0


	//   ....[15]....
        /*0d18*/ 	.word	0x0000d300


	//   ....[16]....
        /*0d1c*/ 	.word	0x0000d4e0


	//   ....[17]....
        /*0d20*/ 	.word	0x0000d4f0


	//   ....[18]....
        /*0d24*/ 	.word	0x0000d500


	//   ....[19]....
        /*0d28*/ 	.word	0x0000d510


	//   ....[20]....
        /*0d2c*/ 	.word	0x0000d710


	//   ....[21]....
        /*0d30*/ 	.word	0x0000d720


	//   ....[22]....
        /*0d34*/ 	.word	0x0000d730


	//   ....[23]....
        /*0d38*/ 	.word	0x0000d740


	//   ....[24]....
        /*0d3c*/ 	.word	0x00011a70


	//   ....[25]....
        /*0d40*/ 	.word	0x00011a80


	//   ....[26]....
        /*0d44*/ 	.word	0x00011a90


	//   ....[27]....
        /*0d48*/ 	.word	0x00011aa0


	//   ....[28]....
        /*0d4c*/ 	.word	0x00011ba0


	//   ....[29]....
        /*0d50*/ 	.word	0x00011bc0


	//   ....[30]....
        /*0d54*/ 	.word	0x00011bd0


	//   ....[31]....
        /*0d58*/ 	.word	0x00011be0


	//   ....[32]....
        /*0d5c*/ 	.word	0x00011dc0


	//   ....[33]....
        /*0d60*/ 	.word	0x00011de0


	//   ....[34]....
        /*0d64*/ 	.word	0x00011e00


	//   ....[35]....
        /*0d68*/ 	.word	0x00011e10


	//   ....[36]....
        /*0d6c*/ 	.word	0x00011ef0


	//   ....[37]....
        /*0d70*/ 	.word	0x00011f10


	//   ....[38]....
        /*0d74*/ 	.word	0x00011f20


	//   ....[39]....
        /*0d78*/ 	.word	0x00011f30


	//   ....[40]....
        /*0d7c*/ 	.word	0x00016a90


	//   ....[41]....
        /*0d80*/ 	.word	0x00017560


	//   ....[42]....
        /*0d84*/ 	.word	0x00017580


	//   ....[43]....
        /*0d88*/ 	.word	0x000175a0


	//   ....[44]....
        /*0d8c*/ 	.word	0x000180c0


	//   ....[45]....
        /*0d90*/ 	.word	0x00018100


	//   ....[46]....
        /*0d94*/ 	.word	0x00019be0


	//   ....[47]....
        /*0d98*/ 	.word	0x00019e90


	//   ....[48]....
        /*0d9c*/ 	.word	0x0001ab10


	//   ....[49]....
        /*0da0*/ 	.word	0x0001ac30


	//   ....[50]....
        /*0da4*/ 	.word	0x0001b380


	//   ....[51]....
        /*0da8*/ 	.word	0x0001b3e0


	//   ....[52]....
        /*0dac*/ 	.word	0x0001dbd0


	//   ....[53]....
        /*0db0*/ 	.word	0x0001dcd0


	//   ....[54]....
        /*0db4*/ 	.word	0x0001dcf0


	//   ....[55]....
        /*0db8*/ 	.word	0x0001dd60


	//   ....[56]....
        /*0dbc*/ 	.word	0x0001f980


	//   ....[57]....
        /*0dc0*/ 	.word	0x0001f990


	//   ....[58]....
        /*0dc4*/ 	.word	0x0001f9c0


	//   ....[59]....
        /*0dc8*/ 	.word	0x0001f9d0


	//   ....[60]....
        /*0dcc*/ 	.word	0x000210c0


	//   ....[61]....
        /*0dd0*/ 	.word	0x00021100


	//   ....[62]....
        /*0dd4*/ 	.word	0x00021130


	//   ....[63]....
        /*0dd8*/ 	.word	0x00021160


	//   ....[64]....
        /*0ddc*/ 	.word	0x00021190


	//   ....[65]....
        /*0de0*/ 	.word	0x000211c0


	//   ....[66]....
        /*0de4*/ 	.word	0x000211f0


	//   ....[67]....
        /*0de8*/ 	.word	0x00021220


	//   ....[68]....
        /*0dec*/ 	.word	0x00021250


	//   ....[69]....
        /*0df0*/ 	.word	0x00021280


	//   ....[70]....
        /*0df4*/ 	.word	0x000212b0


	//   ....[71]....
        /*0df8*/ 	.word	0x000212e0


	//   ....[72]....
        /*0dfc*/ 	.word	0x00021310


	//   ....[73]....
        /*0e00*/ 	.word	0x00021340


	//   ....[74]....
        /*0e04*/ 	.word	0x00021370


	//   ....[75]....
        /*0e08*/ 	.word	0x000213a0


	//   ....[76]....
        /*0e0c*/ 	.word	0x000213d0


	//   ....[77]....
        /*0e10*/ 	.word	0x00021400


	//   ....[78]....
        /*0e14*/ 	.word	0x00021430


	//   ....[79]....
        /*0e18*/ 	.word	0x00021460


	//   ....[80]....
        /*0e1c*/ 	.word	0x00021490


	//   ....[81]....
        /*0e20*/ 	.word	0x000214c0


	//   ....[82]....
        /*0e24*/ 	.word	0x000214f0


	//   ....[83]....
        /*0e28*/ 	.word	0x00021520


	//   ....[84]....
        /*0e2c*/ 	.word	0x00021550


	//   ....[85]....
        /*0e30*/ 	.word	0x00021580


	//   ....[86]....
        /*0e34*/ 	.word	0x000215b0


	//   ....[87]....
        /*0e38*/ 	.word	0x000215e0


	//   ....[88]....
        /*0e3c*/ 	.word	0x00021610


	//   ....[89]....
        /*0e40*/ 	.word	0x00021640


	//   ....[90]....
        /*0e44*/ 	.word	0x00021670


	//   ....[91]....
        /*0e48*/ 	.word	0x000216a0


	//   ....[92]....
        /*0e4c*/ 	.word	0x000216d0


	//   ....[93]....
        /*0e50*/ 	.word	0x00021700


	//   ....[94]....
        /*0e54*/ 	.word	0x00021730


	//   ....[95]....
        /*0e58*/ 	.word	0x00021760


	//   ....[96]....
        /*0e5c*/ 	.word	0x00021790


	//   ....[97]....
        /*0e60*/ 	.word	0x000217b0


	//   ....[98]....
        /*0e64*/ 	.word	0x000217c0


	//   ....[99]....
        /*0e68*/ 	.word	0x000217d0


	//   ....[100]....
        /*0e6c*/ 	.word	0x000217f0


	//   ....[101]....
        /*0e70*/ 	.word	0x00021820


	//   ....[102]....
        /*0e74*/ 	.word	0x00021830


	//   ....[103]....
        /*0e78*/ 	.word	0x00021850


	//   ....[104]....
        /*0e7c*/ 	.word	0x00021880


	//   ....[105]....
        /*0e80*/ 	.word	0x000218b0


	//   ....[106]....
        /*0e84*/ 	.word	0x000218e0


	//   ....[107]....
        /*0e88*/ 	.word	0x00021910


	//   ....[108]....
        /*0e8c*/ 	.word	0x00021940


	//   ....[109]....
        /*0e90*/ 	.word	0x00021970


	//   ....[110]....
        /*0e94*/ 	.word	0x00021990


	//   ....[111]....
        /*0e98*/ 	.word	0x000219b0


	//   ....[112]....
        /*0e9c*/ 	.word	0x000219d0


	//   ....[113]....
        /*0ea0*/ 	.word	0x000219e0


	//   ....[114]....
        /*0ea4*/ 	.word	0x00021a10


	//   ....[115]....
        /*0ea8*/ 	.word	0x00021a40


	//   ....[116]....
        /*0eac*/ 	.word	0x00021a70


	//   ....[117]....
        /*0eb0*/ 	.word	0x00021aa0


	//   ....[118]....
        /*0eb4*/ 	.word	0x00021ad0


	//   ....[119]....
        /*0eb8*/ 	.word	0x00021b00


	//   ....[120]....
        /*0ebc*/ 	.word	0x00021b30


	//   ....[121]....
        /*0ec0*/ 	.word	0x00021b60


	//   ....[122]....
        /*0ec4*/ 	.word	0x00021b80


	//   ....[123]....
        /*0ec8*/ 	.word	0x00021b90


	//   ....[124]....
        /*0ecc*/ 	.word	0x00022470


	//   ....[125]....
        /*0ed0*/ 	.word	0x000224a0


	//   ....[126]....
        /*0ed4*/ 	.word	0x000224f0


	//   ....[127]....
        /*0ed8*/ 	.word	0x00022520


	//   ....[128]....
        /*0edc*/ 	.word	0x00022d00


	//   ....[129]....
        /*0ee0*/ 	.word	0x00022d50


	//   ....[130]....
        /*0ee4*/ 	.word	0x00022e90


	//   ....[131]....
        /*0ee8*/ 	.word	0x00022eb0


	//   ....[132]....
        /*0eec*/ 	.word	0x00022ff0


	//   ....[133]....
        /*0ef0*/ 	.word	0x00023010


	//   ....[134]....
        /*0ef4*/ 	.word	0x00023160


	//   ....[135]....
        /*0ef8*/ 	.word	0x00023180


	//   ....[136]....
        /*0efc*/ 	.word	0x00023ad0


	//   ....[137]....
        /*0f00*/ 	.word	0x00023ae0


	//   ....[138]....
        /*0f04*/ 	.word	0x00023c70


	//   ....[139]....
        /*0f08*/ 	.word	0x00023c80


	//   ....[140]....
        /*0f0c*/ 	.word	0x00023e10


	//   ....[141]....
        /*0f10*/ 	.word	0x00023e20


	//   ....[142]....
        /*0f14*/ 	.word	0x00023fb0


	//   ....[143]....
        /*0f18*/ 	.word	0x00023fc0


	//   ....[144]....
        /*0f1c*/ 	.word	0x000241c0


	//   ....[145]....
        /*0f20*/ 	.word	0x000243a0


	//   ....[146]....
        /*0f24*/ 	.word	0x000243d0


	//   ....[147]....
        /*0f28*/ 	.word	0x00024400


	//   ....[148]....
        /*0f2c*/ 	.word	0x00024430


	//   ....[149]....
        /*0f30*/ 	.word	0x00024460


	//   ....[150]....
        /*0f34*/ 	.word	0x00024490


	//   ....[151]....
        /*0f38*/ 	.word	0x00024600


	//   ....[152]....
        /*0f3c*/ 	.word	0x00024630


	//   ....[153]....
        /*0f40*/ 	.word	0x00024660


	//   ....[154]....
        /*0f44*/ 	.word	0x00024690


	//   ....[155]....
        /*0f48*/ 	.word	0x000246c0


	//   ....[156]....
        /*0f4c*/ 	.word	0x000246f0


	//   ....[157]....
        /*0f50*/ 	.word	0x00024790


	//   ....[158]....
        /*0f54*/ 	.word	0x000247f0


	//   ....[159]....
        /*0f58*/ 	.word	0x00024880


	//   ....[160]....
        /*0f5c*/ 	.word	0x00025830


	//   ....[161]....
        /*0f60*/ 	.word	0x00027270


	//   ....[162]....
        /*0f64*/ 	.word	0x00028050


	//   ....[163]....
        /*0f68*/ 	.word	0x00028070


	//   ....[164]....
        /*0f6c*/ 	.word	0x00028090


	//   ....[165]....
        /*0f70*/ 	.word	0x000280b0


	//   ....[166]....
        /*0f74*/ 	.word	0x00028150


	//   ....[167]....
        /*0f78*/ 	.word	0x000281e0


	//   ....[168]....
        /*0f7c*/ 	.word	0x00028210


	//   ....[169]....
        /*0f80*/ 	.word	0x00028290


	//   ....[170]....
        /*0f84*/ 	.word	0x000282c0


	//   ....[171]....
        /*0f88*/ 	.word	0x00028340


	//   ....[172]....
        /*0f8c*/ 	.word	0x00028370


	//   ....[173]....
        /*0f90*/ 	.word	0x000283f0


	//   ....[174]....
        /*0f94*/ 	.word	0x00028420


	//   ....[175]....
        /*0f98*/ 	.word	0x000284a0


	//   ....[176]....
        /*0f9c*/ 	.word	0x000284b0


	//   ....[177]....
        /*0fa0*/ 	.word	0x00028530


	//   ....[178]....
        /*0fa4*/ 	.word	0x0002a890


	//   ....[179]....
        /*0fa8*/ 	.word	0x0002a8c0


	//   ....[180]....
        /*0fac*/ 	.word	0x0002a900


	//   ....[181]....
        /*0fb0*/ 	.word	0x0002a930


	//   ....[182]....
        /*0fb4*/ 	.word	0x0002a960


	//   ....[183]....
        /*0fb8*/ 	.word	0x0002a990


	//   ....[184]....
        /*0fbc*/ 	.word	0x0002a9c0


	//   ....[185]....
        /*0fc0*/ 	.word	0x0002a9f0


	//   ....[186]....
        /*0fc4*/ 	.word	0x0002ab80


	//   ....[187]....
        /*0fc8*/ 	.word	0x0002abb0


	//   ....[188]....
        /*0fcc*/ 	.word	0x0002abe0


	//   ....[189]....
        /*0fd0*/ 	.word	0x0002ac10


	//   ....[190]....
        /*0fd4*/ 	.word	0x0002ac40


	//   ....[191]....
        /*0fd8*/ 	.word	0x0002ac70


	//   ....[192]....
        /*0fdc*/ 	.word	0x0002ad30


	//   ....[193]....
        /*0fe0*/ 	.word	0x0002ad50


	//   ....[194]....
        /*0fe4*/ 	.word	0x0002adc0


	//   ....[195]....
        /*0fe8*/ 	.word	0x0002b490


	//   ....[196]....
        /*0fec*/ 	.word	0x0002b930


	//   ....[197]....
        /*0ff0*/ 	.word	0x0002b9e0


	//   ....[198]....
        /*0ff4*/ 	.word	0x0002ba70


	//   ....[199]....
        /*0ff8*/ 	.word	0x0002bac0


	//   ....[200]....
        /*0ffc*/ 	.word	0x0002bb10


	//   ....[201]....
        /*1000*/ 	.word	0x0002bba0


	//   ....[202]....
        /*1004*/ 	.word	0x0002bc30


	//   ....[203]....
        /*1008*/ 	.word	0x0002bc80


	//   ....[204]....
        /*100c*/ 	.word	0x0002bcd0


	//   ....[205]....
        /*1010*/ 	.word	0x0002bd60


	//   ....[206]....
        /*1014*/ 	.word	0x0002bdf0


	//   ....[207]....
        /*1018*/ 	.word	0x0002be40


	//   ....[208]....
        /*101c*/ 	.word	0x0002be90


	//   ....[209]....
        /*1020*/ 	.word	0x0002bf20


	//   ....[210]....
        /*1024*/ 	.word	0x0002bfb0


	//   ....[211]....
        /*1028*/ 	.word	0x0002c000


	//   ....[212]....
        /*102c*/ 	.word	0x0002c050


	//   ....[213]....
        /*1030*/ 	.word	0x0002c140


	//   ....[214]....
        /*1034*/ 	.word	0x0002c1f0


	//   ....[215]....
        /*1038*/ 	.word	0x0002c240


	//   ....[216]....
        /*103c*/ 	.word	0x0002c290


	//   ....[217]....
        /*1040*/ 	.word	0x0002c3d0


	//   ....[218]....
        /*1044*/ 	.word	0x0002c420


	//   ....[219]....
        /*1048*/ 	.word	0x0002c470


	//   ....[220]....
        /*104c*/ 	.word	0x0002c4c0


	//   ....[221]....
        /*1050*/ 	.word	0x0002c5e0


	//   ....[222]....
        /*1054*/ 	.word	0x0002c680


	//   ....[223]....
        /*1058*/ 	.word	0x0002c6e0


	//   ....[224]....
        /*105c*/ 	.word	0x0002c780


	//   ....[225]....
        /*1060*/ 	.word	0x0002c820


	//   ....[226]....
        /*1064*/ 	.word	0x0002c870


	//   ....[227]....
        /*1068*/ 	.word	0x0002c8c0


	//   ....[228]....
        /*106c*/ 	.word	0x0002c910


	//   ....[229]....
        /*1070*/ 	.word	0x0002cd80


	//   ....[230]....
        /*1074*/ 	.word	0x0002cea0


	//   ....[231]....
        /*1078*/ 	.word	0x0002cfd0


	//   ....[232]....
        /*107c*/ 	.word	0x0002d0f0


	//   ....[233]....
        /*1080*/ 	.word	0x0002d210


	//   ....[234]....
        /*1084*/ 	.word	0x0002d290


	//   ....[235]....
        /*1088*/ 	.word	0x0002d2f0


	//   ....[236]....
        /*108c*/ 	.word	0x0002d370


	//   ....[237]....
        /*1090*/ 	.word	0x0002d3d0


	//   ....[238]....
        /*1094*/ 	.word	0x0002d450


	//   ....[239]....
        /*1098*/ 	.word	0x0002d4b0


	//   ....[240]....
        /*109c*/ 	.word	0x0002d530


	//   ....[241]....
        /*10a0*/ 	.word	0x0002d590


	//   ....[242]....
        /*10a4*/ 	.word	0x0002d610


	//   ....[243]....
        /*10a8*/ 	.word	0x0002d670


	//   ....[244]....
        /*10ac*/ 	.word	0x0002d6d0


	//   ....[245]....
        /*10b0*/ 	.word	0x0002d730


	//   ....[246]....
        /*10b4*/ 	.word	0x0002d790


	//   ....[247]....
        /*10b8*/ 	.word	0x0002d7f0


	//   ....[248]....
        /*10bc*/ 	.word	0x0002d850


	//   ....[249]....
        /*10c0*/ 	.word	0x0002d8b0


	//   ....[250]....
        /*10c4*/ 	.word	0x0002d910


	//   ....[251]....
        /*10c8*/ 	.word	0x0002d970


	//   ....[252]....
        /*10cc*/ 	.word	0x0002d9d0


	//   ....[253]....
        /*10d0*/ 	.word	0x0002da30


	//   ....[254]....
        /*10d4*/ 	.word	0x0002da90


	//   ....[255]....
        /*10d8*/ 	.word	0x0002daf0


	//   ....[0]....
        /*10dc*/ 	.word	0x0002db60


	//   ....[1]....
        /*10e0*/ 	.word	0x0002dbc0


	//   ....[2]....
        /*10e4*/ 	.word	0x0002dc50


	//   ....[3]....
        /*10e8*/ 	.word	0x0002dcb0


	//   ....[4]....
        /*10ec*/ 	.word	0x0002dd20


	//   ....[5]....
        /*10f0*/ 	.word	0x0002dd80


	//   ....[6]....
        /*10f4*/ 	.word	0x0002de10


	//   ....[7]....
        /*10f8*/ 	.word	0x0002de70


	//   ....[8]....
        /*10fc*/ 	.word	0x0002dee0


	//   ....[9]....
        /*1100*/ 	.word	0x0002df40


	//   ....[10]....
        /*1104*/ 	.word	0x0002dfc0


	//   ....[11]....
        /*1108*/ 	.word	0x0002e020


	//   ....[12]....
        /*110c*/ 	.word	0x0002e0b0


	//   ....[13]....
        /*1110*/ 	.word	0x0002e110


	//   ....[14]....
        /*1114*/ 	.word	0x0002e1a0


	//   ....[15]....
        /*1118*/ 	.word	0x0002e200


	//   ....[16]....
        /*111c*/ 	.word	0x0002e270


	//   ....[17]....
        /*1120*/ 	.word	0x0002e2d0


	//   ....[18]....
        /*1124*/ 	.word	0x0002e380


	//   ....[19]....
        /*1128*/ 	.word	0x0002e3e0


	//   ....[20]....
        /*112c*/ 	.word	0x0002e440


	//   ....[21]....
        /*1130*/ 	.word	0x0002e4a0


	//   ....[22]....
        /*1134*/ 	.word	0x0002e520


	//   ....[23]....
        /*1138*/ 	.word	0x0002e580


	//   ....[24]....
        /*113c*/ 	.word	0x0002e5f0


	//   ....[25]....
        /*1140*/ 	.word	0x0002e650


	//   ....[26]....
        /*1144*/ 	.word	0x0002e6d0


	//   ....[27]....
        /*1148*/ 	.word	0x0002e730


	//   ....[28]....
        /*114c*/ 	.word	0x0002e7a0


	//   ....[29]....
        /*1150*/ 	.word	0x0002e800


	//   ....[30]....
        /*1154*/ 	.word	0x0002e880


	//   ....[31]....
        /*1158*/ 	.word	0x0002e8e0


	//   ....[32]....
        /*115c*/ 	.word	0x0002e950


	//   ....[33]....
        /*1160*/ 	.word	0x0002e9b0


	//   ....[34]....
        /*1164*/ 	.word	0x0002ea20


	//   ....[35]....
        /*1168*/ 	.word	0x0002eaa0


	//   ....[36]....
        /*116c*/ 	.word	0x0002eb20


	//   ....[37]....
        /*1170*/ 	.word	0x0002ec90


	//   ....[38]....
        /*1174*/ 	.word	0x0002ece0


	//   ....[39]....
        /*1178*/ 	.word	0x0002ed70


	//   ....[40]....
        /*117c*/ 	.word	0x0002ee00


	//   ....[41]....
        /*1180*/ 	.word	0x0002ee90


	//   ....[42]....
        /*1184*/ 	.word	0x0002ef20


	//   ....[43]....
        /*1188*/ 	.word	0x0002efb0


	//   ....[44]....
        /*118c*/ 	.word	0x0002f040


	//   ....[45]....
        /*1190*/ 	.word	0x0002f100


	//   ....[46]....
        /*1194*/ 	.word	0x0002f3f0


	//   ....[47]....
        /*1198*/ 	.word	0x0002f600


	//   ....[48]....
        /*119c*/ 	.word	0x0002f650


	//   ....[49]....
        /*11a0*/ 	.word	0x0002f6b0


	//   ....[50]....
        /*11a4*/ 	.word	0x0002f790


	//   ....[51]....
        /*11a8*/ 	.word	0x0002f850


	//   ....[52]....
        /*11ac*/ 	.word	0x0002f8e0


	//   ....[53]....
        /*11b0*/ 	.word	0x0002f9c0


	//   ....[54]....
        /*11b4*/ 	.word	0x0002fa50


	//   ....[55]....
        /*11b8*/ 	.word	0x0002fb30


	//   ....[56]....
        /*11bc*/ 	.word	0x0002fbc0


	//   ....[57]....
        /*11c0*/ 	.word	0x0002fca0


	//   ....[58]....
        /*11c4*/ 	.word	0x0002fd30


	//   ....[59]....
        /*11c8*/ 	.word	0x0002fe10


	//   ....[60]....
        /*11cc*/ 	.word	0x0002fea0


	//   ....[61]....
        /*11d0*/ 	.word	0x0002ff70


	//   ....[62]....
        /*11d4*/ 	.word	0x00030070


	//   ....[63]....
        /*11d8*/ 	.word	0x00030350


	//   ....[64]....
        /*11dc*/ 	.word	0x000303f0


	//   ....[65]....
        /*11e0*/ 	.word	0x00030510


	//   ....[66]....
        /*11e4*/ 	.word	0x00030590


	//   ....[67]....
        /*11e8*/ 	.word	0x00030610


	//   ....[68]....
        /*11ec*/ 	.word	0x00030690


	//   ....[69]....
        /*11f0*/ 	.word	0x00030710


	//   ....[70]....
        /*11f4*/ 	.word	0x000307a0


	//   ....[71]....
        /*11f8*/ 	.word	0x00030840


	//   ....[72]....
        /*11fc*/ 	.word	0x000308f0


	//   ....[73]....
        /*1200*/ 	.word	0x00030970


	//   ....[74]....
        /*1204*/ 	.word	0x000309f0


	//   ....[75]....
        /*1208*/ 	.word	0x00030a70


	//   ....[76]....
        /*120c*/ 	.word	0x00030b00


	//   ....[77]....
        /*1210*/ 	.word	0x00030b80


	//   ....[78]....
        /*1214*/ 	.word	0x00030c20


	//   ....[79]....
        /*1218*/ 	.word	0x00030cb0


	//   ....[80]....
        /*121c*/ 	.word	0x00030de0


	//----- nvinfo : EIATTR_REG_RECONFIG
	.align		4
.L_328:
        /*1220*/ 	.byte	0x01, 0x54
	.zero		2


	//----- nvinfo : EIATTR_SYSCALL_OFFSETS
	.align		4
        /*1224*/ 	.byte	0x04, 0x46
        /*1226*/ 	.short	(.L_330 - .L_329)


	//   ....[0]....
.L_329:
        /*1228*/ 	.word	0x00001b00


	//   ....[1]....
        /*122c*/ 	.word	0x00001c50


	//   ....[2]....
        /*1230*/ 	.word	0x0000c870


	//   ....[3]....
        /*1234*/ 	.word	0x0000ce10


	//   ....[4]....
        /*1238*/ 	.word	0x00026ca0


	//   ....[5]....
        /*123c*/ 	.word	0x00026e40


	//   ....[6]....
        /*1240*/ 	.word	0x00026fa0


	//   ....[7]....
        /*1244*/ 	.word	0x000270f0


	//   ....[8]....
        /*1248*/ 	.word	0x00027c30


	//----- nvinfo : EIATTR_MBARRIER_INSTR_OFFSETS
	.align		4
.L_330:
        /*124c*/ 	.byte	0x04, 0x39
        /*124e*/ 	.short	(.L_332 - .L_331)


	//   ....[0]....
.L_331:
        /*1250*/ 	.word	0x000002d0
        /*1254*/ 	.word	0x000000ff
        /*1258*/ 	.word	0x00038800
        /*125c*/ 	.short	0x0100
        /*125e*/ 	.byte	0x08
	.zero		1


	//   ....[1]....
        /*1260*/ 	.word	0x000002e0
        /*1264*/ 	.word	0x000000ff
        /*1268*/ 	.word	0x00038820
        /*126c*/ 	.short	0x0100
        /*126e*/ 	.byte	0x08
	.zero		1


	//   ....[2]....
        /*1270*/ 	.word	0x000003d0
        /*1274*/ 	.word	0x000000ff
        /*1278*/ 	.word	0x00038830
        /*127c*/ 	.short	0x0100
        /*127e*/ 	.byte	0x08
	.zero		1


	//   ....[3]....
        /*1280*/ 	.word	0x000003e0
        /*1284*/ 	.word	0x000000ff
        /*1288*/ 	.word	0x00038840
        /*128c*/ 	.short	0x0100
        /*128e*/ 	.byte	0x08
	.zero		1


	//   ....[4]....
        /*1290*/ 	.word	0x000003f0
        /*1294*/ 	.word	0x000000ff
        /*1298*/ 	.word	0x00038838
        /*129c*/ 	.short	0x0100
        /*129e*/ 	.byte	0x08
	.zero		1


	//   ....[5]....
        /*12a0*/ 	.word	0x00000400
        /*12a4*/ 	.word	0x000000ff
        /*12a8*/ 	.word	0x00038848
        /*12ac*/ 	.short	0x0100
        /*12ae*/ 	.byte	0x08
	.zero		1


	//   ....[6]....
        /*12b0*/ 	.word	0x00000530
        /*12b4*/ 	.word	0x000000ff
        /*12b8*/ 	.word	0x00038850
        /*12bc*/ 	.short	0x0100
        /*12be*/ 	.byte	0x08
	.zero		1


	//   ....[7]....
        /*12c0*/ 	.word	0x00000540
        /*12c4*/ 	.word	0x000000ff
        /*12c8*/ 	.word	0x00038860
        /*12cc*/ 	.short	0x0100
        /*12ce*/ 	.byte	0x08
	.zero		1


	//   ....[8]....
        /*12d0*/ 	.word	0x00000550
        /*12d4*/ 	.word	0x000000ff
        /*12d8*/ 	.word	0x00038858
        /*12dc*/ 	.short	0x0100
        /*12de*/ 	.byte	0x08
	.zero		1


	//   ....[9]....
        /*12e0*/ 	.word	0x00000560
        /*12e4*/ 	.word	0x000000ff
        /*12e8*/ 	.word	0x00038868
        /*12ec*/ 	.short	0x0100
        /*12ee*/ 	.byte	0x08
	.zero		1


	//   ....[10]....
        /*12f0*/ 	.word	0x00000650
        /*12f4*/ 	.word	0x000000ff
        /*12f8*/ 	.word	0x00038870
        /*12fc*/ 	.short	0x0100
        /*12fe*/ 	.byte	0x06
	.zero		1


	//   ....[11]....
        /*1300*/ 	.word	0x00000660
        /*1304*/ 	.word	0x000000ff
        /*1308*/ 	.word	0x00038880
        /*130c*/ 	.short	0x0100
        /*130e*/ 	.byte	0x06
	.zero		1


	//   ....[12]....
        /*1310*/ 	.word	0x00000670
        /*1314*/ 	.word	0x000000ff
        /*1318*/ 	.word	0x00038878
        /*131c*/ 	.short	0x0100
        /*131e*/ 	.byte	0x06
	.zero		1


	//   ....[13]....
        /*1320*/ 	.word	0x00000680
        /*1324*/ 	.word	0x000000ff
        /*1328*/ 	.word	0x00038888
        /*132c*/ 	.short	0x0100
        /*132e*/ 	.byte	0x06
	.zero		1


	//   ....[14]....
        /*1330*/ 	.word	0x000007b0
        /*1334*/ 	.word	0x000000ff
        /*1338*/ 	.word	0x00038890
        /*133c*/ 	.short	0x0100
        /*133e*/ 	.byte	0x08
	.zero		1


	//   ....[15]....
        /*1340*/ 	.word	0x000007c0
        /*1344*/ 	.word	0x000000ff
        /*1348*/ 	.word	0x000388a0
        /*134c*/ 	.short	0x0100
        /*134e*/ 	.byte	0x08
	.zero		1


	//   ....[16]....
        /*1350*/ 	.word	0x000007d0
        /*1354*/ 	.word	0x000000ff
        /*1358*/ 	.word	0x00038898
        /*135c*/ 	.short	0x0100
        /*135e*/ 	.byte	0x08
	.zero		1


	//   ....[17]....
        /*1360*/ 	.word	0x000007e0
        /*1364*/ 	.word	0x000000ff
        /*1368*/ 	.word	0x000388a8
        /*136c*/ 	.short	0x0100
        /*136e*/ 	.byte	0x08
	.zero		1


	//   ....[18]....
        /*1370*/ 	.word	0x00000910
        /*1374*/ 	.word	0x000000ff
        /*1378*/ 	.word	0x000388b0
        /*137c*/ 	.short	0x0100
        /*137e*/ 	.byte	0x08
	.zero		1


	//   ....[19]....
        /*1380*/ 	.word	0x00000920
        /*1384*/ 	.word	0x000000ff
        /*1388*/ 	.word	0x000388c0
        /*138c*/ 	.short	0x0100
        /*138e*/ 	.byte	0x08
	.zero		1


	//   ....[20]....
        /*1390*/ 	.word	0x00000930
        /*1394*/ 	.word	0x000000ff
        /*1398*/ 	.word	0x000388b8
        /*139c*/ 	.short	0x0100
        /*139e*/ 	.byte	0x08
	.zero		1


	//   ....[21]....
        /*13a0*/ 	.word	0x00000940
        /*13a4*/ 	.word	0x000000ff
        /*13a8*/ 	.word	0x000388c8
        /*13ac*/ 	.short	0x0100
        /*13ae*/ 	.byte	0x08
	.zero		1


	//   ....[22]....
        /*13b0*/ 	.word	0x000031a0
        /*13b4*/ 	.word	0x0000006e
        /*13b8*/ 	.word	0x00038890
        /*13bc*/ 	.short	0x010a
        /*13be*/ 	.byte	0x3f
	.zero		1


	//   ....[23]....
        /*13c0*/ 	.word	0x00007300
        /*13c4*/ 	.word	0x0000006e
        /*13c8*/ 	.word	0x00038890
        /*13cc*/ 	.short	0x010a
        /*13ce*/ 	.byte	0x3f
	.zero		1


	//   ....[24]....
        /*13d0*/ 	.word	0x0000b410
        /*13d4*/ 	.word	0x0000006e
        /*13d8*/ 	.word	0x00038890
        /*13dc*/ 	.short	0x010a
        /*13de*/ 	.byte	0x3f
	.zero		1


	//   ....[25]....
        /*13e0*/ 	.word	0x0000b9a0
        /*13e4*/ 	.word	0x00000030
        /*13e8*/ 	.word	0x00000000
        /*13ec*/ 	.short	0x0101
        /*13ee*/ 	.byte	0x3f
	.zero		1


	//   ....[26]....
        /*13f0*/ 	.word	0x0000b9e0
        /*13f4*/ 	.word	0x0000006e
        /*13f8*/ 	.word	0x000388b0
        /*13fc*/ 	.short	0x010a
        /*13fe*/ 	.byte	0x3f
	.zero		1


	//   ....[27]....
        /*1400*/ 	.word	0x0000bfe0
        /*1404*/ 	.word	0x0000006e
        /*1408*/ 	.word	0x00000000
        /*140c*/ 	.short	0x0101
        /*140e*/ 	.byte	0x3f
	.zero		1


	//   ....[28]....
        /*1410*/ 	.word	0x0000cba0
        /*1414*/ 	.word	0x00000012
        /*1418*/ 	.word	0x00038800
        /*141c*/ 	.short	0x010a
        /*141e*/ 	.byte	0x3f
	.zero		1


	//   ....[29]....
        /*1420*/ 	.word	0x0000cbf0
        /*1424*/ 	.word	0x00000012
        /*1428*/ 	.word	0x00038800
        /*142c*/ 	.short	0x010a
        /*142e*/ 	.byte	0x3f
	.zero		1


	//   ....[30]....
        /*1430*/ 	.word	0x0000d980
        /*1434*/ 	.word	0x00000012
        /*1438*/ 	.word	0x00038800
        /*143c*/ 	.short	0x010a
        /*143e*/ 	.byte	0x3f
	.zero		1


	//   ....[31]....
        /*1440*/ 	.word	0x00012180
        /*1444*/ 	.word	0x00000012
        /*1448*/ 	.word	0x00038800
        /*144c*/ 	.short	0x010a
        /*144e*/ 	.byte	0x3f
	.zero		1


	//   ....[32]....
        /*1450*/ 	.word	0x000163a0
        /*1454*/ 	.word	0x00000000
        /*1458*/ 	.word	0x00038830
        /*145c*/ 	.short	0x010a
        /*145e*/ 	.byte	0x3f
	.zero		1


	//   ....[33]....
        /*1460*/ 	.word	0x00016410
        /*1464*/ 	.word	0x00000000
        /*1468*/ 	.word	0x00038830
        /*146c*/ 	.short	0x010a
        /*146e*/ 	.byte	0x3f
	.zero		1


	//   ....[34]....
        /*1470*/ 	.word	0x00018670
        /*1474*/ 	.word	0x00000000
        /*1478*/ 	.word	0x00000000
        /*147c*/ 	.short	0x0101
        /*147e*/ 	.byte	0x3f
	.zero		1


	//   ....[35]....
        /*1480*/ 	.word	0x00019380
        /*1484*/ 	.word	0x00000005
        /*1488*/ 	.word	0x00038830
        /*148c*/ 	.short	0x010a
        /*148e*/ 	.byte	0x3f
	.zero		1


	//   ....[36]....
        /*1490*/ 	.word	0x000193d0
        /*1494*/ 	.word	0x00000005
        /*1498*/ 	.word	0x00038830
        /*149c*/ 	.short	0x010a
        /*149e*/ 	.byte	0x3f
	.zero		1


	//   ....[37]....
        /*14a0*/ 	.word	0x00019810
        /*14a4*/ 	.word	0x00000005
        /*14a8*/ 	.word	0x00038850
        /*14ac*/ 	.short	0x010a
        /*14ae*/ 	.byte	0x3f
	.zero		1


	//   ....[38]....
        /*14b0*/ 	.word	0x00019850
        /*14b4*/ 	.word	0x00000005
        /*14b8*/ 	.word	0x00038850
        /*14bc*/ 	.short	0x010a
        /*14be*/ 	.byte	0x3f
	.zero		1


	//   ....[39]....
        /*14c0*/ 	.word	0x0001b5f0
        /*14c4*/ 	.word	0x0000000a
        /*14c8*/ 	.word	0x00000000
        /*14cc*/ 	.short	0x0101
        /*14ce*/ 	.byte	0x3f
	.zero		1


	//   ....[40]....
        /*14d0*/ 	.word	0x0001bef0
        /*14d4*/ 	.word	0x0000000a
        /*14d8*/ 	.word	0x00000000
        /*14dc*/ 	.short	0x0101
        /*14de*/ 	.byte	0x3f
	.zero		1


	//   ....[41]....
        /*14e0*/ 	.word	0x0001ca20
        /*14e4*/ 	.word	0x00000005
        /*14e8*/ 	.word	0x00038830
        /*14ec*/ 	.short	0x010a
        /*14ee*/ 	.byte	0x3f
	.zero		1


	//   ....[42]....
        /*14f0*/ 	.word	0x0001ca70
        /*14f4*/ 	.word	0x00000005
        /*14f8*/ 	.word	0x00038830
        /*14fc*/ 	.short	0x010a
        /*14fe*/ 	.byte	0x3f
	.zero		1


	//   ....[43]....
        /*1500*/ 	.word	0x0001ce80
        /*1504*/ 	.word	0x00000005
        /*1508*/ 	.word	0x00038850
        /*150c*/ 	.short	0x010a
        /*150e*/ 	.byte	0x3f
	.zero		1


	//   ....[44]....
        /*1510*/ 	.word	0x0001cec0
        /*1514*/ 	.word	0x00000005
        /*1518*/ 	.word	0x00038850
        /*151c*/ 	.short	0x010a
        /*151e*/ 	.byte	0x3f
	.zero		1


	//   ....[45]....
        /*1520*/ 	.word	0x0001e680
        /*1524*/ 	.word	0x000000d0
        /*1528*/ 	.word	0x00000000
        /*152c*/ 	.short	0x0101
        /*152e*/ 	.byte	0x3f
	.zero		1


	//   ....[46]....
        /*1530*/ 	.word	0x0001ebb0
        /*1534*/ 	.word	0x0000000c
        /*1538*/ 	.word	0x00000000
        /*153c*/ 	.short	0x0101
        /*153e*/ 	.byte	0x3f
	.zero		1


	//   ....[47]....
        /*1540*/ 	.word	0x0001f600
        /*1544*/ 	.word	0x00000008
        /*1548*/ 	.word	0x00038850
        /*154c*/ 	.short	0x010a
        /*154e*/ 	.byte	0x3f
	.zero		1


	//   ....[48]....
        /*1550*/ 	.word	0x0001f680
        /*1554*/ 	.word	0x00000008
        /*1558*/ 	.word	0x00038850
        /*155c*/ 	.short	0x010a
        /*155e*/ 	.byte	0x3f
	.zero		1


	//   ....[49]....
        /*1560*/ 	.word	0x0001fcf0
        /*1564*/ 	.word	0x00000012
        /*1568*/ 	.word	0x00000000
        /*156c*/ 	.short	0x0101
        /*156e*/ 	.byte	0x3f
	.zero		1


	//   ....[50]....
        /*1570*/ 	.word	0x00022d40
        /*1574*/ 	.word	0x00000000
        /*1578*/ 	.word	0x00000000
        /*157c*/ 	.short	0x0101
        /*157e*/ 	.byte	0x3f
	.zero		1


	//   ....[51]....
        /*1580*/ 	.word	0x00025920
        /*1584*/ 	.word	0x00000006
        /*1588*/ 	.word	0x00038820
        /*158c*/ 	.short	0x010a
        /*158e*/ 	.byte	0x3f
	.zero		1


	//   ....[52]....
        /*1590*/ 	.word	0x00025a10
        /*1594*/ 	.word	0x00000007
        /*1598*/ 	.word	0x000388a0
        /*159c*/ 	.short	0x010a
        /*159e*/ 	.byte	0x3f
	.zero		1


	//   ....[53]....
        /*15a0*/ 	.word	0x00025d60
        /*15a4*/ 	.word	0x00000007
        /*15a8*/ 	.word	0x000388c0
        /*15ac*/ 	.short	0x010a
        /*15ae*/ 	.byte	0x3f
	.zero		1


	//   ....[54]....
        /*15b0*/ 	.word	0x00026210
        /*15b4*/ 	.word	0x00000008
        /*15b8*/ 	.word	0x000388a0
        /*15bc*/ 	.short	0x010a
        /*15be*/ 	.byte	0x3f
	.zero		1


	//   ....[55]....
        /*15c0*/ 	.word	0x00026550
        /*15c4*/ 	.word	0x00000008
        /*15c8*/ 	.word	0x000388c0
        /*15cc*/ 	.short	0x010a
        /*15ce*/ 	.byte	0x3f
	.zero		1


	//   ....[56]....
        /*15d0*/ 	.word	0x00027540
        /*15d4*/ 	.word	0x00000000
        /*15d8*/ 	.word	0x00038880
        /*15dc*/ 	.short	0x010a
        /*15de*/ 	.byte	0x3f
	.zero		1


	//   ....[57]....
        /*15e0*/ 	.word	0x00027760
        /*15e4*/ 	.word	0x00000000
        /*15e8*/ 	.word	0x00038840
        /*15ec*/ 	.short	0x010a
        /*15ee*/ 	.byte	0x3f
	.zero		1


	//   ....[58]....
        /*15f0*/ 	.word	0x00028620
        /*15f4*/ 	.word	0x00000009
        /*15f8*/ 	.word	0x00038800
        /*15fc*/ 	.short	0x0107
        /*15fe*/ 	.byte	0x3f
	.zero		1


	//   ....[59]....
        /*1600*/ 	.word	0x00028720
        /*1604*/ 	.word	0x00000002
        /*1608*/ 	.word	0x00038800
        /*160c*/ 	.short	0x0101
        /*160e*/ 	.byte	0x3f
	.zero		1


	//   ....[60]....
        /*1610*/ 	.word	0x00028740
        /*1614*/ 	.word	0x00000002
        /*1618*/ 	.word	0x00038820
        /*161c*/ 	.short	0x010a
        /*161e*/ 	.byte	0x3f
	.zero		1


	//   ....[61]....
        /*1620*/ 	.word	0x00028a90
        /*1624*/ 	.word	0x00000006
        /*1628*/ 	.word	0x00038880
        /*162c*/ 	.short	0x010a
        /*162e*/ 	.byte	0x3f
	.zero		1


	//   ....[62]....
        /*1630*/ 	.word	0x00028e00
        /*1634*/ 	.word	0x00000006
        /*1638*/ 	.word	0x00038840
        /*163c*/ 	.short	0x010a
        /*163e*/ 	.byte	0x3f
	.zero		1


	//   ....[63]....
        /*1640*/ 	.word	0x000291f0
        /*1644*/ 	.word	0x00000014
        /*1648*/ 	.word	0x00038870
        /*164c*/ 	.short	0x010a
        /*164e*/ 	.byte	0x3f
	.zero		1


	//   ....[64]....
        /*1650*/ 	.word	0x00029260
        /*1654*/ 	.word	0x00000014
        /*1658*/ 	.word	0x00038860
        /*165c*/ 	.short	0x010a
        /*165e*/ 	.byte	0x3f
	.zero		1


	//   ....[65]....
        /*1660*/ 	.word	0x00029ac0
        /*1664*/ 	.word	0x00000014
        /*1668*/ 	.word	0x00038850
        /*166c*/ 	.short	0x0101
        /*166e*/ 	.byte	0x3f
	.zero		1


	//   ....[66]....
        /*1670*/ 	.word	0x00029b40
        /*1674*/ 	.word	0x00000014
        /*1678*/ 	.word	0x00000000
        /*167c*/ 	.short	0x0101
        /*167e*/ 	.byte	0x3f
	.zero		1


	//   ....[67]....
        /*1680*/ 	.word	0x00029d70
        /*1684*/ 	.word	0x00000012
        /*1688*/ 	.word	0x00038870
        /*168c*/ 	.short	0x010a
        /*168e*/ 	.byte	0x3f
	.zero		1


	//   ....[68]....
        /*1690*/ 	.word	0x00029de0
        /*1694*/ 	.word	0x00000012
        /*1698*/ 	.word	0x00038860
        /*169c*/ 	.short	0x010a
        /*169e*/ 	.byte	0x3f
	.zero		1


	//   ....[69]....
        /*16a0*/ 	.word	0x0002a620
        /*16a4*/ 	.word	0x00000012
        /*16a8*/ 	.word	0x00038850
        /*16ac*/ 	.short	0x0101
        /*16ae*/ 	.byte	0x3f
	.zero		1


	//   ....[70]....
        /*16b0*/ 	.word	0x0002a670
        /*16b4*/ 	.word	0x00000012
        /*16b8*/ 	.word	0x00000000
        /*16bc*/ 	.short	0x0101
        /*16be*/ 	.byte	0x3f
	.zero		1


	//   ....[71]....
        /*16c0*/ 	.word	0x0002b410
        /*16c4*/ 	.word	0x00000000
        /*16c8*/ 	.word	0x00038820
        /*16cc*/ 	.short	0x010a
        /*16ce*/ 	.byte	0x3f
	.zero		1


	//   ....[72]....
        /*16d0*/ 	.word	0x0002b5c0
        /*16d4*/ 	.word	0x00000006
        /*16d8*/ 	.word	0x00000000
        /*16dc*/ 	.short	0x010a
        /*16de*/ 	.byte	0x3f
	.zero		1


	//   ....[73]....
        /*16e0*/ 	.word	0x0002b630
        /*16e4*/ 	.word	0x00000007
        /*16e8*/ 	.word	0x00000000
        /*16ec*/ 	.short	0x010a
        /*16ee*/ 	.byte	0x3f
	.zero		1


	//   ....[74]....
        /*16f0*/ 	.word	0x0002b690
        /*16f4*/ 	.word	0x00000004
        /*16f8*/ 	.word	0x00038860
        /*16fc*/ 	.short	0x010a
        /*16fe*/ 	.byte	0x3f
	.zero		1


	//   ....[75]....
        /*1700*/ 	.word	0x0002b6e0
        /*1704*/ 	.word	0x00000003
        /*1708*/ 	.word	0x00038860
        /*170c*/ 	.short	0x010a
        /*170e*/ 	.byte	0x3f
	.zero		1


	//   ....[76]....
        /*1710*/ 	.word	0x0002b720
        /*1714*/ 	.word	0x00000004
        /*1718*/ 	.word	0x00038880
        /*171c*/ 	.short	0x010a
        /*171e*/ 	.byte	0x3f
	.zero		1


	//   ....[77]....
        /*1720*/ 	.word	0x0002b740
        /*1724*/ 	.word	0x00000003
        /*1728*/ 	.word	0x00038880
        /*172c*/ 	.short	0x010a
        /*172e*/ 	.byte	0x3f
	.zero		1


	//   ....[78]....
        /*1730*/ 	.word	0x0002b7a0
        /*1734*/ 	.word	0x0000006e
        /*1738*/ 	.word	0x00038890
        /*173c*/ 	.short	0x010a
        /*173e*/ 	.byte	0x3f
	.zero		1


	//   ....[79]....
        /*1740*/ 	.word	0x0002b7f0
        /*1744*/ 	.word	0x0000006e
        /*1748*/ 	.word	0x00038890
        /*174c*/ 	.short	0x010a
        /*174e*/ 	.byte	0x3f
	.zero		1


	//   ....[80]....
        /*1750*/ 	.word	0x0002b840
        /*1754*/ 	.word	0x0000006e
        /*1758*/ 	.word	0x00038890
        /*175c*/ 	.short	0x010a
        /*175e*/ 	.byte	0x3f
	.zero		1


	//   ....[81]....
        /*1760*/ 	.word	0x0002b890
        /*1764*/ 	.word	0x0000006e
        /*1768*/ 	.word	0x000388b0
        /*176c*/ 	.short	0x010a
        /*176e*/ 	.byte	0x3f
	.zero		1


	//   ....[82]....
        /*1770*/ 	.word	0x0002c080
        /*1774*/ 	.word	0x00000012
        /*1778*/ 	.word	0x00038800
        /*177c*/ 	.short	0x010a
        /*177e*/ 	.byte	0x3f
	.zero		1


	//   ....[83]....
        /*1780*/ 	.word	0x0002ca10
        /*1784*/ 	.word	0x00000012
        /*1788*/ 	.word	0x00038800
        /*178c*/ 	.short	0x010a
        /*178e*/ 	.byte	0x3f
	.zero		1


	//   ....[84]....
        /*1790*/ 	.word	0x0002ca60
        /*1794*/ 	.word	0x00000000
        /*1798*/ 	.word	0x00038830
        /*179c*/ 	.short	0x010a
        /*179e*/ 	.byte	0x3f
	.zero		1


	//   ....[85]....
        /*17a0*/ 	.word	0x0002cab0
        /*17a4*/ 	.word	0x00000005
        /*17a8*/ 	.word	0x00038830
        /*17ac*/ 	.short	0x010a
        /*17ae*/ 	.byte	0x3f
	.zero		1


	//   ....[86]....
        /*17b0*/ 	.word	0x0002cb00
        /*17b4*/ 	.word	0x00000005
        /*17b8*/ 	.word	0x00038850
        /*17bc*/ 	.short	0x010a
        /*17be*/ 	.byte	0x3f
	.zero		1


	//   ....[87]....
        /*17c0*/ 	.word	0x0002cb50
        /*17c4*/ 	.word	0x00000005
        /*17c8*/ 	.word	0x00038830
        /*17cc*/ 	.short	0x010a
        /*17ce*/ 	.byte	0x3f
	.zero		1


	//   ....[88]....
        /*17d0*/ 	.word	0x0002cba0
        /*17d4*/ 	.word	0x00000005
        /*17d8*/ 	.word	0x00038850
        /*17dc*/ 	.short	0x010a
        /*17de*/ 	.byte	0x3f
	.zero		1


	//   ....[89]....
        /*17e0*/ 	.word	0x0002cbf0
        /*17e4*/ 	.word	0x00000008
        /*17e8*/ 	.word	0x00038850
        /*17ec*/ 	.short	0x010a
        /*17ee*/ 	.byte	0x3f
	.zero		1


	//   ....[90]....
        /*17f0*/ 	.word	0x0002f1d0
        /*17f4*/ 	.word	0x00000005
        /*17f8*/ 	.word	0x00038820
        /*17fc*/ 	.short	0x010a
        /*17fe*/ 	.byte	0x3f
	.zero		1


	//   ....[91]....
        /*1800*/ 	.word	0x0002f220
        /*1804*/ 	.word	0x00000007
        /*1808*/ 	.word	0x000388a0
        /*180c*/ 	.short	0x010a
        /*180e*/ 	.byte	0x3f
	.zero		1


	//   ....[92]....
        /*1810*/ 	.word	0x0002f270
        /*1814*/ 	.word	0x00000007
        /*1818*/ 	.word	0x000388c0
        /*181c*/ 	.short	0x010a
        /*181e*/ 	.byte	0x3f
	.zero		1


	//   ....[93]....
        /*1820*/ 	.word	0x0002f2c0
        /*1824*/ 	.word	0x00000008
        /*1828*/ 	.word	0x000388a0
        /*182c*/ 	.short	0x010a
        /*182e*/ 	.byte	0x3f
	.zero		1


	//   ....[94]....
        /*1830*/ 	.word	0x0002f310
        /*1834*/ 	.word	0x00000008
        /*1838*/ 	.word	0x000388c0
        /*183c*/ 	.short	0x010a
        /*183e*/ 	.byte	0x3f
	.zero		1


	//   ....[95]....
        /*1840*/ 	.word	0x0002f4b0
        /*1844*/ 	.word	0x00000000
        /*1848*/ 	.word	0x00038880
        /*184c*/ 	.short	0x010a
        /*184e*/ 	.byte	0x3f
	.zero		1


	//   ....[96]....
        /*1850*/ 	.word	0x0002f500
        /*1854*/ 	.word	0x00000000
        /*1858*/ 	.word	0x00038840
        /*185c*/ 	.short	0x010a
        /*185e*/ 	.byte	0x3f
	.zero		1


	//   ....[97]....
        /*1860*/ 	.word	0x000300c0
        /*1864*/ 	.word	0x00000002
        /*1868*/ 	.word	0x00038820
        /*186c*/ 	.short	0x010a
        /*186e*/ 	.byte	0x3f
	.zero		1


	//   ....[98]....
        /*1870*/ 	.word	0x00030110
        /*1874*/ 	.word	0x00000006
        /*1878*/ 	.word	0x00038880
        /*187c*/ 	.short	0x010a
        /*187e*/ 	.byte	0x3f
	.zero		1


	//   ....[99]....
        /*1880*/ 	.word	0x00030160
        /*1884*/ 	.word	0x00000006
        /*1888*/ 	.word	0x00038840
        /*188c*/ 	.short	0x010a
        /*188e*/ 	.byte	0x3f
	.zero		1


	//   ....[100]....
        /*1890*/ 	.word	0x000301b0
        /*1894*/ 	.word	0x00000014
        /*1898*/ 	.word	0x00038870
        /*189c*/ 	.short	0x010a
        /*189e*/ 	.byte	0x3f
	.zero		1


	//   ....[101]....
        /*18a0*/ 	.word	0x00030200
        /*18a4*/ 	.word	0x00000014
        /*18a8*/ 	.word	0x00038860
        /*18ac*/ 	.short	0x010a
        /*18ae*/ 	.byte	0x3f
	.zero		1


	//   ....[102]....
        /*18b0*/ 	.word	0x00030250
        /*18b4*/ 	.word	0x00000012
        /*18b8*/ 	.word	0x00038870
        /*18bc*/ 	.short	0x010a
        /*18be*/ 	.byte	0x3f
	.zero		1


	//   ....[103]....
        /*18c0*/ 	.word	0x000302a0
        /*18c4*/ 	.word	0x00000012
        /*18c8*/ 	.word	0x00038860
        /*18cc*/ 	.short	0x010a
        /*18ce*/ 	.byte	0x3f
	.zero		1


	//   ....[104]....
        /*18d0*/ 	.word	0x00030d00
        /*18d4*/ 	.word	0x00000000
        /*18d8*/ 	.word	0x00038820
        /*18dc*/ 	.short	0x010a
        /*18de*/ 	.byte	0x3f
	.zero		1


	//   ....[105]....
        /*18e0*/ 	.word	0x00030ea0
        /*18e4*/ 	.word	0x00000006
        /*18e8*/ 	.word	0x00000000
        /*18ec*/ 	.short	0x010a
        /*18ee*/ 	.byte	0x3f
	.zero		1


	//   ....[106]....
        /*18f0*/ 	.word	0x00030ef0
        /*18f4*/ 	.word	0x00000007
        /*18f8*/ 	.word	0x00000000
        /*18fc*/ 	.short	0x010a
        /*18fe*/ 	.byte	0x3f
	.zero		1


	//   ....[107]....
        /*1900*/ 	.word	0x00030f40
        /*1904*/ 	.word	0x00000004
        /*1908*/ 	.word	0x00038860
        /*190c*/ 	.short	0x010a
        /*190e*/ 	.byte	0x3f
	.zero		1


	//   ....[108]....
        /*1910*/ 	.word	0x00030f90
        /*1914*/ 	.word	0x00000003
        /*1918*/ 	.word	0x00038860
        /*191c*/ 	.short	0x010a
        /*191e*/ 	.byte	0x3f
	.zero		1


	//   ....[109]....
        /*1920*/ 	.word	0x00030fe0
        /*1924*/ 	.word	0x00000004
        /*1928*/ 	.word	0x00038880
        /*192c*/ 	.short	0x010a
        /*192e*/ 	.byte	0x3f
	.zero		1


	//----- nvinfo : EIATTR_NUM_MBARRIERS
	.align		4
.L_332:
        /*1930*/ 	.byte	0x03, 0x38
        /*1932*/ 	.short	0x0016


	//----- nvinfo : EIATTR_EXIT_INSTR_OFFSETS
	.align		4
        /*1934*/ 	.byte	0x04, 0x1c
        /*1936*/ 	.short	(.L_334 - .L_333)


	//   ....[0]....
.L_333:
        /*1938*/ 	.word	0x0002b790


	//----- nvinfo : EIATTR_MAX_THREADS
	.align		4
.L_334:
        /*193c*/ 	.byte	0x04, 0x05
        /*193e*/ 	.short	(.L_336 - .L_335)
.L_335:
        /*1940*/ 	.word	0x00000180
        /*1944*/ 	.word	0x00000001
        /*1948*/ 	.word	0x00000001


	//----- nvinfo : EIATTR_CRS_STACK_SIZE
	.align		4
.L_336:
        /*194c*/ 	.byte	0x04, 0x1e
        /*194e*/ 	.short	(.L_338 - .L_337)
.L_337:
        /*1950*/ 	.word	0x00000000


	//----- nvinfo : EIATTR_CBANK_PARAM_SIZE
	.align		4
.L_338:
        /*1954*/ 	.byte	0x03, 0x19
        /*1956*/ 	.short	0x0af0


	//----- nvinfo : EIATTR_PARAM_CBANK
	.align		4
        /*1958*/ 	.byte	0x04, 0x0a
        /*195a*/ 	.short	(.L_340 - .L_339)
	.align		4
.L_339:
        /*195c*/ 	.word	index@(.nv.constant0._ZN7cutlass13device_kernelIN5flash11enable_sm90INS1_16FlashAttnFwdSm90INS1_25CollectiveMainloopFwdSm90ILi2EN4cute5tupleIJNS5_1CILi1EEES8_S8_EEENS6_IJNS7_ILi128EEESA_NS7_ILi256EEEEEELi256ENS_12float_e4m3_tEfNS_4arch4Sm90ELb1ELb0ELb1ELb1ELb0ELb1ELb0ELb1ELb1ELb1ELb0ELb0EEENS1_21CollectiveEpilogueFwdINS6_IJSA_SB_SA_EEES9_NS_10bfloat16_tESF_Li256ELb1ELb1ELb0ELb1EEENS1_36VarlenDynamicPersistentTileSchedulerILi128ELi128ELi256ELi128ELb0ELb1ELb1ELb1ELb1ELb1EEEEEEEEEvNT_6ParamsE)
        /*1960*/ 	.short	0x0210
        /*1962*/ 	.short	0x0af0


	//----- nvinfo : EIATTR_SW_WAR
	.align		4
.L_340:
        /*1964*/ 	.byte	0x04, 0x36
        /*1966*/ 	.short	(.L_342 - .L_341)
.L_341:
        /*1968*/ 	.word	0x00000008
.L_342:


//--------------------- .nv.callgraph             --------------------------
	.section	.nv.callgraph,"",@"SHT_CUDA_CALLGRAPH"
	.align	4
	.sectionentsize	8
	.align		4
        /*0000*/ 	.word	0x00000000
	.align		4
        /*0004*/ 	.word	0xffffffff
	.align		4
        /*0008*/ 	.word	index@(_ZN7cutlass13device_kernelIN5flash11enable_sm90INS1_16FlashAttnFwdSm90INS1_25CollectiveMainloopFwdSm90ILi2EN4cute5tupleIJNS5_1CILi1EEES8_S8_EEENS6_IJNS7_ILi128EEESA_NS7_ILi256EEEEEELi256ENS_12float_e4m3_tEfNS_4arch4Sm90ELb0ELb0ELb1ELb0ELb0ELb0ELb0ELb1ELb1ELb1ELb0ELb0EEENS1_21CollectiveEpilogueFwdINS6_IJSA_SB_SA_EEES9_NS_10bfloat16_tESF_Li256ELb0ELb1ELb0ELb1EEENS1_29StaticPersistentTileSchedulerILb0EEEEEEEEEvNT_6ParamsE)
	.align		4
        /*000c*/ 	.word	index@(__assertfail)
	.align		4
        /*0010*/ 	.word	index@(_ZN7cutlass13device_kernelIN5flash11enable_sm90INS1_16FlashAttnFwdSm90INS1_25CollectiveMainloopFwdSm90ILi2EN4cute5tupleIJNS5_1CILi1EEES8_S8_EEENS6_IJNS7_ILi128EEESA_NS7_ILi256EEEEEELi256ENS_12float_e4m3_tEfNS_4arch4Sm90ELb0ELb0ELb1ELb1ELb0ELb0ELb0ELb1ELb1ELb1ELb0ELb0EEENS1_21CollectiveEpilogueFwdINS6_IJSA_SB_SA_EEES9_NS_10bfloat16_tESF_Li256ELb1ELb1ELb0ELb1EEENS1_36VarlenDynamicPersistentTileSchedulerILi128ELi128ELi256ELi128ELb0ELb1ELb1ELb0ELb1ELb1EEEEEEEEEvNT_6ParamsE)
	.align		4
        /*0014*/ 	.word	index@(__assertfail)
	.align		4
        /*0018*/ 	.word	index@(_ZN7cutlass13device_kernelIN5flash11enable_sm90INS1_16FlashAttnFwdSm90INS1_25CollectiveMainloopFwdSm90ILi2EN4cute5tupleIJNS5_1CILi1EEES8_S8_EEENS6_IJNS7_ILi128EEESA_NS7_ILi256EEEEEELi256ENS_12float_e4m3_tEfNS_4arch4Sm90ELb0ELb0ELb1ELb1ELb0ELb1ELb0ELb1ELb1ELb1ELb0ELb0EEENS1_21CollectiveEpilogueFwdINS6_IJSA_SB_SA_EEES9_NS_10bfloat16_tESF_Li256ELb1ELb1ELb0ELb1EEENS1_36VarlenDynamicPersistentTileSchedulerILi128ELi128ELi256ELi128ELb0ELb1ELb1ELb0ELb1ELb1EEEEEEEEEvNT_6ParamsE)
	.align		4
        /*001c*/ 	.word	index@(__assertfail)
	.align		4
        /*0020*/ 	.word	index@(_ZN7cutlass13device_kernelIN5flash11enable_sm90INS1_16FlashAttnFwdSm90INS1_25CollectiveMainloopFwdSm90ILi2EN4cute5tupleIJNS5_1CILi1EEES8_S8_EEENS6_IJNS7_ILi128EEENS7_ILi64EEENS7_ILi256EEEEEELi256ENS_12float_e4m3_tEfNS_4arch4Sm90ELb0ELb1ELb1ELb0ELb0ELb0ELb0ELb1ELb1ELb1ELb0ELb0EEENS1_21CollectiveEpilogueFwdINS6_IJSA_SC_SB_EEES9_NS_10bfloat16_tESG_Li256ELb0ELb1ELb0ELb1EEENS1_30DynamicPersistentTileSchedulerILi256ELi128ELb0ELb1ELb1EEEEEEEEEvNT_6ParamsE)
	.align		4
        /*0024*/ 	.word	index@(__assertfail)
	.align		4
        /*0028*/ 	.word	index@(_ZN7cutlass13device_kernelIN5flash11enable_sm90INS1_16FlashAttnFwdSm90INS1_25CollectiveMainloopFwdSm90ILi2EN4cute5tupleIJNS5_1CILi1EEES8_S8_EEENS6_IJNS7_ILi128EEENS7_ILi64EEENS7_ILi256EEEEEELi256ENS_12float_e4m3_tEfNS_4arch4Sm90ELb0ELb1ELb1ELb1ELb0ELb0ELb0ELb1ELb1ELb1ELb0ELb0EEENS1_21CollectiveEpilogueFwdINS6_IJSA_SC_SB_EEES9_NS_10bfloat16_tESG_Li256ELb1ELb1ELb0ELb1EEENS1_36VarlenDynamicPersistentTileSchedulerILi128ELi64ELi256ELi128ELb0ELb1ELb1ELb1ELb0ELb1EEEEEEEEEvNT_6ParamsE)
	.align		4
        /*002c*/ 	.word	index@(__assertfail)
	.align		4
        /*0030*/ 	.word	index@(_ZN7cutlass13device_kernelIN5flash11enable_sm90INS1_16FlashAttnFwdSm90INS1_25CollectiveMainloopFwdSm90ILi2EN4cute5tupleIJNS5_1CILi1EEES8_S8_EEENS6_IJNS7_ILi128EEENS7_ILi64EEENS7_ILi256EEEEEELi256ENS_12float_e4m3_tEfNS_4arch4Sm90ELb0ELb1ELb1ELb1ELb0ELb1ELb0ELb1ELb1ELb1ELb0ELb0EEENS1_21CollectiveEpilogueFwdINS6_IJSA_SC_SB_EEES9_NS_10bfloat16_tESG_Li256ELb1ELb1ELb0ELb1EEENS1_36VarlenDynamicPersistentTileSchedulerILi128ELi64ELi256ELi128ELb0ELb1ELb1ELb1ELb0ELb1EEEEEEEEEvNT_6ParamsE)
	.align		4
        /*0034*/ 	.word	index@(__assertfail)
	.align		4
        /*0038*/ 	.word	index@(_ZN7cutlass13device_kernelIN5flash11enable_sm90INS1_16FlashAttnFwdSm90INS1_25CollectiveMainloopFwdSm90ILi2EN4cute5tupleIJNS5_1CILi1EEES8_S8_EEENS6_IJNS7_ILi128EEESA_NS7_ILi256EEEEEELi256ENS_12float_e4m3_tEfNS_4arch4Sm90ELb1ELb0ELb1ELb0ELb0ELb0ELb0ELb1ELb1ELb1ELb0ELb0EEENS1_21CollectiveEpilogueFwdINS6_IJSA_SB_SA_EEES9_NS_10bfloat16_tESF_Li256ELb0ELb1ELb0ELb1EEENS1_30DynamicPersistentTileSchedulerILi256ELi128ELb0ELb1ELb1EEEEEEEEEvNT_6ParamsE)
	.align		4
        /*003c*/ 	.word	index@(__assertfail)
	.align		4
        /*0040*/ 	.word	index@(_ZN7cutlass13device_kernelIN5flash11enable_sm90INS1_16FlashAttnFwdSm90INS1_25CollectiveMainloopFwdSm90ILi2EN4cute5tupleIJNS5_1CILi1EEES8_S8_EEENS6_IJNS7_ILi128EEESA_NS7_ILi256EEEEEELi256ENS_12float_e4m3_tEfNS_4arch4Sm90ELb1ELb0ELb1ELb1ELb0ELb0ELb0ELb1ELb1ELb1ELb0ELb0EEENS1_21CollectiveEpilogueFwdINS6_IJSA_SB_SA_EEES9_NS_10bfloat16_tESF_Li256ELb1ELb1ELb0ELb1EEENS1_36VarlenDynamicPersistentTileSchedulerILi128ELi128ELi256ELi128ELb0ELb1ELb1ELb1ELb1ELb1EEEEEEEEEvNT_6ParamsE)
	.align		4
        /*0044*/ 	.word	index@(__assertfail)
	.align		4
        /*0048*/ 	.word	index@(_ZN7cutlass13device_kernelIN5flash11enable_sm90INS1_16FlashAttnFwdSm90INS1_25CollectiveMainloopFwdSm90ILi2EN4cute5tupleIJNS5_1CILi1EEES8_S8_EEENS6_IJNS7_ILi128EEESA_NS7_ILi256EEEEEELi256ENS_12float_e4m3_tEfNS_4arch4Sm90ELb1ELb0ELb1ELb1ELb0ELb1ELb0ELb1ELb1ELb1ELb0ELb0EEENS1_21CollectiveEpilogueFwdINS6_IJSA_SB_SA_EEES9_NS_10bfloat16_tESF_Li256ELb1ELb1ELb0ELb1EEENS1_36VarlenDynamicPersistentTileSchedulerILi128ELi128ELi256ELi128ELb0ELb1ELb1ELb1ELb1ELb1EEEEEEEEEvNT_6ParamsE)
	.align		4
        /*004c*/ 	.word	index@(__assertfail)
	.align		4
        /*0050*/ 	.word	0x00000000
	.align		4
        /*0054*/ 	.word	0xfffffffe
	.align		4
        /*0058*/ 	.word	0x00000000
	.align		4
        /*005c*/ 	.word	0xfffffffd
	.align		4
        /*0060*/ 	.word	0x00000000
	.align		4
        /*0064*/ 	.word	0xfffffffc


//--------------------- .nv.constant4             --------------------------
	.section	.nv.constant4,"a",@progbits
	.align	8
	.align		8
.nv.constant4:
        /*0000*/ 	.dword	__assertfail
	.align		8
        /*0008*/ 	.dword	__unnamed_1
	.align		8
        /*0010*/ 	.dword	__unnamed_2
	.align		8
        /*0018*/ 	.dword	__unnamed_3
	.align		8
        /*0020*/ 	.dword	__unnamed_4
	.align		8
        /*0028*/ 	.dword	__unnamed_5
	.align		8
        /*0030*/ 	.dword	__unnamed_6
	.align		8
        /*0038*/ 	.dword	_ZZN5flash28permute_output_fp8_VcolmajorIN4cute6TensorINS1_11ArrayEngineIN7cutlass10bfloat16_tELm128EEENS1_6LayoutINS1_5tupleIJNS8_IJNS1_1CILi2EEESA_NS9_ILi32EEEEEENS9_ILi1EEESD_EEENS8_IJNS8_IJSD_SA_NS9_ILi4EEEEEENS9_ILi0EEESH_EEEEEEEEEvRT_E9upper_map
	.align		8
        /*0040*/ 	.dword	__unnamed_7
	.align		8
        /*0048*/ 	.dword	__unnamed_8
	.align		8
        /*0050*/ 	.dword	__unnamed_9
	.align		8
        /*0058*/ 	.dword	__unnamed_10
	.align		8
        /*0060*/ 	.dword	__unnamed_11
	.align		8
        /*0068*/ 	.dword	_ZN82_INTERNAL_b49887c0_46_flash_fwd_hdim256_e4m3_softcap_packgqa_sm90_cu_9949e2e8_48454cuda3std3__45__cpo5beginE
	.align		8
        /*0070*/ 	.dword	_ZN82_INTERNAL_b49887c0_46_flash_fwd_hdim256_e4m3_softcap_packgqa_sm90_cu_9949e2e8_48454cuda3std3__45__cpo3endE
	.align		8
        /*0078*/ 	.dword	_ZN82_INTERNAL_b49887c0_46_flash_fwd_hdim256_e4m3_softcap_packgqa_sm90_cu_9949e2e8_48454cuda3std3__45__cpo6cbeginE
	.align		8
        /*0080*/ 	.dword	_ZN82_INTERNAL_b49887c0_46_flash_fwd_hdim256_e4m3_softcap_packgqa_sm90_cu_9949e2e8_48454cuda3std3__45__cpo4cendE
	.align		8
        /*0088*/ 	.dword	_ZN82_INTERNAL_b49887c0_46_flash_fwd_hdim256_e4m3_softcap_packgqa_sm90_cu_9949e2e8_48454cuda3std3__484_GLOBAL__N__b49887c0_46_flash_fwd_hdim256_e4m3_softcap_packgqa_sm90_cu_9949e2e8_48456ignoreE
	.align		8
        /*0090*/ 	.dword	_ZN82_INTERNAL_b49887c0_46_flash_fwd_hdim256_e4m3_softcap_packgqa_sm90_cu_9949e2e8_48454cuda3std3__419piecewise_constructE
	.align		8
        /*0098*/ 	.dword	_ZN82_INTERNAL_b49887c0_46_flash_fwd_hdim256_e4m3_softcap_packgqa_sm90_cu_9949e2e8_48454cuda3std3__48in_placeE
	.align		8
        /*00a0*/ 	.dword	_ZN82_INTERNAL_b49887c0_46_flash_fwd_hdim256_e4m3_softcap_packgqa_sm90_cu_9949e2e8_48454cuda3std6ranges3__45__cpo4swapE
	.align		8
        /*00a8*/ 	.dword	_ZN82_INTERNAL_b49887c0_46_flash_fwd_hdim256_e4m3_softcap_packgqa_sm90_cu_9949e2e8_48454cuda3std6ranges3__45__cpo9iter_moveE
	.align		8
        /*00b0*/ 	.dword	_ZN82_INTERNAL_b49887c0_46_flash_fwd_hdim256_e4m3_softcap_packgqa_sm90_cu_9949e2e8_48454cute7productE
	.align		8
        /*00b8*/ 	.dword	_ZN82_INTERNAL_b49887c0_46_flash_fwd_hdim256_e4m3_softcap_packgqa_sm90_cu_9949e2e8_48454cute1_E
	.align		8
        /*00c0*/ 	.dword	$str$23
	.align		8
        /*00c8*/ 	.dword	$str$24


//--------------------- .text._ZN7cutlass13device_kernelIN5flash11enable_sm90INS1_16FlashAttnFwdSm90INS1_25CollectiveMainloopFwdSm90ILi2EN4cute5tupleIJNS5_1CILi1EEES8_S8_EEENS6_IJNS7_ILi128EEESA_NS7_ILi256EEEEEELi256ENS_12float_e4m3_tEfNS_4arch4Sm90ELb0ELb0ELb1ELb0ELb0ELb0ELb0ELb1ELb1ELb1ELb0ELb0EEENS1_21CollectiveEpilogueFwdINS6_IJSA_SB_SA_EEES9_NS_10bfloat16_tESF_Li256ELb0ELb1ELb0ELb1EEENS1_29StaticPersistentTileSchedulerILb0EEEEEEEEEvNT_6ParamsE --------------------------
	.section	.text._ZN7cutlass13device_kernelIN5flash11enable_sm90INS1_16FlashAttnFwdSm90INS1_25CollectiveMainloopFwdSm90ILi2EN4cute5tupleIJNS5_1CILi1EEES8_S8_EEENS6_IJNS7_ILi128EEESA_NS7_ILi256EEEEEELi256ENS_12float_e4m3_tEfNS_4arch4Sm90ELb0ELb0ELb1ELb0ELb0ELb0ELb0ELb1ELb1ELb1ELb0ELb0EEENS1_21CollectiveEpilogueFwdINS6_IJSA_SB_SA_EEES9_NS_10bfloat16_tESF_Li256ELb0ELb1ELb0ELb1EEENS1_29StaticPersistentTileSchedulerILb0EEEEEEEEEvNT_6ParamsE,"ax",@progbits
	.align	128
.text._ZN7cutlass13device_kernelIN5flash11enable_sm90INS1_16FlashAttnFwdSm90INS1_25CollectiveMainloopFwdSm90ILi2EN4cute5tupleIJNS5_1CILi1EEES8_S8_EEENS6_IJNS7_ILi128EEESA_NS7_ILi256EEEEEELi256ENS_12float_e4m3_tEfNS_4arch4Sm90ELb0ELb0ELb1ELb0ELb0ELb0ELb0ELb1ELb1ELb1ELb0ELb0EEENS1_21CollectiveEpilogueFwdINS6_IJSA_SB_SA_EEES9_NS_10bfloat16_tESF_Li256ELb0ELb1ELb0ELb1EEENS1_29StaticPersistentTileSchedulerILb0EEEEEEEEEvNT_6ParamsE:
        .type           _ZN7cutlass13device_kernelIN5flash11enable_sm90INS1_16FlashAttnFwdSm90INS1_25CollectiveMainloopFwdSm90ILi2EN4cute5tupleIJNS5_1CILi1EEES8_S8_EEENS6_IJNS7_ILi128EEESA_NS7_ILi256EEEEEELi256ENS_12float_e4m3_tEfNS_4arch4Sm90ELb0ELb0ELb1ELb0ELb0ELb0ELb0ELb1ELb1ELb1ELb0ELb0EEENS1_21CollectiveEpilogueFwdINS6_IJSA_SB_SA_EEES9_NS_10bfloat16_tESF_Li256ELb0ELb1ELb0ELb1EEENS1_29StaticPersistentTileSchedulerILb0EEEEEEEEEvNT_6ParamsE,@function
        .size           _ZN7cutlass13device_kernelIN5flash11enable_sm90INS1_16FlashAttnFwdSm90INS1_25CollectiveMainloopFwdSm90ILi2EN4cute5tupleIJNS5_1CILi1EEES8_S8_EEENS6_IJNS7_ILi128EEESA_NS7_ILi256EEEEEELi256ENS_12float_e4m3_tEfNS_4arch4Sm90ELb0ELb0ELb1ELb0ELb0ELb0ELb0ELb1ELb1ELb1ELb0ELb0EEENS1_21CollectiveEpilogueFwdINS6_IJSA_SB_SA_EEES9_NS_10bfloat16_tESF_Li256ELb0ELb1ELb0ELb1EEENS1_29StaticPersistentTileSchedulerILb0EEEEEEEEEvNT_6ParamsE,(.L_x_2896 - _ZN7cutlass13device_kernelIN5flash11enable_sm90INS1_16FlashAttnFwdSm90INS1_25CollectiveMainloopFwdSm90ILi2EN4cute5tupleIJNS5_1CILi1EEES8_S8_EEENS6_IJNS7_ILi128EEESA_NS7_ILi256EEEEEELi256ENS_12float_e4m3_tEfNS_4arch4Sm90ELb0ELb0ELb1ELb0ELb0ELb0ELb0ELb1ELb1ELb1ELb0ELb0EEENS1_21CollectiveEpilogueFwdINS6_IJSA_SB_SA_EEES9_NS_10bfloat16_tESF_Li256ELb0ELb1ELb0ELb1EEENS1_29StaticPersistentTileSchedulerILb0EEEEEEEEEvNT_6ParamsE)
        .other          _ZN7cutlass13device_kernelIN5flash11enable_sm90INS1_16FlashAttnFwdSm90INS1_25CollectiveMainloopFwdSm90ILi2EN4cute5tupleIJNS5_1CILi1EEES8_S8_EEENS6_IJNS7_ILi128EEESA_NS7_ILi256EEEEEELi256ENS_12float_e4m3_tEfNS_4arch4Sm90ELb0ELb0ELb1ELb0ELb0ELb0ELb0ELb1ELb1ELb1ELb0ELb0EEENS1_21CollectiveEpilogueFwdINS6_IJSA_SB_SA_EEES9_NS_10bfloat16_tESF_Li256ELb0ELb1ELb0ELb1EEENS1_29StaticPersistentTileSchedulerILb0EEEEEEEEEvNT_6ParamsE,@"STO_CUDA_ENTRY STV_DEFAULT"
_ZN7cutlass13device_kernelIN5flash11enable_sm90INS1_16FlashAttnFwdSm90INS1_25CollectiveMainloopFwdSm90ILi2EN4cute5tupleIJNS5_1CILi1EEES8_S8_EEENS6_IJNS7_ILi128EEESA_NS7_ILi256EEEEEELi256ENS_12float_e4m3_tEfNS_4arch4Sm90ELb0ELb0ELb1ELb0ELb0ELb0ELb0ELb1ELb1ELb1ELb0ELb0EEENS1_21CollectiveEpilogueFwdINS6_IJSA_SB_SA_EEES9_NS_10bfloat16_tESF_Li256ELb0ELb1ELb0ELb1EEENS1_29StaticPersistentTileSchedulerILb0EEEEEEEEEvNT_6ParamsE:
[----:B------:R-:W0:Y:S02]  /*0000*/  LDC R1, c[0x0][0x28] ;  /* 0x00000a00ff017b82 */ /* 0x000e240000000800 */
[----:B0-----:R-:W-:Y:S01]  /*0010*/  VIADD R1, R1, 0xffffffd8 ;  /* 0xffffffd801017836 */ /* 0x001fe20000000000 */
[----:B------:R-:W0:Y:S01]  /*0020*/  S2R R3, SR_TID.X ;  /* 0x0000000000037919 */ /* 0x000e220000002100 */
[----:B------:R-:W-:Y:S01]  /*0030*/  ELECT P0, URZ, PT ;  /* 0x00000000003f782f */ /* 0x000fe20003800000 */
[----:B------:R-:W-:Y:S01]  /*0040*/  BSSY B0, `(.L_x_0) ;  /* 0x000000e000007945 */ /* 0x000fe20003800000 */
[--C-:B0-----:R-:W-:Y:S02]  /*0050*/  SHF.R.U32.HI R0, RZ, 0x5, R3.reuse ;  /* 0x00000005ff007819 */ /* 0x101fe40000011603 */
[----:B------:R-:W-:-:S03]  /*0060*/  SHF.R.U32.HI R3, RZ, 0x7, R3 ;  /* 0x00000007ff037819 */ /* 0x000fc60000011603 */
[----:B------:R-:W0:Y:S02]  /*0070*/  SHFL.IDX PT, R2, R0, RZ, 0x1f ;  /* 0x00001fff00027589 */ /* 0x000e2400000e0000 */
[----:B0-----:R-:W-:-:S13]  /*0080*/  ISETP.EQ.AND P0, PT, R2, RZ, P0 ;  /* 0x000000ff0200720c */ /* 0x001fda0000702270 */
[----:B------:R-:W-:Y:S05]  /*0090*/  @!P0 BRA `(.L_x_1) ;  /* 0x0000000000208947 */ /* 0x000fea0003800000 */
[----:B------:R-:W-:Y:S02]  /*00a0*/  ULDC.64 UR4, c[0x0][0x198] ;  /* 0x0000660000047ab9 */ /* 0x000fe40000000a00 */
[----:B------:R-:W-:Y:S02]  /*00b0*/  UIADD3 UR6, UP0, UR4, 0x370, URZ ;  /* 0x0000037004067890 */ /* 0x000fe4000ff1e03f */
[----:B------:R-:W-:Y:S02]  /*00c0*/  UIADD3 UR4, UP1, UR4, 0x470, URZ ;  /* 0x0000047004047890 */ /* 0x000fe4000ff3e03f */
[----:B------:R-:W-:Y:S02]  /*00d0*/  UIADD3.X UR7, URZ, UR5, URZ, UP0, !UPT ;  /* 0x000000053f077290 */ /* 0x000fe400087fe43f */
[----:B------:R-:W-:-:S07]  /*00e0*/  UIADD3.X UR5, URZ, UR5, URZ, UP1, !UPT ;  /* 0x000000053f057290 */ /* 0x000fce0008ffe43f */
[----:B------:R0:W-:Y:S02]  /*00f0*/  UTMACCTL.PF [UR6] ;  /* 0x00000000060079b9 */ /* 0x0001e40008040000 */
[----:B------:R0:W-:Y:S02]  /*0100*/  UTMACCTL.PF [UR4] ;  /* 0x00000000040079b9 */ /* 0x0001e40008040000 */
[----:B0-----:R-:W-:Y:S01]  /*0110*/  NOP ;  /* 0x0000000000007918 */ /* 0x001fe20000000000 */
.L_x_1:
[----:B------:R-:W-:Y:S05]  /*0120*/  BSYNC B0 ;  /* 0x0000000000007941 */ /* 0x000fea0003800000 */
.L_x_0:
[----:B------:R-:W-:Y:S01]  /*0130*/  VOTEU.ANY UP0, P0 ;  /* 0x00000000003f7886 */ /* 0x000fe20000000100 */
[----:B------:R-:W0:Y:S01]  /*0140*/  SHFL.IDX PT, R3, R3, RZ, 0x1f ;  /* 0x00001fff03037589 */ /* 0x000e2200000e0000 */
[----:B------:R-:W-:Y:S01]  /*0150*/  UMOV UR4, 0x80 ;  /* 0x0000008000047882 */ /* 0x000fe20000000000 */
[----:B------:R-:W-:Y:S01]  /*0160*/  UMOV UR7, 0x100 ;  /* 0x0000010000077882 */ /* 0x000fe20000000000 */
[----:B------:R-:W-:Y:S01]  /*0170*/  VOTEU.ANY UP1, P0 ;  /* 0x00000000003f7886 */ /* 0x000fe20000020100 */
[----:B------:R-:W1:Y:S01]  /*0180*/  @UP0 S2UR UR8, SR_CgaCtaId ;  /* 0x00000000000809c3 */ /* 0x000e620000008800 */
[----:B------:R-:W2:Y:S01]  /*0190*/  SHFL.IDX PT, R2, R0, RZ, 0x1f ;  /* 0x00001fff00027589 */ /* 0x000ea200000e0000 */
[----:B------:R-:W-:Y:S01]  /*01a0*/  @UP0 UMOV UR6, 0x400 ;  /* 0x0000040000060882 */ /* 0x000fe20000000000 */
[----:B------:R-:W-:-:S04]  /*01b0*/  @UP0 UIADD3 UR4, -UR4, 0x100000, URZ ;  /* 0x0010000004040890 */ /* 0x000fc8000fffe13f */
[----:B------:R-:W-:Y:S02]  /*01c0*/  @UP0 USHF.L.U32 UR5, UR4, 0xb, URZ ;  /* 0x0000000b04050899 */ /* 0x000fe4000800063f */
[----:B------:R-:W-:Y:S01]  /*01d0*/  @UP0 USHF.L.U32 UR4, UR4, 0x1, URZ ;  /* 0x0000000104040899 */ /* 0x000fe2000800063f */
[----:B------:R-:W-:Y:S01]  /*01e0*/  VOTEU.ANY UP2, P0 ;  /* 0x00000000003f7886 */ /* 0x000fe20000040100 */
[----:B0-----:R-:W-:Y:S01]  /*01f0*/  R2UR UR9, R3 ;  /* 0x00000000030972ca */ /* 0x001fe200000e0000 */
[----:B-1----:R-:W-:Y:S01]  /*0200*/  @UP0 ULEA UR8, UR8, UR6, 0x18 ;  /* 0x0000000608080291 */ /* 0x002fe2000f8ec03f */
[----:B--2---:R-:W-:Y:S01]  /*0210*/  ISETP.NE.AND P1, PT, R2, RZ, PT ;  /* 0x000000ff0200720c */ /* 0x004fe20003f25270 */
[----:B------:R-:W-:-:S04]  /*0220*/  @UP0 UIADD3 UR6, -UR7, 0x100000, URZ ;  /* 0x0010000007060890 */ /* 0x000fc8000fffe13f */
[----:B------:R-:W-:Y:S02]  /*0230*/  @UP0 USHF.L.U32 UR7, UR6, 0xb, URZ ;  /* 0x0000000b06070899 */ /* 0x000fe4000800063f */
[----:B------:R-:W-:-:S04]  /*0240*/  @UP0 USHF.L.U32 UR6, UR6, 0x1, URZ ;  /* 0x0000000106060899 */ /* 0x000fc8000800063f */
[----:B------:R-:W-:Y:S01]  /*0250*/  UISETP.NE.AND UP0, UPT, UR9, URZ, UPT ;  /* 0x0000003f0900728c */ /* 0x000fe2000bf05270 */
[----:B------:R-:W0:Y:S02]  /*0260*/  FENCE.VIEW.ASYNC.S ;  /* 0x00000000000073c6 */ /* 0x000e240000000000 */
[----:B0-----:R0:W1:Y:S05]  /*0270*/  @UP1 SYNCS.EXCH.64 URZ, [UR8+0x38800], UR4 ;  /* 0x03880004083f15b2 */ /* 0x00106a0008000100 */
[----:B------:R0:W2:Y:S01]  /*0280*/  @UP2 SYNCS.EXCH.64 URZ, [UR8+0x38820], UR6 ;  /* 0x03882006083f25b2 */ /* 0x0000a20008000100 */
[----:B------:R-:W-:Y:S05]  /*0290*/  @P1 BRA `(.L_x_2) ;  /* 0x0000000000481947 */ /* 0x000fea0003800000 */
[----:B0-----:R-:W0:Y:S01]  /*02a0*/  S2UR UR5, SR_CgaCtaId ;  /* 0x00000000000579c3 */ /* 0x001e220000008800 */
[----:B------:R-:W-:Y:S01]  /*02b0*/  UMOV UR4, 0x400 ;  /* 0x0000040000047882 */ /* 0x000fe20000000000 */
[----:B------:R-:W-:Y:S01]  /*02c0*/  UMOV UR6, 0x1 ;  /* 0x0000000100067882 */ /* 0x000fe20000000000 */
[----:B------:R-:W-:Y:S01]  /*02d0*/  UMOV UR7, 0x2 ;  /* 0x0000000200077882 */ /* 0x000fe20000000000 */
[----:B------:R-:W-:Y:S01]  /*02e0*/  ELECT P0, URZ, PT ;  /* 0x00000000003f782f */ /* 0x000fe20003800000 */
[----:B0-----:R-:W-:Y:S02]  /*02f0*/  ULEA UR8, UR5, UR4, 0x18 ;  /* 0x0000000405087291 */ /* 0x001fe4000f8ec03f */
[----:B------:R-:W-:-:S04]  /*0300*/  UIADD3 UR4, -UR6, 0x100000, URZ ;  /* 0x0010000006047890 */ /* 0x000fc8000fffe13f */
[----:B------:R-:W-:Y:S02]  /*0310*/  USHF.L.U32 UR5, UR4, 0xb, URZ ;  /* 0x0000000b04057899 */ /* 0x000fe4000800063f */
[----:B------:R-:W-:Y:S02]  /*0320*/  USHF.L.U32 UR4, UR4, 0x1, URZ ;  /* 0x0000000104047899 */ /* 0x000fe4000800063f */
[----:B------:R-:W-:-:S04]  /*0330*/  UIADD3 UR6, -UR7, 0x100000, URZ ;  /* 0x0010000007067890 */ /* 0x000fc8000fffe13f */
[----:B------:R-:W-:Y:S02]  /*0340*/  USHF.L.U32 UR7, UR6, 0xb, URZ ;  /* 0x0000000b06077899 */ /* 0x000fe4000800063f */
[----:B------:R-:W-:Y:S01]  /*0350*/  USHF.L.U32 UR6, UR6, 0x1, URZ ;  /* 0x0000000106067899 */ /* 0x000fe2000800063f */
[----:B------:R-:W0:Y:S03]  /*0360*/  FENCE.VIEW.ASYNC.S ;  /* 0x00000000000073c6 */ /* 0x000e260000000000 */
[----:B0-----:R3:W4:Y:S08]  /*0370*/  SYNCS.EXCH.64 URZ, [UR8+0x38830], UR4 ;  /* 0x03883004083f75b2 */ /* 0x0017300008000100 */
[----:B------:R3:W0:Y:S01]  /*0380*/  SYNCS.EXCH.64 URZ, [UR8+0x38840], UR6 ;  /* 0x03884006083f75b2 */ /* 0x0006220008000100 */
[----:B------:R3:W0:Y:S01]  /*0390*/  SYNCS.EXCH.64 URZ, [UR8+0x38838], UR4 ;  /* 0x03883804083f75b2 */ /* 0x0006220008000100 */
[----:B------:R3:W0:Y:S02]  /*03a0*/  SYNCS.EXCH.64 URZ, [UR8+0x38848], UR6 ;  /* 0x03884806083f75b2 */ /* 0x0006240008000100 */
[----:B---3--:R-:W-:Y:S01]  /*03b0*/  NOP ;  /* 0x0000000000007918 */ /* 0x008fe20000000000 */
.L_x_2:
[----:B------:R-:W3:Y:S01]  /*03c0*/  SHFL.IDX PT, R2, R0, RZ, 0x1f ;  /* 0x00001fff00027589 */ /* 0x000ee200000e0000 */
[----:B------:R-:W-:Y:S01]  /*03d0*/  NOP ;  /* 0x0000000000007918 */ /* 0x000fe20000000000 */
[----:B---3--:R-:W-:-:S13]  /*03e0*/  ISETP.NE.AND P0, PT, R2, RZ, PT ;  /* 0x000000ff0200720c */ /* 0x008fda0003f05270 */
        /* <DEDUP_REMOVED lines=14> */
[----:B0-----:R3:W0:Y:S08]  /*04d0*/  SYNCS.EXCH.64 URZ, [UR8+0x38850], UR4 ;  /* 0x03885004083f75b2 */ /* 0x0016300008000100 */
[----:B------:R3:W0:Y:S01]  /*04e0*/  SYNCS.EXCH.64 URZ, [UR8+0x38860], UR6 ;  /* 0x03886006083f75b2 */ /* 0x0006220008000100 */
[----:B------:R3:W0:Y:S01]  /*04f0*/  SYNCS.EXCH.64 URZ, [UR8+0x38858], UR4 ;  /* 0x03885804083f75b2 */ /* 0x0006220008000100 */
[----:B------:R3:W0:Y:S02]  /*0500*/  SYNCS.EXCH.64 URZ, [UR8+0x38868], UR6 ;  /* 0x03886806083f75b2 */ /* 0x0006240008000100 */
[----:B---3--:R-:W-:Y:S01]  /*0510*/  NOP ;  /* 0x0000000000007918 */ /* 0x008fe20000000000 */
.L_x_3:
[----:B------:R-:W3:Y:S01]  /*0520*/  SHFL.IDX PT, R2, R0, RZ, 0x1f ;  /* 0x00001fff00027589 */ /* 0x000ee200000e0000 */
[----:B------:R-:W-:Y:S01]  /*0530*/  NOP ;  /* 0x0000000000007918 */ /* 0x000fe20000000000 */
[----:B---3--:R-:W-:-:S13]  /*0540*/  ISETP.NE.AND P0, PT, R2, RZ, PT ;  /* 0x000000ff0200720c */ /* 0x008fda0003f05270 */
[----:B------:R-:W-:Y:S05]  /*0550*/  @P0 BRA `(.L_x_4) ;  /* 0x0000000000380947 */ /* 0x000fea0003800000 */
[----:B0-----:R-:W0:Y:S01]  /*0560*/  S2UR UR5, SR_CgaCtaId ;  /* 0x00000000000579c3 */ /* 0x001e220000008800 */
[----:B------:R-:W-:Y:S01]  /*0570*/  UMOV UR4, 0x400 ;  /* 0x0000040000047882 */ /* 0x000fe20000000000 */
[----:B------:R-:W-:Y:S01]  /*0580*/  UMOV UR7, 0x1 ;  /* 0x0000000100077882 */ /* 0x000fe20000000000 */
[----:B------:R-:W-:Y:S01]  /*0590*/  ELECT P0, URZ, PT ;  /* 0x00000000003f782f */ /* 0x000fe20003800000 */
[----:B0-----:R-:W-:Y:S02]  /*05a0*/  ULEA UR6, UR5, UR4, 0x18 ;  /* 0x0000000405067291 */ /* 0x001fe4000f8ec03f */
[----:B------:R-:W-:-:S04]  /*05b0*/  UIADD3 UR4, -UR7, 0x100000, URZ ;  /* 0x0010000007047890 */ /* 0x000fc8000fffe13f */
[----:B------:R-:W-:Y:S02]  /*05c0*/  USHF.L.U32 UR5, UR4, 0xb, URZ ;  /* 0x0000000b04057899 */ /* 0x000fe4000800063f */
[----:B------:R-:W-:Y:S01]  /*05d0*/  USHF.L.U32 UR4, UR4, 0x1, URZ ;  /* 0x0000000104047899 */ /* 0x000fe2000800063f */
[----:B------:R-:W0:Y:S11]  /*05e0*/  FENCE.VIEW.ASYNC.S ;  /* 0x00000000000073c6 */ /* 0x000e360000000000 */
[----:B0-----:R3:W0:Y:S01]  /*05f0*/  SYNCS.EXCH.64 URZ, [UR6+0x38870], UR4 ;  /* 0x03887004063f75b2 */ /* 0x0016220008000100 */
[----:B------:R3:W0:Y:S01]  /*0600*/  SYNCS.EXCH.64 URZ, [UR6+0x38880], UR4 ;  /* 0x03888004063f75b2 */ /* 0x0006220008000100 */
[----:B------:R3:W0:Y:S01]  /*0610*/  SYNCS.EXCH.64 URZ, [UR6+0x38878], UR4 ;  /* 0x03887804063f75b2 */ /* 0x0006220008000100 */
[----:B------:R3:W0:Y:S02]  /*0620*/  SYNCS.EXCH.64 URZ, [UR6+0x38888], UR4 ;  /* 0x03888804063f75b2 */ /* 0x0006240008000100 */
[----:B---3--:R-:W-:Y:S01]  /*0630*/  NOP ;  /* 0x0000000000007918 */ /* 0x008fe20000000000 */
.L_x_4:
        /* <DEDUP_REMOVED lines=22> */
.L_x_5:
        /* <DEDUP_REMOVED lines=22> */
.L_x_6:
[----:B------:R-:W-:Y:S01]  /*0900*/  PLOP3.LUT P0, PT, PT, PT, UP0, 0x80, 0x0 ;  /* 0x000000000000781c */ /* 0x000fe20003f0f008 */
[----:B------:R-:W-:Y:S01]  /*0910*/  UMOV UR38, 0x1 ;  /* 0x0000000100267882 */ /* 0x000fe20000000000 */
[----:B------:R-:W-:Y:S01]  /*0920*/  NOP ;  /* 0x0000000000007918 */ /* 0x000fe20000000000 */
[----:B------:R-:W-:Y:S01]  /*0930*/  USEL UR38, UR38, 0x2, !UP0 ;  /* 0x0000000226267887 */ /* 0x000fe2000c000000 */
[----:B------:R-:W-:Y:S01]  /*0940*/  ULDC.64 UR46, c[0x0][0x208] ;  /* 0x00008200002e7ab9 */ /* 0x000fe20000000a00 */
[----:B012-4-:R-:W-:Y:S08]  /*0950*/  BAR.SYNC.DEFER_BLOCKING 0x0 ;  /* 0x0000000000007b1d */ /* 0x017ff00000010000 */
[----:B------:R-:W-:Y:S05]  /*0960*/  @!P0 BRA `(.L_x_7) ;  /* 0x000000a000988947 */ /* 0x000fea0003800000 */
.L_x_8:
[----:B------:R-:W-:-:S08]  /*0970*/  NOP ;  /* 0x0000000000007918 */ /* 0x000fd00000000000 */
[----:B------:R-:W0:Y:S02]  /*0980*/  USETMAXREG.TRY_ALLOC.CTAPOOL UP0, 0xf0 ;  /* 0x000000f0000079c8 */ /* 0x000e240008000600 */
[----:B0-----:R-:W-:-:S13]  /*0990*/  PLOP3.LUT P0, PT, PT, PT, UP0, 0x80, 0x0 ;  /* 0x000000000000781c */ /* 0x001fda0003f0f008 */
[----:B------:R-:W-:Y:S05]  /*09a0*/  @!P0 BRA `(.L_x_8) ;  /* 0xfffffffc00f08947 */ /* 0x000fea000383ffff */
[----:B------:R-:W0:Y:S01]  /*09b0*/  S2R R2, SR_TID.X ;  /* 0x0000000000027919 */ /* 0x000e220000002100 */
[----:B------:R-:W1:Y:S08]  /*09c0*/  S2UR UR41, SR_CTAID.X ;  /* 0x00000000002979c3 */ /* 0x000e700000002500 */
[----:B------:R-:W-:Y:S06]  /*09d0*/  BAR.ARV 0x8, 0x180 ;  /* 0x0206000000007b1d */ /* 0x000fec0000002000 */
[----:B0-----:R-:W-:-:S04]  /*09e0*/  LOP3.LUT R0, R2, 0xffffff80, RZ, 0xc0, !PT ;  /* 0xffffff8002007812 */ /* 0x001fc800078ec0ff */
[----:B------:R-:W-:Y:S02]  /*09f0*/  ISETP.NE.AND P0, PT, R0, 0x80, PT ;  /* 0x000000800000780c */ /* 0x000fe40003f05270 */
[----:B------:R-:W1:Y:S11]  /*0a00*/  LDC R0, c[0x0][0xc34] ;  /* 0x00030d00ff007b82 */ /* 0x000e760000000800 */
[----:B------:R-:W-:Y:S06]  /*0a10*/  @!P0 BAR.ARV 0x9, 0x100 ;  /* 0x0244000000008b1d */ /* 0x000fec0000002000 */
[----:B-1----:R-:W-:-:S13]  /*0a20*/  ISETP.LE.AND P0, PT, R0, UR41, PT ;  /* 0x0000002900007c0c */ /* 0x002fda000bf03270 */
[----:B------:R-:W-:Y:S05]  /*0a30*/  @P0 EXIT ;  /* 0x000000000000094d */ /* 0x000fea0003800000 */
[----:B------:R-:W-:Y:S01]  /*0a40*/  VIADD R19, R2, 0xffffff80 ;  /* 0xffffff8002137836 */ /* 0x000fe20000000000 */
[----:B------:R-:W-:Y:S01]  /*0a50*/  ULOP3.LUT UR45, UR38, 0x1, URZ, 0xfc, !UPT ;  /* 0x00000001262d7892 */ /* 0x000fe2000f8efc3f */
[----:B------:R-:W-:Y:S01]  /*0a60*/  IMAD.MOV.U32 R11, RZ, RZ, -0x2 ;  /* 0xfffffffeff0b7424 */ /* 0x000fe200078e00ff */
[----:B------:R-:W-:Y:S01]  /*0a70*/  UMOV UR44, URZ ;  /* 0x0000003f002c7c82 */ /* 0x000fe20008000000 */
[----:B------:R-:W-:Y:S01]  /*0a80*/  UMOV UR43, URZ ;  /* 0x0000003f002b7c82 */ /* 0x000fe20008000000 */
[----:B------:R-:W-:Y:S01]  /*0a90*/  SHF.R.S32.HI R0, RZ, 0x1f, R19 ;  /* 0x0000001fff007819 */ /* 0x000fe20000011413 */
[----:B------:R-:W-:-:S03]  /*0aa0*/  UMOV UR51, URZ ;  /* 0x0000003f00337c82 */ /* 0x000fc60008000000 */
[CC--:B------:R-:W-:Y:S02]  /*0ab0*/  LEA.HI R3, R0.reuse, R19.reuse, RZ, 0x7 ;  /* 0x0000001300037211 */ /* 0x0c0fe400078f38ff */
[CC--:B------:R-:W-:Y:S02]  /*0ac0*/  LEA.HI R5, R0.reuse, R19.reuse, RZ, 0x5 ;  /* 0x0000001300057211 */ /* 0x0c0fe400078f28ff */
[----:B------:R-:W-:Y:S02]  /*0ad0*/  LOP3.LUT R2, R3, 0xffffff80, RZ, 0xc0, !PT ;  /* 0xffffff8003027812 */ /* 0x000fe400078ec0ff */
[CC--:B------:R-:W-:Y:S01]  /*0ae0*/  LEA.HI R4, R0.reuse, R19.reuse, RZ, 0x4 ;  /* 0x0000001300047211 */ /* 0x0c0fe200078f20ff */
[----:B------:R-:W-:Y:S01]  /*0af0*/  IMAD.SHL.U32 R7, R5, 0x20, RZ ;  /* 0x0000002005077824 */ /* 0x000fe200078e00ff */
[CC--:B------:R-:W-:Y:S01]  /*0b00*/  LEA.HI R6, R0.reuse, R19.reuse, RZ, 0x2 ;  /* 0x0000001300067211 */ /* 0x0c0fe200078f10ff */
[----:B------:R-:W-:Y:S01]  /*0b10*/  IMAD.IADD R23, R19, 0x1, -R2 ;  /* 0x0000000113177824 */ /* 0x000fe200078e0a02 */
[----:B------:R-:W-:-:S02]  /*0b20*/  LEA.HI R22, R0, R19, RZ, 0x3 ;  /* 0x0000001300167211 */ /* 0x000fc400078f18ff */
[----:B------:R-:W-:Y:S02]  /*0b30*/  SHF.R.S32.HI R5, RZ, 0x4, R4 ;  /* 0x00000004ff057819 */ /* 0x000fe40000011404 */
[----:B------:R-:W-:Y:S02]  /*0b40*/  SHF.R.S32.HI R2, RZ, 0x1f, R23 ;  /* 0x0000001fff027819 */ /* 0x000fe40000011417 */
[----:B------:R-:W-:Y:S02]  /*0b50*/  LOP3.LUT R10, R6, 0xfffffffc, RZ, 0xc0, !PT ;  /* 0xfffffffc060a7812 */ /* 0x000fe400078ec0ff */
[----:B------:R-:W-:Y:S02]  /*0b60*/  LEA.HI R0, R2, R23, RZ, 0x2 ;  /* 0x0000001702007211 */ /* 0x000fe400078f10ff */
[----:B------:R-:W-:Y:S01]  /*0b70*/  LOP3.LUT R6, R4, 0x3fffff0, RZ, 0xc0, !PT ;  /* 0x03fffff004067812 */ /* 0x000fe200078ec0ff */
[----:B------:R-:W-:Y:S01]  /*0b80*/  IMAD.IADD R10, R19, 0x1, -R10 ;  /* 0x00000001130a7824 */ /* 0x000fe200078e0a0a */
[----:B------:R-:W-:-:S02]  /*0b90*/  SHF.R.S32.HI R8, RZ, 0x2, R0 ;  /* 0x00000002ff087819 */ /* 0x000fc40000011400 */
[----:B------:R-:W-:Y:S01]  /*0ba0*/  SHF.R.S32.HI R9, RZ, 0x1f, R0 ;  /* 0x0000001fff097819 */ /* 0x000fe20000011400 */
[----:B------:R-:W-:Y:S01]  /*0bb0*/  IMAD.IADD R6, R19, 0x1, -R6 ;  /* 0x0000000113067824 */ /* 0x000fe200078e0a06 */
[----:B------:R-:W-:Y:S02]  /*0bc0*/  LEA.HI R4, R4, R5, RZ, 0x1 ;  /* 0x0000000504047211 */ /* 0x000fe400078f08ff */
[----:B------:R-:W-:Y:S02]  /*0bd0*/  LEA.HI R9, R9, R8, RZ, 0x3 ;  /* 0x0000000809097211 */ /* 0x000fe400078f18ff */
[----:B------:R-:W-:Y:S02]  /*0be0*/  SHF.R.S32.HI R232, RZ, 0x7, R3 ;  /* 0x00000007ffe87819 */ /* 0x000fe40000011403 */
[----:B------:R-:W-:Y:S02]  /*0bf0*/  LOP3.LUT R7, R7, 0xfffffc00, RZ, 0xc0, !PT ;  /* 0xfffffc0007077812 */ /* 0x000fe400078ec0ff */
[----:B------:R-:W-:-:S02]  /*0c00*/  LOP3.LUT R4, R4, 0x1ffffffe, RZ, 0xc0, !PT ;  /* 0x1ffffffe04047812 */ /* 0x000fc400078ec0ff */
[----:B------:R-:W-:Y:S01]  /*0c10*/  LOP3.LUT R9, R9, 0xfffffff8, RZ, 0xc0, !PT ;  /* 0xfffffff809097812 */ /* 0x000fe200078ec0ff */
[----:B------:R-:W-:Y:S01]  /*0c20*/  IMAD R7, R6, 0x40, R7 ;  /* 0x0000004006077824 */ /* 0x000fe200078e0207 */
[----:B------:R-:W-:Y:S01]  /*0c30*/  LEA.HI R2, R2, R23, RZ, 0x5 ;  /* 0x0000001702027211 */ /* 0x000fe200078f28ff */
[----:B------:R-:W-:Y:S01]  /*0c40*/  IMAD.IADD R4, R5, 0x1, -R4 ;  /* 0x0000000105047824 */ /* 0x000fe200078e0a04 */
[----:B------:R-:W-:Y:S01]  /*0c50*/  LOP3.LUT R12, R22, 0xfffffff8, RZ, 0xc0, !PT ;  /* 0xfffffff8160c7812 */ /* 0x000fe200078ec0ff */
[----:B------:R-:W-:Y:S01]  /*0c60*/  IMAD.IADD R9, R8, 0x1, -R9 ;  /* 0x0000000108097824 */ /* 0x000fe200078e0a09 */
[----:B------:R-:W-:Y:S01]  /*0c70*/  LEA.HI R3, R3, R232, RZ, 0x1 ;  /* 0x000000e803037211 */ /* 0x000fe200078f08ff */
[----:B------:R-:W-:Y:S01]  /*0c80*/  IMAD R235, R4, 0x8, R7 ;  /* 0x0000000804eb7824 */ /* 0x000fe200078e0207 */
[----:B------:R-:W-:Y:S01]  /*0c90*/  SHF.R.S32.HI R2, RZ, 0x5, R2 ;  /* 0x00000005ff027819 */ /* 0x000fe20000011402 */
[----:B------:R-:W-:Y:S01]  /*0ca0*/  IMAD.IADD R19, R19, 0x1, -R12 ;  /* 0x0000000113137824 */ /* 0x000fe200078e0a0c */
[----:B------:R-:W-:-:S02]  /*0cb0*/  LEA.HI R5, R10, R10, RZ, 0x1 ;  /* 0x0000000a0a057211 */ /* 0x000fc400078f08ff */
[----:B------:R-:W-:Y:S01]  /*0cc0*/  LOP3.LUT R3, R3, 0x3fffffe, RZ, 0xc0, !PT ;  /* 0x03fffffe03037812 */ /* 0x000fe200078ec0ff */
[----:B------:R-:W-:Y:S01]  /*0cd0*/  IMAD R4, R2, 0x10, R9 ;  /* 0x0000001002047824 */ /* 0x000fe200078e0209 */
[----:B------:R-:W-:Y:S01]  /*0ce0*/  LOP3.LUT R0, R0, 0x7ffffffc, RZ, 0xc0, !PT ;  /* 0x7ffffffc00007812 */ /* 0x000fe200078ec0ff */
[----:B------:R-:W-:Y:S01]  /*0cf0*/  IMAD.SHL.U32 R2, R19, 0x8, RZ ;  /* 0x0000000813027824 */ /* 0x000fe200078e00ff */
[----:B------:R-:W-:Y:S01]  /*0d00*/  LOP3.LUT R5, R5, 0x1ffffffe, RZ, 0xc0, !PT ;  /* 0x1ffffffe05057812 */ /* 0x000fe200078ec0ff */
[----:B------:R-:W-:Y:S01]  /*0d10*/  IMAD.IADD R3, R232, 0x1, -R3 ;  /* 0x00000001e8037824 */ /* 0x000fe200078e0a03 */
[----:B------:R-:W-:Y:S01]  /*0d20*/  SHF.R.S32.HI R22, RZ, 0x3, R22 ;  /* 0x00000003ff167819 */ /* 0x000fe20000011416 */
[----:B------:R-:W-:Y:S02]  /*0d30*/  IMAD.IADD R0, R23, 0x1, -R0 ;  /* 0x0000000117007824 */ /* 0x000fe400078e0a00 */
[C---:B------:R-:W-:Y:S02]  /*0d40*/  VIADD R18, R2.reuse, 0x40 ;  /* 0x0000004002127836 */ /* 0x040fe40000000000 */
[----:B------:R-:W-:-:S02]  /*0d50*/  VIADD R17, R2, 0x80 ;  /* 0x0000008002117836 */ /* 0x000fc40000000000 */
[----:B------:R-:W-:Y:S02]  /*0d60*/  VIADD R16, R2, 0xc0 ;  /* 0x000000c002107836 */ /* 0x000fe40000000000 */
[----:B------:R-:W-:Y:S02]  /*0d70*/  IMAD.IADD R234, R10, 0x1, -R5 ;  /* 0x000000010aea7824 */ /* 0x000fe400078e0a05 */
[----:B------:R-:W-:Y:S01]  /*0d80*/  IMAD R233, R3, 0x40, R4 ;  /* 0x0000004003e97824 */ /* 0x000fe200078e0204 */
[----:B------:R-:W-:Y:S01]  /*0d90*/  SHF.R.S32.HI R3, RZ, 0x1f, R18 ;  /* 0x0000001fff037819 */ /* 0x000fe20000011412 */
[----:B------:R-:W-:Y:S01]  /*0da0*/  IMAD R236, R0, R11, 0x80 ;  /* 0x0000008000ec7424 */ /* 0x000fe200078e020b */
[----:B------:R-:W-:Y:S01]  /*0db0*/  SHF.R.S32.HI R0, RZ, 0x1f, R17 ;  /* 0x0000001fff007819 */ /* 0x000fe20000011411 */
[----:B------:R-:W-:Y:S01]  /*0dc0*/  IMAD R234, R234, 0x8, R233 ;  /* 0x00000008eaea7824 */ /* 0x000fe200078e02e9 */
[----:B------:R-:W-:-:S07]  /*0dd0*/  SHF.R.S32.HI R237, RZ, 0x1f, R16 ;  /* 0x0000001fffed7819 */ /* 0x000fce0000011410 */
.L_x_39:
[----:B------:R-:W0:Y:S01]  /*0de0*/  SHFL.IDX PT, R0, R232, RZ, 0x1f ;  /* 0x00001fffe8007589 */ /* 0x000e2200000e0000 */
[----:B------:R-:W-:Y:S01]  /*0df0*/  ULDC UR4, c[0x0][0xc38] ;  /* 0x00030e0000047ab9 */ /* 0x000fe20000000800 */
[----:B-1----:R-:W1:Y:S01]  /*0e00*/  S2UR UR36, SR_CgaCtaId ;  /* 0x00000000002479c3 */ /* 0x002e620000008800 */
[----:B------:R-:W-:Y:S01]  /*0e10*/  UISETP.NE.AND UP0, UPT, UR4, 0x1, UPT ;  /* 0x000000010400788c */ /* 0x000fe2000bf05270 */
[----:B------:R-:W-:Y:S02]  /*0e20*/  UMOV UR42, UR41 ;  /* 0x00000029002a7c82 */ /* 0x000fe40008000000 */
[----:B------:R-:W-:Y:S01]  /*0e30*/  ULDC UR4, c[0x0][0xc44] ;  /* 0x0003110000047ab9 */ /* 0x000fe20000000800 */
[----:B------:R-:W-:Y:S01]  /*0e40*/  ULDC.64 UR8, c[0x0][0x418] ;  /* 0x0001060000087ab9 */ /* 0x000fe20000000a00 */
[----:B------:R-:W-:Y:S01]  /*0e50*/  UISETP.NE.AND UP1, UPT, UR4, 0x1, UPT ;  /* 0x000000010400788c */ /* 0x000fe2000bf25270 */
[----:B------:R-:W-:Y:S01]  /*0e60*/  UMOV UR39, 0x400 ;  /* 0x0000040000277882 */ /* 0x000fe20000000000 */
[----:B------:R-:W-:-:S04]  /*0e70*/  ULDC UR50, c[0x0][0x424] ;  /* 0x0001090000327ab9 */ /* 0x000fc80000000800 */
[----:B------:R-:W-:Y:S01]  /*0e80*/  @UP0 ULDC UR4, c[0x0][0xc3c] ;  /* 0x00030f0000040ab9 */ /* 0x000fe20000000800 */
[----:B------:R-:W-:Y:S01]  /*0e90*/  @UP0 ULDC UR6, c[0x0][0xc40] ;  /* 0x0003100000060ab9 */ /* 0x000fe20000000800 */
[----:B------:R-:W-:-:S04]  /*0ea0*/  UIMAD.WIDE.U32 UR4, UR41, UR4, URZ ;  /* 0x00000004290472a5 */ /* 0x000fc8000f8e003f */
[----:B------:R-:W-:Y:S02]  /*0eb0*/  @UP0 USHF.R.U32.HI UR42, URZ, UR6, UR5 ;  /* 0x000000063f2a0299 */ /* 0x000fe40008011605 */
[----:B------:R-:W-:Y:S01]  /*0ec0*/  UISETP.NE.U32.AND UP0, UPT, UR8, URZ, UPT ;  /* 0x0000003f0800728c */ /* 0x000fe2000bf05070 */
[----:B0-----:R-:W-:Y:S01]  /*0ed0*/  R2UR UR37, R0 ;  /* 0x00000000002572ca */ /* 0x001fe200000e0000 */
[----:B------:R-:W-:Y:S01]  /*0ee0*/  @UP1 ULDC.64 UR6, c[0x0][0xc48] ;  /* 0x0003120000061ab9 */ /* 0x000fe20000000a00 */
[----:B-1----:R-:W-:Y:S02]  /*0ef0*/  ULEA UR39, UR36, UR39, 0x18 ;  /* 0x0000002724277291 */ /* 0x002fe4000f8ec03f */
[----:B------:R-:W-:Y:S02]  /*0f00*/  UIMAD.WIDE.U32 UR4, UR42, UR6, URZ ;  /* 0x000000062a0472a5 */ /* 0x000fe4000f8e003f */
[----:B------:R-:W-:Y:S01]  /*0f10*/  UISETP.NE.AND.EX UP0, UPT, UR9, URZ, UPT, UP0 ;  /* 0x0000003f0900728c */ /* 0x000fe2000bf05300 */
[----:B------:R-:W-:Y:S01]  /*0f20*/  UMOV UR40, UR42 ;  /* 0x0000002a00287c82 */ /* 0x000fe20008000000 */
[----:B------:R-:W-:-:S02]  /*0f30*/  @UP1 USHF.R.U32.HI UR40, URZ, UR7, UR5 ;  /* 0x000000073f281299 */ /* 0x000fc40008011605 */
[----:B------:R-:W-:-:S03]  /*0f40*/  UIADD3 UR5, UR39, 0x20400, URZ ;  /* 0x0002040027057890 */ /* 0x000fc6000fffe03f */
[----:B------:R-:W-:Y:S02]  /*0f50*/  ULEA.HI UR4, UR37, UR37, URZ, 0x1 ;  /* 0x0000002525047291 */ /* 0x000fe4000f8f083f */
[----:B------:R-:W-:Y:S01]  /*0f60*/  USEL UR50, UR50, 0x1, UP0 ;  /* 0x0000000132327887 */ /* 0x000fe20008000000 */
[----:B------:R-:W-:Y:S01]  /*0f70*/  ULDC UR6, c[0x0][0x2f0] ;  /* 0x0000bc0000067ab9 */ /* 0x000fe20000000800 */
[----:B------:R-:W-:Y:S02]  /*0f80*/  ULOP3.LUT UP0, URZ, UR5, 0x3ff, URZ, 0xc0, !UPT ;  /* 0x000003ff053f7892 */ /* 0x000fe4000f80c03f */
[----:B------:R-:W-:Y:S02]  /*0f90*/  ULOP3.LUT UR4, UR4, 0x1e, URZ, 0xc0, !UPT ;  /* 0x0000001e04047892 */ /* 0x000fe4000f8ec03f */
[----:B------:R-:W-:Y:S02]  /*0fa0*/  UIMAD UR50, UR50, UR6, URZ ;  /* 0x00000006323272a4 */ /* 0x000fe4000f8e023f */
[----:B------:R-:W-:Y:S01]  /*0fb0*/  UIADD3 UR4, UR37, -UR4, URZ ;  /* 0x8000000425047290 */ /* 0x000fe2000fffe03f */
[----:B------:R-:W-:Y:S01]  /*0fc0*/  PLOP3.LUT P0, PT, PT, PT, UP0, 0x80, 0x0 ;  /* 0x000000000000781c */ /* 0x000fe20003f0f008 */
[----:B------:R-:W-:-:S02]  /*0fd0*/  UIADD3 UR6, UR50, 0x7f, URZ ;  /* 0x0000007f32067890 */ /* 0x000fc4000fffe03f */
[----:B------:R-:W-:Y:S02]  /*0fe0*/  ULEA UR4, UR4, UR5, 0xd ;  /* 0x0000000504047291 */ /* 0x000fe4000f8e683f */
[----:B------:R-:W-:Y:S02]  /*0ff0*/  USHF.R.S32.HI UR5, URZ, 0x1f, UR6 ;  /* 0x0000001f3f057899 */ /* 0x000fe40008011406 */
[----:B------:R-:W-:Y:S02]  /*1000*/  USHF.R.U32.HI UR4, URZ, 0x4, UR4 ;  /* 0x000000043f047899 */ /* 0x000fe40008011604 */
[----:B------:R-:W-:Y:S02]  /*1010*/  ULEA.HI UR5, UR5, UR6, URZ, 0x7 ;  /* 0x0000000605057291 */ /* 0x000fe4000f8f383f */
[----:B------:R-:W-:Y:S02]  /*1020*/  ULOP3.LUT UR52, UR4, 0x3fff, URZ, 0xc0, !UPT ;  /* 0x00003fff04347892 */ /* 0x000fe4000f8ec03f */
[----:B------:R-:W-:Y:S01]  /*1030*/  USHF.R.S32.HI UR49, URZ, 0x7, UR5 ;  /* 0x000000073f317899 */ /* 0x000fe20008011405 */
[----:B---3-5:R-:W-:Y:S11]  /*1040*/  @!P0 BRA `(.L_x_9) ;  /* 0x0000000000408947 */ /* 0x028ff60003800000 */
[----:B------:R-:W-:Y:S01]  /*1050*/  MOV R0, 0x0 ;  /* 0x0000000000007802 */ /* 0x000fe20000000f00 */
[----:B------:R-:W-:Y:S01]  /*1060*/  ULDC.64 UR4, c[0x4][0xc0] ;  /* 0x0100300000047ab9 */ /* 0x000fe20000000a00 */
[----:B------:R-:W-:Y:S01]  /*1070*/  ULDC.64 UR6, c[0x4][0x30] ;  /* 0x01000c0000067ab9 */ /* 0x000fe20000000a00 */
[----:B------:R-:W-:Y:S01]  /*1080*/  IMAD.U32 R4, RZ, RZ, UR4 ;  /* 0x00000004ff047e24 */ /* 0x000fe2000f8e00ff */
[----:B------:R0:W1:Y:S01]  /*1090*/  LDC.64 R14, c[0x4][R0] ;  /* 0x01000000000e7b82 */ /* 0x0000620000000a00 */
[----:B------:R-:W-:Y:S01]  /*10a0*/  IMAD.U32 R5, RZ, RZ, UR5 ;  /* 0x00000005ff057e24 */ /* 0x000fe2000f8e00ff */
[----:B------:R-:W-:Y:S01]  /*10b0*/  ULDC.64 UR4, c[0x4][0xc8] ;  /* 0x0100320000047ab9 */ /* 0x000fe20000000a00 */
[----:B------:R-:W-:Y:S02]  /*10c0*/  IMAD.U32 R10, RZ, RZ, UR6 ;  /* 0x00000006ff0a7e24 */ /* 0x000fe4000f8e00ff */
[----:B------:R-:W-:Y:S02]  /*10d0*/  IMAD.U32 R6, RZ, RZ, UR4 ;  /* 0x00000004ff067e24 */ /* 0x000fe4000f8e00ff */
[----:B------:R-:W-:-:S02]  /*10e0*/  IMAD.U32 R7, RZ, RZ, UR5 ;  /* 0x00000005ff077e24 */ /* 0x000fc4000f8e00ff */
[----:B------:R-:W-:Y:S02]  /*10f0*/  IMAD.U32 R11, RZ, RZ, UR7 ;  /* 0x00000007ff0b7e24 */ /* 0x000fe4000f8e00ff */
[----:B------:R-:W-:Y:S02]  /*1100*/  IMAD.MOV.U32 R8, RZ, RZ, 0x70 ;  /* 0x00000070ff087424 */ /* 0x000fe400078e00ff */
[----:B------:R-:W-:Y:S02]  /*1110*/  IMAD.MOV.U32 R12, RZ, RZ, 0x1 ;  /* 0x00000001ff0c7424 */ /* 0x000fe400078e00ff */
[----:B0-----:R-:W-:-:S07]  /*1120*/  IMAD.MOV.U32 R13, RZ, RZ, RZ ;  /* 0x000000ffff0d7224 */ /* 0x001fce00078e00ff */
[----:B------:R-:W-:-:S07]  /*1130*/  LEPC R20, `(.L_x_9) ;  /* 0x000000001014794e */ /* 0x000fce0000000000 */
[----:B-1----:R-:W-:Y:S05]  /*1140*/  CALL.ABS.NOINC R14 ;  /* 0x000000000e007343 */ /* 0x002fea0003c00000 */
.L_x_9:
[----:B------:R-:W-:Y:S01]  /*1150*/  ULDC.64 UR4, c[0x0][0x990] ;  /* 0x0002640000047ab9 */ /* 0x000fe20000000a00 */
[----:B------:R-:W-:Y:S01]  /*1160*/  ULDC.64 UR6, c[0x0][0x998] ;  /* 0x0002660000067ab9 */ /* 0x000fe20000000a00 */
[----:B------:R-:W-:Y:S01]  /*1170*/  UISETP.NE.U32.AND UP0, UPT, UR4, URZ, UPT ;  /* 0x0000003f0400728c */ /* 0x000fe2000bf05070 */
[----:B------:R-:W-:Y:S01]  /*1180*/  IMAD.MOV.U32 R3, RZ, RZ, 0x3f800000 ;  /* 0x3f800000ff037424 */ /* 0x000fe200078e00ff */
[----:B------:R-:W-:Y:S01]  /*1190*/  UISETP.NE.U32.AND UP1, UPT, UR6, URZ, UPT ;  /* 0x0000003f0600728c */ /* 0x000fe2000bf25070 */
[----:B------:R-:W-:Y:S01]  /*11a0*/  IMAD.MOV.U32 R0, RZ, RZ, 0x3f800000 ;  /* 0x3f800000ff007424 */ /* 0x000fe200078e00ff */
[----:B------:R-:W-:Y:S02]  /*11b0*/  UISETP.NE.AND.EX UP0, UPT, UR5, URZ, UPT, UP0 ;  /* 0x0000003f0500728c */ /* 0x000fe4000bf05300 */
[----:B------:R-:W-:-:S04]  /*11c0*/  UISETP.NE.AND.EX UP1, UPT, UR7, URZ, UPT, UP1 ;  /* 0x0000003f0700728c */ /* 0x000fc8000bf25310 */
[----:B------:R-:W-:Y:S02]  /*11d0*/  PLOP3.LUT P0, PT, PT, PT, UP0, 0x80, 0x0 ;  /* 0x000000000000781c */ /* 0x000fe40003f0f008 */
[----:B------:R-:W-:-:S03]  /*11e0*/  PLOP3.LUT P1, PT, PT, PT, UP1, 0x80, 0x0 ;  /* 0x000000000000781c */ /* 0x000fc60003f2f018 */
[----:B------:R-:W-:Y:S02]  /*11f0*/  @UP0 USHF.R.S32.HI UR8, URZ, 0x1f, UR40 ;  /* 0x0000001f3f080899 */ /* 0x000fe40008011428 */
[----:B------:R-:W-:Y:S02]  /*1200*/  @UP1 USHF.R.S32.HI UR9, URZ, 0x1f, UR40 ;  /* 0x0000001f3f091899 */ /* 0x000fe40008011428 */
[----:B------:R-:W-:Y:S02]  /*1210*/  @UP0 UIADD3 UR16, -UR40, URZ, URZ ;  /* 0x0000003f28100290 */ /* 0x000fe4000fffe13f */
[----:B------:R-:W-:Y:S01]  /*1220*/  @UP1 UIADD3 UR20, -UR40, URZ, URZ ;  /* 0x0000003f28141290 */ /* 0x000fe2000fffe13f */
[----:B------:R-:W-:Y:S01]  /*1230*/  @UP0 ULDC.64 UR12, c[0x0][0x9a8] ;  /* 0x00026a00000c0ab9 */ /* 0x000fe20000000a00 */
[----:B------:R-:W-:Y:S01]  /*1240*/  @UP1 ULDC.64 UR14, c[0x0][0x9b8] ;  /* 0x00026e00000e1ab9 */ /* 0x000fe20000000a00 */
[----:B------:R-:W-:Y:S01]  /*1250*/  @UP0 ULDC UR17, c[0x0][0xc44] ;  /* 0x0003110000110ab9 */ /* 0x000fe20000000800 */
[----:B------:R-:W-:Y:S01]  /*1260*/  @UP1 ULDC UR21, c[0x0][0xc44] ;  /* 0x0003110000151ab9 */ /* 0x000fe20000000800 */
[----:B------:R-:W-:-:S02]  /*1270*/  @UP0 UIMAD UR8, UR8, UR12, URZ ;  /* 0x0000000c080802a4 */ /* 0x000fc4000f8e023f */
[----:B------:R-:W-:Y:S02]  /*1280*/  @UP1 UIMAD UR9, UR9, UR14, URZ ;  /* 0x0000000e090912a4 */ /* 0x000fe4000f8e023f */
[----:B------:R-:W-:Y:S02]  /*1290*/  @UP0 UIMAD UR16, UR17, UR16, UR42 ;  /* 0x00000010111002a4 */ /* 0x000fe4000f8e022a */
[----:B------:R-:W-:Y:S02]  /*12a0*/  @UP1 UIMAD UR20, UR21, UR20, UR42 ;  /* 0x00000014151412a4 */ /* 0x000fe4000f8e022a */
[----:B------:R-:W-:Y:S02]  /*12b0*/  @UP0 UIMAD.WIDE.U32 UR10, UR40, UR12, URZ ;  /* 0x0000000c280a02a5 */ /* 0x000fe4000f8e003f */
[----:B------:R-:W-:Y:S02]  /*12c0*/  @UP0 UIMAD UR18, UR40, UR13, UR8 ;  /* 0x0000000d281202a4 */ /* 0x000fe4000f8e0208 */
[----:B------:R-:W-:-:S02]  /*12d0*/  @UP0 USHF.R.S32.HI UR17, URZ, 0x1f, UR16 ;  /* 0x0000001f3f110899 */ /* 0x000fc40008011410 */
[----:B------:R-:W-:Y:S02]  /*12e0*/  @UP1 USHF.R.S32.HI UR21, URZ, 0x1f, UR20 ;  /* 0x0000001f3f151899 */ /* 0x000fe40008011414 */
[----:B------:R-:W-:Y:S02]  /*12f0*/  @UP1 UIMAD.WIDE.U32 UR12, UR40, UR14, URZ ;  /* 0x0000000e280c12a5 */ /* 0x000fe4000f8e003f */
[----:B------:R-:W-:Y:S02]  /*1300*/  @UP1 UIMAD UR19, UR40, UR15, UR9 ;  /* 0x0000000f281312a4 */ /* 0x000fe4000f8e0209 */
[----:B------:R-:W-:Y:S01]  /*1310*/  @UP0 UIADD3 UR11, UR11, UR18, URZ ;  /* 0x000000120b0b0290 */ /* 0x000fe2000fffe03f */
[----:B------:R-:W-:Y:S01]  /*1320*/  @UP0 ULDC.64 UR14, c[0x0][0x9b0] ;  /* 0x00026c00000e0ab9 */ /* 0x000fe20000000a00 */
[----:B------:R-:W-:Y:S01]  /*1330*/  @UP1 ULDC.64 UR8, c[0x0][0x9c0] ;  /* 0x0002700000081ab9 */ /* 0x000fe20000000a00 */
[----:B------:R-:W-:Y:S02]  /*1340*/  @UP0 UIMAD UR17, UR17, UR14, URZ ;  /* 0x0000000e111102a4 */ /* 0x000fe4000f8e023f */
[----:B------:R-:W-:-:S02]  /*1350*/  @UP1 UIMAD UR18, UR21, UR8, URZ ;  /* 0x00000008151212a4 */ /* 0x000fc4000f8e023f */
[----:B------:R-:W-:Y:S02]  /*1360*/  @UP1 UIADD3 UR13, UR13, UR19, URZ ;  /* 0x000000130d0d1290 */ /* 0x000fe4000fffe03f */
[----:B------:R-:W-:Y:S02]  /*1370*/  @UP0 UIMAD UR17, UR16, UR15, UR17 ;  /* 0x0000000f101102a4 */ /* 0x000fe4000f8e0211 */
[----:B------:R-:W-:Y:S02]  /*1380*/  @UP1 UIMAD UR18, UR20, UR9, UR18 ;  /* 0x00000009141212a4 */ /* 0x000fe4000f8e0212 */
[----:B------:R-:W-:Y:S02]  /*1390*/  @UP0 UIMAD.WIDE.U32 UR14, UR16, UR14, UR10 ;  /* 0x0000000e100e02a5 */ /* 0x000fe4000f8e000a */
[----:B------:R-:W-:Y:S02]  /*13a0*/  @UP1 UIMAD.WIDE.U32 UR8, UR20, UR8, UR12 ;  /* 0x00000008140812a5 */ /* 0x000fe4000f8e000c */
[----:B------:R-:W-:-:S02]  /*13b0*/  @UP0 UIADD3 UR10, UR15, UR17, URZ ;  /* 0x000000110f0a0290 */ /* 0x000fc4000fffe03f */
[----:B------:R-:W-:Y:S02]  /*13c0*/  @UP0 ULEA UR4, UP2, UR14, UR4, 0x2 ;  /* 0x000000040e040291 */ /* 0x000fe4000f84103f */
[----:B------:R-:W-:Y:S02]  /*13d0*/  @UP1 UIADD3 UR9, UR9, UR18, URZ ;  /* 0x0000001209091290 */ /* 0x000fe4000fffe03f */
[----:B------:R-:W-:Y:S02]  /*13e0*/  @UP1 ULEA UR6, UP3, UR8, UR6, 0x2 ;  /* 0x0000000608061291 */ /* 0x000fe4000f86103f */
[----:B------:R-:W-:Y:S01]  /*13f0*/  @UP0 ULEA.HI.X UR5, UR14, UR5, UR10, 0x2, UP2 ;  /* 0x000000050e050291 */ /* 0x000fe200090f140a */
[----:B------:R-:W-:Y:S01]  /*1400*/  IMAD.U32 R4, RZ, RZ, UR4 ;  /* 0x00000004ff047e24 */ /* 0x000fe2000f8e00ff */
[----:B------:R-:W-:Y:S02]  /*1410*/  @UP1 ULEA.HI.X UR7, UR8, UR7, UR9, 0x2, UP3 ;  /* 0x0000000708071291 */ /* 0x000fe400098f1409 */
[----:B------:R-:W-:-:S02]  /*1420*/  IMAD.U32 R6, RZ, RZ, UR6 ;  /* 0x00000006ff067e24 */ /* 0x000fc4000f8e00ff */
[----:B------:R-:W-:Y:S02]  /*1430*/  IMAD.U32 R5, RZ, RZ, UR5 ;  /* 0x00000005ff057e24 */ /* 0x000fe4000f8e00ff */
[----:B------:R-:W-:-:S03]  /*1440*/  IMAD.U32 R7, RZ, RZ, UR7 ;  /* 0x00000007ff077e24 */ /* 0x000fc6000f8e00ff */
[----:B------:R-:W2:Y:S04]  /*1450*/  @P0 LDG.E R3, desc[UR46][R4.64] ;  /* 0x0000002e04030981 */ /* 0x000ea8000c1e1900 */
[----:B------:R-:W2:Y:S01]  /*1460*/  @P1 LDG.E R0, desc[UR46][R6.64] ;  /* 0x0000002e06001981 */ /* 0x000ea2000c1e1900 */
[----:B------:R-:W-:Y:S01]  /*1470*/  ULOP3.LUT UR4, UR44, 0x1, URZ, 0xc0, !UPT ;  /* 0x000000012c047892 */ /* 0x000fe2000f8ec03f */
[----:B------:R-:W-:-:S05]  /*1480*/  IMAD.U32 R9, RZ, RZ, UR45 ;  /* 0x0000002dff097e24 */ /* 0x000fca000f8e00ff */
[----:B------:R-:W-:Y:S01]  /*1490*/  IMAD.U32 R8, RZ, RZ, UR4 ;  /* 0x00000004ff087e24 */ /* 0x000fe2000f8e00ff */
[----:B------:R-:W-:Y:S01]  /*14a0*/  ULDC UR4, c[0x0][0x9d8] ;  /* 0x0002760000047ab9 */ /* 0x000fe20000000800 */
[----:B------:R-:W-:-:S03]  /*14b0*/  ISETP.NE.AND P0, PT, R9, 0x3, PT ;  /* 0x000000030900780c */ /* 0x000fc60003f05270 */
[----:B------:R-:W-:-:S04]  /*14c0*/  SHF.L.U32 R8, R8, 0x1f, RZ ;  /* 0x0000001f08087819 */ /* 0x000fc800000006ff */
[----:B------:R-:W0:Y:S01]  /*14d0*/  SYNCS.PHASECHK.TRANS64.TRYWAIT P1, [UR39+0x38800], R8 ;  /* 0x03880008ff0075a7 */ /* 0x000e220008020167 */
[----:B--2---:R-:W-:-:S04]  /*14e0*/  FMUL.FTZ R0, R3, R0 ;  /* 0x0000000003007220 */ /* 0x004fc80000410000 */
[----:B------:R-:W-:Y:S01]  /*14f0*/  FMUL.FTZ R0, R0, UR4 ;  /* 0x0000000400007c20 */ /* 0x000fe20008410000 */
[----:B0-----:R-:W-:Y:S06]  /*1500*/  @!P1 BRA `(.L_x_10) ;  /* 0x000000d4004c9947 */ /* 0x001fec0003800000 */
.L_x_101:
[----:B------:R-:W-:Y:S05]  /*1510*/  @!P0 BRA `(.L_x_11) ;  /* 0x0000000000048947 */ /* 0x000fea0003800000 */
[----:B------:R-:W-:Y:S01]  /*1520*/  BPT.TRAP 0x1 ;  /* 0x000000040000795c */ /* 0x000fe20000300000 */
.L_x_11:
[----:B0-----:R-:W-:Y:S02]  /*1530*/  IMAD.U32 R3, RZ, RZ, UR51 ;  /* 0x00000033ff037e24 */ /* 0x001fe4000f8e00ff */
[----:B------:R-:W-:-:S03]  /*1540*/  IMAD.U32 R4, RZ, RZ, UR43 ;  /* 0x0000002bff047e24 */ /* 0x000fc6000f8e00ff */
[----:B------:R-:W-:Y:S02]  /*1550*/  LEA R3, R3, UR39, 0x3 ;  /* 0x0000002703037c11 */ /* 0x000fe4000f8e18ff */
[----:B------:R-:W-:-:S04]  /*1560*/  SHF.L.U32 R4, R4, 0x1f, RZ ;  /* 0x0000001f04047819 */ /* 0x000fc800000006ff */
[----:B------:R0:W1:Y:S01]  /*1570*/  SYNCS.PHASECHK.TRANS64.TRYWAIT P1, [R3+URZ+0x38830], R4 ;  /* 0x03883004030075a7 */ /* 0x000062000802017f */
[----:B------:R-:W-:Y:S05]  /*1580*/  @!P0 BRA `(.L_x_12) ;  /* 0x0000000000048947 */ /* 0x000fea0003800000 */
[----:B------:R-:W-:Y:S01]  /*1590*/  BPT.TRAP 0x1 ;  /* 0x000000040000795c */ /* 0x000fe20000300000 */
.L_x_12:
[----:B------:R-:W2:Y:S01]  /*15a0*/  S2R R5, SR_TID.X ;  /* 0x0000000000057919 */ /* 0x000ea20000002100 */
[----:B------:R-:W-:Y:S01]  /*15b0*/  IMAD.MOV.U32 R151, RZ, RZ, RZ ;  /* 0x000000ffff977224 */ /* 0x000fe200078e00ff */
[----:B--2---:R-:W-:Y:S01]  /*15c0*/  LOP3.LUT P2, RZ, R5, 0x7f, RZ, 0xc0, !PT ;  /* 0x0000007f05ff7812 */ /* 0x004fe2000784c0ff */
[----:B-1----:R-:W-:-:S12]  /*15d0*/  @P1 BRA `(.L_x_13) ;  /* 0x0000000000081947 */ /* 0x002fd80003800000 */
[----:B------:R-:W1:Y:S02]  /*15e0*/  SYNCS.PHASECHK.TRANS64.TRYWAIT P1, [R3+URZ+0x38830], R4 ;  /* 0x03883004030075a7 */ /* 0x000e64000802017f */
[----:B-1----:R-:W-:Y:S05]  /*15f0*/  @!P1 BRA `(.L_x_14) ;  /* 0x000000d400289947 */ /* 0x002fea0003800000 */
.L_x_13:
[----:B------:R-:W-:Y:S05]  /*1600*/  WARPSYNC.ALL ;  /* 0x0000000000007948 */ /* 0x000fea0003800000 */
[----:B------:R-:W-:Y:S01]  /*1610*/  UIADD3 UR4, UR39, 0x28400, URZ ;  /* 0x0002840027047890 */ /* 0x000fe2000fffe03f */
[----:B------:R-:W-:Y:S01]  /*1620*/  WARPGROUP.ARRIVE ;  /* 0x00000000000079c5 */ /* 0x000fe20000000000 */
[----:B------:R-:W-:-:S05]  /*1630*/  ULOP3.LUT UR32, UR52, 0x10000, URZ, 0xfc, !UPT ;  /* 0x0001000034207892 */ /* 0x000fca000f8efc3f */
[----:B------:R-:W2:Y:S01]  /*1640*/  S2R R89, SR_TID.X ;  /* 0x0000000000597919 */ /* 0x000ea20000002100 */
[----:B------:R-:W-:Y:S01]  /*1650*/  USHF.R.U32.HI UR4, URZ, 0x4, UR4 ;  /* 0x000000043f047899 */ /* 0x000fe20008011604 */
[--C-:B------:R-:W-:Y:S01]  /*1660*/  IMAD.MOV.U32 R150, RZ, RZ, R151.reuse ;  /* 0x000000ffff967224 */ /* 0x100fe200078e0097 */
[----:B------:R-:W-:Y:S01]  /*1670*/  UMOV UR33, 0x40000040 ;  /* 0x4000004000217882 */ /* 0x000fe20000000000 */
[----:B------:R-:W-:Y:S01]  /*1680*/  UMOV UR35, 0x40000040 ;  /* 0x4000004000237882 */ /* 0x000fe20000000000 */
[----:B------:R-:W-:Y:S01]  /*1690*/  ULOP3.LUT UR4, UR4, 0x3fff, URZ, 0xc0, !UPT ;  /* 0x00003fff04047892 */ /* 0x000fe2000f8ec03f */
[--C-:B------:R-:W-:Y:S01]  /*16a0*/  IMAD.MOV.U32 R149, RZ, RZ, R151.reuse ;  /* 0x000000ffff957224 */ /* 0x100fe200078e0097 */
[----:B------:R-:W-:Y:S01]  /*16b0*/  UMOV UR5, 0x40000040 ;  /* 0x4000004000057882 */ /* 0x000fe20000000000 */
[----:B------:R-:W-:Y:S01]  /*16c0*/  UMOV UR7, 0x40000040 ;  /* 0x4000004000077882 */ /* 0x000fe20000000000 */
[----:B------:R-:W-:Y:S01]  /*16d0*/  ULOP3.LUT UR48, UR4, 0x10000, URZ, 0xfc, !UPT ;  /* 0x0001000004307892 */ /* 0x000fe2000f8efc3f */
[--C-:B------:R-:W-:Y:S01]  /*16e0*/  IMAD.MOV.U32 R148, RZ, RZ, R151.reuse ;  /* 0x000000ffff947224 */ /* 0x100fe200078e0097 */
[----:B------:R-:W-:Y:S01]  /*16f0*/  UIADD3 UR4, UR32, 0x2, URZ ;  /* 0x0000000220047890 */ /* 0x000fe2000fffe03f */
[--C-:B------:R-:W-:Y:S01]  /*1700*/  IMAD.MOV.U32 R147, RZ, RZ, R151.reuse ;  /* 0x000000ffff937224 */ /* 0x100fe200078e0097 */
[----:B------:R-:W-:Y:S01]  /*1710*/  ULEA UR34, UR51, UR48, 0xb ;  /* 0x0000003033227291 */ /* 0x000fe2000f8e583f */
[--C-:B------:R-:W-:Y:S01]  /*1720*/  IMAD.MOV.U32 R146, RZ, RZ, R151.reuse ;  /* 0x000000ffff927224 */ /* 0x100fe200078e0097 */
[----:B------:R-:W-:Y:S01]  /*1730*/  UIADD3 UR8, UR32, 0x4, URZ ;  /* 0x0000000420087890 */ /* 0x000fe2000fffe03f */
[--C-:B------:R-:W-:Y:S01]  /*1740*/  IMAD.MOV.U32 R145, RZ, RZ, R151.reuse ;  /* 0x000000ffff917224 */ /* 0x100fe200078e0097 */
[----:B------:R-:W-:Y:S01]  /*1750*/  UIADD3 UR6, UR34, 0x2, URZ ;  /* 0x0000000222067890 */ /* 0x000fe2000fffe03f */
[--C-:B------:R-:W-:Y:S01]  /*1760*/  IMAD.MOV.U32 R144, RZ, RZ, R151.reuse ;  /* 0x000000ffff907224 */ /* 0x100fe200078e0097 */
[----:B------:R-:W-:Y:S01]  /*1770*/  UIADD3 UR10, UR34, 0x4, URZ ;  /* 0x00000004220a7890 */ /* 0x000fe2000fffe03f */
[--C-:B------:R-:W-:Y:S01]  /*1780*/  IMAD.MOV.U32 R143, RZ, RZ, R151.reuse ;  /* 0x000000ffff8f7224 */ /* 0x100fe200078e0097 */
[----:B------:R-:W-:Y:S01]  /*1790*/  UMOV UR9, 0x40000040 ;  /* 0x4000004000097882 */ /* 0x000fe20000000000 */
[----:B------:R-:W-:Y:S01]  /*17a0*/  QGMMA.64x128x32.F32.E4M3.E4M3 R24, gdesc[UR32], RZ, !UPT, gsb0 ;  /* 0x01e00000201879f3 */ /* 0x000fe2000c0008ff */
[----:B------:R-:W-:Y:S01]  /*17b0*/  UMOV UR11, 0x40000040 ;  /* 0x40000040000b7882 */ /* 0x000fe20000000000 */
[----:B------:R-:W-:Y:S01]  /*17c0*/  UIADD3 UR12, UR32, 0x6, URZ ;  /* 0x00000006200c7890 */ /* 0x000fe2000fffe03f */
[--C-:B------:R-:W-:Y:S01]  /*17d0*/  IMAD.MOV.U32 R142, RZ, RZ, R151.reuse ;  /* 0x000000ffff8e7224 */ /* 0x100fe200078e0097 */
[----:B------:R-:W-:Y:S01]  /*17e0*/  UIADD3 UR14, UR34, 0x6, URZ ;  /* 0x00000006220e7890 */ /* 0x000fe2000fffe03f */
[--C-:B------:R-:W-:Y:S01]  /*17f0*/  IMAD.MOV.U32 R141, RZ, RZ, R151.reuse ;  /* 0x000000ffff8d7224 */ /* 0x100fe200078e0097 */
[----:B------:R-:W-:Y:S01]  /*1800*/  UMOV UR13, 0x40000040 ;  /* 0x40000040000d7882 */ /* 0x000fe20000000000 */
        /* <DEDUP_REMOVED lines=25> */
[----:B------:R-:W-:Y:S01]  /*19a0*/  UISETP.GE.AND UP0, UPT, UR50, 0x81, UPT ;  /* 0x000000813200788c */ /* 0x000fe2000bf06270 */
[----:B------:R-:W-:-:S02]  /*19b0*/  IMAD.MOV.U32 R132, RZ, RZ, R151 ;  /* 0x000000ffff847224 */ /* 0x000fc400078e0097 */
[--C-:B------:R-:W-:Y:S02]  /*19c0*/  IMAD.MOV.U32 R131, RZ, RZ, R151.reuse ;  /* 0x000000ffff837224 */ /* 0x100fe400078e0097 */
[--C-:B------:R-:W-:Y:S02]  /*19d0*/  IMAD.MOV.U32 R130, RZ, RZ, R151.reuse ;  /* 0x000000ffff827224 */ /* 0x100fe400078e0097 */
[--C-:B------:R-:W-:Y:S02]  /*19e0*/  IMAD.MOV.U32 R129, RZ, RZ, R151.reuse ;  /* 0x000000ffff817224 */ /* 0x100fe400078e0097 */
[--C-:B------:R-:W-:Y:S02]  /*19f0*/  IMAD.MOV.U32 R128, RZ, RZ, R151.reuse ;  /* 0x000000ffff807224 */ /* 0x100fe400078e0097 */
[--C-:B------:R-:W-:Y:S02]  /*1a00*/  IMAD.MOV.U32 R127, RZ, RZ, R151.reuse ;  /* 0x000000ffff7f7224 */ /* 0x100fe400078e0097 */
        /* <DEDUP_REMOVED lines=36> */
[----:B------:R-:W-:Y:S01]  /*1c50*/  IMAD.MOV.U32 R90, RZ, RZ, R151 ;  /* 0x000000ffff5a7224 */ /* 0x000fe200078e0097 */
[----:B------:R-:W-:-:S02]  /*1c60*/  WARPGROUP.DEPBAR.LE gsb0, 0x0 ;  /* 0x00008000000079c5 */ /* 0x000fc40000010000 */
[----:B------:R-:W-:-:S06]  /*1c70*/  WARPGROUP.ARRIVE ;  /* 0x00000000000079c5 */ /* 0x000fcc0000000000 */
[----:B------:R-:W-:Y:S01]  /*1c80*/  QGMMA.64x128x32.F32.E4M3.E4M3 R24, gdesc[UR4], R24, gsb0 ;  /* 0x01e00000041879f3 */ /* 0x000fe20008000818 */
[----:B------:R-:W-:Y:S02]  /*1c90*/  ULDC UR6, c[0x0][0x988] ;  /* 0x0002620000067ab9 */ /* 0x000fe40000000800 */
[----:B------:R-:W-:Y:S02]  /*1ca0*/  WARPGROUP.DEPBAR.LE gsb0, 0x0 ;  /* 0x00008000000079c5 */ /* 0x000fe40000010000 */
[----:B------:R-:W-:-:S07]  /*1cb0*/  WARPGROUP.ARRIVE ;  /* 0x00000000000079c5 */ /* 0x000fce0000000000 */
[----:B------:R-:W-:Y:S03]  /*1cc0*/  QGMMA.64x128x32.F32.E4M3.E4M3 R24, gdesc[UR8], R24, gsb0 ;  /* 0x01e00000081879f3 */ /* 0x000fe60008000818 */
        /* <DEDUP_REMOVED lines=16> */
[C---:B------:R-:W-:Y:S01]  /*1dd0*/  FMUL.FTZ R24, R0.reuse, R24 ;  /* 0x0000001800187220 */ /* 0x040fe20000410000 */
[C---:B------:R-:W-:Y:S01]  /*1de0*/  FMUL.FTZ R25, R0.reuse, R25 ;  /* 0x0000001900197220 */ /* 0x040fe20000410000 */
[C---:B------:R-:W-:Y:S01]  /*1df0*/  FMUL.FTZ R28, R0.reuse, R28 ;  /* 0x0000001c001c7220 */ /* 0x040fe20000410000 */
[C---:B------:R-:W-:Y:S01]  /*1e00*/  FMUL.FTZ R34, R0.reuse, R34 ;  /* 0x0000002200227220 */ /* 0x040fe20000410000 */
[C---:B------:R-:W-:Y:S01]  /*1e10*/  FMUL.FTZ R35, R0.reuse, R35 ;  /* 0x0000002300237220 */ /* 0x040fe20000410000 */
[C---:B------:R-:W-:Y:S01]  /*1e20*/  FMUL.FTZ R29, R0.reuse, R29 ;  /* 0x0000001d001d7220 */ /* 0x040fe20000410000 */
[----:B------:R-:W-:Y:S01]  /*1e30*/  MUFU.TANH R24, R24 ;  /* 0x0000001800187308 */ /* 0x000fe20000002400 */
[C---:B------:R-:W-:Y:S01]  /*1e40*/  FMUL.FTZ R38, R0.reuse, R38 ;  /* 0x0000002600267220 */ /* 0x040fe20000410000 */
        /* <DEDUP_REMOVED lines=14> */
[----:B------:R3:W4:Y:S01]  /*1f30*/  MUFU.TANH R8, R34 ;  /* 0x0000002200087308 */ /* 0x0007220000002400 */
[C---:B------:R-:W-:Y:S01]  /*1f40*/  FMUL.FTZ R47, R0.reuse, R47 ;  /* 0x0000002f002f7220 */ /* 0x040fe20000410000 */
[C---:B------:R-:W-:Y:S01]  /*1f50*/  FMUL.FTZ R41, R0.reuse, R41 ;  /* 0x0000002900297220 */ /* 0x040fe20000410000 */
[C---:B------:R-:W-:Y:S01]  /*1f60*/  FMUL.FTZ R50, R0.reuse, R50 ;  /* 0x0000003200327220 */ /* 0x040fe20000410000 */
[C---:B------:R-:W-:Y:S01]  /*1f70*/  FMUL.FTZ R44, R0.reuse, R44 ;  /* 0x0000002c002c7220 */ /* 0x040fe20000410000 */
[C---:B------:R-:W-:Y:S01]  /*1f80*/  FMUL.FTZ R51, R0.reuse, R51 ;  /* 0x0000003300337220 */ /* 0x040fe20000410000 */
[C---:B------:R-:W-:Y:S01]  /*1f90*/  FMUL.FTZ R45, R0.reuse, R45 ;  /* 0x0000002d002d7220 */ /* 0x040fe20000410000 */
[----:B------:R-:W-:Y:S01]  /*1fa0*/  FMUL.FTZ R58, R0, R58 ;  /* 0x0000003a003a7220 */ /* 0x000fe20000410000 */
[----:B------:R5:W-:Y:S01]  /*1fb0*/  MUFU.TANH R9, R35 ;  /* 0x0000002300097308 */ /* 0x000be20000002400 */
[----:B---3--:R-:W-:-:S02]  /*1fc0*/  VIADD R34, R236, UR50 ;  /* 0x00000032ec227c36 */ /* 0x008fc40008000000 */
[C---:B------:R-:W-:Y:S01]  /*1fd0*/  FMUL.FTZ R48, R0.reuse, R48 ;  /* 0x0000003000307220 */ /* 0x040fe20000410000 */
[C---:B------:R-:W-:Y:S01]  /*1fe0*/  FMUL.FTZ R59, R0.reuse, R59 ;  /* 0x0000003b003b7220 */ /* 0x040fe20000410000 */
[C---:B------:R-:W-:Y:S01]  /*1ff0*/  FMUL.FTZ R49, R0.reuse, R49 ;  /* 0x0000003100317220 */ /* 0x040fe20000410000 */
[C---:B------:R-:W-:Y:S01]  /*2000*/  FMUL.FTZ R66, R0.reuse, R66 ;  /* 0x0000004200427220 */ /* 0x040fe20000410000 */
[C---:B------:R-:W-:Y:S01]  /*2010*/  FMUL.FTZ R52, R0.reuse, R52 ;  /* 0x0000003400347220 */ /* 0x040fe20000410000 */
[C---:B------:R-:W-:Y:S01]  /*2020*/  FMUL.FTZ R67, R0.reuse, R67 ;  /* 0x0000004300437220 */ /* 0x040fe20000410000 */
[----:B------:R-:W-:Y:S01]  /*2030*/  MUFU.TANH R28, R28 ;  /* 0x0000001c001c7308 */ /* 0x000fe20000002400 */
[----:B-----5:R-:W-:Y:S02]  /*2040*/  IMAD.U32 R35, RZ, RZ, UR49 ;  /* 0x00000031ff237e24 */ /* 0x020fe4000f8e00ff */
[C---:B------:R-:W-:Y:S01]  /*2050*/  FMUL.FTZ R53, R0.reuse, R53 ;  /* 0x0000003500357220 */ /* 0x040fe20000410000 */
[C---:B------:R-:W-:Y:S01]  /*2060*/  FMUL.FTZ R56, R0.reuse, R56 ;  /* 0x0000003800387220 */ /* 0x040fe20000410000 */
[C---:B------:R-:W-:Y:S01]  /*2070*/  FMUL.FTZ R57, R0.reuse, R57 ;  /* 0x0000003900397220 */ /* 0x040fe20000410000 */
[C---:B------:R-:W-:Y:S01]  /*2080*/  FMUL.FTZ R54, R0.reuse, R54 ;  /* 0x0000003600367220 */ /* 0x040fe20000410000 */
[C---:B------:R-:W-:Y:S01]  /*2090*/  FMUL.FTZ R60, R0.reuse, R60 ;  /* 0x0000003c003c7220 */ /* 0x040fe20000410000 */
[C---:B------:R-:W-:Y:S01]  /*20a0*/  FMUL.FTZ R55, R0.reuse, R55 ;  /* 0x0000003700377220 */ /* 0x040fe20000410000 */
[----:B------:R3:W-:Y:S01]  /*20b0*/  MUFU.TANH R10, R38 ;  /* 0x00000026000a7308 */ /* 0x0007e20000002400 */
[C---:B------:R-:W-:Y:S01]  /*20c0*/  FMUL.FTZ R61, R0.reuse, R61 ;  /* 0x0000003d003d7220 */ /* 0x040fe20000410000 */
[C---:B------:R-:W-:Y:S01]  /*20d0*/  FMUL.FTZ R64, R0.reuse, R64 ;  /* 0x0000004000407220 */ /* 0x040fe20000410000 */
[C---:B------:R-:W-:Y:S01]  /*20e0*/  FMUL.FTZ R65, R0.reuse, R65 ;  /* 0x0000004100417220 */ /* 0x040fe20000410000 */
[C---:B------:R-:W-:Y:S01]  /*20f0*/  FMUL.FTZ R62, R0.reuse, R62 ;  /* 0x0000003e003e7220 */ /* 0x040fe20000410000 */
[C---:B------:R-:W-:Y:S01]  /*2100*/  FMUL.FTZ R68, R0.reuse, R68 ;  /* 0x0000004400447220 */ /* 0x040fe20000410000 */
[C---:B------:R-:W-:Y:S01]  /*2110*/  FMUL.FTZ R63, R0.reuse, R63 ;  /* 0x0000003f003f7220 */ /* 0x040fe20000410000 */
[----:B------:R-:W-:Y:S01]  /*2120*/  FMUL.FTZ R69, R0, R69 ;  /* 0x0000004500457220 */ /* 0x000fe20000410000 */
[----:B------:R-:W-:Y:S01]  /*2130*/  MUFU.TANH R29, R29 ;  /* 0x0000001d001d7308 */ /* 0x000fe20000002400 */
[----:B---3--:R-:W-:-:S02]  /*2140*/  IMAD R38, R35, -0x80, R34 ;  /* 0xffffff8023267824 */ /* 0x008fc400078e0222 */
[C---:B------:R-:W-:Y:S01]  /*2150*/  FMUL.FTZ R72, R0.reuse, R72 ;  /* 0x0000004800487220 */ /* 0x040fe20000410000 */
[C---:B------:R-:W-:Y:S01]  /*2160*/  FMUL.FTZ R73, R0.reuse, R73 ;  /* 0x0000004900497220 */ /* 0x040fe20000410000 */
[C---:B------:R-:W-:Y:S01]  /*2170*/  FMUL.FTZ R70, R0.reuse, R70 ;  /* 0x0000004600467220 */ /* 0x040fe20000410000 */
[----:B------:R-:W-:Y:S01]  /*2180*/  FMUL.FTZ R76, R0, R76 ;  /* 0x0000004c004c7220 */ /* 0x000fe20000410000 */
[----:B------:R-:W-:Y:S01]  /*2190*/  ISETP.GT.AND P4, PT, R38, RZ, PT ;  /* 0x000000ff2600720c */ /* 0x000fe20003f84270 */
[----:B------:R-:W-:Y:S01]  /*21a0*/  FMUL.FTZ R71, R0, R71 ;  /* 0x0000004700477220 */ /* 0x000fe20000410000 */
[----:B01----:R-:W0:Y:S01]  /*21b0*/  MUFU.TANH R4, R26 ;  /* 0x0000001a00047308 */ /* 0x003e220000002400 */
[----:B------:R-:W-:Y:S01]  /*21c0*/  ISETP.GT.AND P5, PT, R38, 0x1, PT ;  /* 0x000000012600780c */ /* 0x000fe20003fa4270 */
[----:B------:R-:W-:Y:S01]  /*21d0*/  FMUL.FTZ R77, R0, R77 ;  /* 0x0000004d004d7220 */ /* 0x000fe20000410000 */
[----:B------:R-:W-:Y:S01]  /*21e0*/  ISETP.GT.AND P1, PT, R38, 0x8, PT ;  /* 0x000000082600780c */ /* 0x000fe20003f24270 */
[----:B------:R-:W-:Y:S01]  /*21f0*/  FMUL.FTZ R80, R0, R80 ;  /* 0x0000005000507220 */ /* 0x000fe20000410000 */
[----:B------:R-:W-:Y:S01]  /*2200*/  ISETP.GT.AND P2, PT, R38, 0x9, PT ;  /* 0x000000092600780c */ /* 0x000fe20003f44270 */
[----:B------:R-:W-:Y:S01]  /*2210*/  FMUL.FTZ R74, R0, R74 ;  /* 0x0000004a004a7220 */ /* 0x000fe20000410000 */
[----:B------:R-:W-:Y:S01]  /*2220*/  ISETP.GT.AND P3, PT, R38, 0x10, PT ;  /* 0x000000102600780c */ /* 0x000fe20003f64270 */
[----:B------:R-:W-:Y:S01]  /*2230*/  MUFU.TANH R32, R32 ;  /* 0x0000002000207308 */ /* 0x000fe20000002400 */
[C---:B------:R-:W-:Y:S01]  /*2240*/  FMUL.FTZ R81, R0.reuse, R81 ;  /* 0x0000005100517220 */ /* 0x040fe20000410000 */
[----:B------:R-:W-:Y:S01]  /*2250*/  FMUL.FTZ R75, R0, R75 ;  /* 0x0000004b004b7220 */ /* 0x000fe20000410000 */
[----:B----4-:R-:W-:Y:S01]  /*2260*/  FSEL R8, R8, -INF , P3 ;  /* 0xff80000008087808 */ /* 0x010fe20001800000 */
[C---:B------:R-:W-:Y:S01]  /*2270*/  FMUL.FTZ R84, R0.reuse, R84 ;  /* 0x0000005400547220 */ /* 0x040fe20000410000 */
[C---:B------:R-:W-:Y:S01]  /*2280*/  FMUL.FTZ R78, R0.reuse, R78 ;  /* 0x0000004e004e7220 */ /* 0x040fe20000410000 */
[C---:B------:R-:W-:Y:S01]  /*2290*/  FMUL.FTZ R85, R0.reuse, R85 ;  /* 0x0000005500557220 */ /* 0x040fe20000410000 */
[----:B------:R-:W-:Y:S01]  /*22a0*/  FMUL.FTZ R79, R0, R79 ;  /* 0x0000004f004f7220 */ /* 0x000fe20000410000 */
[----:B------:R-:W1:Y:S01]  /*22b0*/  MUFU.TANH R5, R27 ;  /* 0x0000001b00057308 */ /* 0x000e620000002400 */
[----:B0-----:R-:W-:Y:S01]  /*22c0*/  FSEL R4, R4, -INF , P4 ;  /* 0xff80000004047808 */ /* 0x001fe20002000000 */
[C---:B------:R-:W-:Y:S01]  /*22d0*/  FMUL.FTZ R82, R0.reuse, R82 ;  /* 0x0000005200527220 */ /* 0x040fe20000410000 */
[C---:B------:R-:W-:Y:S01]  /*22e0*/  FMUL.FTZ R83, R0.reuse, R83 ;  /* 0x0000005300537220 */ /* 0x040fe20000410000 */
[C---:B------:R-:W-:Y:S01]  /*22f0*/  FMUL.FTZ R86, R0.reuse, R86 ;  /* 0x0000005600567220 */ /* 0x040fe20000410000 */
[----:B------:R-:W-:-:S03]  /*2300*/  FMUL.FTZ R87, R0, R87 ;  /* 0x0000005700577220 */ /* 0x000fc60000410000 */
[----:B------:R-:W-:Y:S08]  /*2310*/  MUFU.TANH R33, R33 ;  /* 0x0000002100217308 */ /* 0x000ff00000002400 */
[----:B------:R0:W-:Y:S01]  /*2320*/  MUFU.TANH R11, R39 ;  /* 0x00000027000b7308 */ /* 0x0001e20000002400 */
[----:B-1----:R-:W-:-:S07]  /*2330*/  FSEL R5, R5, -INF , P5 ;  /* 0xff80000005057808 */ /* 0x002fce0002800000 */
[----:B------:R1:W-:Y:S01]  /*2340*/  MUFU.TANH R12, R42 ;  /* 0x0000002a000c7308 */ /* 0x0003e20000002400 */
[----:B0-----:R-:W-:Y:S02]  /*2350*/  FSEL R39, R24, -INF , P4 ;  /* 0xff80000018277808 */ /* 0x001fe40002000000 */
[----:B------:R-:W-:-:S04]  /*2360*/  ISETP.GT.AND P4, PT, R38, 0x11, PT ;  /* 0x000000112600780c */ /* 0x000fc80003f84270 */
[----:B------:R-:W-:Y:S01]  /*2370*/  FSEL R9, R9, -INF , P4 ;  /* 0xff80000009097808 */ /* 0x000fe20002000000 */
[----:B------:R-:W0:Y:S01]  /*2380*/  MUFU.TANH R6, R30 ;  /* 0x0000001e00067308 */ /* 0x000e220000002400 */
[----:B-1----:R-:W-:Y:S02]  /*2390*/  FSEL R42, R25, -INF , P5 ;  /* 0xff800000192a7808 */ /* 0x002fe40002800000 */
[----:B------:R-:W-:Y:S02]  /*23a0*/  ISETP.GT.AND P5, PT, R38, 0x18, PT ;  /* 0x000000182600780c */ /* 0x000fe40003fa4270 */
[----:B------:R-:W-:Y:S02]  /*23b0*/  FMNMX.FTZ R24, R39, R42, !PT ;  /* 0x0000002a27187209 */ /* 0x000fe40007810000 */
[----:B------:R-:W-:Y:S01]  /*23c0*/  FSEL R10, R10, -INF , P5 ;  /* 0xff8000000a0a7808 */ /* 0x000fe20002800000 */
[----:B------:R-:W-:Y:S08]  /*23d0*/  MUFU.TANH R36, R36 ;  /* 0x0000002400247308 */ /* 0x000ff00000002400 */
[----:B------:R1:W-:Y:S01]  /*23e0*/  MUFU.TANH R13, R43 ;  /* 0x0000002b000d7308 */ /* 0x0003e20000002400 */
[----:B0-----:R-:W-:-:S07]  /*23f0*/  FSEL R6, R6, -INF , P1 ;  /* 0xff80000006067808 */ /* 0x001fce0000800000 */
[----:B------:R-:W0:Y:S01]  /*2400*/  MUFU.TANH R7, R31 ;  /* 0x0000001f00077308 */ /* 0x000e220000002400 */
[----:B-1----:R-:W-:Y:S02]  /*2410*/  FSEL R43, R28, -INF , P1 ;  /* 0xff8000001c2b7808 */ /* 0x002fe40000800000 */
[----:B------:R-:W-:Y:S02]  /*2420*/  ISETP.GT.AND P1, PT, R38, 0x19, PT ;  /* 0x000000192600780c */ /* 0x000fe40003f24270 */
[----:B------:R-:W-:Y:S02]  /*2430*/  FMNMX.FTZ R25, R43, R24, !PT ;  /* 0x000000182b197209 */ /* 0x000fe40007810000 */
[----:B------:R-:W-:Y:S01]  /*2440*/  FSEL R11, R11, -INF , P1 ;  /* 0xff8000000b0b7808 */ /* 0x000fe20000800000 */
[----:B------:R-:W-:Y:S08]  /*2450*/  MUFU.TANH R37, R37 ;  /* 0x0000002500257308 */ /* 0x000ff00000002400 */
[----:B------:R1:W3:Y:S01]  /*2460*/  MUFU.TANH R14, R46 ;  /* 0x0000002e000e7308 */ /* 0x0002e20000002400 */
[----:B0-----:R-:W-:-:S07]  /*2470*/  FSEL R7, R7, -INF , P2 ;  /* 0xff80000007077808 */ /* 0x001fce0001000000 */
[----:B------:R-:W-:Y:S01]  /*2480*/  MUFU.TANH R40, R40 ;  /* 0x0000002800287308 */ /* 0x000fe20000002400 */
[----:B-1----:R-:W-:Y:S02]  /*2490*/  FSEL R46, R29, -INF , P2 ;  /* 0xff8000001d2e7808 */ /* 0x002fe40001000000 */
[----:B------:R-:W-:Y:S02]  /*24a0*/  ISETP.GT.AND P2, PT, R38, 0x20, PT ;  /* 0x000000202600780c */ /* 0x000fe40003f44270 */
[----:B------:R-:W-:Y:S02]  /*24b0*/  FMNMX.FTZ R24, R46, R25, !PT ;  /* 0x000000192e187209 */ /* 0x000fe40007810000 */
[----:B------:R-:W-:Y:S01]  /*24c0*/  FSEL R12, R12, -INF , P2 ;  /* 0xff8000000c0c7808 */ /* 0x000fe20001000000 */
[----:B------:R0:W1:Y:S08]  /*24d0*/  MUFU.TANH R15, R47 ;  /* 0x0000002f000f7308 */ /* 0x0000700000002400 */
[----:B------:R-:W-:Y:S01]  /*24e0*/  MUFU.TANH R41, R41 ;  /* 0x0000002900297308 */ /* 0x000fe20000002400 */
[----:B0-----:R-:W-:-:S02]  /*24f0*/  FSEL R47, R32, -INF , P3 ;  /* 0xff800000202f7808 */ /* 0x001fc40001800000 */
[----:B------:R-:W-:Y:S02]  /*2500*/  ISETP.GT.AND P3, PT, R38, 0x21, PT ;  /* 0x000000212600780c */ /* 0x000fe40003f64270 */
[----:B------:R-:W-:Y:S02]  /*2510*/  FMNMX.FTZ R25, R47, R24, !PT ;  /* 0x000000182f197209 */ /* 0x000fe40007810000 */
[----:B------:R-:W-:Y:S01]  /*2520*/  FSEL R13, R13, -INF , P3 ;  /* 0xff8000000d0d7808 */ /* 0x000fe20001800000 */
[----:B------:R0:W-:Y:S08]  /*2530*/  MUFU.TANH R20, R50 ;  /* 0x0000003200147308 */ /* 0x0001f00000002400 */
[----:B------:R-:W-:Y:S01]  /*2540*/  MUFU.TANH R44, R44 ;  /* 0x0000002c002c7308 */ /* 0x000fe20000002400 */
[----:B0-----:R-:W-:-:S02]  /*2550*/  FSEL R50, R33, -INF , P4 ;  /* 0xff80000021327808 */ /* 0x001fc40002000000 */
[----:B------:R-:W-:Y:S02]  /*2560*/  ISETP.GT.AND P4, PT, R38, 0x28, PT ;  /* 0x000000282600780c */ /* 0x000fe40003f84270 */
[----:B------:R-:W-:Y:S02]  /*2570*/  FMNMX.FTZ R24, R50, R25, !PT ;  /* 0x0000001932187209 */ /* 0x000fe40007810000 */
[----:B---3--:R-:W-:Y:S01]  /*2580*/  FSEL R14, R14, -INF , P4 ;  /* 0xff8000000e0e7808 */ /* 0x008fe20002000000 */
[----:B------:R0:W-:Y:S08]  /*2590*/  MUFU.TANH R21, R51 ;  /* 0x0000003300157308 */ /* 0x0001f00000002400 */
[----:B------:R-:W3:Y:S01]  /*25a0*/  MUFU.TANH R45, R45 ;  /* 0x0000002d002d7308 */ /* 0x000ee20000002400 */
[----:B0-----:R-:W-:-:S02]  /*25b0*/  FSEL R51, R36, -INF , P5 ;  /* 0xff80000024337808 */ /* 0x001fc40002800000 */
[----:B------:R-:W-:Y:S02]  /*25c0*/  ISETP.GT.AND P5, PT, R38, 0x29, PT ;  /* 0x000000292600780c */ /* 0x000fe40003fa4270 */
[----:B------:R-:W-:Y:S02]  /*25d0*/  FMNMX.FTZ R25, R51, R24, !PT ;  /* 0x0000001833197209 */ /* 0x000fe40007810000 */
[----:B-1----:R-:W-:Y:S01]  /*25e0*/  FSEL R15, R15, -INF , P5 ;  /* 0xff8000000f0f7808 */ /* 0x002fe20002800000 */
[----:B------:R0:W1:Y:S08]  /*25f0*/  MUFU.TANH R26, R58 ;  /* 0x0000003a001a7308 */ /* 0x0000700000002400 */
[----:B------:R-:W4:Y:S01]  /*2600*/  MUFU.TANH R48, R48 ;  /* 0x0000003000307308 */ /* 0x000f220000002400 */
[----:B0-----:R-:W-:-:S02]  /*2610*/  FSEL R58, R37, -INF , P1 ;  /* 0xff800000253a7808 */ /* 0x001fc40000800000 */
[----:B------:R-:W-:Y:S02]  /*2620*/  ISETP.GT.AND P1, PT, R38, 0x30, PT ;  /* 0x000000302600780c */ /* 0x000fe40003f24270 */
[----:B------:R-:W-:Y:S02]  /*2630*/  FMNMX.FTZ R24, R58, R25, !PT ;  /* 0x000000193a187209 */ /* 0x000fe40007810000 */
[----:B---3--:R-:W-:Y:S01]  /*2640*/  FSEL R88, R45, -INF , P5 ;  /* 0xff8000002d587808 */ /* 0x008fe20002800000 */
[----:B------:R0:W3:Y:S01]  /*2650*/  MUFU.TANH R27, R59 ;  /* 0x0000003b001b7308 */ /* 0x0000e20000002400 */
[----:B------:R-:W-:Y:S02]  /*2660*/  ISETP.GT.AND P5, PT, R38, 0x40, PT ;  /* 0x000000402600780c */ /* 0x000fe40003fa4270 */
[----:B------:R-:W-:Y:S02]  /*2670*/  FSEL R20, R20, -INF , P1 ;  /* 0xff80000014147808 */ /* 0x000fe40000800000 */
[----:B-1----:R-:W-:-:S03]  /*2680*/  FSEL R26, R26, -INF , P5 ;  /* 0xff8000001a1a7808 */ /* 0x002fc60002800000 */
[----:B------:R-:W1:Y:S01]  /*2690*/  MUFU.TANH R49, R49 ;  /* 0x0000003100317308 */ /* 0x000e620000002400 */
[----:B0-----:R-:W-:Y:S02]  /*26a0*/  FSEL R59, R40, -INF , P2 ;  /* 0xff800000283b7808 */ /* 0x001fe40001000000 */
[----:B------:R-:W-:Y:S02]  /*26b0*/  ISETP.GT.AND P2, PT, R38, 0x31, PT ;  /* 0x000000312600780c */ /* 0x000fe40003f44270 */
[----:B------:R-:W-:Y:S02]  /*26c0*/  FMNMX.FTZ R25, R59, R24, !PT ;  /* 0x000000183b197209 */ /* 0x000fe40007810000 */
[----:B----4-:R-:W-:Y:S01]  /*26d0*/  FSEL R48, R48, -INF , P1 ;  /* 0xff80000030307808 */ /* 0x010fe20000800000 */
[----:B------:R0:W-:Y:S01]  /*26e0*/  MUFU.TANH R30, R66 ;  /* 0x00000042001e7308 */ /* 0x0001e20000002400 */
[----:B------:R-:W-:Y:S02]  /*26f0*/  ISETP.GT.AND P1, PT, R38, 0x41, PT ;  /* 0x000000412600780c */ /* 0x000fe40003f24270 */
[----:B------:R-:W-:-:S02]  /*2700*/  FSEL R21, R21, -INF , P2 ;  /* 0xff80000015157808 */ /* 0x000fc40001000000 */
[----:B---3--:R-:W-:-:S03]  /*2710*/  FSEL R27, R27, -INF , P1 ;  /* 0xff8000001b1b7808 */ /* 0x008fc60000800000 */
[----:B------:R-:W3:Y:S01]  /*2720*/  MUFU.TANH R52, R52 ;  /* 0x0000003400347308 */ /* 0x000ee20000002400 */
[----:B0-----:R-:W-:Y:S01]  /*2730*/  FSEL R66, R41, -INF , P3 ;  /* 0xff80000029427808 */ /* 0x001fe20001800000 */
[----:B------:R-:W-:Y:S01]  /*2740*/  IMAD.U32 R41, RZ, RZ, UR6 ;  /* 0x00000006ff297e24 */ /* 0x000fe2000f8e00ff */
[----:B------:R-:W-:Y:S02]  /*2750*/  ISETP.GT.AND P3, PT, R38, 0x38, PT ;  /* 0x000000382600780c */ /* 0x000fe40003f64270 */
[----:B------:R-:W-:Y:S02]  /*2760*/  FMNMX.FTZ R24, R66, R25, !PT ;  /* 0x0000001942187209 */ /* 0x000fe40007810000 */
[----:B-1----:R-:W-:Y:S01]  /*2770*/  FSEL R49, R49, -INF , P2 ;  /* 0xff80000031317808 */ /* 0x002fe20001000000 */
[----:B------:R0:W-:Y:S01]  /*2780*/  MUFU.TANH R31, R67 ;  /* 0x00000043001f7308 */ /* 0x0001e20000002400 */
[----:B------:R-:W-:-:S07]  /*2790*/  ISETP.GT.AND P2, PT, R38, 0x48, PT ;  /* 0x000000482600780c */ /* 0x000fce0003f44270 */
[----:B------:R-:W1:Y:S01]  /*27a0*/  MUFU.TANH R53, R53 ;  /* 0x0000003500357308 */ /* 0x000e620000002400 */
[----:B0-----:R-:W-:Y:S02]  /*27b0*/  FSEL R67, R44, -INF , P4 ;  /* 0xff8000002c437808 */ /* 0x001fe40002000000 */
[----:B------:R-:W-:Y:S02]  /*27c0*/  ISETP.GT.AND P4, PT, R38, 0x39, PT ;  /* 0x000000392600780c */ /* 0x000fe40003f84270 */
[----:B------:R-:W-:Y:S02]  /*27d0*/  FMNMX.FTZ R25, R67, R24, !PT ;  /* 0x0000001843197209 */ /* 0x000fe40007810000 */
[----:B---3--:R-:W-:Y:S01]  /*27e0*/  FSEL R52, R52, -INF , P3 ;  /* 0xff80000034347808 */ /* 0x008fe20001800000 */
[----:B------:R-:W0:Y:S01]  /*27f0*/  MUFU.TANH R56, R56 ;  /* 0x0000003800387308 */ /* 0x000e220000002400 */
[----:B------:R-:W-:-:S04]  /*2800*/  FMNMX.FTZ R29, R88, R25, !PT ;  /* 0x00000019581d7209 */ /* 0x000fc80007810000 */
[----:B------:R-:W-:-:S03]  /*2810*/  FMNMX.FTZ R28, R48, R29, !PT ;  /* 0x0000001d301c7209 */ /* 0x000fc60007810000 */
[----:B------:R-:W3:Y:S01]  /*2820*/  MUFU.TANH R57, R57 ;  /* 0x0000003900397308 */ /* 0x000ee20000002400 */
[----:B------:R-:W-:Y:S02]  /*2830*/  FMNMX.FTZ R29, R49, R28, !PT ;  /* 0x0000001c311d7209 */ /* 0x000fe40007810000 */
[----:B-1----:R-:W-:Y:S02]  /*2840*/  FSEL R53, R53, -INF , P4 ;  /* 0xff80000035357808 */ /* 0x002fe40002000000 */
[----:B------:R-:W-:-:S03]  /*2850*/  FMNMX.FTZ R28, R52, R29, !PT ;  /* 0x0000001d341c7209 */ /* 0x000fc60007810000 */
[----:B------:R-:W1:Y:S01]  /*2860*/  MUFU.TANH R54, R54 ;  /* 0x0000003600367308 */ /* 0x000e620000002400 */
[----:B0-----:R-:W-:Y:S02]  /*2870*/  FSEL R56, R56, -INF , P5 ;  /* 0xff80000038387808 */ /* 0x001fe40002800000 */
[----:B------:R-:W-:Y:S02]  /*2880*/  FMNMX.FTZ R29, R53, R28, !PT ;  /* 0x0000001c351d7209 */ /* 0x000fe40007810000 */
[----:B------:R-:W-:Y:S02]  /*2890*/  ISETP.GT.AND P5, PT, R38, 0x51, PT ;  /* 0x000000512600780c */ /* 0x000fe40003fa4270 */
[----:B------:R-:W-:Y:S01]  /*28a0*/  FMNMX.FTZ R32, R56, R29, !PT ;  /* 0x0000001d38207209 */ /* 0x000fe20007810000 */
[----:B------:R-:W0:Y:S01]  /*28b0*/  MUFU.TANH R60, R60 ;  /* 0x0000003c003c7308 */ /* 0x000e220000002400 */
[----:B---3--:R-:W-:Y:S02]  /*28c0*/  FSEL R57, R57, -INF , P1 ;  /* 0xff80000039397808 */ /* 0x008fe40000800000 */
[----:B------:R-:W-:-:S02]  /*28d0*/  ISETP.GT.AND P1, PT, R38, 0x58, PT ;  /* 0x000000582600780c */ /* 0x000fc40003f24270 */
[----:B------:R-:W-:Y:S02]  /*28e0*/  FMNMX.FTZ R33, R57, R32, !PT ;  /* 0x0000002039217209 */ /* 0x000fe40007810000 */
[----:B------:R-:W-:Y:S01]  /*28f0*/  FSEL R31, R31, -INF , P5 ;  /* 0xff8000001f1f7808 */ /* 0x000fe20002800000 */
[----:B------:R-:W3:Y:S01]  /*2900*/  MUFU.TANH R55, R55 ;  /* 0x0000003700377308 */ /* 0x000ee20000002400 */
[----:B-1----:R-:W-:Y:S02]  /*2910*/  FSEL R24, R54, -INF , P3 ;  /* 0xff80000036187808 */ /* 0x002fe40001800000 */
[----:B------:R-:W-:-:S05]  /*2920*/  ISETP.GT.AND P3, PT, R38, 0x49, PT ;  /* 0x000000492600780c */ /* 0x000fca0003f64270 */
[----:B------:R-:W1:Y:S01]  /*2930*/  MUFU.TANH R61, R61 ;  /* 0x0000003d003d7308 */ /* 0x000e620000002400 */
[----:B0-----:R-:W-:-:S04]  /*2940*/  FSEL R60, R60, -INF , P2 ;  /* 0xff8000003c3c7808 */ /* 0x001fc80001000000 */
[----:B------:R-:W-:-:S03]  /*2950*/  FMNMX.FTZ R32, R60, R33, !PT ;  /* 0x000000213c207209 */ /* 0x000fc60007810000 */
[----:B------:R-:W0:Y:S01]  /*2960*/  MUFU.TANH R64, R64 ;  /* 0x0000004000407308 */ /* 0x000e220000002400 */
[----:B---3--:R-:W-:Y:S02]  /*2970*/  FSEL R25, R55, -INF , P4 ;  /* 0xff80000037197808 */ /* 0x008fe40002000000 */
[----:B------:R-:W-:-:S04]  /*2980*/  ISETP.GT.AND P4, PT, R38, 0x50, PT ;  /* 0x000000502600780c */ /* 0x000fc80003f84270 */
[----:B------:R-:W-:Y:S01]  /*2990*/  FSEL R30, R30, -INF , P4 ;  /* 0xff8000001e1e7808 */ /* 0x000fe20002000000 */
[----:B------:R-:W3:Y:S01]  /*29a0*/  MUFU.TANH R65, R65 ;  /* 0x0000004100417308 */ /* 0x000ee20000002400 */
[----:B-1----:R-:W-:-:S04]  /*29b0*/  FSEL R61, R61, -INF , P3 ;  /* 0xff8000003d3d7808 */ /* 0x002fc80001800000 */
[----:B------:R-:W-:-:S03]  /*29c0*/  FMNMX.FTZ R33, R61, R32, !PT ;  /* 0x000000203d217209 */ /* 0x000fc60007810000 */
[----:B------:R-:W1:Y:S01]  /*29d0*/  MUFU.TANH R62, R62 ;  /* 0x0000003e003e7308 */ /* 0x000e620000002400 */
[----:B0-----:R-:W-:Y:S02]  /*29e0*/  FSEL R64, R64, -INF , P4 ;  /* 0xff80000040407808 */ /* 0x001fe40002000000 */
[----:B------:R-:W-:Y:S02]  /*29f0*/  ISETP.GT.AND P4, PT, R38, 0x61, PT ;  /* 0x000000612600780c */ /* 0x000fe40003f84270 */
[----:B------:R-:W-:-:S03]  /*2a00*/  FMNMX.FTZ R32, R64, R33, !PT ;  /* 0x0000002140207209 */ /* 0x000fc60007810000 */
[----:B------:R-:W0:Y:S01]  /*2a10*/  MUFU.TANH R68, R68 ;  /* 0x0000004400447308 */ /* 0x000e220000002400 */
[----:B---3--:R-:W-:Y:S02]  /*2a20*/  FSEL R65, R65, -INF , P5 ;  /* 0xff80000041417808 */ /* 0x008fe40002800000 */
[----:B------:R-:W-:Y:S02]  /*2a30*/  ISETP.GT.AND P5, PT, R38, 0x68, PT ;  /* 0x000000682600780c */ /* 0x000fe40003fa4270 */
[----:B------:R-:W-:-:S03]  /*2a40*/  FMNMX.FTZ R33, R65, R32, !PT ;  /* 0x0000002041217209 */ /* 0x000fc60007810000 */
        /* <DEDUP_REMOVED lines=8> */
[----:B------:R-:W-:-:S05]  /*2ad0*/  ISETP.GT.AND P3, PT, R38, 0x60, PT ;  /* 0x000000602600780c */ /* 0x000fca0003f64270 */
[----:B------:R-:W3:Y:S01]  /*2ae0*/  MUFU.TANH R73, R73 ;  /* 0x0000004900497308 */ /* 0x000ee20000002400 */
[----:B-1----:R-:W-:-:S04]  /*2af0*/  FSEL R69, R69, -INF , P2 ;  /* 0xff80000045457808 */ /* 0x002fc80001000000 */
[----:B------:R-:W-:-:S03]  /*2b00*/  FMNMX.FTZ R33, R69, R40, !PT ;  /* 0x0000002845217209 */ /* 0x000fc60007810000 */
[----:B------:R-:W1:Y:S01]  /*2b10*/  MUFU.TANH R70, R70 ;  /* 0x0000004600467308 */ /* 0x000e620000002400 */
[----:B0-----:R-:W-:-:S04]  /*2b20*/  FSEL R72, R72, -INF , P3 ;  /* 0xff80000048487808 */ /* 0x001fc80001800000 */
[----:B------:R-:W-:-:S03]  /*2b30*/  FMNMX.FTZ R40, R72, R33, !PT ;  /* 0x0000002148287209 */ /* 0x000fc60007810000 */
[----:B------:R-:W0:Y:S01]  /*2b40*/  MUFU.TANH R76, R76 ;  /* 0x0000004c004c7308 */ /* 0x000e220000002400 */
[----:B---3--:R-:W-:-:S04]  /*2b50*/  FSEL R73, R73, -INF , P4 ;  /* 0xff80000049497808 */ /* 0x008fc80002000000 */
[----:B------:R-:W-:-:S03]  /*2b60*/  FMNMX.FTZ R37, R73, R40, !PT ;  /* 0x0000002849257209 */ /* 0x000fc60007810000 */
[----:B------:R-:W3:Y:S01]  /*2b70*/  MUFU.TANH R71, R71 ;  /* 0x0000004700477308 */ /* 0x000ee20000002400 */
[----:B-1----:R-:W-:Y:S02]  /*2b80*/  FSEL R32, R70, -INF , P1 ;  /* 0xff80000046207808 */ /* 0x002fe40000800000 */
[----:B------:R-:W-:-:S05]  /*2b90*/  ISETP.GT.AND P1, PT, R38, 0x69, PT ;  /* 0x000000692600780c */ /* 0x000fca0003f24270 */
[----:B------:R-:W1:Y:S01]  /*2ba0*/  MUFU.TANH R77, R77 ;  /* 0x0000004d004d7308 */ /* 0x000e620000002400 */
[----:B0-----:R-:W-:-:S04]  /*2bb0*/  FSEL R76, R76, -INF , P5 ;  /* 0xff8000004c4c7808 */ /* 0x001fc80002800000 */
[----:B------:R-:W-:-:S03]  /*2bc0*/  FMNMX.FTZ R40, R76, R37, !PT ;  /* 0x000000254c287209 */ /* 0x000fc60007810000 */
[----:B------:R0:W4:Y:S01]  /*2bd0*/  MUFU.TANH R34, R74 ;  /* 0x0000004a00227308 */ /* 0x0001220000002400 */
[----:B---3--:R-:W-:Y:S02]  /*2be0*/  FSEL R33, R71, -INF , P2 ;  /* 0xff80000047217808 */ /* 0x008fe40001000000 */
[----:B------:R-:W-:-:S05]  /*2bf0*/  ISETP.GT.AND P2, PT, R38, 0x70, PT ;  /* 0x000000702600780c */ /* 0x000fca0003f44270 */
[----:B------:R-:W3:Y:S01]  /*2c00*/  MUFU.TANH R80, R80 ;  /* 0x0000005000507308 */ /* 0x000ee20000002400 */
[----:B-1----:R-:W-:Y:S01]  /*2c10*/  FSEL R77, R77, -INF , P1 ;  /* 0xff8000004d4d7808 */ /* 0x002fe20000800000 */
[----:B0-----:R-:W-:-:S03]  /*2c20*/  IMAD.MOV.U32 R74, RZ, RZ, R151 ;  /* 0x000000ffff4a7224 */ /* 0x001fc600078e0097 */
[----:B------:R-:W-:-:S03]  /*2c30*/  FMNMX.FTZ R37, R77, R40, !PT ;  /* 0x000000284d257209 */ /* 0x000fc60007810000 */
[----:B------:R0:W1:Y:S01]  /*2c40*/  MUFU.TANH R35, R75 ;  /* 0x0000004b00237308 */ /* 0x0000620000002400 */
[----:B----4-:R-:W-:Y:S02]  /*2c50*/  FSEL R34, R34, -INF , P3 ;  /* 0xff80000022227808 */ /* 0x010fe40001800000 */
[----:B------:R-:W-:-:S05]  /*2c60*/  ISETP.GT.AND P3, PT, R38, 0x71, PT ;  /* 0x000000712600780c */ /* 0x000fca0003f64270 */
[----:B------:R-:W4:Y:S01]  /*2c70*/  MUFU.TANH R81, R81 ;  /* 0x0000005100517308 */ /* 0x000f220000002400 */
[----:B---3--:R-:W-:Y:S01]  /*2c80*/  FSEL R80, R80, -INF , P2 ;  /* 0xff80000050507808 */ /* 0x008fe20001000000 */
[----:B0-----:R-:W-:-:S03]  /*2c90*/  IMAD.MOV.U32 R75, RZ, RZ, R151 ;  /* 0x000000ffff4b7224 */ /* 0x001fc600078e0097 */
[----:B------:R-:W-:-:S03]  /*2ca0*/  FMNMX.FTZ R40, R80, R37, !PT ;  /* 0x0000002550287209 */ /* 0x000fc60007810000 */
[----:B------:R0:W3:Y:S01]  /*2cb0*/  MUFU.TANH R36, R78 ;  /* 0x0000004e00247308 */ /* 0x0000e20000002400 */
[----:B-1----:R-:W-:Y:S02]  /*2cc0*/  FSEL R35, R35, -INF , P4 ;  /* 0xff80000023237808 */ /* 0x002fe40002000000 */
[----:B------:R-:W-:-:S05]  /*2cd0*/  ISETP.GT.AND P4, PT, R38, 0x78, PT ;  /* 0x000000782600780c */ /* 0x000fca0003f84270 */
[----:B------:R-:W1:Y:S01]  /*2ce0*/  MUFU.TANH R84, R84 ;  /* 0x0000005400547308 */ /* 0x000e620000002400 */
[----:B----4-:R-:W-:Y:S01]  /*2cf0*/  FSEL R81, R81, -INF , P3 ;  /* 0xff80000051517808 */ /* 0x010fe20001800000 */
[----:B0-----:R-:W-:-:S03]  /*2d00*/  IMAD.MOV.U32 R78, RZ, RZ, R151 ;  /* 0x000000ffff4e7224 */ /* 0x001fc600078e0097 */
        /* <DEDUP_REMOVED lines=11> */
[----:B---3--:R-:W-:Y:S01]  /*2dc0*/  FSEL R79, R79, -INF , P1 ;  /* 0xff8000004f4f7808 */ /* 0x008fe20000800000 */
[----:B------:R-:W3:Y:S06]  /*2dd0*/  SHFL.BFLY PT, R37, R38, 0x2, 0x1f ;  /* 0x0c401f0026257f89 */ /* 0x000eec00000e0000 */
[----:B------:R-:W4:Y:S01]  /*2de0*/  MUFU.TANH R86, R86 ;  /* 0x0000005600567308 */ /* 0x000f220000002400 */
[----:B-1----:R-:W-:-:S07]  /*2df0*/  FSEL R82, R82, -INF , P2 ;  /* 0xff80000052527808 */ /* 0x002fce0001000000 */
[----:B------:R-:W1:Y:S01]  /*2e00*/  MUFU.TANH R87, R87 ;  /* 0x0000005700577308 */ /* 0x000e620000002400 */
[----:B0-----:R-:W-:Y:S02]  /*2e10*/  FSEL R83, R83, -INF , P3 ;  /* 0xff80000053537808 */ /* 0x001fe40001800000 */
[----:B----4-:R-:W-:Y:S02]  /*2e20*/  FSEL R86, R86, -INF , P4 ;  /* 0xff80000056567808 */ /* 0x010fe40002000000 */
[----:B---3--:R-:W-:-:S05]  /*2e30*/  FMNMX.FTZ R37, R38, R37, !PT ;  /* 0x0000002526257209 */ /* 0x008fca0007810000 */
[----:B------:R-:W0:Y:S01]  /*2e40*/  SHFL.BFLY PT, R188, R37, 0x1, 0x1f ;  /* 0x0c201f0025bc7f89 */ /* 0x000e2200000e0000 */
[----:B-1----:R-:W-:Y:S02]  /*2e50*/  FSEL R87, R87, -INF , P5 ;  /* 0xff80000057577808 */ /* 0x002fe40002800000 */
[----:B0-----:R-:W-:-:S04]  /*2e60*/  FMNMX.FTZ R188, R37, R188, !PT ;  /* 0x000000bc25bc7209 */ /* 0x001fc80007810000 */
[C---:B------:R-:W-:Y:S01]  /*2e70*/  FSETP.NEU.FTZ.AND P6, PT, R188.reuse, -INF , PT ;  /* 0xff800000bc00780b */ /* 0x040fe20003fdd000 */
[----:B------:R-:W-:-:S01]  /*2e80*/  FFMA.FTZ R40, R188, R41, -8 ;  /* 0xc1000000bc287423 */ /* 0x000fc20000010029 */
[----:B------:R-:W-:-:S04]  /*2e90*/  FMNMX.FTZ R41, R4, R5, !PT ;  /* 0x0000000504297209 */ /* 0x000fc80007810000 */
[----:B------:R-:W-:Y:S02]  /*2ea0*/  FSEL R62, R40, RZ, P6 ;  /* 0x000000ff283e7208 */ /* 0x000fe40003000000 */
[----:B--2---:R-:W-:Y:S01]  /*2eb0*/  LOP3.LUT P6, RZ, R89, 0x7f, RZ, 0xc0, !PT ;  /* 0x0000007f59ff7812 */ /* 0x004fe200078cc0ff */
[----:B------:R-:W-:Y:S02]  /*2ec0*/  IMAD.MOV.U32 R89, RZ, RZ, R151 ;  /* 0x000000ffff597224 */ /* 0x000fe400078e0097 */
[----:B------:R-:W-:-:S01]  /*2ed0*/  FFMA.FTZ R38, R42, UR6, -R62 ;  /* 0x000000062a267c23 */ /* 0x000fc2000801083e */
[----:B------:R-:W-:Y:S01]  /*2ee0*/  FMNMX.FTZ R42, R6, R41, !PT ;  /* 0x00000029062a7209 */ /* 0x000fe20007810000 */
[----:B------:R-:W-:-:S01]  /*2ef0*/  FFMA.FTZ R37, R39, UR6, -R62 ;  /* 0x0000000627257c23 */ /* 0x000fc2000801083e */
[--C-:B------:R-:W-:Y:S01]  /*2f00*/  FFMA.FTZ R39, R43, UR6, -R62.reuse ;  /* 0x000000062b277c23 */ /* 0x100fe2000801083e */
[----:B------:R-:W-:-:S01]  /*2f10*/  FFMA.FTZ R47, R47, UR6, -R62 ;  /* 0x000000062f2f7c23 */ /* 0x000fc2000801083e */
[----:B------:R-:W-:Y:S01]  /*2f20*/  FMNMX.FTZ R41, R7, R42, !PT ;  /* 0x0000002a07297209 */ /* 0x000fe20007810000 */
[----:B------:R-:W-:-:S01]  /*2f30*/  FFMA.FTZ R51, R51, UR6, -R62 ;  /* 0x0000000633337c23 */ /* 0x000fc2000801083e */
[--C-:B------:R-:W-:Y:S01]  /*2f40*/  FFMA.FTZ R55, R53, UR6, -R62.reuse ;  /* 0x0000000635377c23 */ /* 0x100fe2000801083e */
[----:B------:R-:W-:-:S01]  /*2f50*/  FFMA.FTZ R66, R66, UR6, -R62 ;  /* 0x0000000642427c23 */ /* 0x000fc2000801083e */
[----:B------:R-:W-:Y:S01]  /*2f60*/  FMNMX.FTZ R42, R8, R41, !PT ;  /* 0x00000029082a7209 */ /* 0x000fe20007810000 */
[----:B------:R-:W-:-:S01]  /*2f70*/  FFMA.FTZ R40, R46, UR6, -R62 ;  /* 0x000000062e287c23 */ /* 0x000fc2000801083e */
[----:B------:R-:W-:Y:S01]  /*2f80*/  MUFU.EX2 R41, R47 ;  /* 0x0000002f00297308 */ /* 0x000fe20000000800 */
        /* <DEDUP_REMOVED lines=19> */
[----:B------:R-:W-:-:S02]  /*30c0*/  @!P6 VIADD R3, R3, 0x38840 ;  /* 0x000388400303e836 */ /* 0x000fc40000000000 */
[----:B------:R-:W-:Y:S02]  /*30d0*/  FMNMX.FTZ R44, R14, R45, !PT ;  /* 0x0000002d0e2c7209 */ /* 0x000fe40007810000 */
[----:B------:R-:W-:Y:S01]  /*30e0*/  MUFU.EX2 R70, R61 ;  /* 0x0000003d00467308 */ /* 0x000fe20000000800 */
[----:B------:R-:W-:Y:S02]  /*30f0*/  @!P6 PRMT R3, RZ, 0x654, R3 ;  /* 0x00000654ff03e816 */ /* 0x000fe40000000003 */
[----:B------:R-:W-:Y:S01]  /*3100*/  FMNMX.FTZ R45, R15, R44, !PT ;  /* 0x0000002c0f2d7209 */ /* 0x000fe20007810000 */
[----:B------:R-:W-:-:S01]  /*3110*/  FFMA.FTZ R44, R59, UR6, -R62 ;  /* 0x000000063b2c7c23 */ /* 0x000fc2000801083e */
[----:B------:R-:W-:Y:S01]  /*3120*/  FFMA.FTZ R59, R85, UR6, -R62 ;  /* 0x00000006553b7c23 */ /* 0x000fe2000801083e */
[----:B------:R0:W-:Y:S01]  /*3130*/  @!P6 SYNCS.ARRIVE.TRANS64.RED.A1T0 RZ, [R3+URZ], RZ ;  /* 0x000000ff03ffe9a7 */ /* 0x0001e2000810043f */
[----:B------:R-:W-:Y:S01]  /*3140*/  FMNMX.FTZ R50, R20, R45, !PT ;  /* 0x0000002d14327209 */ /* 0x000fe20007810000 */
[----:B------:R1:W-:Y:S01]  /*3150*/  MUFU.EX2 R61, R72 ;  /* 0x00000048003d7308 */ /* 0x0003e20000000800 */
[----:B------:R-:W-:-:S02]  /*3160*/  IMAD.MOV.U32 R85, RZ, RZ, R151 ;  /* 0x000000ffff557224 */ /* 0x000fc400078e0097 */
[----:B------:R-:W-:-:S04]  /*3170*/  FMNMX.FTZ R45, R21, R50, !PT ;  /* 0x00000032152d7209 */ /* 0x000fc80007810000 */
[----:B------:R-:W-:Y:S01]  /*3180*/  FMNMX.FTZ R50, R24, R45, !PT ;  /* 0x0000002d18327209 */ /* 0x000fe20007810000 */
[----:B------:R-:W-:Y:S01]  /*3190*/  MUFU.EX2 R38, R38 ;  /* 0x0000002600267308 */ /* 0x000fe20000000800 */
[----:B-1----:R-:W-:Y:S02]  /*31a0*/  IMAD.U32 R72, RZ, RZ, UR6 ;  /* 0x00000006ff487e24 */ /* 0x002fe4000f8e00ff */
[----:B------:R-:W-:-:S04]  /*31b0*/  FMNMX.FTZ R47, R25, R50, !PT ;  /* 0x00000032192f7209 */ /* 0x000fc80007810000 */
[----:B------:R-:W-:Y:S01]  /*31c0*/  FMNMX.FTZ R50, R26, R47, !PT ;  /* 0x0000002f1a327209 */ /* 0x000fe20007810000 */
[----:B------:R-:W-:Y:S03]  /*31d0*/  MUFU.EX2 R45, R66 ;  /* 0x00000042002d7308 */ /* 0x000fe60000000800 */
[----:B------:R-:W-:Y:S01]  /*31e0*/  FMNMX.FTZ R51, R27, R50, !PT ;  /* 0x000000321b337209 */ /* 0x000fe20007810000 */
[----:B------:R-:W-:Y:S01]  /*31f0*/  FFMA.FTZ R50, R88, UR6, -R62 ;  /* 0x0000000658327c23 */ /* 0x000fe2000801083e */
[----:B------:R-:W-:Y:S02]  /*3200*/  IMAD.MOV.U32 R88, RZ, RZ, R151 ;  /* 0x000000ffff587224 */ /* 0x000fe400078e0097 */
[----:B------:R-:W-:Y:S01]  /*3210*/  FMNMX.FTZ R54, R28, R51, !PT ;  /* 0x000000331c367209 */ /* 0x000fe20007810000 */
[----:B------:R-:W-:Y:S03]  /*3220*/  MUFU.EX2 R66, R55 ;  /* 0x0000003700427308 */ /* 0x000fe60000000800 */
[----:B------:R-:W-:-:S04]  /*3230*/  FMNMX.FTZ R51, R29, R54, !PT ;  /* 0x000000361d337209 */ /* 0x000fc80007810000 */
[----:B------:R-:W-:Y:S01]  /*3240*/  FMNMX.FTZ R54, R30, R51, !PT ;  /* 0x000000331e367209 */ /* 0x000fe20007810000 */
[----:B------:R-:W-:Y:S03]  /*3250*/  MUFU.EX2 R39, R39 ;  /* 0x0000002700277308 */ /* 0x000fe60000000800 */
[----:B------:R-:W-:-:S04]  /*3260*/  FMNMX.FTZ R51, R31, R54, !PT ;  /* 0x000000361f337209 */ /* 0x000fc80007810000 */
[----:B------:R-:W-:Y:S01]  /*3270*/  FMNMX.FTZ R54, R32, R51, !PT ;  /* 0x0000003320367209 */ /* 0x000fe20007810000 */
[----:B------:R-:W1:Y:S03]  /*3280*/  MUFU.EX2 R40, R40 ;  /* 0x0000002800287308 */ /* 0x000e660000000800 */
[----:B------:R-:W-:Y:S01]  /*3290*/  FMNMX.FTZ R51, R33, R54, !PT ;  /* 0x0000003621337209 */ /* 0x000fe20007810000 */
[----:B------:R-:W-:-:S03]  /*32a0*/  FFMA.FTZ R54, R52, UR6, -R62 ;  /* 0x0000000634367c23 */ /* 0x000fc6000801083e */
[----:B------:R-:W-:Y:S01]  /*32b0*/  FMNMX.FTZ R52, R34, R51, !PT ;  /* 0x0000003322347209 */ /* 0x000fe20007810000 */
[----:B------:R-:W2:Y:S03]  /*32c0*/  MUFU.EX2 R63, R54 ;  /* 0x00000036003f7308 */ /* 0x000ea60000000800 */
[----:B------:R-:W-:-:S04]  /*32d0*/  FMNMX.FTZ R51, R35, R52, !PT ;  /* 0x0000003423337209 */ /* 0x000fc80007810000 */
[----:B------:R-:W-:Y:S01]  /*32e0*/  FMNMX.FTZ R52, R36, R51, !PT ;  /* 0x0000003324347209 */ /* 0x000fe20007810000 */
[----:B------:R-:W-:Y:S01]  /*32f0*/  MUFU.EX2 R47, R67 ;  /* 0x00000043002f7308 */ /* 0x000fe20000000800 */
[----:B-1----:R-:W-:Y:S02]  /*3300*/  F2FP.SATFINITE.E4M3.F32.PACK_AB_MERGE_C R228, R40, R39, RZ ;  /* 0x0000002728e4723e */ /* 0x002fe400048070ff */
[----:B------:R-:W-:Y:S02]  /*3310*/  FMNMX.FTZ R51, R79, R52, !PT ;  /* 0x000000344f337209 */ /* 0x000fe40007810000 */
[----:B------:R-:W-:Y:S02]  /*3320*/  F2FP.SATFINITE.E4M3.F32.PACK_AB_MERGE_C R228, R38, R37, R228 ;  /* 0x0000002526e4723e */ /* 0x000fe400048070e4 */
[----:B------:R-:W-:Y:S01]  /*3330*/  FMNMX.FTZ R52, R82, R51, !PT ;  /* 0x0000003352347209 */ /* 0x000fe20007810000 */
[----:B------:R1:W-:Y:S01]  /*3340*/  MUFU.EX2 R67, R60 ;  /* 0x0000003c00437308 */ /* 0x0003e20000000800 */
[----:B--2---:R-:W-:-:S02]  /*3350*/  F2FP.SATFINITE.E4M3.F32.PACK_AB_MERGE_C R218, R66, R63, RZ ;  /* 0x0000003f42da723e */ /* 0x004fc400048070ff */
[----:B------:R-:W-:Y:S01]  /*3360*/  FMNMX.FTZ R53, R83, R52, !PT ;  /* 0x0000003453357209 */ /* 0x000fe20007810000 */
[----:B------:R-:W-:-:S01]  /*3370*/  FFMA.FTZ R52, R57, UR6, -R62 ;  /* 0x0000000639347c23 */ /* 0x000fc2000801083e */
[--C-:B------:R-:W-:Y:S01]  /*3380*/  FFMA.FTZ R57, R77, UR6, -R62.reuse ;  /* 0x000000064d397c23 */ /* 0x100fe2000801083e */
[----:B------:R-:W-:Y:S01]  /*3390*/  IMAD.MOV.U32 R77, RZ, RZ, R151 ;  /* 0x000000ffff4d7224 */ /* 0x000fe200078e0097 */
[----:B------:R-:W-:Y:S01]  /*33a0*/  FMNMX.FTZ R54, R86, R53, !PT ;  /* 0x0000003556367209 */ /* 0x000fe20007810000 */
[----:B------:R2:W-:Y:S01]  /*33b0*/  MUFU.EX2 R51, R58 ;  /* 0x0000003a00337308 */ /* 0x0005e20000000800 */
[----:B------:R-:W-:-:S01]  /*33c0*/  FFMA.FTZ R53, R64, UR6, -R62 ;  /* 0x0000000640357c23 */ /* 0x000fc2000801083e */
[--C-:B-1----:R-:W-:Y:S01]  /*33d0*/  FFMA.FTZ R60, R76, UR6, -R62.reuse ;  /* 0x000000064c3c7c23 */ /* 0x102fe2000801083e */
[----:B------:R-:W-:Y:S01]  /*33e0*/  FMNMX.FTZ R55, R87, R54, !PT ;  /* 0x0000003657377209 */ /* 0x000fe20007810000 */
[----:B------:R-:W-:Y:S01]  /*33f0*/  FFMA.FTZ R54, R65, UR6, -R62 ;  /* 0x0000000641367c23 */ /* 0x000fe2000801083e */
[----:B------:R-:W-:-:S03]  /*3400*/  IMAD.MOV.U32 R76, RZ, RZ, R151 ;  /* 0x000000ffff4c7224 */ /* 0x000fc600078e0097 */
[----:B------:R-:W1:Y:S01]  /*3410*/  SHFL.BFLY PT, R56, R55, 0x2, 0x1f ;  /* 0x0c401f0037387f89 */ /* 0x000e6200000e0000 */
[----:B------:R-:W-:Y:S01]  /*3420*/  MUFU.EX2 R42, R42 ;  /* 0x0000002a002a7308 */ /* 0x000fe20000000800 */
[----:B--2---:R-:W-:-:S01]  /*3430*/  FFMA.FTZ R58, R81, UR6, -R62 ;  /* 0x00000006513a7c23 */ /* 0x004fc2000801083e */
[----:B------:R-:W-:-:S06]  /*3440*/  IMAD.MOV.U32 R81, RZ, RZ, R151 ;  /* 0x000000ffff517224 */ /* 0x000fcc00078e0097 */
[----:B------:R-:W-:Y:S08]  /*3450*/  MUFU.EX2 R64, R73 ;  /* 0x0000004900407308 */ /* 0x000ff00000000800 */
[----:B------:R-:W2:Y:S01]  /*3460*/  MUFU.EX2 R46, R46 ;  /* 0x0000002e002e7308 */ /* 0x000ea20000000800 */
[----:B-1----:R-:W-:Y:S01]  /*3470*/  FMNMX.FTZ R56, R55, R56, !PT ;  /* 0x0000003837387209 */ /* 0x002fe20007810000 */
[----:B------:R-:W-:-:S06]  /*3480*/  FFMA.FTZ R55, R80, UR6, -R62 ;  /* 0x0000000650377c23 */ /* 0x000fcc000801083e */
[----:B------:R-:W-:Y:S01]  /*3490*/  MUFU.EX2 R44, R44 ;  /* 0x0000002c002c7308 */ /* 0x000fe20000000800 */
[----:B------:R-:W-:Y:S01]  /*34a0*/  IMAD.MOV.U32 R80, RZ, RZ, R151 ;  /* 0x000000ffff507224 */ /* 0x000fe200078e0097 */
[----:B------:R-:W1:Y:S06]  /*34b0*/  SHFL.BFLY PT, R193, R56, 0x1, 0x1f ;  /* 0x0c201f0038c17f89 */ /* 0x000e6c00000e0000 */
[----:B------:R-:W3:Y:S01]  /*34c0*/  MUFU.EX2 R50, R50 ;  /* 0x0000003200327308 */ /* 0x000ee20000000800 */
[----:B--2---:R-:W-:-:S04]  /*34d0*/  F2FP.SATFINITE.E4M3.F32.PACK_AB_MERGE_C R230, R46, R43, RZ ;  /* 0x0000002b2ee6723e */ /* 0x004fc800048070ff */
[----:B------:R-:W-:-:S03]  /*34e0*/  F2FP.SATFINITE.E4M3.F32.PACK_AB_MERGE_C R230, R42, R41, R230 ;  /* 0x000000292ae6723e */ /* 0x000fc600048070e6 */
[----:B------:R-:W-:Y:S08]  /*34f0*/  MUFU.EX2 R48, R48 ;  /* 0x0000003000307308 */ /* 0x000ff00000000800 */
[----:B------:R-:W2:Y:S01]  /*3500*/  MUFU.EX2 R49, R49 ;  /* 0x0000003100317308 */ /* 0x000ea20000000800 */
[----:B---3--:R-:W-:Y:S02]  /*3510*/  F2FP.SATFINITE.E4M3.F32.PACK_AB_MERGE_C R216, R50, R47, RZ ;  /* 0x0000002f32d8723e */ /* 0x008fe400048070ff */
[----:B-1----:R-:W-:Y:S01]  /*3520*/  FMNMX.FTZ R193, R56, R193, !PT ;  /* 0x000000c138c17209 */ /* 0x002fe20007810000 */
[----:B------:R-:W-:-:S01]  /*3530*/  FFMA.FTZ R56, R84, UR6, -R62 ;  /* 0x0000000654387c23 */ /* 0x000fc2000801083e */
[----:B------:R-:W-:Y:S01]  /*3540*/  FADD.FTZ R62, R37, R38 ;  /* 0x00000026253e7221 */ /* 0x000fe20000010000 */
[----:B------:R-:W-:Y:S01]  /*3550*/  F2FP.SATFINITE.E4M3.F32.PACK_AB_MERGE_C R216, R45, R44, R216 ;  /* 0x0000002c2dd8723e */ /* 0x000fe200048070d8 */
[----:B------:R-:W-:-:S02]  /*3560*/  IMAD.MOV.U32 R84, RZ, RZ, R151 ;  /* 0x000000ffff547224 */ /* 0x000fc400078e0097 */
[----:B------:R-:W-:-:S01]  /*3570*/  FFMA.FTZ R65, R193, R72, -8 ;  /* 0xc1000000c1417423 */ /* 0x000fc20000010048 */
[----:B------:R-:W-:Y:S01]  /*3580*/  FSETP.NEU.FTZ.AND P1, PT, R193, -INF , PT ;  /* 0xff800000c100780b */ /* 0x000fe20003f3d000 */
[----:B------:R-:W-:-:S01]  /*3590*/  FADD.FTZ R73, R39, R62 ;  /* 0x0000003e27497221 */ /* 0x000fc20000010000 */
[----:B------:R-:W-:Y:S01]  /*35a0*/  MUFU.EX2 R52, R52 ;  /* 0x0000003400347308 */ /* 0x000fe20000000800 */
[----:B------:R-:W-:Y:S01]  /*35b0*/  IMAD.MOV.U32 R38, RZ, RZ, R151 ;  /* 0x000000ffff267224 */ /* 0x000fe200078e0097 */
[----:B------:R-:W-:Y:S01]  /*35c0*/  FSEL R65, R65, RZ, P1 ;  /* 0x000000ff41417208 */ /* 0x000fe20000800000 */
[----:B------:R-:W-:-:S01]  /*35d0*/  FADD.FTZ R72, R40, R73 ;  /* 0x0000004928487221 */ /* 0x000fc20000010000 */
[----:B------:R-:W-:Y:S01]  /*35e0*/  PLOP3.LUT P1, PT, PT, PT, UP0, 0x80, 0x0 ;  /* 0x000000000000781c */ /* 0x000fe20003f2f008 */
[----:B------:R-:W-:Y:S01]  /*35f0*/  IMAD.MOV.U32 R37, RZ, RZ, R151 ;  /* 0x000000ffff257224 */ /* 0x000fe200078e0097 */
[----:B--2---:R-:W-:Y:S01]  /*3600*/  F2FP.SATFINITE.E4M3.F32.PACK_AB_MERGE_C R218, R49, R48, R218 ;  /* 0x0000003031da723e */ /* 0x004fe200048070da */
[----:B------:R-:W-:-:S01]  /*3610*/  FFMA.FTZ R4, R4, UR6, -R65 ;  /* 0x0000000604047c23 */ /* 0x000fc20008010841 */
[--C-:B------:R-:W-:Y:S01]  /*3620*/  FFMA.FTZ R5, R5, UR6, -R65.reuse ;  /* 0x0000000605057c23 */ /* 0x100fe20008010841 */
[----:B------:R-:W-:-:S01]  /*3630*/  FFMA.FTZ R6, R6, UR6, -R65 ;  /* 0x0000000606067c23 */ /* 0x000fc20008010841 */
[--C-:B------:R-:W-:Y:S01]  /*3640*/  FFMA.FTZ R7, R7, UR6, -R65.reuse ;  /* 0x0000000607077c23 */ /* 0x100fe20008010841 */
[----:B------:R-:W-:-:S01]  /*3650*/  FFMA.FTZ R8, R8, UR6, -R65 ;  /* 0x0000000608087c23 */ /* 0x000fc20008010841 */
[--C-:B------:R-:W-:Y:S01]  /*3660*/  FFMA.FTZ R9, R9, UR6, -R65.reuse ;  /* 0x0000000609097c23 */ /* 0x100fe20008010841 */
[----:B------:R-:W-:Y:S01]  /*3670*/  MUFU.EX2 R4, R4 ;  /* 0x0000000400047308 */ /* 0x000fe20000000800 */
[----:B------:R-:W-:-:S01]  /*3680*/  FFMA.FTZ R10, R10, UR6, -R65 ;  /* 0x000000060a0a7c23 */ /* 0x000fc20008010841 */
[--C-:B------:R-:W-:Y:S01]  /*3690*/  FFMA.FTZ R11, R11, UR6, -R65.reuse ;  /* 0x000000060b0b7c23 */ /* 0x100fe20008010841 */
[----:B------:R-:W-:-:S01]  /*36a0*/  FFMA.FTZ R12, R12, UR6, -R65 ;  /* 0x000000060c0c7c23 */ /* 0x000fc20008010841 */
[----:B------:R-:W-:Y:S01]  /*36b0*/  FFMA.FTZ R13, R13, UR6, -R65 ;  /* 0x000000060d0d7c23 */ /* 0x000fe20008010841 */
[----:B------:R-:W-:-:S01]  /*36c0*/  FADD.FTZ R73, R41, R72 ;  /* 0x0000004829497221 */ /* 0x000fc20000010000 */
[--C-:B------:R-:W-:Y:S01]  /*36d0*/  FFMA.FTZ R14, R14, UR6, -R65.reuse ;  /* 0x000000060e0e7c23 */ /* 0x100fe20008010841 */
[----:B------:R-:W-:-:S01]  /*36e0*/  FFMA.FTZ R15, R15, UR6, -R65 ;  /* 0x000000060f0f7c23 */ /* 0x000fc20008010841 */
[----:B------:R-:W1:Y:S01]  /*36f0*/  MUFU.EX2 R5, R5 ;  /* 0x0000000500057308 */ /* 0x000e620000000800 */
[----:B------:R-:W-:-:S01]  /*3700*/  FADD.FTZ R72, R42, R73 ;  /* 0x000000492a487221 */ /* 0x000fc20000010000 */
[--C-:B------:R-:W-:Y:S01]  /*3710*/  FFMA.FTZ R20, R20, UR6, -R65.reuse ;  /* 0x0000000614147c23 */ /* 0x100fe20008010841 */
[----:B------:R-:W-:-:S01]  /*3720*/  FFMA.FTZ R21, R21, UR6, -R65 ;  /* 0x0000000615157c23 */ /* 0x000fc20008010841 */
[--C-:B------:R-:W-:Y:S01]  /*3730*/  FFMA.FTZ R24, R24, UR6, -R65.reuse ;  /* 0x0000000618187c23 */ /* 0x100fe20008010841 */
[----:B------:R-:W-:-:S01]  /*3740*/  FFMA.FTZ R25, R25, UR6, -R65 ;  /* 0x0000000619197c23 */ /* 0x000fc20008010841 */
[--C-:B------:R-:W-:Y:S01]  /*3750*/  FFMA.FTZ R26, R26, UR6, -R65.reuse ;  /* 0x000000061a1a7c23 */ /* 0x100fe20008010841 */
[----:B------:R-:W-:-:S01]  /*3760*/  FFMA.FTZ R27, R27, UR6, -R65 ;  /* 0x000000061b1b7c23 */ /* 0x000fc20008010841 */
[----:B------:R-:W2:Y:S01]  /*3770*/  MUFU.EX2 R6, R6 ;  /* 0x0000000600067308 */ /* 0x000ea20000000800 */
[----:B------:R-:W-:-:S01]  /*3780*/  FFMA.FTZ R28, R28, UR6, -R65 ;  /* 0x000000061c1c7c23 */ /* 0x000fc20008010841 */
[--C-:B------:R-:W-:Y:S01]  /*3790*/  FFMA.FTZ R29, R29, UR6, -R65.reuse ;  /* 0x000000061d1d7c23 */ /* 0x100fe20008010841 */
[----:B------:R-:W-:-:S01]  /*37a0*/  FFMA.FTZ R30, R30, UR6, -R65 ;  /* 0x000000061e1e7c23 */ /* 0x000fc20008010841 */
[--C-:B------:R-:W-:Y:S01]  /*37b0*/  FFMA.FTZ R31, R31, UR6, -R65.reuse ;  /* 0x000000061f1f7c23 */ /* 0x100fe20008010841 */
[----:B------:R-:W-:-:S01]  /*37c0*/  FFMA.FTZ R32, R32, UR6, -R65 ;  /* 0x0000000620207c23 */ /* 0x000fc20008010841 */
[--C-:B------:R-:W-:Y:S01]  /*37d0*/  FFMA.FTZ R33, R33, UR6, -R65.reuse ;  /* 0x0000000621217c23 */ /* 0x100fe20008010841 */
[----:B------:R-:W-:-:S01]  /*37e0*/  FFMA.FTZ R34, R34, UR6, -R65 ;  /* 0x0000000622227c23 */ /* 0x000fc20008010841 */
[----:B------:R-:W3:Y:S01]  /*37f0*/  MUFU.EX2 R7, R7 ;  /* 0x0000000700077308 */ /* 0x000ee20000000800 */
[----:B-1----:R-:W-:-:S01]  /*3800*/  FADD.FTZ R71, R4, R5 ;  /* 0x0000000504477221 */ /* 0x002fc20000010000 */
[--C-:B------:R-:W-:Y:S01]  /*3810*/  FFMA.FTZ R35, R35, UR6, -R65.reuse ;  /* 0x0000000623237c23 */ /* 0x100fe20008010841 */
[----:B------:R-:W-:-:S01]  /*3820*/  FFMA.FTZ R36, R36, UR6, -R65 ;  /* 0x0000000624247c23 */ /* 0x000fc20008010841 */
[--C-:B------:R-:W-:Y:S01]  /*3830*/  FFMA.FTZ R79, R79, UR6, -R65.reuse ;  /* 0x000000064f4f7c23 */ /* 0x100fe20008010841 */
[----:B------:R-:W-:-:S01]  /*3840*/  FFMA.FTZ R82, R82, UR6, -R65 ;  /* 0x0000000652527c23 */ /* 0x000fc20008010841 */
[--C-:B------:R-:W-:Y:S01]  /*3850*/  FFMA.FTZ R83, R83, UR6, -R65.reuse ;  /* 0x0000000653537c23 */ /* 0x100fe20008010841 */
[----:B------:R-:W-:-:S01]  /*3860*/  FFMA.FTZ R86, R86, UR6, -R65 ;  /* 0x0000000656567c23 */ /* 0x000fc20008010841 */
[----:B------:R-:W1:Y:S01]  /*3870*/  MUFU.EX2 R8, R8 ;  /* 0x0000000800087308 */ /* 0x000e620000000800 */
[----:B--2---:R-:W-:-:S01]  /*3880*/  FADD.FTZ R62, R6, R71 ;  /* 0x00000047063e7221 */ /* 0x004fc20000010000 */
[----:B------:R-:W-:Y:S01]  /*3890*/  FFMA.FTZ R65, R87, UR6, -R65 ;  /* 0x0000000657417c23 */ /* 0x000fe20008010841 */
[----:B------:R-:W-:-:S02]  /*38a0*/  IMAD.MOV.U32 R87, RZ, RZ, R151 ;  /* 0x000000ffff577224 */ /* 0x000fc400078e0097 */
[--C-:B------:R-:W-:Y:S02]  /*38b0*/  IMAD.MOV.U32 R73, RZ, RZ, R151.reuse ;  /* 0x000000ffff497224 */ /* 0x100fe400078e0097 */
[----:B------:R-:W-:Y:S01]  /*38c0*/  IMAD.MOV.U32 R42, RZ, RZ, R151 ;  /* 0x000000ffff2a7224 */ /* 0x000fe200078e0097 */
[----:B------:R-:W0:Y:S01]  /*38d0*/  MUFU.EX2 R9, R9 ;  /* 0x0000000900097308 */ /* 0x000e220000000800 */
[----:B---3--:R-:W-:-:S01]  /*38e0*/  FADD.FTZ R71, R7, R62 ;  /* 0x0000003e07477221 */ /* 0x008fc20000010000 */
[----:B------:R-:W-:-:S06]  /*38f0*/  IMAD.MOV.U32 R41, RZ, RZ, R151 ;  /* 0x000000ffff297224 */ /* 0x000fcc00078e0097 */
[----:B------:R-:W2:Y:S01]  /*3900*/  MUFU.EX2 R10, R10 ;  /* 0x0000000a000a7308 */ /* 0x000ea20000000800 */
[----:B-1----:R-:W-:-:S01]  /*3910*/  FADD.FTZ R62, R8, R71 ;  /* 0x00000047083e7221 */ /* 0x002fc20000010000 */
[----:B------:R-:W-:Y:S01]  /*3920*/  FADD.FTZ R71, R43, R72 ;  /* 0x000000482b477221 */ /* 0x000fe20000010000 */
[----:B------:R-:W-:-:S03]  /*3930*/  IMAD.MOV.U32 R43, RZ, RZ, R151 ;  /* 0x000000ffff2b7224 */ /* 0x000fc600078e0097 */
[----:B------:R-:W-:Y:S01]  /*3940*/  FADD.FTZ R71, R46, R71 ;  /* 0x000000472e477221 */ /* 0x000fe20000010000 */
[----:B------:R-:W-:Y:S01]  /*3950*/  IMAD.MOV.U32 R46, RZ, RZ, R151 ;  /* 0x000000ffff2e7224 */ /* 0x000fe200078e0097 */
[----:B------:R-:W1:Y:S01]  /*3960*/  MUFU.EX2 R11, R11 ;  /* 0x0000000b000b7308 */ /* 0x000e620000000800 */
[----:B0-----:R-:W-:-:S07]  /*3970*/  FADD.FTZ R3, R9, R62 ;  /* 0x0000003e09037221 */ /* 0x001fce0000010000 */
[----:B------:R-:W0:Y:S01]  /*3980*/  MUFU.EX2 R12, R12 ;  /* 0x0000000c000c7308 */ /* 0x000e220000000800 */
[----:B--2---:R-:W-:-:S07]  /*3990*/  FADD.FTZ R62, R10, R3 ;  /* 0x000000030a3e7221 */ /* 0x004fce0000010000 */
[----:B------:R-:W2:Y:S01]  /*39a0*/  MUFU.EX2 R13, R13 ;  /* 0x0000000d000d7308 */ /* 0x000ea20000000800 */
[----:B-1----:R-:W-:-:S01]  /*39b0*/  FADD.FTZ R3, R11, R62 ;  /* 0x0000003e0b037221 */ /* 0x002fc20000010000 */
[----:B------:R-:W-:Y:S01]  /*39c0*/  FADD.FTZ R62, R44, R71 ;  /* 0x000000472c3e7221 */ /* 0x000fe20000010000 */
[----:B------:R-:W-:Y:S01]  /*39d0*/  F2FP.SATFINITE.E4M3.F32.PACK_AB_MERGE_C R11, R11, R10, RZ ;  /* 0x0000000a0b0b723e */ /* 0x000fe200048070ff */
[----:B------:R-:W-:Y:S02]  /*39e0*/  IMAD.MOV.U32 R44, RZ, RZ, R151 ;  /* 0x000000ffff2c7224 */ /* 0x000fe400078e0097 */
[----:B------:R-:W-:-:S01]  /*39f0*/  FADD.FTZ R62, R45, R62 ;  /* 0x0000003e2d3e7221 */ /* 0x000fc20000010000 */
[----:B------:R-:W-:Y:S01]  /*3a00*/  F2FP.SATFINITE.E4M3.F32.PACK_AB_MERGE_C R231, R9, R8, R11 ;  /* 0x0000000809e7723e */ /* 0x000fe2000480700b */
[----:B------:R-:W1:Y:S01]  /*3a10*/  MUFU.EX2 R14, R14 ;  /* 0x0000000e000e7308 */ /* 0x000e620000000800 */
[----:B0-----:R-:W-:-:S01]  /*3a20*/  FADD.FTZ R72, R12, R3 ;  /* 0x000000030c487221 */ /* 0x001fc20000010000 */
[----:B------:R-:W-:Y:S01]  /*3a30*/  FADD.FTZ R71, R47, R62 ;  /* 0x0000003e2f477221 */ /* 0x000fe20000010000 */
[----:B------:R-:W-:-:S02]  /*3a40*/  IMAD.MOV.U32 R47, RZ, RZ, R151 ;  /* 0x000000ffff2f7224 */ /* 0x000fc400078e0097 */
[----:B------:R-:W-:Y:S02]  /*3a50*/  IMAD.MOV.U32 R45, RZ, RZ, R151 ;  /* 0x000000ffff2d7224 */ /* 0x000fe400078e0097 */
[----:B------:R-:W-:-:S01]  /*3a60*/  FADD.FTZ R71, R50, R71 ;  /* 0x0000004732477221 */ /* 0x000fc20000010000 */
[----:B------:R-:W-:Y:S01]  /*3a70*/  IMAD.MOV.U32 R50, RZ, RZ, R151 ;  /* 0x000000ffff327224 */ /* 0x000fe200078e0097 */
[----:B------:R-:W0:Y:S01]  /*3a80*/  MUFU.EX2 R15, R15 ;  /* 0x0000000f000f7308 */ /* 0x000e220000000800 */
[----:B--2---:R-:W-:-:S07]  /*3a90*/  FADD.FTZ R3, R13, R72 ;  /* 0x000000480d037221 */ /* 0x004fce0000010000 */
[----:B------:R-:W2:Y:S01]  /*3aa0*/  MUFU.EX2 R20, R20 ;  /* 0x0000001400147308 */ /* 0x000ea20000000800 */
[----:B-1----:R-:W-:-:S07]  /*3ab0*/  FADD.FTZ R62, R14, R3 ;  /* 0x000000030e3e7221 */ /* 0x002fce0000010000 */
[----:B------:R-:W1:Y:S01]  /*3ac0*/  MUFU.EX2 R21, R21 ;  /* 0x0000001500157308 */ /* 0x000e620000000800 */
[----:B0-----:R-:W-:-:S01]  /*3ad0*/  FADD.FTZ R3, R15, R62 ;  /* 0x0000003e0f037221 */ /* 0x001fc20000010000 */
[----:B------:R-:W-:Y:S01]  /*3ae0*/  FADD.FTZ R62, R48, R71 ;  /* 0x00000047303e7221 */ /* 0x000fe20000010000 */
[----:B------:R-:W-:Y:S01]  /*3af0*/  F2FP.SATFINITE.E4M3.F32.PACK_AB_MERGE_C R14, R15, R14, RZ ;  /* 0x0000000e0f0e723e */ /* 0x000fe200048070ff */
[----:B------:R-:W-:Y:S02]  /*3b00*/  IMAD.MOV.U32 R71, RZ, RZ, R151 ;  /* 0x000000ffff477224 */ /* 0x000fe400078e0097 */
[----:B------:R-:W-:-:S01]  /*3b10*/  FADD.FTZ R62, R49, R62 ;  /* 0x0000003e313e7221 */ /* 0x000fc20000010000 */
[----:B------:R-:W-:Y:S01]  /*3b20*/  F2FP.SATFINITE.E4M3.F32.PACK_AB_MERGE_C R217, R13, R12, R14 ;  /* 0x0000000c0dd9723e */ /* 0x000fe2000480700e */
[----:B------:R-:W0:Y:S01]  /*3b30*/  MUFU.EX2 R24, R24 ;  /* 0x0000001800187308 */ /* 0x000e220000000800 */
[----:B--2---:R-:W-:-:S01]  /*3b40*/  FADD.FTZ R72, R20, R3 ;  /* 0x0000000314487221 */ /* 0x004fc20000010000 */
[----:B------:R-:W-:Y:S01]  /*3b50*/  FADD.FTZ R39, R63, R62 ;  /* 0x0000003e3f277221 */ /* 0x000fe20000010000 */
[----:B------:R-:W-:-:S02]  /*3b60*/  IMAD.MOV.U32 R63, RZ, RZ, R151 ;  /* 0x000000ffff3f7224 */ /* 0x000fc400078e0097 */
[----:B------:R-:W-:Y:S02]  /*3b70*/  IMAD.MOV.U32 R62, RZ, RZ, R151 ;  /* 0x000000ffff3e7224 */ /* 0x000fe400078e0097 */
[----:B------:R-:W-:-:S01]  /*3b80*/  FADD.FTZ R66, R66, R39 ;  /* 0x0000002742427221 */ /* 0x000fc20000010000 */
[----:B------:R-:W-:Y:S01]  /*3b90*/  F2FP.SATFINITE.E4M3.F32.PACK_AB_MERGE_C R39, R7, R6, RZ ;  /* 0x000000060727723e */ /* 0x000fe200048070ff */
[----:B------:R-:W2:Y:S01]  /*3ba0*/  MUFU.EX2 R25, R25 ;  /* 0x0000001900197308 */ /* 0x000ea20000000800 */
[----:B-1----:R-:W-:-:S01]  /*3bb0*/  FADD.FTZ R3, R21, R72 ;  /* 0x0000004815037221 */ /* 0x002fc20000010000 */
[----:B------:R-:W-:Y:S01]  /*3bc0*/  FADD.FTZ R7, R51, R66 ;  /* 0x0000004233077221 */ /* 0x000fe20000010000 */
[----:B------:R-:W-:Y:S01]  /*3bd0*/  F2FP.SATFINITE.E4M3.F32.PACK_AB_MERGE_C R229, R5, R4, R39 ;  /* 0x0000000405e5723e */ /* 0x000fe20004807027 */
[----:B------:R-:W-:Y:S02]  /*3be0*/  IMAD.MOV.U32 R72, RZ, RZ, R151 ;  /* 0x000000ffff487224 */ /* 0x000fe400078e0097 */
[----:B------:R-:W-:-:S01]  /*3bf0*/  FADD.FTZ R10, R52, R7 ;  /* 0x00000007340a7221 */ /* 0x000fc20000010000 */
[----:B------:R-:W-:Y:S01]  /*3c00*/  IMAD.MOV.U32 R66, RZ, RZ, R151 ;  /* 0x000000ffff427224 */ /* 0x000fe200078e0097 */
[----:B------:R-:W1:Y:S01]  /*3c10*/  MUFU.EX2 R26, R26 ;  /* 0x0000001a001a7308 */ /* 0x000e620000000800 */
[----:B0-----:R-:W-:-:S01]  /*3c20*/  FADD.FTZ R40, R24, R3 ;  /* 0x0000000318287221 */ /* 0x001fc20000010000 */
[----:B------:R-:W-:Y:S01]  /*3c30*/  FADD.FTZ R7, R67, R10 ;  /* 0x0000000a43077221 */ /* 0x000fe20000010000 */
[----:B------:R-:W-:Y:S01]  /*3c40*/  F2FP.SATFINITE.E4M3.F32.PACK_AB_MERGE_C R67, R70, R67, RZ ;  /* 0x000000434643723e */ /* 0x000fe200048070ff */
[----:B------:R-:W-:-:S02]  /*3c50*/  IMAD.MOV.U32 R49, RZ, RZ, R151 ;  /* 0x000000ffff317224 */ /* 0x000fc400078e0097 */
[----:B------:R-:W-:-:S01]  /*3c60*/  FADD.FTZ R70, R70, R7 ;  /* 0x0000000746467221 */ /* 0x000fc20000010000 */
[----:B------:R-:W-:Y:S01]  /*3c70*/  F2FP.SATFINITE.E4M3.F32.PACK_AB_MERGE_C R220, R52, R51, R67 ;  /* 0x0000003334dc723e */ /* 0x000fe20004807043 */
[----:B------:R-:W0:Y:S01]  /*3c80*/  MUFU.EX2 R27, R27 ;  /* 0x0000001b001b7308 */ /* 0x000e220000000800 */
[----:B--2---:R-:W-:-:S01]  /*3c90*/  FADD.FTZ R3, R25, R40 ;  /* 0x0000002819037221 */ /* 0x004fc20000010000 */
[----:B------:R-:W-:Y:S01]  /*3ca0*/  F2FP.SATFINITE.E4M3.F32.PACK_AB_MERGE_C R24, R25, R24, RZ ;  /* 0x000000181918723e */ /* 0x000fe200048070ff */
[--C-:B------:R-:W-:Y:S02]  /*3cb0*/  IMAD.MOV.U32 R67, RZ, RZ, R151.reuse ;  /* 0x000000ffff437224 */ /* 0x100fe400078e0097 */
[--C-:B------:R-:W-:Y:S01]  /*3cc0*/  IMAD.MOV.U32 R52, RZ, RZ, R151.reuse ;  /* 0x000000ffff347224 */ /* 0x100fe200078e0097 */
[----:B------:R-:W-:Y:S01]  /*3cd0*/  F2FP.SATFINITE.E4M3.F32.PACK_AB_MERGE_C R219, R21, R20, R24 ;  /* 0x0000001415db723e */ /* 0x000fe20004807018 */
[----:B------:R-:W-:Y:S01]  /*3ce0*/  IMAD.MOV.U32 R51, RZ, RZ, R151 ;  /* 0x000000ffff337224 */ /* 0x000fe200078e0097 */
[----:B------:R-:W2:Y:S01]  /*3cf0*/  MUFU.EX2 R28, R28 ;  /* 0x0000001c001c7308 */ /* 0x000ea20000000800 */
[----:B-1----:R-:W-:-:S01]  /*3d00*/  FADD.FTZ R6, R26, R3 ;  /* 0x000000031a067221 */ /* 0x002fc20000010000 */
[----:B------:R-:W-:-:S02]  /*3d10*/  IMAD.MOV.U32 R48, RZ, RZ, R151 ;  /* 0x000000ffff307224 */ /* 0x000fc400078e0097 */
[--C-:B------:R-:W-:Y:S02]  /*3d20*/  IMAD.MOV.U32 R40, RZ, RZ, R151.reuse ;  /* 0x000000ffff287224 */ /* 0x100fe400078e0097 */
[----:B------:R-:W-:Y:S02]  /*3d30*/  IMAD.MOV.U32 R39, RZ, RZ, R151 ;  /* 0x000000ffff277224 */ /* 0x000fe400078e0097 */
[----:B------:R-:W1:Y:S01]  /*3d40*/  MUFU.EX2 R29, R29 ;  /* 0x0000001d001d7308 */ /* 0x000e620000000800 */
[----:B0-----:R-:W-:-:S01]  /*3d50*/  FADD.FTZ R3, R27, R6 ;  /* 0x000000061b037221 */ /* 0x001fc20000010000 */
[--C-:B------:R-:W-:Y:S02]  /*3d60*/  IMAD.MOV.U32 R25, RZ, RZ, R151.reuse ;  /* 0x000000ffff197224 */ /* 0x100fe400078e0097 */
[----:B------:R-:W-:-:S04]  /*3d70*/  IMAD.MOV.U32 R24, RZ, RZ, R151 ;  /* 0x000000ffff187224 */ /* 0x000fc800078e0097 */
[----:B------:R-:W0:Y:S01]  /*3d80*/  MUFU.EX2 R53, R53 ;  /* 0x0000003500357308 */ /* 0x000e220000000800 */
[----:B--2---:R-:W-:-:S07]  /*3d90*/  FADD.FTZ R6, R28, R3 ;  /* 0x000000031c067221 */ /* 0x004fce0000010000 */
[----:B------:R-:W2:Y:S01]  /*3da0*/  MUFU.EX2 R30, R30 ;  /* 0x0000001e001e7308 */ /* 0x000ea20000000800 */
[C---:B-1----:R-:W-:Y:S01]  /*3db0*/  F2FP.SATFINITE.E4M3.F32.PACK_AB_MERGE_C R28, R29.reuse, R28, RZ ;  /* 0x0000001c1d1c723e */ /* 0x042fe200048070ff */
[----:B------:R-:W-:-:S03]  /*3dc0*/  FADD.FTZ R29, R29, R6 ;  /* 0x000000061d1d7221 */ /* 0x000fc60000010000 */
[----:B------:R-:W-:Y:S01]  /*3dd0*/  F2FP.SATFINITE.E4M3.F32.PACK_AB_MERGE_C R221, R27, R26, R28 ;  /* 0x0000001a1bdd723e */ /* 0x000fe2000480701c */
[----:B------:R-:W-:Y:S02]  /*3de0*/  IMAD.MOV.U32 R28, RZ, RZ, R151 ;  /* 0x000000ffff1c7224 */ /* 0x000fe400078e0097 */
[----:B------:R-:W1:Y:S01]  /*3df0*/  MUFU.EX2 R54, R54 ;  /* 0x0000003600367308 */ /* 0x000e620000000800 */
[----:B0-----:R-:W-:-:S01]  /*3e00*/  FADD.FTZ R3, R53, R70 ;  /* 0x0000004635037221 */ /* 0x001fc20000010000 */
[--C-:B------:R-:W-:Y:S02]  /*3e10*/  IMAD.MOV.U32 R70, RZ, RZ, R151.reuse ;  /* 0x000000ffff467224 */ /* 0x100fe400078e0097 */
[--C-:B------:R-:W-:Y:S02]  /*3e20*/  IMAD.MOV.U32 R27, RZ, RZ, R151.reuse ;  /* 0x000000ffff1b7224 */ /* 0x100fe400078e0097 */
[----:B------:R-:W-:Y:S02]  /*3e30*/  IMAD.MOV.U32 R26, RZ, RZ, R151 ;  /* 0x000000ffff1a7224 */ /* 0x000fe400078e0097 */
[----:B------:R-:W0:Y:S01]  /*3e40*/  MUFU.EX2 R31, R31 ;  /* 0x0000001f001f7308 */ /* 0x000e220000000800 */
[----:B--2---:R-:W-:-:S01]  /*3e50*/  FADD.FTZ R6, R30, R29 ;  /* 0x0000001d1e067221 */ /* 0x004fc20000010000 */
[----:B------:R-:W-:-:S06]  /*3e60*/  IMAD.MOV.U32 R29, RZ, RZ, R151 ;  /* 0x000000ffff1d7224 */ /* 0x000fcc00078e0097 */
[----:B------:R-:W2:Y:S01]  /*3e70*/  MUFU.EX2 R68, R68 ;  /* 0x0000004400447308 */ /* 0x000ea20000000800 */
[----:B-1----:R-:W-:-:S07]  /*3e80*/  FADD.FTZ R3, R54, R3 ;  /* 0x0000000336037221 */ /* 0x002fce0000010000 */
[----:B------:R-:W1:Y:S01]  /*3e90*/  MUFU.EX2 R32, R32 ;  /* 0x0000002000207308 */ /* 0x000e620000000800 */
[----:B0-----:R-:W-:-:S07]  /*3ea0*/  FADD.FTZ R7, R31, R6 ;  /* 0x000000061f077221 */ /* 0x001fce0000010000 */
[----:B------:R-:W0:Y:S01]  /*3eb0*/  MUFU.EX2 R69, R69 ;  /* 0x0000004500457308 */ /* 0x000e220000000800 */
[----:B--2---:R-:W-:-:S07]  /*3ec0*/  FADD.FTZ R6, R68, R3 ;  /* 0x0000000344067221 */ /* 0x004fce0000010000 */
[----:B------:R-:W2:Y:S01]  /*3ed0*/  MUFU.EX2 R33, R33 ;  /* 0x0000002100217308 */ /* 0x000ea20000000800 */
[----:B-1----:R-:W-:-:S07]  /*3ee0*/  FADD.FTZ R10, R32, R7 ;  /* 0x00000007200a7221 */ /* 0x002fce0000010000 */
[----:B------:R-:W1:Y:S01]  /*3ef0*/  MUFU.EX2 R34, R34 ;  /* 0x0000002200227308 */ /* 0x000e620000000800 */
[----:B0-----:R-:W-:-:S01]  /*3f00*/  FADD.FTZ R6, R69, R6 ;  /* 0x0000000645067221 */ /* 0x001fc20000010000 */
[----:B------:R-:W-:Y:S01]  /*3f10*/  F2FP.SATFINITE.E4M3.F32.PACK_AB_MERGE_C R68, R69, R68, RZ ;  /* 0x000000444544723e */ /* 0x000fe200048070ff */
[--C-:B------:R-:W-:Y:S02]  /*3f20*/  IMAD.MOV.U32 R69, RZ, RZ, R151.reuse ;  /* 0x000000ffff457224 */ /* 0x100fe400078e0097 */
[----:B------:R-:W-:Y:S01]  /*3f30*/  FADD.FTZ R3, R61, R6 ;  /* 0x000000063d037221 */ /* 0x000fe20000010000 */
[----:B------:R-:W-:Y:S01]  /*3f40*/  F2FP.SATFINITE.E4M3.F32.PACK_AB_MERGE_C R222, R54, R53, R68 ;  /* 0x0000003536de723e */ /* 0x000fe20004807044 */
[----:B------:R-:W-:Y:S01]  /*3f50*/  IMAD.MOV.U32 R68, RZ, RZ, R151 ;  /* 0x000000ffff447224 */ /* 0x000fe200078e0097 */
[----:B------:R-:W0:Y:S01]  /*3f60*/  MUFU.EX2 R35, R35 ;  /* 0x0000002300237308 */ /* 0x000e220000000800 */
[C---:B--2---:R-:W-:Y:S01]  /*3f70*/  F2FP.SATFINITE.E4M3.F32.PACK_AB_MERGE_C R32, R33.reuse, R32, RZ ;  /* 0x000000202120723e */ /* 0x044fe200048070ff */
[----:B------:R-:W-:Y:S01]  /*3f80*/  FADD.FTZ R33, R33, R10 ;  /* 0x0000000a21217221 */ /* 0x000fe20000010000 */
[----:B------:R-:W-:-:S01]  /*3f90*/  FADD.FTZ R3, R64, R3 ;  /* 0x0000000340037221 */ /* 0x000fc20000010000 */
[--C-:B------:R-:W-:Y:S01]  /*3fa0*/  IMAD.MOV.U32 R54, RZ, RZ, R151.reuse ;  /* 0x000000ffff367224 */ /* 0x100fe200078e0097 */
[----:B------:R-:W-:Y:S01]  /*3fb0*/  F2FP.SATFINITE.E4M3.F32.PACK_AB_MERGE_C R223, R31, R30, R32 ;  /* 0x0000001e1fdf723e */ /* 0x000fe20004807020 */
[----:B------:R-:W-:-:S02]  /*3fc0*/  IMAD.MOV.U32 R53, RZ, RZ, R151 ;  /* 0x000000ffff357224 */ /* 0x000fc400078e0097 */
[----:B------:R-:W-:Y:S01]  /*3fd0*/  MUFU.EX2 R60, R60 ;  /* 0x0000003c003c7308 */ /* 0x000fe20000000800 */
[----:B-1----:R-:W-:-:S01]  /*3fe0*/  FADD.FTZ R6, R34, R33 ;  /* 0x0000002122067221 */ /* 0x002fc20000010000 */
[--C-:B------:R-:W-:Y:S02]  /*3ff0*/  IMAD.MOV.U32 R33, RZ, RZ, R151.reuse ;  /* 0x000000ffff217224 */ /* 0x100fe400078e0097 */
[--C-:B------:R-:W-:Y:S02]  /*4000*/  IMAD.MOV.U32 R32, RZ, RZ, R151.reuse ;  /* 0x000000ffff207224 */ /* 0x100fe400078e0097 */
[----:B------:R-:W-:Y:S02]  /*4010*/  IMAD.MOV.U32 R31, RZ, RZ, R151 ;  /* 0x000000ffff1f7224 */ /* 0x000fe400078e0097 */
[----:B------:R-:W1:Y:S01]  /*4020*/  MUFU.EX2 R57, R57 ;  /* 0x0000003900397308 */ /* 0x000e620000000800 */
[----:B0-----:R-:W-:-:S01]  /*4030*/  FADD.FTZ R5, R35, R6 ;  /* 0x0000000623057221 */ /* 0x001fc20000010000 */
[----:B------:R-:W-:-:S06]  /*4040*/  IMAD.MOV.U32 R30, RZ, RZ, R151 ;  /* 0x000000ffff1e7224 */ /* 0x000fcc00078e0097 */
[----:B------:R-:W0:Y:S08]  /*4050*/  MUFU.EX2 R36, R36 ;  /* 0x0000002400247308 */ /* 0x000e300000000800 */
[----:B------:R-:W2:Y:S01]  /*4060*/  MUFU.EX2 R79, R79 ;  /* 0x0000004f004f7308 */ /* 0x000ea20000000800 */
[----:B-1----:R-:W-:Y:S01]  /*4070*/  F2FP.SATFINITE.E4M3.F32.PACK_AB_MERGE_C R7, R57, R60, RZ ;  /* 0x0000003c3907723e */ /* 0x002fe200048070ff */
[----:B------:R-:W-:-:S03]  /*4080*/  FADD.FTZ R60, R60, R3 ;  /* 0x000000033c3c7221 */ /* 0x000fc60000010000 */
[----:B------:R-:W-:Y:S01]  /*4090*/  F2FP.SATFINITE.E4M3.F32.PACK_AB_MERGE_C R224, R64, R61, R7 ;  /* 0x0000003d40e0723e */ /* 0x000fe20004807007 */
[----:B------:R-:W-:-:S01]  /*40a0*/  FADD.FTZ R60, R57, R60 ;  /* 0x0000003c393c7221 */ /* 0x000fc20000010000 */
[----:B------:R-:W-:Y:S01]  /*40b0*/  IMAD.MOV.U32 R64, RZ, RZ, R151 ;  /* 0x000000ffff407224 */ /* 0x000fe200078e0097 */
[----:B------:R-:W-:Y:S01]  /*40c0*/  MUFU.EX2 R56, R56 ;  /* 0x0000003800387308 */ /* 0x000fe20000000800 */
[----:B0-----:R-:W-:-:S01]  /*40d0*/  FADD.FTZ R4, R36, R5 ;  /* 0x0000000524047221 */ /* 0x001fc20000010000 */
[--C-:B------:R-:W-:Y:S02]  /*40e0*/  IMAD.MOV.U32 R61, RZ, RZ, R151.reuse ;  /* 0x000000ffff3d7224 */ /* 0x100fe400078e0097 */
[----:B------:R-:W-:-:S04]  /*40f0*/  IMAD.MOV.U32 R57, RZ, RZ, R151 ;  /* 0x000000ffff397224 */ /* 0x000fc800078e0097 */
[----:B------:R-:W0:Y:S01]  /*4100*/  MUFU.EX2 R59, R59 ;  /* 0x0000003b003b7308 */ /* 0x000e220000000800 */
[C---:B--2---:R-:W-:Y:S01]  /*4110*/  F2FP.SATFINITE.E4M3.F32.PACK_AB_MERGE_C R36, R79.reuse, R36, RZ ;  /* 0x000000244f24723e */ /* 0x044fe200048070ff */
[----:B------:R-:W-:-:S03]  /*4120*/  FADD.FTZ R79, R79, R4 ;  /* 0x000000044f4f7221 */ /* 0x000fc60000010000 */
[----:B------:R-:W-:Y:S01]  /*4130*/  F2FP.SATFINITE.E4M3.F32.PACK_AB_MERGE_C R225, R35, R34, R36 ;  /* 0x0000002223e1723e */ /* 0x000fe20004807024 */
[--C-:B------:R-:W-:Y:S02]  /*4140*/  IMAD.MOV.U32 R36, RZ, RZ, R151.reuse ;  /* 0x000000ffff247224 */ /* 0x100fe400078e0097 */
[----:B------:R-:W1:Y:S01]  /*4150*/  MUFU.EX2 R55, R55 ;  /* 0x0000003700377308 */ /* 0x000e620000000800 */
[--C-:B------:R-:W-:Y:S02]  /*4160*/  IMAD.MOV.U32 R35, RZ, RZ, R151.reuse ;  /* 0x000000ffff237224 */ /* 0x100fe400078e0097 */
[----:B------:R-:W-:-:S05]  /*4170*/  IMAD.MOV.U32 R34, RZ, RZ, R151 ;  /* 0x000000ffff227224 */ /* 0x000fca00078e0097 */
[----:B------:R-:W2:Y:S01]  /*4180*/  MUFU.EX2 R82, R82 ;  /* 0x0000005200527308 */ /* 0x000ea20000000800 */
[----:B0-----:R-:W-:-:S07]  /*4190*/  F2FP.SATFINITE.E4M3.F32.PACK_AB_MERGE_C R5, R59, R56, RZ ;  /* 0x000000383b05723e */ /* 0x001fce00048070ff */
[----:B------:R-:W0:Y:S01]  /*41a0*/  MUFU.EX2 R58, R58 ;  /* 0x0000003a003a7308 */ /* 0x000e220000000800 */
[----:B-1----:R-:W-:-:S01]  /*41b0*/  FADD.FTZ R3, R55, R60 ;  /* 0x0000003c37037221 */ /* 0x002fc20000010000 */
[----:B------:R-:W-:-:S06]  /*41c0*/  IMAD.MOV.U32 R60, RZ, RZ, R151 ;  /* 0x000000ffff3c7224 */ /* 0x000fcc00078e0097 */
[----:B------:R-:W1:Y:S01]  /*41d0*/  MUFU.EX2 R83, R83 ;  /* 0x0000005300537308 */ /* 0x000e620000000800 */
[----:B--2---:R-:W-:-:S01]  /*41e0*/  FADD.FTZ R4, R82, R79 ;  /* 0x0000004f52047221 */ /* 0x004fc20000010000 */
[----:B------:R-:W-:-:S06]  /*41f0*/  IMAD.MOV.U32 R79, RZ, RZ, R151 ;  /* 0x000000ffff4f7224 */ /* 0x000fcc00078e0097 */
[----:B------:R-:W2:Y:S01]  /*4200*/  MUFU.EX2 R86, R86 ;  /* 0x0000005600567308 */ /* 0x000ea20000000800 */
[C---:B0-----:R-:W-:Y:S01]  /*4210*/  F2FP.SATFINITE.E4M3.F32.PACK_AB_MERGE_C R226, R58.reuse, R55, R5 ;  /* 0x000000373ae2723e */ /* 0x041fe20004807005 */
[----:B------:R-:W-:Y:S01]  /*4220*/  FADD.FTZ R3, R58, R3 ;  /* 0x000000033a037221 */ /* 0x000fe20000010000 */
[--C-:B------:R-:W-:Y:S02]  /*4230*/  IMAD.MOV.U32 R58, RZ, RZ, R151.reuse ;  /* 0x000000ffff3a7224 */ /* 0x100fe400078e0097 */
[----:B------:R-:W-:Y:S02]  /*4240*/  IMAD.MOV.U32 R55, RZ, RZ, R151 ;  /* 0x000000ffff377224 */ /* 0x000fe400078e0097 */
[----:B------:R-:W-:-:S01]  /*4250*/  FADD.FTZ R56, R56, R3 ;  /* 0x0000000338387221 */ /* 0x000fc20000010000 */
[----:B------:R-:W0:Y:S01]  /*4260*/  MUFU.EX2 R65, R65 ;  /* 0x0000004100417308 */ /* 0x000e220000000800 */
[----:B-1----:R-:W-:-:S04]  /*4270*/  FADD.FTZ R5, R83, R4 ;  /* 0x0000000453057221 */ /* 0x002fc80000010000 */
[----:B--2---:R-:W-:Y:S01]  /*4280*/  FADD.FTZ R4, R86, R5 ;  /* 0x0000000556047221 */ /* 0x004fe20000010000 */
[----:B------:R-:W-:-:S01]  /*4290*/  FADD.FTZ R5, R59, R56 ;  /* 0x000000383b057221 */ /* 0x000fc20000010000 */
[--C-:B------:R-:W-:Y:S02]  /*42a0*/  IMAD.MOV.U32 R59, RZ, RZ, R151.reuse ;  /* 0x000000ffff3b7224 */ /* 0x100fe400078e0097 */
[----:B------:R-:W-:Y:S01]  /*42b0*/  IMAD.MOV.U32 R56, RZ, RZ, R151 ;  /* 0x000000ffff387224 */ /* 0x000fe200078e0097 */
[C---:B0-----:R-:W-:Y:S01]  /*42c0*/  F2FP.SATFINITE.E4M3.F32.PACK_AB_MERGE_C R6, R65.reuse, R86, RZ ;  /* 0x000000564106723e */ /* 0x041fe200048070ff */
[----:B------:R-:W-:-:S01]  /*42d0*/  FADD.FTZ R4, R65, R4 ;  /* 0x0000000441047221 */ /* 0x000fc20000010000 */
[--C-:B------:R-:W-:Y:S02]  /*42e0*/  IMAD.MOV.U32 R86, RZ, RZ, R151.reuse ;  /* 0x000000ffff567224 */ /* 0x100fe400078e0097 */
[----:B------:R-:W-:Y:S01]  /*42f0*/  F2FP.SATFINITE.E4M3.F32.PACK_AB_MERGE_C R227, R83, R82, R6 ;  /* 0x0000005253e3723e */ /* 0x000fe20004807006 */
[----:B------:R-:W-:-:S02]  /*4300*/  IMAD.MOV.U32 R83, RZ, RZ, R151 ;  /* 0x000000ffff537224 */ /* 0x000fc400078e0097 */
[--C-:B------:R-:W-:Y:S02]  /*4310*/  IMAD.MOV.U32 R82, RZ, RZ, R151.reuse ;  /* 0x000000ffff527224 */ /* 0x100fe400078e0097 */
[----:B------:R-:W-:Y:S01]  /*4320*/  IMAD.MOV.U32 R65, RZ, RZ, R151 ;  /* 0x000000ffff417224 */ /* 0x000fe200078e0097 */
[----:B------:R-:W-:Y:S06]  /*4330*/  @!P1 BRA `(.L_x_15) ;  /* 0x0000002c00e49947 */ /* 0x000fec0003800000 */
[----:B------:R-:W-:Y:S01]  /*4340*/  IMAD.MOV.U32 R6, RZ, RZ, R193 ;  /* 0x000000ffff067224 */ /* 0x000fe200078e00c1 */
[----:B------:R-:W-:Y:S01]  /*4350*/  CS2R R150, SRZ ;  /* 0x0000000000967805 */ /* 0x000fe2000001ff00 */
[----:B------:R-:W-:Y:S01]  /*4360*/  IMAD.MOV.U32 R3, RZ, RZ, R188 ;  /* 0x000000ffff037224 */ /* 0x000fe200078e00bc */
[----:B------:R-:W-:Y:S02]  /*4370*/  CS2R R148, SRZ ;  /* 0x0000000000947805 */ /* 0x000fe4000001ff00 */
[----:B------:R-:W-:Y:S02]  /*4380*/  CS2R R146, SRZ ;  /* 0x0000000000927805 */ /* 0x000fe4000001ff00 */
[----:B------:R-:W-:Y:S02]  /*4390*/  CS2R R144, SRZ ;  /* 0x0000000000907805 */ /* 0x000fe4000001ff00 */
[----:B------:R-:W-:Y:S02]  /*43a0*/  CS2R R142, SRZ ;  /* 0x00000000008e7805 */ /* 0x000fe4000001ff00 */
[----:B------:R-:W-:-:S02]  /*43b0*/  CS2R R140, SRZ ;  /* 0x00000000008c7805 */ /* 0x000fc4000001ff00 */
[----:B------:R-:W-:Y:S02]  /*43c0*/  CS2R R138, SRZ ;  /* 0x00000000008a7805 */ /* 0x000fe4000001ff00 */
        /* <DEDUP_REMOVED lines=56> */
[----:B------:R-:W-:Y:S01]  /*4750*/  CS2R R24, SRZ ;  /* 0x0000000000187805 */ /* 0x000fe2000001ff00 */
[----:B------:R-:W-:Y:S01]  /*4760*/  UIADD3 UR49, UR49, -0x2, URZ ;  /* 0xfffffffe31317890 */ /* 0x000fe2000fffe03f */
[----:B------:R-:W-:Y:S01]  /*4770*/  UMOV UR53, UR43 ;  /* 0x0000002b00357c82 */ /* 0x000fe20008000000 */
[----:B------:R-:W-:Y:S01]  /*4780*/  UMOV UR52, UR51 ;  /* 0x0000003300347c82 */ /* 0x000fe20008000000 */
[----:B------:R-:W-:-:S09]  /*4790*/  ULDC UR50, c[0x0][0x988] ;  /* 0x0002620000327ab9 */ /* 0x000fd20000000800 */
.L_x_25:
[----:B------:R-:W-:Y:S01]  /*47a0*/  ISETP.NE.AND P2, PT, RZ, UR37, PT ;  /* 0x00000025ff007c0c */ /* 0x000fe2000bf45270 */
[----:B------:R-:W-:-:S04]  /*47b0*/  UISETP.NE.AND UP0, UPT, UR52, 0x1, UPT ;  /* 0x000000013400788c */ /* 0x000fc8000bf05270 */
[----:B------:R-:W-:-:S04]  /*47c0*/  USEL UR43, URZ, 0x1, UP0 ;  /* 0x000000013f2b7887 */ /* 0x000fc80008000000 */
[----:B------:R-:W-:-:S04]  /*47d0*/  ULOP3.LUT UR43, UR53, UR43, URZ, 0x3c, !UPT ;  /* 0x0000002b352b7292 */ /* 0x000fc8000f8e3c3f */
[----:B------:R-:W-:Y:S08]  /*47e0*/  @P2 BRA `(.L_x_16) ;  /* 0x0000000000382947 */ /* 0x000ff00003800000 */
[----:B------:R-:W-:Y:S05]  /*47f0*/  @!P0 BRA `(.L_x_17) ;  /* 0x0000000000048947 */ /* 0x000fea0003800000 */
[----:B------:R-:W-:Y:S01]  /*4800*/  BPT.TRAP 0x1 ;  /* 0x000000040000795c */ /* 0x000fe20000300000 */
.L_x_17:
[----:B------:R-:W-:Y:S01]  /*4810*/  UIADD3 UR6, UR52, 0x1, URZ ;  /* 0x0000000134067890 */ /* 0x000fe2000fffe03f */
[----:B------:R-:W-:-:S03]  /*4820*/  IMAD.U32 R7, RZ, RZ, UR43 ;  /* 0x0000002bff077e24 */ /* 0x000fc6000f8e00ff */
[----:B------:R-:W-:Y:S02]  /*4830*/  UISETP.NE.AND UP0, UPT, UR6, 0x2, UPT ;  /* 0x000000020600788c */ /* 0x000fe4000bf05270 */
[----:B------:R-:W-:Y:S02]  /*4840*/  SHF.L.U32 R7, R7, 0x1f, RZ ;  /* 0x0000001f07077819 */ /* 0x000fe400000006ff */
[----:B------:R-:W-:-:S04]  /*4850*/  USEL UR6, UR6, URZ, UP0 ;  /* 0x0000003f06067287 */ /* 0x000fc80008000000 */
[----:B------:R-:W-:-:S09]  /*4860*/  ULEA UR6, UR6, UR39, 0x3 ;  /* 0x0000002706067291 */ /* 0x000fd2000f8e183f */
[----:B------:R0:W1:Y:S01]  /*4870*/  SYNCS.PHASECHK.TRANS64.TRYWAIT P1, [UR6+0x38830], R7 ;  /* 0x03883007ff0075a7 */ /* 0x0000620008020146 */
[----:B------:R-:W-:Y:S05]  /*4880*/  @!P0 BRA `(.L_x_18) ;  /* 0x0000000000048947 */ /* 0x000fea0003800000 */
[----:B------:R-:W-:Y:S01]  /*4890*/  BPT.TRAP 0x1 ;  /* 0x000000040000795c */ /* 0x000fe20000300000 */
.L_x_18:
[----:B-1----:R-:W-:Y:S05]  /*48a0*/  @P1 BRA `(.L_x_16) ;  /* 0x0000000000081947 */ /* 0x002fea0003800000 */
[----:B------:R-:W1:Y:S02]  /*48b0*/  SYNCS.PHASECHK.TRANS64.TRYWAIT P1, [UR6+0x38830], R7 ;  /* 0x03883007ff0075a7 */ /* 0x000e640008020146 */
[----:B-1----:R-:W-:Y:S05]  /*48c0*/  @!P1 BRA `(.L_x_19) ;  /* 0x000000a000889947 */ /* 0x002fea0003800000 */
.L_x_16:
[----:B-1----:R-:W1:Y:S01]  /*48d0*/  S2R R8, SR_TID.X ;  /* 0x0000000000087919 */ /* 0x002e620000002100 */
[----:B------:R-:W-:Y:S01]  /*48e0*/  UIADD3 UR51, UR52, 0x1, URZ ;  /* 0x0000000134337890 */ /* 0x000fe2000fffe03f */
[----:B------:R-:W-:Y:S01]  /*48f0*/  UMOV UR35, 0x40000040 ;  /* 0x4000004000237882 */ /* 0x000fe20000000000 */
[----:B------:R-:W-:Y:S02]  /*4900*/  UMOV UR7, 0x40000040 ;  /* 0x4000004000077882 */ /* 0x000fe40000000000 */
[----:B------:R-:W-:Y:S01]  /*4910*/  UISETP.NE.AND UP0, UPT, UR51, 0x2, UPT ;  /* 0x000000023300788c */ /* 0x000fe2000bf05270 */
[----:B------:R-:W-:Y:S01]  /*4920*/  UMOV UR11, 0x40000040 ;  /* 0x40000040000b7882 */ /* 0x000fe20000000000 */
[----:B------:R-:W-:Y:S02]  /*4930*/  UMOV UR15, 0x40000040 ;  /* 0x40000040000f7882 */ /* 0x000fe40000000000 */
[----:B------:R-:W-:Y:S01]  /*4940*/  USEL UR51, UR51, URZ, UP0 ;  /* 0x0000003f33337287 */ /* 0x000fe20008000000 */
[----:B------:R-:W-:Y:S01]  /*4950*/  UMOV UR19, 0x40000040 ;  /* 0x4000004000137882 */ /* 0x000fe20000000000 */
[----:B------:R-:W-:-:S02]  /*4960*/  UMOV UR23, 0x40000040 ;  /* 0x4000004000177882 */ /* 0x000fc40000000000 */
[----:B------:R-:W-:Y:S01]  /*4970*/  ULEA UR34, UR51, UR48, 0xb ;  /* 0x0000003033227291 */ /* 0x000fe2000f8e583f */
[----:B------:R-:W-:Y:S01]  /*4980*/  UMOV UR27, 0x40000040 ;  /* 0x40000040001b7882 */ /* 0x000fe20000000000 */
[----:B------:R-:W-:Y:S02]  /*4990*/  UMOV UR31, 0x40000040 ;  /* 0x40000040001f7882 */ /* 0x000fe40000000000 */
[----:B------:R-:W-:Y:S02]  /*49a0*/  UIADD3 UR6, UR34, 0x2, URZ ;  /* 0x0000000222067890 */ /* 0x000fe4000fffe03f */
[----:B------:R-:W-:Y:S02]  /*49b0*/  UIADD3 UR10, UR34, 0x4, URZ ;  /* 0x00000004220a7890 */ /* 0x000fe4000fffe03f */
[----:B------:R-:W-:Y:S02]  /*49c0*/  UIADD3 UR14, UR34, 0x6, URZ ;  /* 0x00000006220e7890 */ /* 0x000fe4000fffe03f */
[----:B------:R-:W-:-:S02]  /*49d0*/  UIADD3 UR18, UR34, 0x400, URZ ;  /* 0x0000040022127890 */ /* 0x000fc4000fffe03f */
[----:B------:R-:W-:Y:S02]  /*49e0*/  UIADD3 UR22, UR34, 0x402, URZ ;  /* 0x0000040222167890 */ /* 0x000fe4000fffe03f */
[----:B------:R-:W-:Y:S02]  /*49f0*/  UIADD3 UR26, UR34, 0x404, URZ ;  /* 0x00000404221a7890 */ /* 0x000fe4000fffe03f */
[----:B------:R-:W-:Y:S01]  /*4a00*/  UIADD3 UR30, UR34, 0x406, URZ ;  /* 0x00000406221e7890 */ /* 0x000fe2000fffe03f */
[----:B-1----:R-:W-:-:S05]  /*4a10*/  SHF.R.U32.HI R8, RZ, 0x7, R8 ;  /* 0x00000007ff087819 */ /* 0x002fca0000011608 */
[----:B0-----:R-:W-:-:S05]  /*4a20*/  VIADD R7, R8, 0x8 ;  /* 0x0000000808077836 */ /* 0x001fca0000000000 */
[----:B------:R0:W-:Y:S06]  /*4a30*/  BAR.SYNC.DEFER_BLOCKING R7, 0x100 ;  /* 0x000400070000751d */ /* 0x0001ec0000010000 */
[----:B------:R-:W-:-:S06]  /*4a40*/  WARPGROUP.ARRIVE ;  /* 0x00000000000079c5 */ /* 0x000fcc0000000000 */
[----:B------:R-:W-:Y:S03]  /*4a50*/  QGMMA.64x128x32.F32.E4M3.E4M3 R152, gdesc[UR32], RZ, !UPT, gsb0 ;  /* 0x01e00000209879f3 */ /* 0x000fe6000c0008ff */
        /* <DEDUP_REMOVED lines=22> */
[----:B0-----:R-:W-:Y:S05]  /*4bc0*/  @P2 BRA `(.L_x_20) ;  /* 0x00000000002c2947 */ /* 0x001fea0003800000 */
[----:B------:R-:W-:Y:S05]  /*4bd0*/  @!P0 BRA `(.L_x_21) ;  /* 0x0000000000048947 */ /* 0x000fea0003800000 */
[----:B------:R-:W-:Y:S01]  /*4be0*/  BPT.TRAP 0x1 ;  /* 0x000000040000795c */ /* 0x000fe20000300000 */
.L_x_21:
[----:B------:R-:W-:Y:S01]  /*4bf0*/  ULEA UR6, UR52, UR39, 0x3 ;  /* 0x0000002734067291 */ /* 0x000fe2000f8e183f */
[----:B------:R-:W-:-:S05]  /*4c00*/  IMAD.U32 R7, RZ, RZ, UR53 ;  /* 0x00000035ff077e24 */ /* 0x000fca000f8e00ff */
[----:B------:R-:W-:-:S04]  /*4c10*/  SHF.L.U32 R7, R7, 0x1f, RZ ;  /* 0x0000001f07077819 */ /* 0x000fc800000006ff */
[----:B------:R0:W1:Y:S01]  /*4c20*/  SYNCS.PHASECHK.TRANS64.TRYWAIT P1, [UR6+0x38850], R7 ;  /* 0x03885007ff0075a7 */ /* 0x0000620008020146 */
[----:B------:R-:W-:Y:S05]  /*4c30*/  @!P0 BRA `(.L_x_22) ;  /* 0x0000000000048947 */ /* 0x000fea0003800000 */
[----:B------:R-:W-:Y:S01]  /*4c40*/  BPT.TRAP 0x1 ;  /* 0x000000040000795c */ /* 0x000fe20000300000 */
.L_x_22:
[----:B-1----:R-:W-:Y:S05]  /*4c50*/  @P1 BRA `(.L_x_20) ;  /* 0x0000000000081947 */ /* 0x002fea0003800000 */
[----:B------:R-:W1:Y:S02]  /*4c60*/  SYNCS.PHASECHK.TRANS64.TRYWAIT P1, [UR6+0x38850], R7 ;  /* 0x03885007ff0075a7 */ /* 0x000e640008020146 */
[----:B-1----:R-:W-:Y:S05]  /*4c70*/  @!P1 BRA `(.L_x_23) ;  /* 0x0000009c00b49947 */ /* 0x002fea0003800000 */
.L_x_20:
[----:B------:R-:W-:Y:S01]  /*4c80*/  UIADD3 UR6, UR39, 0x400, URZ ;  /* 0x0000040027067890 */ /* 0x000fe2000fffe03f */
[----:B------:R-:W-:Y:S01]  /*4c90*/  WARPGROUP.ARRIVE ;  /* 0x00000000000079c5 */ /* 0x000fe20000000000 */
[----:B------:R-:W-:Y:S01]  /*4ca0*/  UMOV UR7, 0x40000040 ;  /* 0x4000004000077882 */ /* 0x000fe20000000000 */
[C---:B-1----:R-:W-:Y:S01]  /*4cb0*/  FMUL.FTZ R8, R0.reuse, R152 ;  /* 0x0000009800087220 */ /* 0x042fe20000410000 */
[----:B------:R-:W-:Y:S01]  /*4cc0*/  USHF.R.U32.HI UR6, URZ, 0x4, UR6 ;  /* 0x000000043f067899 */ /* 0x000fe20008011606 */
[C---:B------:R-:W-:Y:S01]  /*4cd0*/  FMUL.FTZ R9, R0.reuse, R154 ;  /* 0x0000009a00097220 */ /* 0x040fe20000410000 */
[C---:B0-----:R-:W-:Y:S01]  /*4ce0*/  FMUL.FTZ R7, R0.reuse, R153 ;  /* 0x0000009900077220 */ /* 0x041fe20000410000 */
[C---:B------:R-:W-:Y:S01]  /*4cf0*/  FMUL.FTZ R10, R0.reuse, R155 ;  /* 0x0000009b000a7220 */ /* 0x040fe20000410000 */
[----:B------:R-:W-:Y:S01]  /*4d00*/  ULOP3.LUT UR6, UR6, 0x3fff, URZ, 0xc0, !UPT ;  /* 0x00003fff06067892 */ /* 0x000fe2000f8ec03f */
[----:B------:R-:W0:Y:S01]  /*4d10*/  MUFU.TANH R8, R8 ;  /* 0x0000000800087308 */ /* 0x000e220000002400 */
[C---:B------:R-:W-:Y:S01]  /*4d20*/  FMUL.FTZ R11, R0.reuse, R156 ;  /* 0x0000009c000b7220 */ /* 0x040fe20000410000 */
[C---:B------:R-:W-:Y:S01]  /*4d30*/  FMUL.FTZ R13, R0.reuse, R158 ;  /* 0x0000009e000d7220 */ /* 0x040fe20000410000 */
[----:B------:R-:W-:Y:S01]  /*4d40*/  ULOP3.LUT UR6, UR6, 0x10000, URZ, 0xfc, !UPT ;  /* 0x0001000006067892 */ /* 0x000fe2000f8efc3f */
[C---:B------:R-:W-:Y:S01]  /*4d50*/  FMUL.FTZ R12, R0.reuse, R157 ;  /* 0x0000009d000c7220 */ /* 0x040fe20000410000 */
[C---:B------:R-:W-:Y:S01]  /*4d60*/  FMUL.FTZ R14, R0.reuse, R159 ;  /* 0x0000009f000e7220 */ /* 0x040fe20000410000 */
[C---:B------:R-:W-:Y:S01]  /*4d70*/  FMUL.FTZ R15, R0.reuse, R160 ;  /* 0x000000a0000f7220 */ /* 0x040fe20000410000 */
[----:B------:R-:W-:Y:S01]  /*4d80*/  ULEA UR10, UR52, UR6, 0xb ;  /* 0x00000006340a7291 */ /* 0x000fe2000f8e583f */
[----:B------:R-:W1:Y:S01]  /*4d90*/  MUFU.TANH R9, R9 ;  /* 0x0000000900097308 */ /* 0x000e620000002400 */
[C---:B------:R-:W-:Y:S01]  /*4da0*/  FMUL.FTZ R21, R0.reuse, R162 ;  /* 0x000000a200157220 */ /* 0x040fe20000410000 */
[C---:B------:R-:W-:Y:S01]  /*4db0*/  FMUL.FTZ R20, R0.reuse, R161 ;  /* 0x000000a100147220 */ /* 0x040fe20000410000 */
[C---:B------:R-:W-:Y:S01]  /*4dc0*/  FMUL.FTZ R155, R0.reuse, R166 ;  /* 0x000000a6009b7220 */ /* 0x040fe20000410000 */
[C---:B------:R-:W-:Y:S01]  /*4dd0*/  FMUL.FTZ R166, R0.reuse, R177 ;  /* 0x000000b100a67220 */ /* 0x040fe20000410000 */
[C---:B------:R-:W-:Y:S01]  /*4de0*/  FMUL.FTZ R177, R0.reuse, R188 ;  /* 0x000000bc00b17220 */ /* 0x040fe20000410000 */
[----:B------:R-:W-:Y:S01]  /*4df0*/  UMOV UR6, UR10 ;  /* 0x0000000a00067c82 */ /* 0x000fe20008000000 */
[C---:B------:R-:W-:Y:S01]  /*4e00*/  FMUL.FTZ R152, R0.reuse, R163 ;  /* 0x000000a300987220 */ /* 0x040fe20000410000 */
[----:B------:R-:W-:Y:S01]  /*4e10*/  QGMMA.64x256x32.F32.E4M3.E4M3 R24, R228, gdesc[UR4], R24, gsb0 ;  /* 0x03e00004e4187df3 */ /* 0x000fe20008000818 */
[----:B------:R-:W-:Y:S01]  /*4e20*/  UIADD3 UR6, UR10, 0x2, URZ ;  /* 0x000000020a067890 */ /* 0x000fe2000fffe03f */
[----:B------:R-:W2:Y:S01]  /*4e30*/  MUFU.TANH R7, R7 ;  /* 0x0000000700077308 */ /* 0x000ea20000002400 */
[----:B------:R-:W-:Y:S01]  /*4e40*/  UMOV UR7, 0x40000040 ;  /* 0x4000004000077882 */ /* 0x000fe20000000000 */
[----:B------:R-:W-:Y:S01]  /*4e50*/  FMUL.FTZ R160, R0, R171 ;  /* 0x000000ab00a07220 */ /* 0x000fe20000410000 */
[----:B0-----:R-:W-:Y:S01]  /*4e60*/  FMNMX.FTZ R188, R8, R3, !PT ;  /* 0x0000000308bc7209 */ /* 0x001fe20007810000 */
[C---:B------:R-:W-:Y:S01]  /*4e70*/  FMUL.FTZ R153, R0.reuse, R164 ;  /* 0x000000a400997220 */ /* 0x040fe20000410000 */
[C---:B------:R-:W-:Y:S01]  /*4e80*/  FMUL.FTZ R171, R0.reuse, R182 ;  /* 0x000000b600ab7220 */ /* 0x040fe20000410000 */
[C---:B------:R-:W-:Y:S01]  /*4e90*/  FMUL.FTZ R182, R0.reuse, R193 ;  /* 0x000000c100b67220 */ /* 0x040fe20000410000 */
[----:B-1----:R-:W-:Y:S01]  /*4ea0*/  FMNMX.FTZ R193, R9, R6, !PT ;  /* 0x0000000609c17209 */ /* 0x002fe20007810000 */
[----:B------:R-:W0:Y:S01]  /*4eb0*/  MUFU.TANH R10, R10 ;  /* 0x0000000a000a7308 */ /* 0x000e220000002400 */
[C---:B------:R-:W-:Y:S01]  /*4ec0*/  FMUL.FTZ R163, R0.reuse, R174 ;  /* 0x000000ae00a37220 */ /* 0x040fe20000410000 */
[C---:B------:R-:W-:Y:S01]  /*4ed0*/  FMUL.FTZ R154, R0.reuse, R165 ;  /* 0x000000a5009a7220 */ /* 0x040fe20000410000 */
[C---:B------:R-:W-:Y:S01]  /*4ee0*/  FMUL.FTZ R174, R0.reuse, R185 ;  /* 0x000000b900ae7220 */ /* 0x040fe20000410000 */
[C---:B------:R-:W-:Y:S01]  /*4ef0*/  FMUL.FTZ R185, R0.reuse, R196 ;  /* 0x000000c400b97220 */ /* 0x040fe20000410000 */
[C---:B------:R-:W-:Y:S01]  /*4f00*/  FMUL.FTZ R156, R0.reuse, R167 ;  /* 0x000000a7009c7220 */ /* 0x040fe20000410000 */
[C---:B------:R-:W-:Y:S01]  /*4f10*/  FMUL.FTZ R162, R0.reuse, R173 ;  /* 0x000000ad00a27220 */ /* 0x040fe20000410000 */
[C---:B------:R-:W-:Y:S01]  /*4f20*/  FMUL.FTZ R157, R0.reuse, R168 ;  /* 0x000000a8009d7220 */ /* 0x040fe20000410000 */
[----:B------:R-:W1:Y:S01]  /*4f30*/  MUFU.TANH R11, R11 ;  /* 0x0000000b000b7308 */ /* 0x000e620000002400 */
[----:B--2---:R-:W-:Y:S01]  /*4f40*/  FMNMX.FTZ R188, R7, R188, !PT ;  /* 0x000000bc07bc7209 */ /* 0x004fe20007810000 */
[C---:B------:R-:W-:Y:S01]  /*4f50*/  FMUL.FTZ R173, R0.reuse, R184 ;  /* 0x000000b800ad7220 */ /* 0x040fe20000410000 */
[C---:B------:R-:W-:Y:S01]  /*4f60*/  FMUL.FTZ R184, R0.reuse, R195 ;  /* 0x000000c300b87220 */ /* 0x040fe20000410000 */
[C---:B------:R-:W-:Y:S01]  /*4f70*/  FMUL.FTZ R159, R0.reuse, R170 ;  /* 0x000000aa009f7220 */ /* 0x040fe20000410000 */
[C---:B------:R-:W-:Y:S01]  /*4f80*/  FMUL.FTZ R158, R0.reuse, R169 ;  /* 0x000000a9009e7220 */ /* 0x040fe20000410000 */
[C---:B------:R-:W-:Y:S01]  /*4f90*/  FMUL.FTZ R164, R0.reuse, R175 ;  /* 0x000000af00a47220 */ /* 0x040fe20000410000 */
[----:B------:R-:W-:Y:S01]  /*4fa0*/  FMUL.FTZ R161, R0, R172 ;  /* 0x000000ac00a17220 */ /* 0x000fe20000410000 */
[----:B------:R-:W2:Y:S01]  /*4fb0*/  MUFU.TANH R13, R13 ;  /* 0x0000000d000d7308 */ /* 0x000ea20000002400 */
[----:B0-----:R-:W-:Y:S01]  /*4fc0*/  FMNMX.FTZ R196, R10, R193, !PT ;  /* 0x000000c10ac47209 */ /* 0x001fe20007810000 */
[C---:B------:R-:W-:Y:S01]  /*4fd0*/  FMUL.FTZ R175, R0.reuse, R186 ;  /* 0x000000ba00af7220 */ /* 0x040fe20000410000 */
[C---:B------:R-:W-:Y:S01]  /*4fe0*/  FMUL.FTZ R186, R0.reuse, R197 ;  /* 0x000000c500ba7220 */ /* 0x040fe20000410000 */
[C---:B------:R-:W-:Y:S01]  /*4ff0*/  FMUL.FTZ R165, R0.reuse, R176 ;  /* 0x000000b000a57220 */ /* 0x040fe20000410000 */
[C---:B------:R-:W-:Y:S01]  /*5000*/  FMUL.FTZ R176, R0.reuse, R187 ;  /* 0x000000bb00b07220 */ /* 0x040fe20000410000 */
[C---:B------:R-:W-:Y:S01]  /*5010*/  FMUL.FTZ R187, R0.reuse, R198 ;  /* 0x000000c600bb7220 */ /* 0x040fe20000410000 */
[C---:B------:R-:W-:Y:S01]  /*5020*/  FMUL.FTZ R167, R0.reuse, R178 ;  /* 0x000000b200a77220 */ /* 0x040fe20000410000 */
[----:B------:R-:W0:Y:S01]  /*5030*/  MUFU.TANH R12, R12 ;  /* 0x0000000c000c7308 */ /* 0x000e220000002400 */
[----:B-1----:R-:W-:Y:S01]  /*5040*/  FMNMX.FTZ R193, R11, R188, !PT ;  /* 0x000000bc0bc17209 */ /* 0x002fe20007810000 */
        /* <DEDUP_REMOVED lines=17> */
[----:B------:R-:W-:-:S05]  /*5160*/  FMUL.FTZ R194, R0, R203 ;  /* 0x000000cb00c27220 */ /* 0x000fca0000410000 */
[----:B------:R-:W0:Y:S01]  /*5170*/  MUFU.TANH R21, R21 ;  /* 0x0000001500157308 */ /* 0x000e220000002400 */
[----:B-1----:R-:W-:Y:S01]  /*5180*/  FMNMX.FTZ R196, R14, R195, !PT ;  /* 0x000000c30ec47209 */ /* 0x002fe20007810000 */
[----:B------:R-:W-:-:S06]  /*5190*/  FMUL.FTZ R195, R0, R204 ;  /* 0x000000cc00c37220 */ /* 0x000fcc0000410000 */
[----:B------:R-:W1:Y:S01]  /*51a0*/  MUFU.TANH R20, R20 ;  /* 0x0000001400147308 */ /* 0x000e620000002400 */
[----:B--2---:R-:W-:-:S07]  /*51b0*/  FMNMX.FTZ R193, R15, R188, !PT ;  /* 0x000000bc0fc17209 */ /* 0x004fce0007810000 */
[----:B------:R-:W2:Y:S01]  /*51c0*/  MUFU.TANH R152, R152 ;  /* 0x0000009800987308 */ /* 0x000ea20000002400 */
[----:B0-----:R-:W-:Y:S01]  /*51d0*/  FMNMX.FTZ R197, R21, R196, !PT ;  /* 0x000000c415c57209 */ /* 0x001fe20007810000 */
[----:B------:R-:W-:-:S06]  /*51e0*/  FMUL.FTZ R196, R0, R205 ;  /* 0x000000cd00c47220 */ /* 0x000fcc0000410000 */
[----:B------:R-:W0:Y:S01]  /*51f0*/  MUFU.TANH R153, R153 ;  /* 0x0000009900997308 */ /* 0x000e220000002400 */
[----:B-1----:R-:W-:-:S07]  /*5200*/  FMNMX.FTZ R188, R20, R193, !PT ;  /* 0x000000c114bc7209 */ /* 0x002fce0007810000 */
[----:B------:R-:W1:Y:S01]  /*5210*/  MUFU.TANH R155, R155 ;  /* 0x0000009b009b7308 */ /* 0x000e620000002400 */
[----:B--2---:R-:W-:-:S07]  /*5220*/  FMNMX.FTZ R198, R152, R197, !PT ;  /* 0x000000c598c67209 */ /* 0x004fce0007810000 */
[----:B------:R-:W2:Y:S01]  /*5230*/  MUFU.TANH R154, R154 ;  /* 0x0000009a009a7308 */ /* 0x000ea20000002400 */
[----:B0-----:R-:W-:-:S07]  /*5240*/  FMNMX.FTZ R193, R153, R188, !PT ;  /* 0x000000bc99c17209 */ /* 0x001fce0007810000 */
[----:B------:R-:W0:Y:S01]  /*5250*/  MUFU.TANH R156, R156 ;  /* 0x0000009c009c7308 */ /* 0x000e220000002400 */
[----:B-1----:R-:W-:-:S07]  /*5260*/  FMNMX.FTZ R197, R155, R198, !PT ;  /* 0x000000c69bc57209 */ /* 0x002fce0007810000 */
        /* <DEDUP_REMOVED lines=8> */
[----:B--2---:R-:W-:Y:S01]  /*52f0*/  FMNMX.FTZ R199, R159, R198, !PT ;  /* 0x000000c69fc77209 */ /* 0x004fe20007810000 */
[----:B------:R-:W-:-:S06]  /*5300*/  FMUL.FTZ R198, R0, R207 ;  /* 0x000000cf00c67220 */ /* 0x000fcc0000410000 */
[----:B------:R-:W2:Y:S01]  /*5310*/  MUFU.TANH R161, R161 ;  /* 0x000000a100a17308 */ /* 0x000ea20000002400 */
[----:B0-----:R-:W-:-:S07]  /*5320*/  FMNMX.FTZ R188, R158, R193, !PT ;  /* 0x000000c19ebc7209 */ /* 0x001fce0007810000 */
        /* <DEDUP_REMOVED lines=14> */
[----:B-1----:R-:W-:Y:S01]  /*5410*/  FMNMX.FTZ R201, R167, R200, !PT ;  /* 0x000000c8a7c97209 */ /* 0x002fe20007810000 */
[----:B------:R-:W-:-:S06]  /*5420*/  FMUL.FTZ R200, R0, R209 ;  /* 0x000000d100c87220 */ /* 0x000fcc0000410000 */
        /* <DEDUP_REMOVED lines=16> */
[----:B0-----:R-:W-:Y:S01]  /*5530*/  FMNMX.FTZ R203, R175, R202, !PT ;  /* 0x000000caafcb7209 */ /* 0x001fe20007810000 */
[----:B------:R-:W-:Y:S01]  /*5540*/  FMUL.FTZ R202, R0, R211 ;  /* 0x000000d300ca7220 */ /* 0x000fe20000410000 */
[----:B------:R-:W-:Y:S02]  /*5550*/  WARPGROUP.DEPBAR.LE gsb0, 0x0 ;  /* 0x00008000000079c5 */ /* 0x000fe40000010000 */
[----:B------:R-:W-:-:S06]  /*5560*/  WARPGROUP.ARRIVE ;  /* 0x00000000000079c5 */ /* 0x000fcc0000000000 */
[----:B------:R-:W0:Y:S01]  /*5570*/  S2R R231, SR_TID.X ;  /* 0x0000000000e77919 */ /* 0x000e220000002100 */
[----:B------:R-:W3:Y:S01]  /*5580*/  MUFU.TANH R177, R177 ;  /* 0x000000b100b17308 */ /* 0x000ee20000002400 */
[----:B-1----:R-:W-:Y:S01]  /*5590*/  FMNMX.FTZ R188, R174, R193, !PT ;  /* 0x000000c1aebc7209 */ /* 0x002fe20007810000 */
[----:B------:R-:W-:Y:S01]  /*55a0*/  QGMMA.64x256x32.F32.E4M3.E4M3 R24, R216, gdesc[UR4], R24, gsb0 ;  /* 0x03e00004d8187df3 */ /* 0x000fe20008000818 */
[----:B------:R-:W-:Y:S01]  /*55b0*/  UIADD3 UR6, UR10, 0x4, URZ ;  /* 0x000000040a067890 */ /* 0x000fe2000fffe03f */
[----:B------:R-:W-:-:S04]  /*55c0*/  UMOV UR7, 0x40000040 ;  /* 0x4000004000077882 */ /* 0x000fc80000000000 */
[----:B------:R-:W1:Y:S01]  /*55d0*/  MUFU.TANH R179, R179 ;  /* 0x000000b300b37308 */ /* 0x000e620000002400 */
[----:B--2---:R-:W-:-:S07]  /*55e0*/  FMNMX.FTZ R204, R176, R203, !PT ;  /* 0x000000cbb0cc7209 */ /* 0x004fce0007810000 */
[----:B------:R-:W2:Y:S01]  /*55f0*/  MUFU.TANH R178, R178 ;  /* 0x000000b200b27308 */ /* 0x000ea20000002400 */
[----:B---3--:R-:W-:-:S07]  /*5600*/  FMNMX.FTZ R193, R177, R188, !PT ;  /* 0x000000bcb1c17209 */ /* 0x008fce0007810000 */
[----:B------:R-:W3:Y:S01]  /*5610*/  MUFU.TANH R180, R180 ;  /* 0x000000b400b47308 */ /* 0x000ee20000002400 */
[----:B-1----:R-:W-:Y:S02]  /*5620*/  FMNMX.FTZ R203, R179, R204, !PT ;  /* 0x000000ccb3cb7209 */ /* 0x002fe40007810000 */
[----:B0-----:R-:W-:-:S05]  /*5630*/  LOP3.LUT P1, RZ, R231, 0x7f, RZ, 0xc0, !PT ;  /* 0x0000007fe7ff7812 */ /* 0x001fca000782c0ff */
[----:B------:R-:W0:Y:S01]  /*5640*/  MUFU.TANH R181, R181 ;  /* 0x000000b500b57308 */ /* 0x000e220000002400 */
[----:B--2---:R-:W-:Y:S02]  /*5650*/  FMNMX.FTZ R188, R178, R193, !PT ;  /* 0x000000c1b2bc7209 */ /* 0x004fe40007810000 */
[----:B------:R-:W-:-:S05]  /*5660*/  SHF.R.U32.HI R231, RZ, 0x7, R231 ;  /* 0x00000007ffe77819 */ /* 0x000fca00000116e7 */
[----:B------:R-:W1:Y:S01]  /*5670*/  MUFU.TANH R183, R183 ;  /* 0x000000b700b77308 */ /* 0x000e620000002400 */
[----:B---3--:R-:W-:Y:S01]  /*5680*/  FMNMX.FTZ R204, R180, R203, !PT ;  /* 0x000000cbb4cc7209 */ /* 0x008fe20007810000 */
        /* <DEDUP_REMOVED lines=47> */
[----:B0-----:R-:W-:Y:S02]  /*5980*/  FMNMX.FTZ R207, R205, R208, !PT ;  /* 0x000000d0cdcf7209 */ /* 0x001fe40007810000 */
[----:B-1----:R-:W-:-:S05]  /*5990*/  FMNMX.FTZ R208, R204, R193, !PT ;  /* 0x000000c1ccd07209 */ /* 0x002fca0007810000 */
[----:B------:R-:W0:Y:S01]  /*59a0*/  SHFL.BFLY PT, R193, R208, 0x2, 0x1f ;  /* 0x0c401f00d0c17f89 */ /* 0x000e2200000e0000 */
[----:B--2---:R-:W-:-:S05]  /*59b0*/  FMNMX.FTZ R207, R206, R207, !PT ;  /* 0x000000cfcecf7209 */ /* 0x004fca0007810000 */
[----:B------:R-:W1:Y:S01]  /*59c0*/  SHFL.BFLY PT, R188, R207, 0x2, 0x1f ;  /* 0x0c401f00cfbc7f89 */ /* 0x000e6200000e0000 */
[----:B0-----:R-:W-:Y:S02]  /*59d0*/  FMNMX.FTZ R209, R208, R193, !PT ;  /* 0x000000c1d0d17209 */ /* 0x001fe40007810000 */
[----:B-1----:R-:W-:-:S03]  /*59e0*/  FMNMX.FTZ R210, R207, R188, !PT ;  /* 0x000000bccfd27209 */ /* 0x002fc60007810000 */
[----:B------:R-:W0:Y:S04]  /*59f0*/  SHFL.BFLY PT, R188, R209, 0x1, 0x1f ;  /* 0x0c201f00d1bc7f89 */ /* 0x000e2800000e0000 */
[----:B------:R-:W1:Y:S01]  /*5a00*/  SHFL.BFLY PT, R193, R210, 0x1, 0x1f ;  /* 0x0c201f00d2c17f89 */ /* 0x000e6200000e0000 */
[----:B------:R-:W-:Y:S02]  /*5a10*/  WARPGROUP.DEPBAR.LE gsb0, 0x0 ;  /* 0x00008000000079c5 */ /* 0x000fe40000010000 */
[----:B------:R-:W-:-:S06]  /*5a20*/  WARPGROUP.ARRIVE ;  /* 0x00000000000079c5 */ /* 0x000fcc0000000000 */
[----:B------:R-:W-:Y:S01]  /*5a30*/  QGMMA.64x256x32.F32.E4M3.E4M3 R24, R220, gdesc[UR4], R24, gsb0 ;  /* 0x03e00004dc187df3 */ /* 0x000fe20008000818 */
[----:B------:R-:W-:Y:S01]  /*5a40*/  UIADD3 UR6, UR10, 0x6, URZ ;  /* 0x000000060a067890 */ /* 0x000fe2000fffe03f */
[----:B------:R-:W-:Y:S01]  /*5a50*/  UMOV UR7, 0x40000040 ;  /* 0x4000004000077882 */ /* 0x000fe20000000000 */
[----:B0-----:R-:W-:Y:S02]  /*5a60*/  FMNMX.FTZ R188, R209, R188, !PT ;  /* 0x000000bcd1bc7209 */ /* 0x001fe40007810000 */
[----:B-1----:R-:W-:-:S03]  /*5a70*/  FMNMX.FTZ R193, R210, R193, !PT ;  /* 0x000000c1d2c17209 */ /* 0x002fc60007810000 */
[----:B------:R-:W-:Y:S01]  /*5a80*/  FADD.FTZ R3, -R188, R3 ;  /* 0x00000003bc037221 */ /* 0x000fe20000010100 */
[----:B------:R-:W-:Y:S02]  /*5a90*/  WARPGROUP.DEPBAR.LE gsb0, 0x0 ;  /* 0x00008000000079c5 */ /* 0x000fe40000010000 */
[----:B------:R-:W-:-:S15]  /*5aa0*/  WARPGROUP.ARRIVE ;  /* 0x00000000000079c5 */ /* 0x000fde0000000000 */
[----:B------:R-:W-:-:S02]  /*5ab0*/  NOP ;  /* 0x0000000000007918 */ /* 0x000fc40000000000 */
[----:B------:R-:W-:Y:S01]  /*5ac0*/  QGMMA.64x256x32.F32.E4M3.E4M3 R24, R224, gdesc[UR4], R24, gsb0 ;  /* 0x03e00004e0187df3 */ /* 0x000fe20008000818 */
[----:B------:R-:W-:Y:S02]  /*5ad0*/  UMOV UR6, UR50 ;  /* 0x0000003200067c82 */ /* 0x000fe40008000000 */
[----:B------:R-:W-:Y:S02]  /*5ae0*/  IMAD.U32 R207, RZ, RZ, UR6 ;  /* 0x00000006ffcf7e24 */ /* 0x000fe4000f8e00ff */
[----:B------:R-:W-:Y:S01]  /*5af0*/  FMUL.FTZ R208, R3, UR6 ;  /* 0x0000000603d07c20 */ /* 0x000fe20008410000 */
[----:B------:R-:W-:Y:S01]  /*5b00*/  FADD.FTZ R3, -R193, R6 ;  /* 0x00000006c1037221 */ /* 0x000fe20000010100 */
[----:B------:R-:W-:-:S02]  /*5b10*/  FFMA.FTZ R207, R188, R207, -8 ;  /* 0xc1000000bccf7423 */ /* 0x000fc400000100cf */
[----:B------:R0:W-:Y:S01]  /*5b20*/  MUFU.EX2 R6, R208 ;  /* 0x000000d000067308 */ /* 0x0001e20000000800 */
[----:B------:R-:W-:Y:S01]  /*5b30*/  FMUL.FTZ R3, R3, UR6 ;  /* 0x0000000603037c20 */ /* 0x000fe20008410000 */
[--C-:B------:R-:W-:Y:S01]  /*5b40*/  FFMA.FTZ R209, R8, UR6, -R207.reuse ;  /* 0x0000000608d17c23 */ /* 0x100fe200080108cf */
[----:B------:R-:W-:-:S01]  /*5b50*/  FFMA.FTZ R8, R7, UR6, -R207 ;  /* 0x0000000607087c23 */ /* 0x000fc200080108cf */
        /* <DEDUP_REMOVED lines=12> */
[----:B------:R-:W-:Y:S01]  /*5c20*/  FFMA.FTZ R190, R191, UR6, -R207 ;  /* 0x00000006bfbe7c23 */ /* 0x000fe200080108cf */
[----:B0-----:R-:W-:-:S02]  /*5c30*/  IMAD.U32 R208, RZ, RZ, UR6 ;  /* 0x00000006ffd07e24 */ /* 0x001fc4000f8e00ff */
[--C-:B------:R-:W-:Y:S01]  /*5c40*/  FFMA.FTZ R191, R195, UR6, -R207.reuse ;  /* 0x00000006c3bf7c23 */ /* 0x100fe200080108cf */
[----:B------:R-:W-:-:S01]  /*5c50*/  FFMA.FTZ R195, R199, UR6, -R207 ;  /* 0x00000006c7c37c23 */ /* 0x000fc200080108cf */
[----:B------:R-:W-:Y:S01]  /*5c60*/  FFMA.FTZ R199, R203, UR6, -R207 ;  /* 0x00000006cbc77c23 */ /* 0x000fe200080108cf */
[----:B------:R-:W-:-:S01]  /*5c70*/  FFMA.FTZ R203, R193, R208, -8 ;  /* 0xc1000000c1cb7423 */ /* 0x000fc200000100d0 */
[----:B------:R-:W0:Y:S01]  /*5c80*/  MUFU.EX2 R209, R209 ;  /* 0x000000d100d17308 */ /* 0x000e220000000800 */
[----:B------:R-:W-:-:S01]  /*5c90*/  FFMA.FTZ R12, R12, UR6, -R207 ;  /* 0x000000060c0c7c23 */ /* 0x000fc200080108cf */
[----:B------:R-:W-:Y:S01]  /*5ca0*/  FFMA.FTZ R20, R20, UR6, -R207 ;  /* 0x0000000614147c23 */ /* 0x000fe200080108cf */
[----:B------:R-:W-:-:S01]  /*5cb0*/  FFMA.FTZ R208, R9, UR6, -R203 ;  /* 0x0000000609d07c23 */ /* 0x000fc200080108cb */
[--C-:B------:R-:W-:Y:S01]  /*5cc0*/  FFMA.FTZ R9, R10, UR6, -R203.reuse ;  /* 0x000000060a097c23 */ /* 0x100fe200080108cb */
[----:B------:R-:W-:-:S01]  /*5cd0*/  FFMA.FTZ R10, R13, UR6, -R203 ;  /* 0x000000060d0a7c23 */ /* 0x000fc200080108cb */
[--C-:B------:R-:W-:Y:S01]  /*5ce0*/  FFMA.FTZ R13, R14, UR6, -R203.reuse ;  /* 0x000000060e0d7c23 */ /* 0x100fe200080108cb */
[----:B------:R-:W-:-:S01]  /*5cf0*/  FFMA.FTZ R14, R21, UR6, -R203 ;  /* 0x00000006150e7c23 */ /* 0x000fc200080108cb */
[----:B------:R-:W-:Y:S01]  /*5d00*/  MUFU.EX2 R3, R3 ;  /* 0x0000000300037308 */ /* 0x000fe20000000800 */
[----:B------:R-:W-:-:S01]  /*5d10*/  FFMA.FTZ R21, R152, UR6, -R203 ;  /* 0x0000000698157c23 */ /* 0x000fc200080108cb */
[--C-:B------:R-:W-:Y:S01]  /*5d20*/  FFMA.FTZ R152, R155, UR6, -R203.reuse ;  /* 0x000000069b987c23 */ /* 0x100fe200080108cb */
[----:B------:R-:W-:-:S01]  /*5d30*/  FFMA.FTZ R155, R156, UR6, -R203 ;  /* 0x000000069c9b7c23 */ /* 0x000fc200080108cb */
[--C-:B------:R-:W-:Y:S01]  /*5d40*/  FFMA.FTZ R156, R159, UR6, -R203.reuse ;  /* 0x000000069f9c7c23 */ /* 0x100fe200080108cb */
[----:B------:R-:W-:-:S01]  /*5d50*/  FFMA.FTZ R159, R160, UR6, -R203 ;  /* 0x00000006a09f7c23 */ /* 0x000fc200080108cb */
[----:B------:R-:W-:Y:S01]  /*5d60*/  FFMA.FTZ R154, R154, UR6, -R207 ;  /* 0x000000069a9a7c23 */ /* 0x000fe200080108cf */
[----:B------:R-:W-:-:S01]  /*5d70*/  FFMA.FTZ R160, R163, UR6, -R203 ;  /* 0x00000006a3a07c23 */ /* 0x000fc200080108cb */
[----:B------:R-:W1:Y:S01]  /*5d80*/  MUFU.EX2 R208, R208 ;  /* 0x000000d000d07308 */ /* 0x000e620000000800 */
[----:B0-----:R-:W-:-:S01]  /*5d90*/  FFMA.FTZ R5, R6, R5, R209 ;  /* 0x0000000506057223 */ /* 0x001fc200000100d1 */
[----:B------:R-:W-:Y:S01]  /*5da0*/  FFMA.FTZ R163, R164, UR6, -R203 ;  /* 0x00000006a4a37c23 */ /* 0x000fe200080108cb */
[----:B------:R-:W-:-:S01]  /*5db0*/  FFMA.FTZ R158, R158, UR6, -R207 ;  /* 0x000000069e9e7c23 */ /* 0x000fc200080108cf */
[--C-:B------:R-:W-:Y:S01]  /*5dc0*/  FFMA.FTZ R162, R162, UR6, -R207.reuse ;  /* 0x00000006a2a27c23 */ /* 0x100fe200080108cf */
[----:B------:R-:W-:-:S01]  /*5dd0*/  FFMA.FTZ R166, R166, UR6, -R207 ;  /* 0x00000006a6a67c23 */ /* 0x000fc200080108cf */
[--C-:B------:R-:W-:Y:S01]  /*5de0*/  FFMA.FTZ R170, R170, UR6, -R207.reuse ;  /* 0x00000006aaaa7c23 */ /* 0x100fe200080108cf */
[----:B------:R-:W-:-:S01]  /*5df0*/  FFMA.FTZ R174, R174, UR6, -R207 ;  /* 0x00000006aeae7c23 */ /* 0x000fc200080108cf */
[----:B------:R-:W0:Y:S01]  /*5e00*/  MUFU.EX2 R8, R8 ;  /* 0x0000000800087308 */ /* 0x000e220000000800 */
[----:B------:R-:W-:-:S01]  /*5e10*/  FFMA.FTZ R178, R178, UR6, -R207 ;  /* 0x00000006b2b27c23 */ /* 0x000fc200080108cf */
[--C-:B------:R-:W-:Y:S01]  /*5e20*/  FFMA.FTZ R182, R182, UR6, -R207.reuse ;  /* 0x00000006b6b67c23 */ /* 0x100fe200080108cf */
[----:B------:R-:W-:-:S01]  /*5e30*/  FFMA.FTZ R186, R186, UR6, -R207 ;  /* 0x00000006baba7c23 */ /* 0x000fc200080108cf */
[--C-:B------:R-:W-:Y:S01]  /*5e40*/  FFMA.FTZ R196, R196, UR6, -R207.reuse ;  /* 0x00000006c4c47c23 */ /* 0x100fe200080108cf */
[----:B------:R-:W-:-:S01]  /*5e50*/  FFMA.FTZ R200, R200, UR6, -R207 ;  /* 0x00000006c8c87c23 */ /* 0x000fc200080108cf */
[----:B------:R-:W-:Y:S01]  /*5e60*/  FFMA.FTZ R204, R204, UR6, -R207 ;  /* 0x00000006cccc7c23 */ /* 0x000fe200080108cf */
[----:B------:R-:W-:-:S01]  /*5e70*/  FFMA.FTZ R164, R167, UR6, -R203 ;  /* 0x00000006a7a47c23 */ /* 0x000fc200080108cb */
[----:B------:R-:W2:Y:S01]  /*5e80*/  MUFU.EX2 R9, R9 ;  /* 0x0000000900097308 */ /* 0x000ea20000000800 */
[----:B-1----:R-:W-:-:S01]  /*5e90*/  FFMA.FTZ R4, R3, R4, R208 ;  /* 0x0000000403047223 */ /* 0x002fc200000100d0 */
[--C-:B------:R-:W-:Y:S01]  /*5ea0*/  FFMA.FTZ R167, R168, UR6, -R203.reuse ;  /* 0x00000006a8a77c23 */ /* 0x100fe200080108cb */
[----:B------:R-:W-:-:S01]  /*5eb0*/  FFMA.FTZ R168, R171, UR6, -R203 ;  /* 0x00000006aba87c23 */ /* 0x000fc200080108cb */
[--C-:B------:R-:W-:Y:S01]  /*5ec0*/  FFMA.FTZ R171, R172, UR6, -R203.reuse ;  /* 0x00000006acab7c23 */ /* 0x100fe200080108cb */
[----:B------:R-:W-:-:S01]  /*5ed0*/  FFMA.FTZ R172, R175, UR6, -R203 ;  /* 0x00000006afac7c23 */ /* 0x000fc200080108cb */
[--C-:B------:R-:W-:Y:S01]  /*5ee0*/  FFMA.FTZ R175, R176, UR6, -R203.reuse ;  /* 0x00000006b0af7c23 */ /* 0x100fe200080108cb */
[----:B------:R-:W-:-:S01]  /*5ef0*/  FFMA.FTZ R176, R179, UR6, -R203 ;  /* 0x00000006b3b07c23 */ /* 0x000fc200080108cb */
[----:B------:R-:W1:Y:S01]  /*5f00*/  MUFU.EX2 R7, R7 ;  /* 0x0000000700077308 */ /* 0x000e620000000800 */
[----:B0-----:R-:W-:-:S01]  /*5f10*/  FADD.FTZ R210, R8, R5 ;  /* 0x0000000508d27221 */ /* 0x001fc20000010000 */
[--C-:B------:R-:W-:Y:S01]  /*5f20*/  FFMA.FTZ R179, R180, UR6, -R203.reuse ;  /* 0x00000006b4b37c23 */ /* 0x100fe200080108cb */
[----:B------:R-:W-:-:S05]  /*5f30*/  FFMA.FTZ R180, R183, UR6, -R203 ;  /* 0x00000006b7b47c23 */ /* 0x000fca00080108cb */
[----:B------:R-:W0:Y:S01]  /*5f40*/  MUFU.EX2 R10, R10 ;  /* 0x0000000a000a7308 */ /* 0x000e220000000800 */
[----:B--2---:R-:W-:-:S07]  /*5f50*/  FADD.FTZ R5, R9, R4 ;  /* 0x0000000409057221 */ /* 0x004fce0000010000 */
        /* <DEDUP_REMOVED lines=13> */
[----:B-1----:R-:W-:-:S01]  /*6030*/  FADD.FTZ R210, R20, R183 ;  /* 0x000000b714d27221 */ /* 0x002fc20000010000 */
[--C-:B------:R-:W-:Y:S01]  /*6040*/  FFMA.FTZ R183, R184, UR6, -R203.reuse ;  /* 0x00000006b8b77c23 */ /* 0x100fe200080108cb */
[----:B------:R-:W-:-:S05]  /*6050*/  FFMA.FTZ R184, R187, UR6, -R203 ;  /* 0x00000006bbb87c23 */ /* 0x000fca00080108cb */
        /* <DEDUP_REMOVED lines=15> */
[----:B--2---:R-:W-:-:S01]  /*6150*/  FADD.FTZ R210, R158, R187 ;  /* 0x000000bb9ed27221 */ /* 0x004fc20000010000 */
[----:B------:R-:W-:-:S06]  /*6160*/  FFMA.FTZ R187, R189, UR6, -R203 ;  /* 0x00000006bdbb7c23 */ /* 0x000fcc00080108cb */
        /* <DEDUP_REMOVED lines=9> */
[----:B------:R-:W-:-:S01]  /*6200*/  FFMA.FTZ R192, R194, UR6, -R203 ;  /* 0x00000006c2c07c23 */ /* 0x000fc200080108cb */
[----:B------:R-:W-:-:S04]  /*6210*/  FFMA.FTZ R194, R197, UR6, -R203 ;  /* 0x00000006c5c27c23 */ /* 0x000fc800080108cb */
        /* <DEDUP_REMOVED lines=8> */
[----:B------:R-:W-:-:S06]  /*62a0*/  WARPGROUP.DEPBAR.LE gsb0, 0x0 ;  /* 0x00008000000079c5 */ /* 0x000fcc0000010000 */
        /* <DEDUP_REMOVED lines=28> */
[----:B------:R-:W-:-:S06]  /*6470*/  IADD3 R4, -R231, 0xb, RZ ;  /* 0x0000000be7047810 */ /* 0x000fcc0007ffe1ff */
        /* <DEDUP_REMOVED lines=8> */
[----:B------:R-:W-:-:S06]  /*6500*/  FFMA.FTZ R201, R202, UR6, -R203 ;  /* 0x00000006cac97c23 */ /* 0x000fcc00080108cb */
[----:B------:R-:W1:Y:S01]  /*6510*/  MUFU.EX2 R186, R186 ;  /* 0x000000ba00ba7308 */ /* 0x000e620000000800 */
[----:B0-----:R-:W-:-:S01]  /*6520*/  FADD.FTZ R202, R184, R5 ;  /* 0x00000005b8ca7221 */ /* 0x001fc20000010000 */
[----:B------:R-:W-:-:S06]  /*6530*/  IMAD.U32 R5, RZ, RZ, UR51 ;  /* 0x00000033ff057e24 */ /* 0x000fcc000f8e00ff */
[----:B------:R-:W0:Y:S01]  /*6540*/  MUFU.EX2 R187, R187 ;  /* 0x000000bb00bb7308 */ /* 0x000e220000000800 */
[----:B--2---:R-:W-:-:S07]  /*6550*/  FADD.FTZ R207, R181, R212 ;  /* 0x000000d4b5cf7221 */ /* 0x004fce0000010000 */
[----:B------:R-:W2:Y:S01]  /*6560*/  MUFU.EX2 R185, R185 ;  /* 0x000000b900b97308 */ /* 0x000ea20000000800 */
[----:B-1----:R-:W-:-:S01]  /*6570*/  FADD.FTZ R210, R186, R207 ;  /* 0x000000cfbad27221 */ /* 0x002fc20000010000 */
[----:B------:R-:W-:Y:S01]  /*6580*/  @!P1 LEA R207, R5, UR39, 0x3 ;  /* 0x0000002705cf9c11 */ /* 0x000fe2000f8e18ff */
[----:B------:R1:W-:Y:S06]  /*6590*/  BAR.ARV R4, 0x100 ;  /* 0x000400040000751d */ /* 0x0003ec0000002000 */
[----:B------:R-:W3:Y:S01]  /*65a0*/  MUFU.EX2 R189, R189 ;  /* 0x000000bd00bd7308 */ /* 0x000ee20000000800 */
[----:B0-----:R-:W-:-:S01]  /*65b0*/  FADD.FTZ R212, R187, R202 ;  /* 0x000000cabbd47221 */ /* 0x001fc20000010000 */
[----:B------:R-:W-:Y:S01]  /*65c0*/  FFMA.FTZ R202, R205, UR6, -R203 ;  /* 0x00000006cdca7c23 */ /* 0x000fe200080108cb */
[----:B-1----:R-:W-:-:S02]  /*65d0*/  @!P1 VIADD R4, R207, 0x38840 ;  /* 0x00038840cf049836 */ /* 0x002fc40000000000 */
[----:B------:R-:W-:-:S03]  /*65e0*/  FFMA.FTZ R203, R206, UR6, -R203 ;  /* 0x00000006cecb7c23 */ /* 0x000fc600080108cb */
[----:B------:R-:W0:Y:S01]  /*65f0*/  MUFU.EX2 R190, R190 ;  /* 0x000000be00be7308 */ /* 0x000e220000000800 */
[----:B--2---:R-:W-:-:S01]  /*6600*/  FADD.FTZ R5, R185, R210 ;  /* 0x000000d2b9057221 */ /* 0x004fc20000010000 */
[----:B------:R-:W-:-:S04]  /*6610*/  @!P1 PRMT R4, RZ, 0x654, R4 ;  /* 0x00000654ff049816 */ /* 0x000fc80000000004 */
[----:B------:R1:W-:Y:S02]  /*6620*/  @!P1 SYNCS.ARRIVE.TRANS64.RED.A1T0 RZ, [R4+URZ], RZ ;  /* 0x000000ff04ff99a7 */ /* 0x0003e4000810043f */
[----:B------:R-:W2:Y:S01]  /*6630*/  MUFU.EX2 R192, R192 ;  /* 0x000000c000c07308 */ /* 0x000ea20000000800 */
[----:B---3--:R-:W-:-:S07]  /*6640*/  FADD.FTZ R205, R189, R212 ;  /* 0x000000d4bdcd7221 */ /* 0x008fce0000010000 */
[----:B------:R-:W3:Y:S01]  /*6650*/  MUFU.EX2 R191, R191 ;  /* 0x000000bf00bf7308 */ /* 0x000ee20000000800 */
[----:B0-----:R-:W-:-:S07]  /*6660*/  FADD.FTZ R210, R190, R5 ;  /* 0x00000005bed27221 */ /* 0x001fce0000010000 */
[----:B------:R-:W0:Y:S01]  /*6670*/  MUFU.EX2 R194, R194 ;  /* 0x000000c200c27308 */ /* 0x000e220000000800 */
[----:B--2---:R-:W-:-:S07]  /*6680*/  FADD.FTZ R205, R192, R205 ;  /* 0x000000cdc0cd7221 */ /* 0x004fce0000010000 */
[----:B------:R-:W1:Y:S01]  /*6690*/  MUFU.EX2 R196, R196 ;  /* 0x000000c400c47308 */ /* 0x000e620000000800 */
[----:B---3--:R-:W-:-:S07]  /*66a0*/  FADD.FTZ R5, R191, R210 ;  /* 0x000000d2bf057221 */ /* 0x008fce0000010000 */
[----:B------:R-:W2:Y:S01]  /*66b0*/  MUFU.EX2 R197, R197 ;  /* 0x000000c500c57308 */ /* 0x000ea20000000800 */
[----:B0-----:R-:W-:-:S07]  /*66c0*/  FADD.FTZ R206, R194, R205 ;  /* 0x000000cdc2ce7221 */ /* 0x001fce0000010000 */
[----:B------:R-:W0:Y:S01]  /*66d0*/  MUFU.EX2 R195, R195 ;  /* 0x000000c300c37308 */ /* 0x000e220000000800 */
[----:B-1----:R-:W-:-:S07]  /*66e0*/  FADD.FTZ R4, R196, R5 ;  /* 0x00000005c4047221 */ /* 0x002fce0000010000 */
[----:B------:R-:W1:Y:S01]  /*66f0*/  MUFU.EX2 R198, R198 ;  /* 0x000000c600c67308 */ /* 0x000e620000000800 */
[----:B--2---:R-:W-:-:S07]  /*6700*/  FADD.FTZ R5, R197, R206 ;  /* 0x000000cec5057221 */ /* 0x004fce0000010000 */
        /* <DEDUP_REMOVED lines=11> */
[----:B--2---:R-:W-:-:S01]  /*67c0*/  FADD.FTZ R4, R202, R5 ;  /* 0x00000005ca047221 */ /* 0x004fc20000010000 */
[----:B0-----:R-:W-:-:S03]  /*67d0*/  FADD.FTZ R5, R204, R205 ;  /* 0x000000cdcc057221 */ /* 0x001fc60000010000 */
[----:B-1----:R-:W-:Y:S01]  /*67e0*/  FADD.FTZ R4, R203, R4 ;  /* 0x00000004cb047221 */ /* 0x002fe20000010000 */
[----:B------:R-:W-:Y:S06]  /*67f0*/  @!P0 BRA `(.L_x_24) ;  /* 0x0000000000048947 */ /* 0x000fec0003800000 */
[----:B------:R-:W-:Y:S01]  /*6800*/  BPT.TRAP 0x1 ;  /* 0x000000040000795c */ /* 0x000fe20000300000 */
.L_x_24:
[----:B------:R-:W-:Y:S01]  /*6810*/  ULEA UR7, UR52, UR39, 0x3 ;  /* 0x0000002734077291 */ /* 0x000fe2000f8e183f */
[----:B------:R-:W-:Y:S01]  /*6820*/  ISETP.LT.AND P1, PT, RZ, UR49, PT ;  /* 0x00000031ff007c0c */ /* 0x000fe2000bf21270 */
[----:B------:R-:W-:Y:S01]  /*6830*/  UIADD3 UR10, UR49, -0x1, URZ ;  /* 0xffffffff310a7890 */ /* 0x000fe2000fffe03f */
[----:B------:R-:W-:Y:S01]  /*6840*/  F2FP.SATFINITE.E4M3.F32.PACK_AB_MERGE_C R7, R12, R7, RZ ;  /* 0x000000070c07723e */ /* 0x000fe200048070ff */
[----:B------:R-:W-:Y:S01]  /*6850*/  UIADD3 UR7, UR7, 0x38860, URZ ;  /* 0x0003886007077890 */ /* 0x000fe2000fffe03f */
[----:B------:R-:W-:Y:S01]  /*6860*/  F2FP.SATFINITE.E4M3.F32.PACK_AB_MERGE_C R10, R13, R10, RZ ;  /* 0x0000000a0d0a723e */ /* 0x000fe200048070ff */
[----:B------:R-:W-:Y:S01]  /*6870*/  UMOV UR53, UR43 ;  /* 0x0000002b00357c82 */ /* 0x000fe20008000000 */
[----:B------:R-:W-:Y:S01]  /*6880*/  F2FP.SATFINITE.E4M3.F32.PACK_AB_MERGE_C R15, R154, R15, RZ ;  /* 0x0000000f9a0f723e */ /* 0x000fe200048070ff */
[----:B------:R-:W-:Y:S01]  /*6890*/  UPRMT UR7, UR36, 0x654, UR7 ;  /* 0x0000065424077896 */ /* 0x000fe20008000007 */
[----:B------:R-:W-:Y:S01]  /*68a0*/  F2FP.SATFINITE.E4M3.F32.PACK_AB_MERGE_C R152, R155, R152, RZ ;  /* 0x000000989b98723e */ /* 0x000fe200048070ff */
[----:B------:R-:W-:Y:S01]  /*68b0*/  UMOV UR49, UR10 ;  /* 0x0000000a00317c82 */ /* 0x000fe20008000000 */
[----:B------:R-:W-:Y:S01]  /*68c0*/  F2FP.SATFINITE.E4M3.F32.PACK_AB_MERGE_C R157, R162, R157, RZ ;  /* 0x0000009da29d723e */ /* 0x000fe200048070ff */
[----:B------:R-:W-:Y:S01]  /*68d0*/  UMOV UR52, UR51 ;  /* 0x0000003300347c82 */ /* 0x000fe20008000000 */
[----:B------:R-:W-:Y:S01]  /*68e0*/  F2FP.SATFINITE.E4M3.F32.PACK_AB_MERGE_C R160, R163, R160, RZ ;  /* 0x000000a0a3a0723e */ /* 0x000fe200048070ff */
[-C--:B------:R-:W-:Y:S01]  /*68f0*/  FMUL.FTZ R24, R24, R6.reuse ;  /* 0x0000000618187220 */ /* 0x080fe20000410000 */
[----:B------:R-:W-:Y:S01]  /*6900*/  F2FP.SATFINITE.E4M3.F32.PACK_AB_MERGE_C R165, R170, R165, RZ ;  /* 0x000000a5aaa5723e */ /* 0x000fe200048070ff */
[----:B------:R-:W-:Y:S01]  /*6910*/  FMUL.FTZ R25, R25, R6 ;  /* 0x0000000619197220 */ /* 0x000fe20000410000 */
[----:B------:R-:W-:Y:S01]  /*6920*/  F2FP.SATFINITE.E4M3.F32.PACK_AB_MERGE_C R168, R171, R168, RZ ;  /* 0x000000a8aba8723e */ /* 0x000fe200048070ff */
[----:B------:R-:W-:Y:S01]  /*6930*/  SYNCS.ARRIVE.TRANS64.RED.A1T0 RZ, [UR7], RZ ;  /* 0x000000ffffff79a7 */ /* 0x000fe20008100407 */
[----:B------:R-:W-:Y:S01]  /*6940*/  F2FP.SATFINITE.E4M3.F32.PACK_AB_MERGE_C R173, R178, R173, RZ ;  /* 0x000000adb2ad723e */ /* 0x000fe200048070ff */
[----:B------:R-:W-:Y:S01]  /*6950*/  FMUL.FTZ R28, R28, R6 ;  /* 0x000000061c1c7220 */ /* 0x000fe20000410000 */
[----:B------:R-:W-:Y:S01]  /*6960*/  F2FP.SATFINITE.E4M3.F32.PACK_AB_MERGE_C R176, R179, R176, RZ ;  /* 0x000000b0b3b0723e */ /* 0x000fe200048070ff */
[-C--:B------:R-:W-:Y:S01]  /*6970*/  FMUL.FTZ R29, R29, R6.reuse ;  /* 0x000000061d1d7220 */ /* 0x080fe20000410000 */
        /* <DEDUP_REMOVED lines=65> */
[----:B------:R-:W-:Y:S01]  /*6d90*/  FMUL.FTZ R149, R149, R6 ;  /* 0x0000000695957220 */ /* 0x000fe20000410000 */
        /* <DEDUP_REMOVED lines=64> */
[----:B------:R-:W-:Y:S01]  /*71a0*/  F2FP.SATFINITE.E4M3.F32.PACK_AB_MERGE_C R228, R8, R209, R7 ;  /* 0x000000d108e4723e */ /* 0x000fe20004807007 */
[----:B------:R-:W-:Y:S01]  /*71b0*/  IMAD.MOV.U32 R6, RZ, RZ, R193 ;  /* 0x000000ffff067224 */ /* 0x000fe200078e00c1 */
[----:B------:R-:W-:Y:S01]  /*71c0*/  F2FP.SATFINITE.E4M3.F32.PACK_AB_MERGE_C R229, R9, R208, R10 ;  /* 0x000000d009e5723e */ /* 0x000fe2000480700a */
[----:B------:R-:W-:Y:S01]  /*71d0*/  IMAD.MOV.U32 R3, RZ, RZ, R188 ;  /* 0x000000ffff037224 */ /* 0x000fe200078e00bc */
[----:B------:R-:W-:-:S02]  /*71e0*/  F2FP.SATFINITE.E4M3.F32.PACK_AB_MERGE_C R230, R20, R11, R15 ;  /* 0x0000000b14e6723e */ /* 0x000fc4000480700f */
[----:B------:R-:W-:Y:S02]  /*71f0*/  F2FP.SATFINITE.E4M3.F32.PACK_AB_MERGE_C R231, R21, R14, R152 ;  /* 0x0000000e15e7723e */ /* 0x000fe40004807098 */
[----:B------:R-:W-:Y:S02]  /*7200*/  F2FP.SATFINITE.E4M3.F32.PACK_AB_MERGE_C R216, R158, R153, R157 ;  /* 0x000000999ed8723e */ /* 0x000fe4000480709d */
[----:B------:R-:W-:Y:S02]  /*7210*/  F2FP.SATFINITE.E4M3.F32.PACK_AB_MERGE_C R217, R159, R156, R160 ;  /* 0x0000009c9fd9723e */ /* 0x000fe400048070a0 */
[----:B------:R-:W-:Y:S02]  /*7220*/  F2FP.SATFINITE.E4M3.F32.PACK_AB_MERGE_C R218, R166, R161, R165 ;  /* 0x000000a1a6da723e */ /* 0x000fe400048070a5 */
[----:B------:R-:W-:Y:S02]  /*7230*/  F2FP.SATFINITE.E4M3.F32.PACK_AB_MERGE_C R219, R167, R164, R168 ;  /* 0x000000a4a7db723e */ /* 0x000fe400048070a8 */
[----:B------:R-:W-:-:S02]  /*7240*/  F2FP.SATFINITE.E4M3.F32.PACK_AB_MERGE_C R220, R174, R169, R173 ;  /* 0x000000a9aedc723e */ /* 0x000fc400048070ad */
[----:B------:R-:W-:Y:S02]  /*7250*/  F2FP.SATFINITE.E4M3.F32.PACK_AB_MERGE_C R221, R175, R172, R176 ;  /* 0x000000acafdd723e */ /* 0x000fe400048070b0 */
[----:B------:R-:W-:Y:S02]  /*7260*/  F2FP.SATFINITE.E4M3.F32.PACK_AB_MERGE_C R222, R182, R177, R181 ;  /* 0x000000b1b6de723e */ /* 0x000fe400048070b5 */
[----:B------:R-:W-:Y:S02]  /*7270*/  F2FP.SATFINITE.E4M3.F32.PACK_AB_MERGE_C R223, R183, R180, R184 ;  /* 0x000000b4b7df723e */ /* 0x000fe400048070b8 */
[----:B------:R-:W-:Y:S02]  /*7280*/  F2FP.SATFINITE.E4M3.F32.PACK_AB_MERGE_C R224, R190, R185, R191 ;  /* 0x000000b9bee0723e */ /* 0x000fe400048070bf */
[----:B------:R-:W-:Y:S02]  /*7290*/  F2FP.SATFINITE.E4M3.F32.PACK_AB_MERGE_C R225, R192, R189, R194 ;  /* 0x000000bdc0e1723e */ /* 0x000fe400048070c2 */
[----:B------:R-:W-:-:S02]  /*72a0*/  F2FP.SATFINITE.E4M3.F32.PACK_AB_MERGE_C R226, R200, R195, R199 ;  /* 0x000000c3c8e2723e */ /* 0x000fc400048070c7 */
[----:B------:R-:W-:Y:S01]  /*72b0*/  F2FP.SATFINITE.E4M3.F32.PACK_AB_MERGE_C R227, R201, R198, R202 ;  /* 0x000000c6c9e3723e */ /* 0x000fe200048070ca */
[----:B------:R-:W-:Y:S06]  /*72c0*/  @P1 BRA `(.L_x_25) ;  /* 0xffffffd400341947 */ /* 0x000fec000383ffff */
.L_x_15:
[----:B------:R-:W-:Y:S06]  /*72d0*/  BAR.ARV 0x8, 0x180 ;  /* 0x0206000000007b1d */ /* 0x000fec0000002000 */
[----:B------:R-:W-:Y:S05]  /*72e0*/  @!P0 BRA `(.L_x_26) ;  /* 0x0000000000048947 */ /* 0x000fea0003800000 */
[----:B------:R-:W-:Y:S01]  /*72f0*/  BPT.TRAP 0x1 ;  /* 0x000000040000795c */ /* 0x000fe20000300000 */
.L_x_26:
[----:B------:R-:W-:Y:S01]  /*7300*/  ULEA UR7, UR51, UR39, 0x3 ;  /* 0x0000002733077291 */ /* 0x000fe2000f8e183f */
[----:B------:R-:W-:-:S05]  /*7310*/  IMAD.U32 R0, RZ, RZ, UR43 ;  /* 0x0000002bff007e24 */ /* 0x000fca000f8e00ff */
[----:B------:R-:W-:-:S04]  /*7320*/  SHF.L.U32 R0, R0, 0x1f, RZ ;  /* 0x0000001f00007819 */ /* 0x000fc800000006ff */
[----:B------:R0:W1:Y:S01]  /*7330*/  SYNCS.PHASECHK.TRANS64.TRYWAIT P1, [UR7+0x38850], R0 ;  /* 0x03885000ff0075a7 */ /* 0x0000620008020147 */
[----:B------:R-:W-:Y:S05]  /*7340*/  @!P0 BRA `(.L_x_27) ;  /* 0x0000000000048947 */ /* 0x000fea0003800000 */
[----:B------:R-:W-:Y:S01]  /*7350*/  BPT.TRAP 0x1 ;  /* 0x000000040000795c */ /* 0x000fe20000300000 */
.L_x_27:
[----:B-1----:R-:W-:Y:S05]  /*7360*/  @P1 BRA `(.L_x_28) ;  /* 0x0000000000081947 */ /* 0x002fea0003800000 */
[----:B------:R-:W1:Y:S02]  /*7370*/  SYNCS.PHASECHK.TRANS64.TRYWAIT P1, [UR7+0x38850], R0 ;  /* 0x03885000ff0075a7 */ /* 0x000e640008020147 */
[----:B-1----:R-:W-:Y:S05]  /*7380*/  @!P1 BRA `(.L_x_29) ;  /* 0x0000007800089947 */ /* 0x002fea0003800000 */
.L_x_28:
[----:B------:R-:W-:Y:S01]  /*7390*/  UIADD3 UR4, UR39, 0x400, URZ ;  /* 0x0000040027047890 */ /* 0x000fe2000fffe03f */
[----:B------:R-:W-:Y:S01]  /*73a0*/  WARPGROUP.ARRIVE ;  /* 0x00000000000079c5 */ /* 0x000fe20000000000 */
[----:B------:R-:W-:Y:S01]  /*73b0*/  UMOV UR11, 0x40000040 ;  /* 0x40000040000b7882 */ /* 0x000fe20000000000 */
[----:B------:R-:W-:Y:S01]  /*73c0*/  IMAD.MOV.U32 R8, RZ, RZ, 0x3f800000 ;  /* 0x3f800000ff087424 */ /* 0x000fe200078e00ff */
[----:B------:R-:W-:-:S04]  /*73d0*/  USHF.R.U32.HI UR4, URZ, 0x4, UR4 ;  /* 0x000000043f047899 */ /* 0x000fc80008011604 */
[----:B------:R-:W-:-:S04]  /*73e0*/  ULOP3.LUT UR4, UR4, 0x3fff, URZ, 0xc0, !UPT ;  /* 0x00003fff04047892 */ /* 0x000fc8000f8ec03f */
[----:B------:R-:W-:-:S04]  /*73f0*/  ULOP3.LUT UR4, UR4, 0x10000, URZ, 0xfc, !UPT ;  /* 0x0001000004047892 */ /* 0x000fc8000f8efc3f */
[----:B------:R-:W-:-:S03]  /*7400*/  ULEA UR12, UR51, UR4, 0xb ;  /* 0x00000004330c7291 */ /* 0x000fc6000f8e583f */
[----:B------:R-:W-:Y:S02]  /*7410*/  ULDC.64 UR4, c[0x0][0x9a0] ;  /* 0x0002680000047ab9 */ /* 0x000fe40000000a00 */
[----:B------:R-:W-:Y:S02]  /*7420*/  UISETP.NE.U32.AND UP0, UPT, UR4, URZ, UPT ;  /* 0x0000003f0400728c */ /* 0x000fe4000bf05070 */
[----:B------:R-:W-:Y:S02]  /*7430*/  UMOV UR10, UR12 ;  /* 0x0000000c000a7c82 */ /* 0x000fe40008000000 */
[----:B------:R-:W-:Y:S01]  /*7440*/  QGMMA.64x256x32.F32.E4M3.E4M3 R24, R228, gdesc[UR8], R24, gsb0 ;  /* 0x03e00008e4187df3 */ /* 0x000fe20008000818 */
[----:B------:R-:W-:Y:S01]  /*7450*/  UIADD3 UR10, UR12, 0x2, URZ ;  /* 0x000000020c0a7890 */ /* 0x000fe2000fffe03f */
[----:B------:R-:W-:Y:S01]  /*7460*/  UMOV UR11, 0x40000040 ;  /* 0x40000040000b7882 */ /* 0x000fe20000000000 */
[----:B------:R-:W-:-:S06]  /*7470*/  UISETP.NE.AND.EX UP0, UPT, UR5, URZ, UPT, UP0 ;  /* 0x0000003f0500728c */ /* 0x000fcc000bf05300 */
[----:B------:R-:W-:-:S05]  /*7480*/  PLOP3.LUT P1, PT, PT, PT, UP0, 0x80, 0x0 ;  /* 0x000000000000781c */ /* 0x000fca0003f2f008 */
[----:B------:R-:W-:Y:S01]  /*7490*/  @UP0 UIADD3 UR8, -UR40, URZ, URZ ;  /* 0x0000003f28080290 */ /* 0x000fe2000fffe13f */
[----:B------:R-:W-:Y:S01]  /*74a0*/  @UP0 ULDC.64 UR14, c[0x0][0x9c8] ;  /* 0x00027200000e0ab9 */ /* 0x000fe20000000a00 */
[----:B------:R-:W-:Y:S02]  /*74b0*/  @UP0 ULDC UR9, c[0x0][0xc44] ;  /* 0x0003110000090ab9 */ /* 0x000fe40000000800 */
[----:B------:R-:W-:Y:S02]  /*74c0*/  @UP0 UIMAD UR16, UR9, UR8, UR42 ;  /* 0x00000008091002a4 */ /* 0x000fe4000f8e022a */
[----:B------:R-:W-:Y:S01]  /*74d0*/  @UP0 UIMAD.WIDE.U32 UR8, UR40, UR14, URZ ;  /* 0x0000000e280802a5 */ /* 0x000fe2000f8e003f */
[----:B------:R-:W-:Y:S02]  /*74e0*/  WARPGROUP.DEPBAR.LE gsb0, 0x0 ;  /* 0x00008000000079c5 */ /* 0x000fe40000010000 */
[----:B------:R-:W-:-:S06]  /*74f0*/  WARPGROUP.ARRIVE ;  /* 0x00000000000079c5 */ /* 0x000fcc0000000000 */
[----:B------:R-:W-:Y:S01]  /*7500*/  QGMMA.64x256x32.F32.E4M3.E4M3 R24, R216, gdesc[UR8], R24, gsb0 ;  /* 0x03e00008d8187df3 */ /* 0x000fe20008000818 */
[----:B------:R-:W-:Y:S02]  /*7510*/  @UP0 USHF.R.S32.HI UR10, URZ, 0x1f, UR40 ;  /* 0x0000001f3f0a0899 */ /* 0x000fe40008011428 */
[----:B------:R-:W-:Y:S02]  /*7520*/  @UP0 USHF.R.S32.HI UR11, URZ, 0x1f, UR16 ;  /* 0x0000001f3f0b0899 */ /* 0x000fe40008011410 */
[----:B------:R-:W-:-:S04]  /*7530*/  @UP0 UIMAD UR10, UR10, UR14, URZ ;  /* 0x0000000e0a0a02a4 */ /* 0x000fc8000f8e023f */
[----:B------:R-:W-:-:S03]  /*7540*/  @UP0 UIMAD UR10, UR40, UR15, UR10 ;  /* 0x0000000f280a02a4 */ /* 0x000fc6000f8e020a */
[----:B------:R-:W-:Y:S01]  /*7550*/  @UP0 ULDC.64 UR14, c[0x0][0x9d0] ;  /* 0x00027400000e0ab9 */ /* 0x000fe20000000a00 */
[----:B------:R-:W-:Y:S02]  /*7560*/  @UP0 UIADD3 UR9, UR9, UR10, URZ ;  /* 0x0000000a09090290 */ /* 0x000fe4000fffe03f */
[----:B------:R-:W-:Y:S02]  /*7570*/  @UP0 UIMAD UR11, UR11, UR14, URZ ;  /* 0x0000000e0b0b02a4 */ /* 0x000fe4000f8e023f */
[----:B------:R-:W-:Y:S02]  /*7580*/  UIADD3 UR10, UR12, 0x4, URZ ;  /* 0x000000040c0a7890 */ /* 0x000fe4000fffe03f */
[----:B------:R-:W-:Y:S02]  /*7590*/  @UP0 UIMAD UR13, UR16, UR15, UR11 ;  /* 0x0000000f100d02a4 */ /* 0x000fe4000f8e020b */
[----:B------:R-:W-:Y:S01]  /*75a0*/  @UP0 UIMAD.WIDE.U32 UR8, UR16, UR14, UR8 ;  /* 0x0000000e100802a5 */ /* 0x000fe2000f8e0008 */
[----:B------:R-:W-:-:S03]  /*75b0*/  UMOV UR11, 0x40000040 ;  /* 0x40000040000b7882 */ /* 0x000fc60000000000 */
[----:B------:R-:W-:Y:S02]  /*75c0*/  @UP0 UIADD3 UR9, UR9, UR13, URZ ;  /* 0x0000000d09090290 */ /* 0x000fe4000fffe03f */
[----:B------:R-:W-:-:S04]  /*75d0*/  @UP0 ULEA UR4, UP1, UR8, UR4, 0x2 ;  /* 0x0000000408040291 */ /* 0x000fc8000f82103f */
[----:B------:R-:W-:Y:S02]  /*75e0*/  @UP0 ULEA.HI.X UR5, UR8, UR5, UR9, 0x2, UP1 ;  /* 0x0000000508050291 */ /* 0x000fe400088f1409 */
[----:B------:R-:W-:-:S04]  /*75f0*/  IMAD.U32 R6, RZ, RZ, UR4 ;  /* 0x00000004ff067e24 */ /* 0x000fc8000f8e00ff */
[----:B------:R-:W-:-:S05]  /*7600*/  IMAD.U32 R7, RZ, RZ, UR5 ;  /* 0x00000005ff077e24 */ /* 0x000fca000f8e00ff */
[----:B------:R2:W3:Y:S01]  /*7610*/  @P1 LDG.E R8, desc[UR46][R6.64] ;  /* 0x0000002e06081981 */ /* 0x0004e2000c1e1900 */
[----:B------:R-:W-:Y:S02]  /*7620*/  WARPGROUP.DEPBAR.LE gsb0, 0x0 ;  /* 0x00008000000079c5 */ /* 0x000fe40000010000 */
[----:B------:R-:W-:-:S06]  /*7630*/  WARPGROUP.ARRIVE ;  /* 0x00000000000079c5 */ /* 0x000fcc0000000000 */
[----:B------:R-:W-:Y:S01]  /*7640*/  QGMMA.64x256x32.F32.E4M3.E4M3 R24, R220, gdesc[UR8], R24, gsb0 ;  /* 0x03e00008dc187df3 */ /* 0x000fe20008000818 */
[----:B------:R-:W-:Y:S01]  /*7650*/  UIADD3 UR10, UR12, 0x6, URZ ;  /* 0x000000060c0a7890 */ /* 0x000fe2000fffe03f */
[----:B------:R-:W-:Y:S01]  /*7660*/  UMOV UR11, 0x40000040 ;  /* 0x40000040000b7882 */ /* 0x000fe20000000000 */
[----:B01----:R-:W0:Y:S04]  /*7670*/  SHFL.BFLY PT, R0, R5, 0x2, 0x1f ;  /* 0x0c401f0005007f89 */ /* 0x003e2800000e0000 */
[----:B------:R-:W1:Y:S01]  /*7680*/  SHFL.BFLY PT, R9, R4, 0x2, 0x1f ;  /* 0x0c401f0004097f89 */ /* 0x000e6200000e0000 */
[----:B0-----:R-:W-:-:S01]  /*7690*/  FADD.FTZ R0, R0, R5 ;  /* 0x0000000500007221 */ /* 0x001fc20000010000 */
[----:B-1----:R-:W-:-:S04]  /*76a0*/  FADD.FTZ R9, R9, R4 ;  /* 0x0000000409097221 */ /* 0x002fc80000010000 */
[----:B------:R-:W0:Y:S04]  /*76b0*/  SHFL.BFLY PT, R3, R0, 0x1, 0x1f ;  /* 0x0c201f0000037f89 */ /* 0x000e2800000e0000 */
[----:B------:R-:W1:Y:S01]  /*76c0*/  SHFL.BFLY PT, R10, R9, 0x1, 0x1f ;  /* 0x0c201f00090a7f89 */ /* 0x000e6200000e0000 */
[----:B------:R-:W-:Y:S02]  /*76d0*/  IMAD.MOV.U32 R5, RZ, RZ, RZ ;  /* 0x000000ffff057224 */ /* 0x000fe400078e00ff */
[----:B0-----:R-:W-:Y:S01]  /*76e0*/  FADD.FTZ R11, R0, R3 ;  /* 0x00000003000b7221 */ /* 0x001fe20000010000 */
[----:B-1----:R-:W-:-:S04]  /*76f0*/  FADD.FTZ R10, R9, R10 ;  /* 0x0000000a090a7221 */ /* 0x002fc80000010000 */
[C---:B------:R-:W-:Y:S01]  /*7700*/  FSETP.NE.FTZ.AND P1, PT, R11.reuse, RZ, PT ;  /* 0x000000ff0b00720b */ /* 0x040fe20003f35000 */
[----:B------:R-:W-:Y:S01]  /*7710*/  FMUL.FTZ R12, R11, 0.00390625 ;  /* 0x3b8000000b0c7820 */ /* 0x000fe20000410000 */
[----:B------:R-:W-:-:S04]  /*7720*/  FMUL.FTZ R13, R10, 0.00390625 ;  /* 0x3b8000000a0d7820 */ /* 0x000fc80000410000 */
[----:B------:R-:W-:Y:S02]  /*7730*/  FSETP.NE.FTZ.AND P2, PT, R12, RZ, PT ;  /* 0x000000ff0c00720b */ /* 0x000fe40003f55000 */
[----:B------:R-:W-:-:S05]  /*7740*/  FSETP.NE.FTZ.AND P3, PT, R13, RZ, PT ;  /* 0x000000ff0d00720b */ /* 0x000fca0003f75000 */
[----:B------:R0:W-:Y:S01]  /*7750*/  @P1 MUFU.RCP R5, R11 ;  /* 0x0000000b00051308 */ /* 0x0001e20000001000 */
[----:B------:R-:W-:Y:S01]  /*7760*/  FSETP.NE.FTZ.AND P1, PT, R10, RZ, PT ;  /* 0x000000ff0a00720b */ /* 0x000fe20003f35000 */
[----:B------:R-:W-:-:S06]  /*7770*/  IMAD.MOV.U32 R9, RZ, RZ, RZ ;  /* 0x000000ffff097224 */ /* 0x000fcc00078e00ff */
[----:B------:R-:W1:Y:S08]  /*7780*/  @P2 MUFU.LG2 R4, R12 ;  /* 0x0000000c00042308 */ /* 0x000e700000000c00 */
[----:B--2---:R-:W2:Y:S08]  /*7790*/  @P3 MUFU.LG2 R6, R13 ;  /* 0x0000000d00063308 */ /* 0x004eb00000000c00 */
[----:B------:R-:W4:Y:S01]  /*77a0*/  @P1 MUFU.RCP R9, R10 ;  /* 0x0000000a00091308 */ /* 0x000f220000001000 */
[----:B------:R-:W-:-:S02]  /*77b0*/  IMAD.U32 R7, RZ, RZ, UR6 ;  /* 0x00000006ff077e24 */ /* 0x000fc4000f8e00ff */
[----:B------:R-:W-:Y:S01]  /*77c0*/  IMAD.U32 R14, RZ, RZ, UR6 ;  /* 0x00000006ff0e7e24 */ /* 0x000fe2000f8e00ff */
[----:B------:R-:W-:Y:S02]  /*77d0*/  WARPGROUP.DEPBAR.LE gsb0, 0x0 ;  /* 0x00008000000079c5 */ /* 0x000fe40000010000 */
[----:B------:R-:W-:-:S06]  /*77e0*/  WARPGROUP.ARRIVE ;  /* 0x00000000000079c5 */ /* 0x000fcc0000000000 */
[----:B------:R-:W-:Y:S01]  /*77f0*/  QGMMA.64x256x32.F32.E4M3.E4M3 R24, R224, gdesc[UR8], R24, gsb0 ;  /* 0x03e00008e0187df3 */ /* 0x000fe20008000818 */
[----:B------:R-:W-:Y:S01]  /*7800*/  @P2 FMUL.FTZ R7, R7, 0.69314718246459960938 ;  /* 0x3f31721807072820 */ /* 0x000fe20000410000 */
[----:B0-----:R-:W-:Y:S01]  /*7810*/  @P3 FMUL.FTZ R11, R14, 0.69314718246459960938 ;  /* 0x3f3172180e0b3820 */ /* 0x001fe20000410000 */
[----:B-1----:R-:W-:Y:S01]  /*7820*/  @P2 FMUL.FTZ R4, R4, 0.69314718246459960938 ;  /* 0x3f31721804042820 */ /* 0x002fe20000410000 */
[----:B--2---:R-:W-:Y:S01]  /*7830*/  @P3 FMUL.FTZ R6, R6, 0.69314718246459960938 ;  /* 0x3f31721806063820 */ /* 0x004fe20000410000 */
[----:B------:R-:W-:Y:S02]  /*7840*/  IMAD.MOV.U32 R3, RZ, RZ, -0x800000 ;  /* 0xff800000ff037424 */ /* 0x000fe400078e00ff */
[----:B---3--:R-:W-:Y:S01]  /*7850*/  FMUL.FTZ R158, R5, R8 ;  /* 0x00000008059e7220 */ /* 0x008fe20000410000 */
[----:B------:R-:W-:Y:S02]  /*7860*/  IMAD.MOV.U32 R0, RZ, RZ, -0x800000 ;  /* 0xff800000ff007424 */ /* 0x000fe400078e00ff */
[----:B------:R-:W-:Y:S01]  /*7870*/  @P2 FFMA.FTZ R3, R7, R188, R4 ;  /* 0x000000bc07032223 */ /* 0x000fe20000010004 */
[----:B------:R-:W-:-:S01]  /*7880*/  @P3 FFMA.FTZ R0, R11, R193, R6 ;  /* 0x000000c10b003223 */ /* 0x000fc20000010006 */
[----:B----4-:R-:W-:Y:S01]  /*7890*/  FMUL.FTZ R8, R9, R8 ;  /* 0x0000000809087220 */ /* 0x010fe20000410000 */
[----:B------:R-:W-:-:S02]  /*78a0*/  WARPGROUP.DEPBAR.LE gsb0, 0x0 ;  /* 0x00008000000079c5 */ /* 0x000fc40000010000 */
[----:B------:R-:W-:Y:S05]  /*78b0*/  @!P0 BRA `(.L_x_30) ;  /* 0x0000000000048947 */ /* 0x000fea0003800000 */
[----:B------:R-:W-:Y:S01]  /*78c0*/  BPT.TRAP 0x1 ;  /* 0x000000040000795c */ /* 0x000fe20000300000 */
.L_x_30:
[----:B------:R-:W0:Y:S01]  /*78d0*/  S2R R159, SR_TID.X ;  /* 0x00000000009f7919 */ /* 0x000e220000002100 */
[----:B------:R-:W-:Y:S01]  /*78e0*/  FMUL.FTZ R14, R73, R158 ;  /* 0x0000009e490e7220 */ /* 0x000fe20000410000 */
[-C--:B------:R-:W-:Y:S01]  /*78f0*/  FMUL.FTZ R73, R26, R8.reuse ;  /* 0x000000081a497220 */ /* 0x080fe20000410000 */
[-C--:B------:R-:W-:Y:S01]  /*7900*/  FMUL.FTZ R26, R31, R8.reuse ;  /* 0x000000081f1a7220 */ /* 0x080fe20000410000 */
[-C--:B------:R-:W-:Y:S01]  /*7910*/  FMUL.FTZ R31, R38, R8.reuse ;  /* 0x00000008261f7220 */ /* 0x080fe20000410000 */
[-C--:B------:R-:W-:Y:S01]  /*7920*/  FMUL.FTZ R38, R39, R8.reuse ;  /* 0x0000000827267220 */ /* 0x080fe20000410000 */
[----:B------:R-:W-:Y:S01]  /*7930*/  FMUL.FTZ R39, R46, R8 ;  /* 0x000000082e277220 */ /* 0x000fe20000410000 */
[----:B------:R-:W-:Y:S01]  /*7940*/  FMUL.FTZ R157, R24, R158 ;  /* 0x0000009e189d7220 */ /* 0x000fe20000410000 */
[----:B------:R-:W-:Y:S01]  /*7950*/  FMUL.FTZ R46, R47, R8 ;  /* 0x000000082f2e7220 */ /* 0x000fe20000410000 */
[----:B------:R-:W-:Y:S01]  /*7960*/  FMUL.FTZ R24, R45, R158 ;  /* 0x0000009e2d187220 */ /* 0x000fe20000410000 */
[----:B------:R-:W-:Y:S01]  /*7970*/  FMUL.FTZ R47, R54, R8 ;  /* 0x00000008362f7220 */ /* 0x000fe20000410000 */
[----:B------:R-:W-:Y:S01]  /*7980*/  FMUL.FTZ R45, R41, R158 ;  /* 0x0000009e292d7220 */ /* 0x000fe20000410000 */
[----:B------:R-:W-:Y:S01]  /*7990*/  FMUL.FTZ R54, R55, R8 ;  /* 0x0000000837367220 */ /* 0x000fe20000410000 */
[-C--:B------:R-:W-:Y:S01]  /*79a0*/  FMUL.FTZ R20, R53, R158.reuse ;  /* 0x0000009e35147220 */ /* 0x080fe20000410000 */
[----:B------:R-:W-:Y:S01]  /*79b0*/  FMUL.FTZ R41, R49, R158 ;  /* 0x0000009e31297220 */ /* 0x000fe20000410000 */
[-C--:B------:R-:W-:Y:S01]  /*79c0*/  FMUL.FTZ R55, R62, R8.reuse ;  /* 0x000000083e377220 */ /* 0x080fe20000410000 */
[-C--:B------:R-:W-:Y:S01]  /*79d0*/  FMUL.FTZ R62, R63, R8.reuse ;  /* 0x000000083f3e7220 */ /* 0x080fe20000410000 */
[-C--:B------:R-:W-:Y:S01]  /*79e0*/  FMUL.FTZ R63, R70, R8.reuse ;  /* 0x00000008463f7220 */ /* 0x080fe20000410000 */
[-C--:B------:R-:W-:Y:S01]  /*79f0*/  FMUL.FTZ R70, R71, R8.reuse ;  /* 0x0000000847467220 */ /* 0x080fe20000410000 */
[----:B------:R-:W-:Y:S01]  /*7a00*/  FMUL.FTZ R71, R78, R8 ;  /* 0x000000084e477220 */ /* 0x000fe20000410000 */
[----:B------:R-:W-:Y:S01]  /*7a10*/  F2FP.BF16.F32.PACK_AB R78, R20, R41 ;  /* 0x00000029144e723e */ /* 0x000fe200000010ff */
[----:B------:R-:W-:Y:S01]  /*7a20*/  ULDC.64 UR4, c[0x4][0x38] ;  /* 0x01000e0000047ab9 */ /* 0x000fe20000000a00 */
        /* <DEDUP_REMOVED lines=9> */
[----:B------:R-:W-:Y:S01]  /*7ac0*/  FMUL.FTZ R116, R75, R8 ;  /* 0x000000084b747220 */ /* 0x000fe20000410000 */
[----:B0-----:R-:W-:-:S02]  /*7ad0*/  IMAD.SHL.U32 R20, R159, 0x4, RZ ;  /* 0x000000049f147824 */ /* 0x001fc400078e00ff */
[----:B------:R-:W-:Y:S01]  /*7ae0*/  FMUL.FTZ R117, R106, R8 ;  /* 0x000000086a757220 */ /* 0x000fe20000410000 */
[----:B------:R-:W-:Y:S01]  /*7af0*/  FMUL.FTZ R36, R44, R158 ;  /* 0x0000009e2c247220 */ /* 0x000fe20000410000 */
[-C--:B------:R-:W-:Y:S01]  /*7b00*/  FMUL.FTZ R75, R86, R8.reuse ;  /* 0x00000008564b7220 */ /* 0x080fe20000410000 */
[----:B------:R-:W-:Y:S01]  /*7b10*/  FMUL.FTZ R106, R111, R8 ;  /* 0x000000086f6a7220 */ /* 0x000fe20000410000 */
[----:B------:R-:W-:Y:S01]  /*7b20*/  LOP3.LUT R20, R20, 0xc, RZ, 0xc0, !PT ;  /* 0x0000000c14147812 */ /* 0x000fe200078ec0ff */
[-C--:B------:R-:W-:Y:S01]  /*7b30*/  FMUL.FTZ R155, R25, R158.reuse ;  /* 0x0000009e199b7220 */ /* 0x080fe20000410000 */
[-C--:B------:R-:W-:Y:S01]  /*7b40*/  FMUL.FTZ R156, R32, R158.reuse ;  /* 0x0000009e209c7220 */ /* 0x080fe20000410000 */
[-C--:B------:R-:W-:Y:S01]  /*7b50*/  FMUL.FTZ R44, R56, R158.reuse ;  /* 0x0000009e382c7220 */ /* 0x080fe20000410000 */
[----:B------:R-:W-:Y:S01]  /*7b60*/  IADD3 R20, P0, R20, UR4, RZ ;  /* 0x0000000414147c10 */ /* 0x000fe2000ff1e0ff */
[----:B------:R-:W-:Y:S01]  /*7b70*/  FMUL.FTZ R12, R84, R158 ;  /* 0x0000009e540c7220 */ /* 0x000fe20000410000 */
[-C--:B------:R-:W-:Y:S01]  /*7b80*/  FMUL.FTZ R30, R30, R8.reuse ;  /* 0x000000081e1e7220 */ /* 0x080fe20000410000 */
[-C--:B------:R-:W-:Y:S01]  /*7b90*/  FMUL.FTZ R86, R87, R8.reuse ;  /* 0x0000000857567220 */ /* 0x080fe20000410000 */
[----:B------:R-:W-:Y:S01]  /*7ba0*/  FMUL.FTZ R111, R118, R8 ;  /* 0x00000008766f7220 */ /* 0x000fe20000410000 */
[----:B------:R-:W-:Y:S01]  /*7bb0*/  F2FP.BF16.F32.PACK_AB R154, R21, R154 ;  /* 0x0000009a159a723e */ /* 0x000fe200000010ff */
        /* <DEDUP_REMOVED lines=8> */
[----:B------:R-:W-:Y:S01]  /*7c40*/  FMUL.FTZ R118, R119, R8 ;  /* 0x0000000877767220 */ /* 0x000fe20000410000 */
[----:B------:R-:W-:-:S02]  /*7c50*/  IMAD.X R21, RZ, RZ, UR5, P0 ;  /* 0x00000005ff157e24 */ /* 0x000fc400080e06ff */
        /* <DEDUP_REMOVED lines=56> */
[----:B------:R-:W-:Y:S01]  /*7fe0*/  F2FP.BF16.F32.PACK_AB R8, R30, R73 ;  /* 0x000000491e08723e */ /* 0x000fe200000010ff */
[----:B------:R-:W0:Y:S01]  /*7ff0*/  S2UR UR6, SR_SWINHI ;  /* 0x00000000000679c3 */ /* 0x000e220000002f00 */
[----:B------:R1:W2:Y:S01]  /*8000*/  LDG.E.CONSTANT R73, desc[UR46][R20.64] ;  /* 0x0000002e14497981 */ /* 0x0002a2000c1e9900 */
        /* <DEDUP_REMOVED lines=13> */
[----:B------:R-:W-:Y:S01]  /*80e0*/  F2FP.BF16.F32.PACK_AB R12, R12, R13 ;  /* 0x0000000d0c0c723e */ /* 0x000fe200000010ff */
[-C--:B------:R-:W-:Y:S01]  /*80f0*/  FMUL.FTZ R5, R68, R158.reuse ;  /* 0x0000009e44057220 */ /* 0x080fe20000410000 */
[----:B------:R-:W-:Y:S01]  /*8100*/  LOP3.LUT P0, R13, R159, 0x3, RZ, 0xc0, !PT ;  /* 0x000000039f0d7812 */ /* 0x000fe2000780c0ff */
[----:B------:R-:W-:Y:S01]  /*8110*/  FMUL.FTZ R48, R48, R158 ;  /* 0x0000009e30307220 */ /* 0x000fe20000410000 */
[----:B------:R-:W-:Y:S01]  /*8120*/  F2FP.BF16.F32.PACK_AB R15, R15, R40 ;  /* 0x000000280f0f723e */ /* 0x000fe200000010ff */
[-C--:B------:R-:W-:Y:S01]  /*8130*/  FMUL.FTZ R9, R72, R158.reuse ;  /* 0x0000009e48097220 */ /* 0x080fe20000410000 */
[----:B------:R-:W-:Y:S01]  /*8140*/  F2FP.BF16.F32.PACK_AB R108, R108, R109 ;  /* 0x0000006d6c6c723e */ /* 0x000fe200000010ff */
[----:B------:R-:W-:Y:S01]  /*8150*/  FMUL.FTZ R72, R105, R158 ;  /* 0x0000009e69487220 */ /* 0x000fe20000410000 */
[----:B------:R-:W-:Y:S01]  /*8160*/  ISETP.EQ.OR P0, PT, R13, 0x3, !P0 ;  /* 0x000000030d00780c */ /* 0x000fe20004702670 */
[----:B------:R-:W-:Y:S01]  /*8170*/  UMOV UR4, UR39 ;  /* 0x0000002700047c82 */ /* 0x000fe20008000000 */
[----:B0-----:R-:W-:Y:S01]  /*8180*/  UMOV UR5, UR6 ;  /* 0x0000000600057c82 */ /* 0x001fe20008000000 */
[----:B------:R-:W-:Y:S01]  /*8190*/  F2FP.BF16.F32.PACK_AB R113, R112, R113 ;  /* 0x000000717071723e */ /* 0x000fe200000010ff */
[----:B------:R-:W-:Y:S01]  /*81a0*/  IMAD.U32 R40, RZ, RZ, UR4 ;  /* 0x00000004ff287e24 */ /* 0x000fe2000f8e00ff */
[----:B------:R-:W-:Y:S01]  /*81b0*/  F2FP.BF16.F32.PACK_AB R99, R87, R90 ;  /* 0x0000005a5763723e */ /* 0x000fe200000010ff */
[----:B------:R-:W-:Y:S01]  /*81c0*/  IMAD.U32 R41, RZ, RZ, UR5 ;  /* 0x00000005ff297e24 */ /* 0x000fe2000f8e00ff */
[----:B------:R-:W-:Y:S01]  /*81d0*/  F2FP.BF16.F32.PACK_AB R87, R84, R85 ;  /* 0x000000555457723e */ /* 0x000fe200000010ff */
[-C--:B------:R-:W-:Y:S01]  /*81e0*/  FMUL.FTZ R37, R57, R158.reuse ;  /* 0x0000009e39257220 */ /* 0x080fe20000410000 */
[----:B------:R-:W-:Y:S01]  /*81f0*/  F2FP.BF16.F32.PACK_AB R88, R88, R89 ;  /* 0x000000595858723e */ /* 0x000fe200000010ff */
[----:B------:R-:W-:Y:S01]  /*8200*/  FMUL.FTZ R57, R100, R158 ;  /* 0x0000009e64397220 */ /* 0x000fe20000410000 */
[----:B------:R-:W-:Y:S01]  /*8210*/  F2FP.BF16.F32.PACK_AB R5, R5, R10 ;  /* 0x0000000a0505723e */ /* 0x000fe200000010ff */
[-C--:B------:R-:W-:Y:S01]  /*8220*/  FMUL.FTZ R68, R104, R158.reuse ;  /* 0x0000009e68447220 */ /* 0x080fe20000410000 */
[----:B------:R-:W-:Y:S01]  /*8230*/  F2FP.BF16.F32.PACK_AB R92, R92, R93 ;  /* 0x0000005d5c5c723e */ /* 0x000fe200000010ff */
[-C--:B------:R-:W-:Y:S01]  /*8240*/  FMUL.FTZ R100, R140, R158.reuse ;  /* 0x0000009e8c647220 */ /* 0x080fe20000410000 */
[----:B------:R-:W-:Y:S01]  /*8250*/  F2FP.BF16.F32.PACK_AB R97, R96, R97 ;  /* 0x000000616061723e */ /* 0x000fe200000010ff */
[-C--:B------:R-:W-:Y:S01]  /*8260*/  FMUL.FTZ R104, R141, R158.reuse ;  /* 0x0000009e8d687220 */ /* 0x080fe20000410000 */
[----:B------:R-:W-:Y:S01]  /*8270*/  SEL R142, R108, R113, P0 ;  /* 0x000000716c8e7207 */ /* 0x000fe20000000000 */
[----:B------:R-:W-:Y:S01]  /*8280*/  FMUL.FTZ R105, R137, R158 ;  /* 0x0000009e89697220 */ /* 0x000fe20000410000 */
[----:B------:R-:W-:Y:S01]  /*8290*/  SEL R90, R113, R108, P0 ;  /* 0x0000006c715a7207 */ /* 0x000fe20000000000 */
[----:B------:R-:W-:Y:S01]  /*82a0*/  IMAD.WIDE R112, R235, 0x2, R40 ;  /* 0x00000002eb707825 */ /* 0x000fe200078e0228 */
[----:B------:R-:W-:Y:S01]  /*82b0*/  F2FP.BF16.F32.PACK_AB R71, R71, R74 ;  /* 0x0000004a4747723e */ /* 0x000fe200000010ff */
[----:B------:R-:W-:Y:S01]  /*82c0*/  UIADD3 UR7, UR7, 0x38860, URZ ;  /* 0x0003886007077890 */ /* 0x000fe2000fffe03f */
[----:B------:R-:W-:Y:S01]  /*82d0*/  F2FP.BF16.F32.PACK_AB R10, R79, R116 ;  /* 0x000000744f0a723e */ /* 0x000fe200000010ff */
[----:B------:R-:W-:Y:S01]  /*82e0*/  ULDC.64 UR8, c[0x0][0xb90] ;  /* 0x0002e40000087ab9 */ /* 0x000fe20000000a00 */
[----:B------:R-:W-:-:S02]  /*82f0*/  F2FP.BF16.F32.PACK_AB R30, R133, R136 ;  /* 0x00000088851e723e */ /* 0x000fc400000010ff */
[----:B------:R-:W-:Y:S02]  /*8300*/  F2FP.BF16.F32.PACK_AB R29, R29, R156 ;  /* 0x0000009c1d1d723e */ /* 0x000fe400000010ff */
[----:B------:R-:W-:Y:S02]  /*8310*/  F2FP.BF16.F32.PACK_AB R63, R63, R66 ;  /* 0x000000423f3f723e */ /* 0x000fe400000010ff */
[----:B------:R-:W-:Y:S02]  /*8320*/  F2FP.BF16.F32.PACK_AB R70, R70, R67 ;  /* 0x000000434646723e */ /* 0x000fe400000010ff */
[----:B------:R-:W-:Y:S02]  /*8330*/  F2FP.BF16.F32.PACK_AB R98, R75, R82 ;  /* 0x000000524b62723e */ /* 0x000fe400000010ff */
[----:B------:R-:W-:Y:S02]  /*8340*/  F2FP.BF16.F32.PACK_AB R111, R111, R114 ;  /* 0x000000726f6f723e */ /* 0x000fe400000010ff */
[----:B------:R-:W-:-:S02]  /*8350*/  F2FP.BF16.F32.PACK_AB R25, R25, R48 ;  /* 0x000000301919723e */ /* 0x000fc400000010ff */
[----:B------:R-:W-:Y:S02]  /*8360*/  F2FP.BF16.F32.PACK_AB R27, R26, R27 ;  /* 0x0000001b1a1b723e */ /* 0x000fe400000010ff */
[----:B------:R-:W-:Y:S02]  /*8370*/  F2FP.BF16.F32.PACK_AB R4, R4, R11 ;  /* 0x0000000b0404723e */ /* 0x000fe400000010ff */
[----:B-1----:R-:W-:Y:S02]  /*8380*/  F2FP.BF16.F32.PACK_AB R20, R118, R115 ;  /* 0x000000737614723e */ /* 0x002fe400000010ff */
[----:B------:R-:W-:Y:S02]  /*8390*/  F2FP.BF16.F32.PACK_AB R102, R95, R102 ;  /* 0x000000665f66723e */ /* 0x000fe400000010ff */
[----:B------:R-:W-:Y:S02]  /*83a0*/  F2FP.BF16.F32.PACK_AB R119, R119, R122 ;  /* 0x0000007a7777723e */ /* 0x000fe400000010ff */
        /* <DEDUP_REMOVED lines=24> */
[----:B------:R-:W-:Y:S01]  /*8530*/  F2FP.BF16.F32.PACK_AB R110, R110, R117 ;  /* 0x000000756e6e723e */ /* 0x000fe200000010ff */
[----:B------:R-:W-:Y:S01]  /*8540*/  UIADD3 UR4, -UR40, URZ, URZ ;  /* 0x0000003f28047290 */ /* 0x000fe2000fffe13f */
[----:B------:R-:W-:Y:S01]  /*8550*/  SEL R136, R87, R88, P0 ;  /* 0x0000005857887207 */ /* 0x000fe20000000000 */
[----:B------:R-:W-:Y:S01]  /*8560*/  ULDC UR5, c[0x0][0xc44] ;  /* 0x0003110000057ab9 */ /* 0x000fe20000000800 */
[----:B------:R-:W-:-:S02]  /*8570*/  SEL R87, R88, R87, P0 ;  /* 0x0000005758577207 */ /* 0x000fc40000000000 */
[----:B------:R-:W-:Y:S02]  /*8580*/  SEL R138, R92, R97, P0 ;  /* 0x000000615c8a7207 */ /* 0x000fe40000000000 */
[----:B------:R-:W-:Y:S02]  /*8590*/  SEL R88, R97, R92, P0 ;  /* 0x0000005c61587207 */ /* 0x000fe40000000000 */
[----:B------:R-:W-:Y:S02]  /*85a0*/  SEL R156, R71, R10, P0 ;  /* 0x0000000a479c7207 */ /* 0x000fe40000000000 */
[----:B------:R-:W-:Y:S02]  /*85b0*/  SEL R97, R10, R71, P0 ;  /* 0x000000470a617207 */ /* 0x000fe40000000000 */
[----:B------:R-:W-:Y:S02]  /*85c0*/  IADD3 R71, P4, R112, 0xc060, RZ ;  /* 0x0000c06070477810 */ /* 0x000fe40007f9e0ff */
[----:B------:R-:W-:-:S02]  /*85d0*/  SEL R114, R29, R154, P0 ;  /* 0x0000009a1d727207 */ /* 0x000fc40000000000 */
[----:B------:R-:W-:Y:S02]  /*85e0*/  SEL R75, R154, R29, P0 ;  /* 0x0000001d9a4b7207 */ /* 0x000fe40000000000 */
[----:B------:R-:W-:Y:S02]  /*85f0*/  SEL R154, R63, R70, P0 ;  /* 0x000000463f9a7207 */ /* 0x000fe40000000000 */
[----:B------:R-:W-:Y:S02]  /*8600*/  SEL R96, R70, R63, P0 ;  /* 0x0000003f46607207 */ /* 0x000fe40000000000 */
[----:B------:R-:W-:Y:S02]  /*8610*/  LOP3.LUT R70, R71, 0x380, RZ, 0xc0, !PT ;  /* 0x0000038047467812 */ /* 0x000fe400078ec0ff */
[----:B------:R-:W-:Y:S02]  /*8620*/  F2FP.BF16.F32.PACK_AB R11, R80, R81 ;  /* 0x00000051500b723e */ /* 0x000fe400000010ff */
[----:B------:R-:W-:-:S02]  /*8630*/  SEL R118, R25, R78, P0 ;  /* 0x0000004e19767207 */ /* 0x000fc40000000000 */
[----:B------:R-:W-:Y:S02]  /*8640*/  SEL R78, R78, R25, P0 ;  /* 0x000000194e4e7207 */ /* 0x000fe40000000000 */
[----:B------:R-:W-:Y:S02]  /*8650*/  SEL R122, R5, R4, P0 ;  /* 0x00000004057a7207 */ /* 0x000fe40000000000 */
[----:B------:R-:W-:Y:S01]  /*8660*/  SEL R80, R4, R5, P0 ;  /* 0x0000000504507207 */ /* 0x000fe20000000000 */
[----:B------:R-:W-:Y:S01]  /*8670*/  IMAD R5, R22, 0x40, R2 ;  /* 0x0000004016057824 */ /* 0x000fe200078e0202 */
[----:B------:R-:W-:Y:S02]  /*8680*/  SEL R144, R8, R27, P0 ;  /* 0x0000001b08907207 */ /* 0x000fe40000000000 */
[----:B------:R-:W-:Y:S02]  /*8690*/  SEL R95, R27, R8, P0 ;  /* 0x000000081b5f7207 */ /* 0x000fe40000000000 */
[----:B------:R-:W-:-:S02]  /*86a0*/  F2FP.BF16.F32.PACK_AB R14, R94, R91 ;  /* 0x0000005b5e0e723e */ /* 0x000fc400000010ff */
[----:B------:R-:W-:Y:S02]  /*86b0*/  SHF.R.U64 R70, R70, 0x3, RZ ;  /* 0x0000000346467819 */ /* 0x000fe400000012ff */
[C---:B------:R-:W-:Y:S02]  /*86c0*/  IADD3 R29, P3, R112.reuse, 0xc040, RZ ;  /* 0x0000c040701d7810 */ /* 0x040fe40007f7e0ff */
[C---:B------:R-:W-:Y:S02]  /*86d0*/  IADD3 R27, P2, R112.reuse, 0xc020, RZ ;  /* 0x0000c020701b7810 */ /* 0x040fe40007f5e0ff */
[----:B------:R-:W-:Y:S01]  /*86e0*/  IADD3 R25, P6, R112, 0x8060, RZ ;  /* 0x0000806070197810 */ /* 0x000fe20007fde0ff */
[----:B------:R-:W-:Y:S01]  /*86f0*/  IMAD.WIDE R40, R5, 0x2, R40 ;  /* 0x0000000205287825 */ /* 0x000fe200078e0228 */
[----:B------:R-:W-:Y:S02]  /*8700*/  F2FP.BF16.F32.PACK_AB R106, R121, R124 ;  /* 0x0000007c796a723e */ /* 0x000fe400000010ff */
[----:B------:R-:W-:Y:S01]  /*8710*/  SEL R160, R99, R14, P0 ;  /* 0x0000000e63a07207 */ /* 0x000fe20000000000 */
[--C-:B------:R-:W-:Y:S01]  /*8720*/  IMAD.X R69, RZ, RZ, R113.reuse, P3 ;  /* 0x000000ffff457224 */ /* 0x100fe200018e0671 */
[----:B------:R-:W-:Y:S01]  /*8730*/  LOP3.LUT R70, R70, R71, RZ, 0x3c, !PT ;  /* 0x0000004746467212 */ /* 0x000fe200078e3cff */
[--C-:B------:R-:W-:Y:S01]  /*8740*/  IMAD.X R71, RZ, RZ, R113.reuse, P4 ;  /* 0x000000ffff477224 */ /* 0x100fe200020e0671 */
[----:B------:R-:W-:Y:S01]  /*8750*/  LOP3.LUT R4, R25, 0x380, RZ, 0xc0, !PT ;  /* 0x0000038019047812 */ /* 0x000fe200078ec0ff */
[----:B------:R-:W-:Y:S01]  /*8760*/  IMAD.X R67, RZ, RZ, R113, P2 ;  /* 0x000000ffff437224 */ /* 0x000fe200010e0671 */
[----:B------:R-:W-:-:S02]  /*8770*/  SEL R124, R6, R7, P0 ;  /* 0x00000007067c7207 */ /* 0x000fc40000000000 */
[----:B------:R-:W-:Y:S02]  /*8780*/  SEL R81, R7, R6, P0 ;  /* 0x0000000607517207 */ /* 0x000fe40000000000 */
[----:B------:R-:W-:Y:S02]  /*8790*/  SEL R126, R12, R15, P0 ;  /* 0x0000000f0c7e7207 */ /* 0x000fe40000000000 */
[----:B------:R-:W-:Y:S02]  /*87a0*/  SEL R82, R15, R12, P0 ;  /* 0x0000000c0f527207 */ /* 0x000fe40000000000 */
[----:B------:R-:W-:Y:S02]  /*87b0*/  SEL R99, R14, R99, P0 ;  /* 0x000000630e637207 */ /* 0x000fe40000000000 */
[----:B------:R-:W-:Y:S02]  /*87c0*/  LOP3.LUT R5, R112, 0x380, RZ, 0xc0, !PT ;  /* 0x0000038070057812 */ /* 0x000fe400078ec0ff */
[----:B------:R-:W-:-:S02]  /*87d0*/  F2FP.BF16.F32.PACK_AB R9, R86, R83 ;  /* 0x000000535609723e */ /* 0x000fc400000010ff */
[----:B------:R-:W-:Y:S02]  /*87e0*/  F2FP.BF16.F32.PACK_AB R57, R57, R60 ;  /* 0x0000003c3939723e */ /* 0x000fe400000010ff */
[----:B------:R-:W-:Y:S02]  /*87f0*/  F2FP.BF16.F32.PACK_AB R65, R65, R68 ;  /* 0x000000444141723e */ /* 0x000fe400000010ff */
[C---:B------:R-:W-:Y:S02]  /*8800*/  IADD3 R14, P1, R112.reuse, 0xc000, RZ ;  /* 0x0000c000700e7810 */ /* 0x040fe40007f3e0ff */
[C---:B------:R-:W-:Y:S02]  /*8810*/  IADD3 R7, P5, R112.reuse, 0x20, RZ ;  /* 0x0000002070077810 */ /* 0x040fe40007fbe0ff */
[C---:B------:R-:W-:Y:S02]  /*8820*/  IADD3 R21, P4, R112.reuse, 0x8040, RZ ;  /* 0x0000804070157810 */ /* 0x040fe40007f9e0ff */
[----:B------:R-:W-:-:S02]  /*8830*/  IADD3 R15, P3, R112, 0x8020, RZ ;  /* 0x00008020700f7810 */ /* 0x000fc40007f7e0ff */
[----:B------:R-:W-:Y:S02]  /*8840*/  IADD3 R12, P2, R112, 0x8000, RZ ;  /* 0x00008000700c7810 */ /* 0x000fe40007f5e0ff */
[----:B------:R-:W-:Y:S02]  /*8850*/  F2FP.BF16.F32.PACK_AB R101, R100, R101 ;  /* 0x000000656465723e */ /* 0x000fe400000010ff */
[----:B------:R-:W-:Y:S02]  /*8860*/  SHF.R.U64 R4, R4, 0x3, RZ ;  /* 0x0000000304047819 */ /* 0x000fe400000012ff */
[----:B------:R-:W-:Y:S02]  /*8870*/  F2FP.BF16.F32.PACK_AB R28, R129, R132 ;  /* 0x00000084811c723e */ /* 0x000fe400000010ff */
[----:B------:R-:W-:Y:S02]  /*8880*/  SEL R100, R152, R155, P0 ;  /* 0x0000009b98647207 */ /* 0x000fe40000000000 */
[----:B------:R-:W-:-:S02]  /*8890*/  SEL R74, R155, R152, P0 ;  /* 0x000000989b4a7207 */ /* 0x000fc40000000000 */
[----:B------:R-:W-:Y:S01]  /*88a0*/  SHF.R.U64 R5, R5, 0x3, RZ ;  /* 0x0000000305057819 */ /* 0x000fe200000012ff */
[--C-:B------:R-:W-:Y:S01]  /*88b0*/  IMAD.X R63, RZ, RZ, R113.reuse, P6 ;  /* 0x000000ffff3f7224 */ /* 0x100fe200030e0671 */
[----:B------:R-:W-:Y:S01]  /*88c0*/  SEL R130, R57, R64, P0 ;  /* 0x0000004039827207 */ /* 0x000fe20000000000 */
[--C-:B------:R-:W-:Y:S01]  /*88d0*/  IMAD.X R59, RZ, RZ, R113.reuse, P5 ;  /* 0x000000ffff3b7224 */ /* 0x100fe200028e0671 */
[----:B------:R-:W-:Y:S01]  /*88e0*/  SEL R84, R64, R57, P0 ;  /* 0x0000003940547207 */ /* 0x000fe20000000000 */
[--C-:B------:R-:W-:Y:S01]  /*88f0*/  IMAD.X R61, RZ, RZ, R113.reuse, P4 ;  /* 0x000000ffff3d7224 */ /* 0x100fe200020e0671 */
[----:B------:R-:W-:Y:S01]  /*8900*/  SEL R132, R65, R72, P0 ;  /* 0x0000004841847207 */ /* 0x000fe20000000000 */
[--C-:B------:R-:W-:Y:S01]  /*8910*/  IMAD.X R57, RZ, RZ, R113.reuse, P3 ;  /* 0x000000ffff397224 */ /* 0x100fe200018e0671 */
[----:B------:R-:W-:Y:S01]  /*8920*/  SEL R85, R72, R65, P0 ;  /* 0x0000004148557207 */ /* 0x000fe20000000000 */
[----:B------:R-:W-:Y:S01]  /*8930*/  IMAD.X R65, RZ, RZ, R113, P1 ;  /* 0x000000ffff417224 */ /* 0x000fe200008e0671 */
[----:B------:R-:W-:-:S02]  /*8940*/  SEL R152, R55, R62, P0 ;  /* 0x0000003e37987207 */ /* 0x000fc40000000000 */
[----:B------:R-:W-:Y:S01]  /*8950*/  SEL R94, R62, R55, P0 ;  /* 0x000000373e5e7207 */ /* 0x000fe20000000000 */
[----:B------:R-:W-:Y:S01]  /*8960*/  IMAD.X R55, RZ, RZ, R113, P2 ;  /* 0x000000ffff377224 */ /* 0x000fe200010e0671 */
[----:B------:R-:W-:Y:S02]  /*8970*/  SEL R158, R98, R9, P0 ;  /* 0x00000009629e7207 */ /* 0x000fe40000000000 */
[----:B------:R-:W-:Y:S02]  /*8980*/  SEL R134, R76, R11, P0 ;  /* 0x0000000b4c867207 */ /* 0x000fe40000000000 */
[----:B------:R-:W-:Y:S02]  /*8990*/  SEL R86, R11, R76, P0 ;  /* 0x0000004c0b567207 */ /* 0x000fe40000000000 */
[----:B------:R-:W-:Y:S02]  /*89a0*/  SEL R98, R9, R98, P0 ;  /* 0x0000006209627207 */ /* 0x000fe40000000000 */
[----:B------:R-:W-:-:S02]  /*89b0*/  IADD3 R13, P1, R112, 0x4060, RZ ;  /* 0x00004060700d7810 */ /* 0x000fc40007f3e0ff */
[C---:B------:R-:W-:Y:S02]  /*89c0*/  IADD3 R9, P6, R112.reuse, 0x40, RZ ;  /* 0x0000004070097810 */ /* 0x040fe40007fde0ff */
[C---:B------:R-:W-:Y:S02]  /*89d0*/  IADD3 R10, P5, R112.reuse, 0x4040, RZ ;  /* 0x00004040700a7810 */ /* 0x040fe40007fbe0ff */
[C---:B------:R-:W-:Y:S02]  /*89e0*/  IADD3 R8, P4, R112.reuse, 0x4020, RZ ;  /* 0x0000402070087810 */ /* 0x040fe40007f9e0ff */
[C---:B------:R-:W-:Y:S02]  /*89f0*/  IADD3 R6, P3, R112.reuse, 0x4000, RZ ;  /* 0x0000400070067810 */ /* 0x040fe40007f7e0ff */
[----:B------:R-:W-:Y:S02]  /*8a00*/  IADD3 R11, P2, R112, 0x60, RZ ;  /* 0x00000060700b7810 */ /* 0x000fe40007f5e0ff */
[----:B------:R-:W-:-:S02]  /*8a10*/  LOP3.LUT R62, R4, R25, RZ, 0x3c, !PT ;  /* 0x00000019043e7212 */ /* 0x000fc400078e3cff */
[----:B------:R-:W-:Y:S02]  /*8a20*/  LOP3.LUT R112, R5, R112, RZ, 0x3c, !PT ;  /* 0x0000007005707212 */ /* 0x000fe400078e3cff */
[----:B------:R-:W-:Y:S02]  /*8a30*/  LOP3.LUT R4, R7, 0x380, RZ, 0xc0, !PT ;  /* 0x0000038007047812 */ /* 0x000fe400078ec0ff */
[----:B------:R-:W-:Y:S02]  /*8a40*/  LOP3.LUT R5, R14, 0x380, RZ, 0xc0, !PT ;  /* 0x000003800e057812 */ /* 0x000fe400078ec0ff */
[----:B------:R-:W-:Y:S02]  /*8a50*/  F2FP.BF16.F32.PACK_AB R24, R125, R128 ;  /* 0x000000807d18723e */ /* 0x000fe400000010ff */
[----:B------:R-:W-:Y:S02]  /*8a60*/  SEL R128, R49, R56, P0 ;  /* 0x0000003831807207 */ /* 0x000fe40000000000 */
[----:B------:R-:W-:Y:S01]  /*8a70*/  SEL R83, R56, R49, P0 ;  /* 0x0000003138537207 */ /* 0x000fe20000000000 */
[----:B------:R-:W-:Y:S01]  /*8a80*/  IMAD.X R49, RZ, RZ, R113, P3 ;  /* 0x000000ffff317224 */ /* 0x000fe200018e0671 */
[----:B------:R-:W-:-:S02]  /*8a90*/  F2FP.BF16.F32.PACK_AB R32, R32, R37 ;  /* 0x000000252020723e */ /* 0x000fc400000010ff */
[----:B------:R-:W-:Y:S02]  /*8aa0*/  SHF.R.U64 R4, R4, 0x3, RZ ;  /* 0x0000000304047819 */ /* 0x000fe400000012ff */
[----:B------:R-:W-:Y:S02]  /*8ab0*/  SHF.R.U64 R5, R5, 0x3, RZ ;  /* 0x0000000305057819 */ /* 0x000fe400000012ff */
[----:B------:R-:W-:Y:S02]  /*8ac0*/  IADD3 R37, P3, R40, 0x2000, RZ ;  /* 0x0000200028257810 */ /* 0x000fe40007f7e0ff */
[----:B------:R-:W-:Y:S02]  /*8ad0*/  SEL R116, R36, R45, P0 ;  /* 0x0000002d24747207 */ /* 0x000fe40000000000 */
[----:B------:R-:W-:Y:S02]  /*8ae0*/  SEL R77, R45, R36, P0 ;  /* 0x000000242d4d7207 */ /* 0x000fe40000000000 */
[----:B------:R-:W-:-:S02]  /*8af0*/  LOP3.LUT R58, R4, R7, RZ, 0x3c, !PT ;  /* 0x00000007043a7212 */ /* 0x000fc400078e3cff */
[----:B------:R-:W-:Y:S02]  /*8b00*/  LOP3.LUT R64, R5, R14, RZ, 0x3c, !PT ;  /* 0x0000000e05407212 */ /* 0x000fe400078e3cff */
[----:B------:R-:W-:Y:S02]  /*8b10*/  LOP3.LUT R4, R9, 0x380, RZ, 0xc0, !PT ;  /* 0x0000038009047812 */ /* 0x000fe400078ec0ff */
[----:B------:R-:W-:Y:S02]  /*8b20*/  LOP3.LUT R36, R37, 0x380, RZ, 0xc0, !PT ;  /* 0x0000038025247812 */ /* 0x000fe400078ec0ff */
[----:B------:R-:W-:Y:S02]  /*8b30*/  LOP3.LUT R14, R15, 0x380, RZ, 0xc0, !PT ;  /* 0x000003800f0e7812 */ /* 0x000fe400078ec0ff */
[----:B------:R-:W-:Y:S02]  /*8b40*/  SHF.R.U64 R4, R4, 0x3, RZ ;  /* 0x0000000304047819 */ /* 0x000fe400000012ff */
[----:B------:R-:W-:-:S02]  /*8b50*/  SHF.R.U64 R36, R36, 0x3, RZ ;  /* 0x0000000324247819 */ /* 0x000fc400000012ff */
[----:B------:R-:W-:Y:S01]  /*8b60*/  SHF.R.U64 R14, R14, 0x3, RZ ;  /* 0x000000030e0e7819 */ /* 0x000fe200000012ff */
[----:B------:R-:W-:Y:S01]  /*8b70*/  IMAD.X R43, RZ, RZ, R113, P6 ;  /* 0x000000ffff2b7224 */ /* 0x000fe200030e0671 */
[----:B------:R-:W-:Y:S02]  /*8b80*/  LOP3.LUT R42, R4, R9, RZ, 0x3c, !PT ;  /* 0x00000009042a7212 */ /* 0x000fe400078e3cff */
[----:B------:R-:W-:Y:S01]  /*8b90*/  LOP3.LUT R36, R36, R37, RZ, 0x3c, !PT ;  /* 0x0000002524247212 */ /* 0x000fe200078e3cff */
[----:B------:R-:W-:Y:S01]  /*8ba0*/  IMAD.X R37, RZ, RZ, R41, P3 ;  /* 0x000000ffff257224 */ /* 0x000fe200018e0629 */
[----:B------:R-:W-:Y:S02]  /*8bb0*/  LOP3.LUT R56, R14, R15, RZ, 0x3c, !PT ;  /* 0x0000000f0e387212 */ /* 0x000fe400078e3cff */
[----:B------:R-:W-:Y:S02]  /*8bc0*/  F2FP.BF16.F32.PACK_AB R104, R104, R105 ;  /* 0x000000696868723e */ /* 0x000fe400000010ff */
[----:B------:R-:W-:-:S02]  /*8bd0*/  LOP3.LUT R5, R12, 0x380, RZ, 0xc0, !PT ;  /* 0x000003800c057812 */ /* 0x000fc400078ec0ff */
[----:B------:R-:W-:Y:S02]  /*8be0*/  IADD3 R15, P3, R40, 0x8000, RZ ;  /* 0x00008000280f7810 */ /* 0x000fe40007f7e0ff */
[----:B------:R-:W-:Y:S02]  /*8bf0*/  MOV R135, R42 ;  /* 0x0000002a00877202 */ /* 0x000fe40000000f00 */
[----:B------:R-:W-:Y:S01]  /*8c00*/  SEL R140, R101, R104, P0 ;  /* 0x00000068658c7207 */ /* 0x000fe20000000000 */
[----:B------:R-:W0:Y:S01]  /*8c10*/  LDC R42, c[0x0][0xbe8] ;  /* 0x0002fa00ff2a7b82 */ /* 0x000e220000000800 */
[----:B------:R-:W-:Y:S02]  /*8c20*/  SEL R89, R104, R101, P0 ;  /* 0x0000006568597207 */ /* 0x000fe40000000000 */
[----:B------:R-:W-:Y:S02]  /*8c30*/  SHF.R.U64 R5, R5, 0x3, RZ ;  /* 0x0000000305057819 */ /* 0x000fe400000012ff */
[----:B------:R-:W-:-:S02]  /*8c40*/  LOP3.LUT R14, R15, 0x380, RZ, 0xc0, !PT ;  /* 0x000003800f0e7812 */ /* 0x000fc400078ec0ff */
[----:B------:R-:W-:Y:S02]  /*8c50*/  F2FP.BF16.F32.PACK_AB R26, R31, R34 ;  /* 0x000000221f1a723e */ /* 0x000fe400000010ff */
[----:B------:R-:W-:Y:S02]  /*8c60*/  SEL R166, R111, R20, P0 ;  /* 0x000000146fa67207 */ /* 0x000fe40000000000 */
[----:B------:R-:W-:Y:S02]  /*8c70*/  SEL R104, R20, R111, P0 ;  /* 0x0000006f14687207 */ /* 0x000fe40000000000 */
[----:B------:R-:W-:Y:S02]  /*8c80*/  LOP3.LUT R20, R27, 0x380, RZ, 0xc0, !PT ;  /* 0x000003801b147812 */ /* 0x000fe400078ec0ff */
[----:B------:R-:W-:Y:S02]  /*8c90*/  SEL R150, R47, R54, P0 ;  /* 0x000000362f967207 */ /* 0x000fe40000000000 */
[----:B------:R-:W-:Y:S01]  /*8ca0*/  SEL R93, R54, R47, P0 ;  /* 0x0000002f365d7207 */ /* 0x000fe20000000000 */
[----:B------:R-:W-:Y:S01]  /*8cb0*/  IMAD.X R51, RZ, RZ, R113, P2 ;  /* 0x000000ffff337224 */ /* 0x000fe200010e0671 */
[----:B------:R-:W-:-:S02]  /*8cc0*/  LOP3.LUT R54, R5, R12, RZ, 0x3c, !PT ;  /* 0x0000000c05367212 */ /* 0x000fc400078e3cff */
[----:B------:R-:W-:Y:S02]  /*8cd0*/  SHF.R.U64 R14, R14, 0x3, RZ ;  /* 0x000000030e0e7819 */ /* 0x000fe400000012ff */
[----:B------:R-:W-:Y:S02]  /*8ce0*/  SEL R146, R26, R35, P0 ;  /* 0x000000231a927207 */ /* 0x000fe40000000000 */
[----:B------:R-:W-:Y:S02]  /*8cf0*/  SEL R91, R35, R26, P0 ;  /* 0x0000001a235b7207 */ /* 0x000fe40000000000 */
[----:B------:R-:W-:Y:S02]  /*8d00*/  LOP3.LUT R5, R8, 0x380, RZ, 0xc0, !PT ;  /* 0x0000038008057812 */ /* 0x000fe400078ec0ff */
[----:B------:R-:W-:Y:S02]  /*8d10*/  SHF.R.U64 R20, R20, 0x3, RZ ;  /* 0x0000000314147819 */ /* 0x000fe400000012ff */
[----:B------:R-:W-:-:S02]  /*8d20*/  IADD3 R35, P2, R40, 0x3000, RZ ;  /* 0x0000300028237810 */ /* 0x000fc40007f5e0ff */
[----:B------:R-:W-:Y:S01]  /*8d30*/  LOP3.LUT R14, R14, R15, RZ, 0x3c, !PT ;  /* 0x0000000f0e0e7212 */ /* 0x000fe200078e3cff */
[----:B------:R-:W-:Y:S01]  /*8d40*/  IMAD.X R15, RZ, RZ, R41, P3 ;  /* 0x000000ffff0f7224 */ /* 0x000fe200018e0629 */
[----:B------:R-:W-:Y:S02]  /*8d50*/  SHF.R.U64 R5, R5, 0x3, RZ ;  /* 0x0000000305057819 */ /* 0x000fe400000012ff */
[----:B------:R-:W-:Y:S02]  /*8d60*/  LOP3.LUT R66, R20, R27, RZ, 0x3c, !PT ;  /* 0x0000001b14427212 */ /* 0x000fe400078e3cff */
[----:B------:R-:W-:Y:S02]  /*8d70*/  LOP3.LUT R34, R35, 0x380, RZ, 0xc0, !PT ;  /* 0x0000038023227812 */ /* 0x000fe400078ec0ff */
[----:B------:R-:W-:Y:S02]  /*8d80*/  IADD3 R9, P3, R40, 0xe000, RZ ;  /* 0x0000e00028097810 */ /* 0x000fe40007f7e0ff */
[----:B------:R-:W-:-:S02]  /*8d90*/  LOP3.LUT R20, R21, 0x380, RZ, 0xc0, !PT ;  /* 0x0000038015147812 */ /* 0x000fc400078ec0ff */
[----:B------:R-:W-:Y:S02]  /*8da0*/  SEL R148, R39, R46, P0 ;  /* 0x0000002e27947207 */ /* 0x000fe40000000000 */
[----:B------:R-:W-:Y:S02]  /*8db0*/  SEL R92, R46, R39, P0 ;  /* 0x000000272e5c7207 */ /* 0x000fe40000000000 */
[----:B--2---:R-:W-:Y:S02]  /*8dc0*/  LOP3.LUT R43, R73, 0x2, RZ, 0x3c, !PT ;  /* 0x00000002492b7812 */ /* 0x004fe400078e3cff */
[----:B------:R-:W-:Y:S02]  /*8dd0*/  LOP3.LUT R46, R5, R8, RZ, 0x3c, !PT ;  /* 0x00000008052e7212 */ /* 0x000fe400078e3cff */
[----:B------:R-:W-:Y:S02]  /*8de0*/  SHF.R.U64 R34, R34, 0x3, RZ ;  /* 0x0000000322227819 */ /* 0x000fe400000012ff */
[----:B------:R-:W-:-:S02]  /*8df0*/  LOP3.LUT R8, R9, 0x380, RZ, 0xc0, !PT ;  /* 0x0000038009087812 */ /* 0x000fc400078ec0ff */
[----:B------:R-:W-:Y:S01]  /*8e00*/  SHF.R.U64 R20, R20, 0x3, RZ ;  /* 0x0000000314147819 */ /* 0x000fe200000012ff */
[----:B------:R-:W-:Y:S01]  /*8e10*/  SHFL.IDX PT, R114, R114, R73, 0x1c1f ;  /* 0x001c1f4972727589 */ /* 0x000fe200000e0000 */
[----:B------:R-:W-:Y:S02]  /*8e20*/  LOP3.LUT R7, R10, 0x380, RZ, 0xc0, !PT ;  /* 0x000003800a077812 */ /* 0x000fe400078ec0ff */
[----:B------:R-:W-:Y:S01]  /*8e30*/  LOP3.LUT R34, R34, R35, RZ, 0x3c, !PT ;  /* 0x0000002322227212 */ /* 0x000fe200078e3cff */
[----:B------:R-:W1:Y:S01]  /*8e40*/  SHFL.IDX PT, R75, R75, R43, 0x1c1f ;  /* 0x001c1f2b4b4b7589 */ /* 0x000e6200000e0000 */
[----:B------:R-:W-:Y:S01]  /*8e50*/  SHF.R.U64 R8, R8, 0x3, RZ ;  /* 0x0000000308087819 */ /* 0x000fe200000012ff */
[----:B------:R-:W-:Y:S01]  /*8e60*/  IMAD.X R35, RZ, RZ, R41, P2 ;  /* 0x000000ffff237224 */ /* 0x000fe200010e0629 */
[----:B------:R-:W-:Y:S02]  /*8e70*/  LOP3.LUT R60, R20, R21, RZ, 0x3c, !PT ;  /* 0x00000015143c7212 */ /* 0x000fe400078e3cff */
[----:B------:R-:W-:-:S02]  /*8e80*/  SHF.R.U64 R7, R7, 0x3, RZ ;  /* 0x0000000307077819 */ /* 0x000fc400000012ff */
[----:B------:R-:W-:Y:S01]  /*8e90*/  IADD3 R21, P2, R40, 0x9000, RZ ;  /* 0x0000900028157810 */ /* 0x000fe20007f5e0ff */
[--C-:B------:R-:W-:Y:S01]  /*8ea0*/  IMAD.X R45, RZ, RZ, R113.reuse, P5 ;  /* 0x000000ffff2d7224 */ /* 0x100fe200028e0671 */
[----:B------:R-:W-:Y:S01]  /*8eb0*/  LOP3.LUT R8, R8, R9, RZ, 0x3c, !PT ;  /* 0x0000000908087212 */ /* 0x000fe200078e3cff */
[----:B------:R-:W-:Y:S01]  /*8ec0*/  IMAD.X R47, RZ, RZ, R113, P4 ;  /* 0x000000ffff2f7224 */ /* 0x000fe200020e0671 */
[----:B------:R-:W-:Y:S01]  /*8ed0*/  LOP3.LUT R44, R7, R10, RZ, 0x3c, !PT ;  /* 0x0000000a072c7212 */ /* 0x000fe200078e3cff */
[----:B------:R-:W-:Y:S01]  /*8ee0*/  IMAD.X R9, RZ, RZ, R41, P3 ;  /* 0x000000ffff097224 */ /* 0x000fe200018e0629 */
[----:B------:R-:W-:Y:S02]  /*8ef0*/  LOP3.LUT R20, R21, 0x380, RZ, 0xc0, !PT ;  /* 0x0000038015147812 */ /* 0x000fe400078ec0ff */
[----:B0-----:R-:W-:Y:S01]  /*8f00*/  ISETP.NE.AND P3, PT, R42, 0x1, PT ;  /* 0x000000012a00780c */ /* 0x001fe20003f65270 */
[----:B------:R-:W-:Y:S01]  /*8f10*/  UPRMT UR7, UR36, 0x654, UR7 ;  /* 0x0000065424077896 */ /* 0x000fe20008000007 */
[----:B------:R-:W-:Y:S01]  /*8f20*/  IMAD.X R53, RZ, RZ, R113, P1 ;  /* 0x000000ffff357224 */ /* 0x000fe200008e0671 */
[----:B------:R-:W-:-:S02]  /*8f30*/  MOV R105, R112 ;  /* 0x0000007000697202 */ /* 0x000fc40000000f00 */
[----:B------:R-:W-:Y:S02]  /*8f40*/  MOV R60, R60 ;  /* 0x0000003c003c7202 */ /* 0x000fe40000000f00 */
[----:B------:R-:W-:Y:S02]  /*8f50*/  LOP3.LUT R5, R6, 0x380, RZ, 0xc0, !PT ;  /* 0x0000038006057812 */ /* 0x000fe400078ec0ff */
[----:B------:R-:W-:Y:S01]  /*8f60*/  LOP3.LUT R4, R11, 0x380, RZ, 0xc0, !PT ;  /* 0x000003800b047812 */ /* 0x000fe200078ec0ff */
[----:B------:R-:W-:Y:S01]  /*8f70*/  SHFL.IDX PT, R144, R144, R73, 0x1c1f ;  /* 0x001c1f4990907589 */ /* 0x000fe200000e0000 */
[----:B------:R-:W-:Y:S01]  /*8f80*/  SHF.R.U64 R20, R20, 0x3, RZ ;  /* 0x0000000314147819 */ /* 0x000fe200000012ff */
[----:B------:R-:W-:Y:S01]  /*8f90*/  SYNCS.ARRIVE.TRANS64.RED.A1T0 RZ, [UR7], RZ ;  /* 0x000000ffffff79a7 */ /* 0x000fe20008100407 */
[----:B------:R-:W-:Y:S02]  /*8fa0*/  MOV R61, R56 ;  /* 0x00000038003d7202 */ /* 0x000fe40000000f00 */
[----:B------:R-:W-:-:S02]  /*8fb0*/  MOV R112, R44 ;  /* 0x0000002c00707202 */ /* 0x000fc40000000f00 */
[----:B------:R-:W-:Y:S01]  /*8fc0*/  MOV R113, R46 ;  /* 0x0000002e00717202 */ /* 0x000fe20000000f00 */
[----:B------:R0:W-:Y:S01]  /*8fd0*/  SHFL.IDX PT, R45, R74, R43, 0x1c1f ;  /* 0x001c1f2b4a2d7589 */ /* 0x0001e200000e0000 */
[----:B------:R-:W2:Y:S03]  /*8fe0*/  LDC R56, c[0x0][0xc38] ;  /* 0x00030e00ff387b82 */ /* 0x000ea60000000800 */
[----:B------:R-:W3:Y:S01]  /*8ff0*/  SHFL.IDX PT, R46, R100, R73, 0x1c1f ;  /* 0x001c1f49642e7589 */ /* 0x000ee200000e0000 */
[----:B------:R-:W-:Y:S02]  /*9000*/  SEL R172, R123, R24, P0 ;  /* 0x000000187bac7207 */ /* 0x000fe40000000000 */
[----:B------:R-:W-:Y:S01]  /*9010*/  SEL R108, R24, R123, P0 ;  /* 0x0000007b186c7207 */ /* 0x000fe20000000000 */
[----:B------:R-:W4:Y:S01]  /*9020*/  SHFL.IDX PT, R95, R95, R43, 0x1c1f ;  /* 0x001c1f2b5f5f7589 */ /* 0x000f2200000e0000 */
[----:B------:R-:W-:Y:S01]  /*9030*/  LOP3.LUT R24, R29, 0x380, RZ, 0xc0, !PT ;  /* 0x000003801d187812 */ /* 0x000fe200078ec0ff */
[----:B0-----:R-:W0:Y:S01]  /*9040*/  @P3 LDC R74, c[0x0][0xbec] ;  /* 0x0002fb00ff4a3b82 */ /* 0x001e220000000800 */
[----:B------:R-:W-:Y:S01]  /*9050*/  SHF.R.U64 R5, R5, 0x3, RZ ;  /* 0x0000000305057819 */ /* 0x000fe200000012ff */
[----:B------:R-:W-:Y:S01]  /*9060*/  SHFL.IDX PT, R116, R116, R73, 0x1c1f ;  /* 0x001c1f4974747589 */ /* 0x000fe200000e0000 */
[----:B------:R-:W-:-:S02]  /*9070*/  SHF.R.U64 R4, R4, 0x3, RZ ;  /* 0x0000000304047819 */ /* 0x000fc400000012ff */
[----:B------:R-:W-:Y:S01]  /*9080*/  LOP3.LUT R20, R20, R21, RZ, 0x3c, !PT ;  /* 0x0000001514147212 */ /* 0x000fe200078e3cff */
[----:B------:R-:W4:Y:S01]  /*9090*/  SHFL.IDX PT, R77, R77, R43, 0x1c1f ;  /* 0x001c1f2b4d4d7589 */ /* 0x000f2200000e0000 */
[----:B------:R-:W-:Y:S01]  /*90a0*/  IMAD.X R21, RZ, RZ, R41, P2 ;  /* 0x000000ffff157224 */ /* 0x000fe200010e0629 */
[----:B------:R-:W-:Y:S02]  /*90b0*/  IADD3 R101, P2, R40, 0xf000, RZ ;  /* 0x0000f00028657810 */ /* 0x000fe40007f5e0ff */
[----:B------:R-:W-:Y:S02]  /*90c0*/  SHF.R.U64 R24, R24, 0x3, RZ ;  /* 0x0000000318187819 */ /* 0x000fe400000012ff */
[----:B------:R-:W-:Y:S02]  /*90d0*/  LOP3.LUT R48, R5, R6, RZ, 0x3c, !PT ;  /* 0x0000000605307212 */ /* 0x000fe400078e3cff */
[----:B------:R-:W-:Y:S02]  /*90e0*/  LOP3.LUT R50, R4, R11, RZ, 0x3c, !PT ;  /* 0x0000000b04327212 */ /* 0x000fe400078e3cff */
[----:B------:R-:W-:-:S02]  /*90f0*/  LOP3.LUT R10, R101, 0x380, RZ, 0xc0, !PT ;  /* 0x00000380650a7812 */ /* 0x000fc400078ec0ff */
[----:B------:R-:W-:Y:S02]  /*9100*/  SEL R162, R102, R103, P0 ;  /* 0x0000006766a27207 */ /* 0x000fe40000000000 */
[----:B------:R-:W-:Y:S02]  /*9110*/  SEL R174, R131, R30, P0 ;  /* 0x0000001e83ae7207 */ /* 0x000fe40000000000 */
[----:B------:R-:W-:Y:S02]  /*9120*/  SEL R111, R30, R131, P0 ;  /* 0x000000831e6f7207 */ /* 0x000fe40000000000 */
[----:B------:R-:W-:Y:S02]  /*9130*/  SEL R102, R103, R102, P0 ;  /* 0x0000006667667207 */ /* 0x000fe40000000000 */
[----:B------:R-:W-:Y:S02]  /*9140*/  LOP3.LUT R68, R24, R29, RZ, 0x3c, !PT ;  /* 0x0000001d18447212 */ /* 0x000fe400078e3cff */
[----:B------:R-:W-:-:S02]  /*9150*/  MOV R131, R48 ;  /* 0x0000003000837202 */ /* 0x000fc40000000f00 */
[----:B------:R-:W-:Y:S02]  /*9160*/  MOV R133, R50 ;  /* 0x0000003200857202 */ /* 0x000fe40000000f00 */
[----:B------:R-:W-:Y:S02]  /*9170*/  SEL R120, R33, R32, P0 ;  /* 0x0000002021787207 */ /* 0x000fe40000000000 */
[----:B------:R-:W-:Y:S02]  /*9180*/  SEL R164, R110, R107, P0 ;  /* 0x0000006b6ea47207 */ /* 0x000fe40000000000 */
[----:B------:R-:W-:Y:S02]  /*9190*/  SEL R103, R107, R110, P0 ;  /* 0x0000006e6b677207 */ /* 0x000fe40000000000 */
[----:B------:R-:W-:Y:S02]  /*91a0*/  SEL R168, R119, R106, P0 ;  /* 0x0000006a77a87207 */ /* 0x000fe40000000000 */
[----:B------:R-:W-:-:S02]  /*91b0*/  MOV R62, R62 ;  /* 0x0000003e003e7202 */ /* 0x000fc40000000f00 */
[----:B-1----:R-:W-:Y:S02]  /*91c0*/  SEL R48, R114, R75, P0 ;  /* 0x0000004b72307207 */ /* 0x002fe40000000000 */
[----:B------:R-:W-:Y:S01]  /*91d0*/  SEL R50, R75, R114, P0 ;  /* 0x000000724b327207 */ /* 0x000fe20000000000 */
[----:B------:R-:W-:Y:S01]  /*91e0*/  SHFL.IDX PT, R146, R146, R73, 0x1c1f ;  /* 0x001c1f4992927589 */ /* 0x000fe200000e0000 */
[----:B------:R-:W-:Y:S01]  /*91f0*/  SEL R79, R32, R33, P0 ;  /* 0x00000021204f7207 */ /* 0x000fe20000000000 */
[----:B------:R-:W1:Y:S01]  /*9200*/  @P3 LDC R75, c[0x0][0xbf0] ;  /* 0x0002fc00ff4b3b82 */ /* 0x000e620000000800 */
[----:B------:R-:W-:Y:S01]  /*9210*/  SEL R106, R106, R119, P0 ;  /* 0x000000776a6a7207 */ /* 0x000fe20000000000 */
[----:B------:R-:W-:Y:S01]  /*9220*/  SHFL.IDX PT, R148, R148, R73, 0x1c1f ;  /* 0x001c1f4994947589 */ /* 0x000fe200000e0000 */
[----:B------:R-:W-:Y:S02]  /*9230*/  SEL R170, R127, R28, P0 ;  /* 0x0000001c7faa7207 */ /* 0x000fe40000000000 */
[----:B------:R-:W-:Y:S01]  /*9240*/  SEL R110, R28, R127, P0 ;  /* 0x0000007f1c6e7207 */ /* 0x000fe20000000000 */
[----:B------:R-:W0:Y:S01]  /*9250*/  SHFL.IDX PT, R91, R91, R43, 0x1c1f ;  /* 0x001c1f2b5b5b7589 */ /* 0x000e2200000e0000 */
[----:B------:R-:W-:-:S02]  /*9260*/  SHF.R.U64 R10, R10, 0x3, RZ ;  /* 0x000000030a0a7819 */ /* 0x000fc400000012ff */
[----:B------:R-:W-:Y:S02]  /*9270*/  MOV R63, R54 ;  /* 0x00000036003f7202 */ /* 0x000fe40000000f00 */
[----:B------:R-:W-:Y:S01]  /*9280*/  LOP3.LUT R12, R13, 0x380, RZ, 0xc0, !PT ;  /* 0x000003800d0c7812 */ /* 0x000fe200078ec0ff */
[----:B------:R-:W0:Y:S01]  /*9290*/  SHFL.IDX PT, R55, R92, R43, 0x1c1f ;  /* 0x001c1f2b5c377589 */ /* 0x000e2200000e0000 */
[----:B------:R-:W-:Y:S02]  /*92a0*/  IADD3 R39, P4, R40, 0x1000, RZ ;  /* 0x0000100028277810 */ /* 0x000fe40007f9e0ff */
[----:B------:R-:W-:Y:S01]  /*92b0*/  MOV R76, R68 ;  /* 0x00000044004c7202 */ /* 0x000fe20000000f00 */
[----:B------:R-:W-:Y:S01]  /*92c0*/  SHFL.IDX PT, R118, R118, R73, 0x1c1f ;  /* 0x001c1f4976767589 */ /* 0x000fe200000e0000 */
[----:B------:R-:W-:Y:S02]  /*92d0*/  MOV R68, R66 ;  /* 0x0000004200447202 */ /* 0x000fe40000000f00 */
[----:B------:R-:W-:Y:S01]  /*92e0*/  LOP3.LUT R10, R10, R101, RZ, 0x3c, !PT ;  /* 0x000000650a0a7212 */ /* 0x000fe200078e3cff */
[----:B------:R-:W-:Y:S01]  /*92f0*/  SHFL.IDX PT, R67, R132, R73, 0x1c1f ;  /* 0x001c1f4984437589 */ /* 0x000fe200000e0000 */
[----:B------:R-:W-:-:S02]  /*9300*/  MOV R72, R70 ;  /* 0x0000004600487202 */ /* 0x000fc40000000f00 */
[----:B------:R-:W-:Y:S01]  /*9310*/  MOV R69, R64 ;  /* 0x0000004000457202 */ /* 0x000fe20000000f00 */
[----:B------:R-:W-:Y:S01]  /*9320*/  SHFL.IDX PT, R100, R134, R73, 0x1c1f ;  /* 0x001c1f4986647589 */ /* 0x000fe200000e0000 */
[----:B------:R-:W-:Y:S02]  /*9330*/  SHF.R.U64 R12, R12, 0x3, RZ ;  /* 0x000000030c0c7819 */ /* 0x000fe400000012ff */
[----:B------:R-:W-:Y:S01]  /*9340*/  LOP3.LUT R38, R39, 0x380, RZ, 0xc0, !PT ;  /* 0x0000038027267812 */ /* 0x000fe200078ec0ff */
[----:B------:R-:W1:Y:S04]  /*9350*/  SHFL.IDX PT, R57, R78, R43, 0x1c1f ;  /* 0x001c1f2b4e397589 */ /* 0x000e6800000e0000 */
[----:B------:R-:W-:Y:S04]  /*9360*/  SHFL.IDX PT, R120, R120, R73, 0x1c1f ;  /* 0x001c1f4978787589 */ /* 0x000fe800000e0000 */
        /* <DEDUP_REMOVED lines=24> */
[----:B------:R-:W1:Y:S01]  /*94f0*/  SHFL.IDX PT, R93, R93, R43, 0x1c1f ;  /* 0x001c1f2b5d5d7589 */ /* 0x000e6200000e0000 */
[----:B------:R-:W-:-:S03]  /*9500*/  LOP3.LUT R52, R12, R13, RZ, 0x3c, !PT ;  /* 0x0000000d0c347212 */ /* 0x000fc600078e3cff */
[----:B------:R-:W1:Y:S01]  /*9510*/  SHFL.IDX PT, R79, R79, R43, 0x1c1f ;  /* 0x001c1f2b4f4f7589 */ /* 0x000e6200000e0000 */
[----:B------:R-:W-:-:S03]  /*9520*/  SHF.R.U64 R38, R38, 0x3, RZ ;  /* 0x0000000326267819 */ /* 0x000fc600000012ff */
        /* <DEDUP_REMOVED lines=9> */
[----:B------:R-:W1:Y:S04]  /*95c0*/  SHFL.IDX PT, R125, R94, R43, 0x1c1f ;  /* 0x001c1f2b5e7d7589 */ /* 0x000e6800000e0000 */
[----:B------:R-:W1:Y:S04]  /*95d0*/  SHFL.IDX PT, R85, R96, R43, 0x1c1f ;  /* 0x001c1f2b60557589 */ /* 0x000e6800000e0000 */
[----:B------:R-:W1:Y:S04]  /*95e0*/  SHFL.IDX PT, R97, R97, R43, 0x1c1f ;  /* 0x001c1f2b61617589 */ /* 0x000e6800000e0000 */
[----:B------:R-:W1:Y:S04]  /*95f0*/  SHFL.IDX PT, R127, R98, R43, 0x1c1f ;  /* 0x001c1f2b627f7589 */ /* 0x000e6800000e0000 */
[----:B------:R-:W1:Y:S04]  /*9600*/  SHFL.IDX PT, R99, R99, R43, 0x1c1f ;  /* 0x001c1f2b63637589 */ /* 0x000e6800000e0000 */
[----:B------:R-:W1:Y:S04]  /*9610*/  SHFL.IDX PT, R87, R102, R43, 0x1c1f ;  /* 0x001c1f2b66577589 */ /* 0x000e6800000e0000 */
[----:B------:R-:W1:Y:S04]  /*9620*/  SHFL.IDX PT, R103, R103, R43, 0x1c1f ;  /* 0x001c1f2b67677589 */ /* 0x000e6800000e0000 */
[----:B------:R-:W1:Y:S04]  /*9630*/  SHFL.IDX PT, R129, R104, R43, 0x1c1f ;  /* 0x001c1f2b68817589 */ /* 0x000e6800000e0000 */
[----:B------:R-:W-:Y:S04]  /*9640*/  SHFL.IDX PT, R106, R106, R43, 0x1c1f ;  /* 0x001c1f2b6a6a7589 */ /* 0x000fe800000e0000 */
[----:B------:R-:W1:Y:S04]  /*9650*/  SHFL.IDX PT, R108, R108, R43, 0x1c1f ;  /* 0x001c1f2b6c6c7589 */ /* 0x000e6800000e0000 */
[----:B------:R-:W1:Y:S04]  /*9660*/  SHFL.IDX PT, R110, R110, R43, 0x1c1f ;  /* 0x001c1f2b6e6e7589 */ /* 0x000e6800000e0000 */
[----:B------:R4:W1:Y:S01]  /*9670*/  SHFL.IDX PT, R111, R111, R43, 0x1c1f ;  /* 0x001c1f2b6f6f7589 */ /* 0x00086200000e0000 */
[----:B------:R-:W-:Y:S01]  /*9680*/  IADD3 R31, P1, R40, 0x4000, RZ ;  /* 0x00004000281f7810 */ /* 0x000fe20007f3e0ff */
[----:B------:R-:W-:Y:S01]  /*9690*/  UIMAD UR10, UR5, UR4, UR42 ;  /* 0x00000004050a72a4 */ /* 0x000fe2000f8e022a */
[----:B---3--:R-:W-:-:S02]  /*96a0*/  SEL R44, R46, R45, P0 ;  /* 0x0000002d2e2c7207 */ /* 0x008fc40000000000 */
[----:B------:R-:W-:Y:S01]  /*96b0*/  SEL R46, R45, R46, P0 ;  /* 0x0000002e2d2e7207 */ /* 0x000fe20000000000 */
[----:B----4-:R-:W-:Y:S01]  /*96c0*/  IMAD R43, RZ, RZ, -UR42 ;  /* 0x8000002aff2b7e24 */ /* 0x010fe2000f8e02ff */
[----:B------:R-:W-:-:S03]  /*96d0*/  LOP3.LUT R38, R38, R39, RZ, 0x3c, !PT ;  /* 0x0000002726267212 */ /* 0x000fc600078e3cff */
[----:B--2---:R-:W-:Y:S01]  /*96e0*/  IMAD R43, R56, R43, UR41 ;  /* 0x00000029382b7e24 */ /* 0x004fe2000f8e022b */
[----:B------:R-:W-:Y:S01]  /*96f0*/  MOV R65, R52 ;  /* 0x0000003400417202 */ /* 0x000fe20000000f00 */
[----:B------:R-:W-:Y:S01]  /*9700*/  IMAD.X R39, RZ, RZ, R41, P4 ;  /* 0x000000ffff277224 */ /* 0x000fe200020e0629 */
[----:B------:R-:W-:Y:S01]  /*9710*/  SEL R45, R144, R95, P0 ;  /* 0x0000005f902d7207 */ /* 0x000fe20000000000 */
[----:B------:R-:W-:Y:S01]  /*9720*/  USHF.R.S32.HI UR7, URZ, 0x1f, UR10 ;  /* 0x0000001f3f077899 */ /* 0x000fe2000801140a */
[----:B------:R-:W-:Y:S01]  /*9730*/  SEL R47, R95, R144, P0 ;  /* 0x000000905f2f7207 */ /* 0x000fe20000000000 */
[----:B------:R-:W-:Y:S01]  /*9740*/  BAR.SYNC.DEFER_BLOCKING 0x1, 0x100 ;  /* 0x0044000000007b1d */ /* 0x000fe20000010000 */
[----:B------:R-:W-:Y:S02]  /*9750*/  LOP3.LUT R30, R31, 0x380, RZ, 0xc0, !PT ;  /* 0x000003801f1e7812 */ /* 0x000fe400078ec0ff */
[----:B------:R-:W-:Y:S02]  /*9760*/  SEL R52, R116, R77, P0 ;  /* 0x0000004d74347207 */ /* 0x000fe40000000000 */
[----:B------:R-:W-:Y:S01]  /*9770*/  SEL R54, R77, R116, P0 ;  /* 0x000000744d367207 */ /* 0x000fe20000000000 */
[----:B------:R-:W-:Y:S01]  /*9780*/  IMAD R77, R43, 0x80, R234 ;  /* 0x000000802b4d7824 */ /* 0x000fe200078e02ea */
[----:B------:R-:W-:Y:S01]  /*9790*/  IADD3 R27, P4, R40, 0x7000, RZ ;  /* 0x00007000281b7810 */ /* 0x000fe20007f9e0ff */
[----:B------:R-:W-:Y:S01]  /*97a0*/  UIMAD UR6, UR7, UR8, URZ ;  /* 0x00000008070672a4 */ /* 0x000fe2000f8e023f */
[----:B------:R-:W-:-:S02]  /*97b0*/  SHF.R.U64 R30, R30, 0x3, RZ ;  /* 0x000000031e1e7819 */ /* 0x000fc400000012ff */
[----:B------:R-:W-:Y:S01]  /*97c0*/  LOP3.LUT R26, R27, 0x380, RZ, 0xc0, !PT ;  /* 0x000003801b1a7812 */ /* 0x000fe200078ec0ff */
[----:B------:R-:W-:Y:S01]  /*97d0*/  UIMAD.WIDE.U32 UR4, UR10, UR8, URZ ;  /* 0x000000080a0472a5 */ /* 0x000fe2000f8e003f */
[----:B------:R-:W-:Y:S01]  /*97e0*/  LOP3.LUT R30, R30, R31, RZ, 0x3c, !PT ;  /* 0x0000001f1e1e7212 */ /* 0x000fe200078e3cff */
[----:B------:R-:W-:Y:S01]  /*97f0*/  UIMAD UR6, UR10, UR9, UR6 ;  /* 0x000000090a0672a4 */ /* 0x000fe2000f8e0206 */
[----:B------:R-:W-:Y:S01]  /*9800*/  IMAD.X R31, RZ, RZ, R41, P1 ;  /* 0x000000ffff1f7224 */ /* 0x000fe200008e0629 */
[----:B------:R-:W-:Y:S01]  /*9810*/  SHF.R.U64 R26, R26, 0x3, RZ ;  /* 0x000000031a1a7819 */ /* 0x000fe200000012ff */
[----:B------:R-:W-:Y:S01]  /*9820*/  USHF.R.S32.HI UR11, URZ, 0x1f, UR40 ;  /* 0x0000001f3f0b7899 */ /* 0x000fe20008011428 */
[----:B------:R-:W-:Y:S01]  /*9830*/  IADD3 R25, P1, R40, 0xa000, RZ ;  /* 0x0000a00028197810 */ /* 0x000fe20007f3e0ff */
[----:B------:R-:W-:Y:S01]  /*9840*/  ULDC.64 UR8, c[0x0][0xb98] ;  /* 0x0002e60000087ab9 */ /* 0x000fe20000000a00 */
[----:B------:R2:W-:Y:S01]  /*9850*/  STSM.16.M88.4 [R105], R44 ;  /* 0x0000002c69007844 */ /* 0x0005e20000000200 */
[----:B------:R-:W-:Y:S01]  /*9860*/  MOV R137, R58 ;  /* 0x0000003a00897202 */ /* 0x000fe20000000f00 */
[----:B------:R-:W-:Y:S01]  /*9870*/  UIADD3 UR5, UR5, UR6, URZ ;  /* 0x0000000605057290 */ /* 0x000fe2000fffe03f */
[----:B0-----:R-:W-:-:S02]  /*9880*/  SEL R49, R146, R91, P0 ;  /* 0x0000005b92317207 */ /* 0x001fc40000000000 */
[----:B------:R-:W-:Y:S02]  /*9890*/  SEL R51, R91, R146, P0 ;  /* 0x000000925b337207 */ /* 0x000fe40000000000 */
[----:B------:R-:W-:Y:S01]  /*98a0*/  SEL R53, R148, R55, P0 ;  /* 0x0000003794357207 */ /* 0x000fe20000000000 */
[----:B------:R-:W-:Y:S01]  /*98b0*/  UIMAD UR6, UR11, UR8, URZ ;  /* 0x000000080b0672a4 */ /* 0x000fe2000f8e023f */
[----:B------:R-:W-:Y:S01]  /*98c0*/  SEL R55, R55, R148, P0 ;  /* 0x0000009437377207 */ /* 0x000fe20000000000 */
[----:B--2---:R-:W-:-:S04]  /*98d0*/  @P3 IMAD.HI.U32 R44, R77, R74, RZ ;  /* 0x0000004a4d2c3227 */ /* 0x004fc800078e00ff */
[----:B------:R-:W-:Y:S01]  /*98e0*/  IMAD.MOV.U32 R74, RZ, RZ, R77 ;  /* 0x000000ffff4a7224 */ /* 0x000fe200078e004d */
[----:B-1----:R-:W-:Y:S02]  /*98f0*/  @P3 SHF.R.U32.HI R74, RZ, R75, R44 ;  /* 0x0000004bff4a3219 */ /* 0x002fe4000001162c */
[----:B------:R-:W-:Y:S01]  /*9900*/  LOP3.LUT R26, R26, R27, RZ, 0x3c, !PT ;  /* 0x0000001b1a1a7212 */ /* 0x000fe200078e3cff */
[----:B------:R-:W-:Y:S01]  /*9910*/  IMAD.X R27, RZ, RZ, R41, P4 ;  /* 0x000000ffff1b7224 */ /* 0x000fe200020e0629 */
[----:B------:R-:W-:Y:S01]  /*9920*/  LOP3.LUT R24, R25, 0x380, RZ, 0xc0, !PT ;  /* 0x0000038019187812 */ /* 0x000fe200078ec0ff */
[----:B------:R-:W-:Y:S01]  /*9930*/  IMAD.MOV R75, RZ, RZ, -R74 ;  /* 0x000000ffff4b7224 */ /* 0x000fe200078e0a4a */
[----:B------:R-:W-:Y:S02]  /*9940*/  SEL R56, R118, R57, P0 ;  /* 0x0000003976387207 */ /* 0x000fe40000000000 */
[----:B------:R-:W-:Y:S01]  /*9950*/  SEL R58, R57, R118, P0 ;  /* 0x00000076393a7207 */ /* 0x000fe20000000000 */
[----:B------:R0:W-:Y:S01]  /*9960*/  STSM.16.M88.4 [R137], R48 ;  /* 0x0000003089007844 */ /* 0x0001e20000000200 */
[----:B------:R-:W-:-:S02]  /*9970*/  IADD3 R7, P4, R40, 0xd000, RZ ;  /* 0x0000d00028077810 */ /* 0x000fc40007f9e0ff */
[----:B------:R-:W-:Y:S02]  /*9980*/  SEL R57, R150, R93, P0 ;  /* 0x0000005d96397207 */ /* 0x000fe40000000000 */
[----:B------:R-:W-:Y:S01]  /*9990*/  SEL R59, R93, R150, P0 ;  /* 0x000000965d3b7207 */ /* 0x000fe20000000000 */
[----:B------:R1:W-:Y:S01]  /*99a0*/  STSM.16.M88.4 [R135], R52 ;  /* 0x0000003487007844 */ /* 0x0003e20000000200 */
[----:B------:R-:W-:Y:S01]  /*99b0*/  SEL R44, R120, R79, P0 ;  /* 0x0000004f782c7207 */ /* 0x000fe20000000000 */
[----:B------:R-:W-:Y:S01]  /*99c0*/  UIMAD UR6, UR40, UR9, UR6 ;  /* 0x00000009280672a4 */ /* 0x000fe2000f8e0206 */
[----:B------:R-:W-:Y:S02]  /*99d0*/  SEL R46, R79, R120, P0 ;  /* 0x000000784f2e7207 */ /* 0x000fe40000000000 */
[----:B------:R-:W-:Y:S02]  /*99e0*/  SEL R45, R152, R125, P0 ;  /* 0x0000007d982d7207 */ /* 0x000fe40000000000 */
[----:B------:R-:W-:Y:S01]  /*99f0*/  SEL R47, R125, R152, P0 ;  /* 0x000000987d2f7207 */ /* 0x000fe20000000000 */
[----:B------:R-:W-:Y:S01]  /*9a00*/  UIMAD.WIDE.U32 UR4, UR40, UR8, UR4 ;  /* 0x00000008280472a5 */ /* 0x000fe2000f8e0004 */
[----:B------:R-:W-:-:S02]  /*9a10*/  SHF.R.U64 R24, R24, 0x3, RZ ;  /* 0x0000000318187819 */ /* 0x000fc400000012ff */
[----:B0-----:R-:W-:Y:S02]  /*9a20*/  SEL R48, R122, R115, P0 ;  /* 0x000000737a307207 */ /* 0x001fe40000000000 */
[----:B------:R-:W-:Y:S02]  /*9a30*/  SEL R50, R115, R122, P0 ;  /* 0x0000007a73327207 */ /* 0x000fe40000000000 */
[----:B------:R-:W-:Y:S02]  /*9a40*/  SEL R49, R154, R85, P0 ;  /* 0x000000559a317207 */ /* 0x000fe40000000000 */
[----:B------:R-:W-:Y:S01]  /*9a50*/  SEL R51, R85, R154, P0 ;  /* 0x0000009a55337207 */ /* 0x000fe20000000000 */
[----:B------:R-:W-:Y:S01]  /*9a60*/  IMAD R75, R42, R75, R77 ;  /* 0x0000004b2a4b7224 */ /* 0x000fe200078e024d */
[----:B-1----:R-:W-:Y:S02]  /*9a70*/  SEL R52, R124, R81, P0 ;  /* 0x000000517c347207 */ /* 0x002fe40000000000 */
[----:B------:R-:W-:-:S02]  /*9a80*/  SEL R54, R81, R124, P0 ;  /* 0x0000007c51367207 */ /* 0x000fc40000000000 */
[----:B------:R-:W-:Y:S02]  /*9a90*/  SEL R53, R156, R97, P0 ;  /* 0x000000619c357207 */ /* 0x000fe40000000000 */
[----:B------:R-:W-:Y:S01]  /*9aa0*/  SEL R55, R97, R156, P0 ;  /* 0x0000009c61377207 */ /* 0x000fe20000000000 */
[----:B------:R-:W-:Y:S01]  /*9ab0*/  STSM.16.M88.4 [R133], R56 ;  /* 0x0000003885007844 */ /* 0x000fe20000000200 */
[----:B------:R-:W-:Y:S02]  /*9ac0*/  LOP3.LUT R6, R7, 0x380, RZ, 0xc0, !PT ;  /* 0x0000038007067812 */ /* 0x000fe400078ec0ff */
[C---:B------:R-:W-:Y:S01]  /*9ad0*/  IADD3 R33, P6, R40.reuse, 0x5000, RZ ;  /* 0x0000500028217810 */ /* 0x040fe20007fde0ff */
[----:B------:R-:W-:Y:S01]  /*9ae0*/  STSM.16.M88.4 [R131], R44 ;  /* 0x0000002c83007844 */ /* 0x000fe20000000200 */
[----:B------:R-:W-:Y:S01]  /*9af0*/  IADD3 R29, P5, R40, 0x6000, RZ ;  /* 0x00006000281d7810 */ /* 0x000fe20007fbe0ff */
[----:B------:R-:W-:Y:S01]  /*9b00*/  IMAD.U32 R78, RZ, RZ, UR6 ;  /* 0x00000006ff4e7e24 */ /* 0x000fe2000f8e00ff */
[----:B------:R-:W-:Y:S01]  /*9b10*/  LOP3.LUT R24, R24, R25, RZ, 0x3c, !PT ;  /* 0x0000001918187212 */ /* 0x000fe200078e3cff */
[----:B------:R-:W-:Y:S01]  /*9b20*/  STSM.16.M88.4 [R113], R48 ;  /* 0x0000003071007844 */ /* 0x000fe20000000200 */
[----:B------:R-:W-:Y:S01]  /*9b30*/  SHF.R.U64 R6, R6, 0x3, RZ ;  /* 0x0000000306067819 */ /* 0x000fe200000012ff */
[----:B------:R-:W-:Y:S01]  /*9b40*/  IMAD.X R25, RZ, RZ, R41, P1 ;  /* 0x000000ffff197224 */ /* 0x000fe200008e0629 */
[----:B------:R-:W-:Y:S01]  /*9b50*/  LOP3.LUT R32, R33, 0x380, RZ, 0xc0, !PT ;  /* 0x0000038021207812 */ /* 0x000fe200078ec0ff */
[----:B------:R0:W-:Y:S01]  /*9b60*/  STSM.16.M88.4 [R112], R52 ;  /* 0x0000003470007844 */ /* 0x0001e20000000200 */
[----:B------:R-:W-:Y:S01]  /*9b70*/  LOP3.LUT R28, R29, 0x380, RZ, 0xc0, !PT ;  /* 0x000003801d1c7812 */ /* 0x000fe200078ec0ff */
[----:B------:R-:W-:Y:S01]  /*9b80*/  ULDC.64 UR8, c[0x0][0xb88] ;  /* 0x0002e20000087ab9 */ /* 0x000fe20000000a00 */
[----:B------:R-:W-:Y:S01]  /*9b90*/  LOP3.LUT R6, R6, R7, RZ, 0x3c, !PT ;  /* 0x0000000706067212 */ /* 0x000fe200078e3cff */
[----:B------:R-:W-:Y:S01]  /*9ba0*/  ULDC UR6, c[0x0][0xa88] ;  /* 0x0002a20000067ab9 */ /* 0x000fe20000000800 */
[----:B------:R-:W-:-:S02]  /*9bb0*/  LOP3.LUT R7, R40, 0x380, RZ, 0xc0, !PT ;  /* 0x0000038028077812 */ /* 0x000fc400078ec0ff */
[----:B------:R-:W-:Y:S02]  /*9bc0*/  SHF.R.U64 R32, R32, 0x3, RZ ;  /* 0x0000000320207819 */ /* 0x000fe400000012ff */
[----:B------:R-:W-:Y:S02]  /*9bd0*/  SHF.R.U64 R28, R28, 0x3, RZ ;  /* 0x000000031c1c7819 */ /* 0x000fe400000012ff */
[----:B0-----:R-:W-:Y:S02]  /*9be0*/  SHF.R.S32.HI R53, RZ, 0x1f, R74 ;  /* 0x0000001fff357819 */ /* 0x001fe4000001144a */
[----:B------:R-:W-:Y:S02]  /*9bf0*/  SHF.R.S32.HI R54, RZ, 0x1f, R75 ;  /* 0x0000001fff367819 */ /* 0x000fe4000001144b */
[----:B------:R-:W-:Y:S02]  /*9c00*/  IADD3 R52, P1, R74, UR4, RZ ;  /* 0x000000044a347c10 */ /* 0x000fe4000ff3e0ff */
[----:B------:R-:W-:Y:S01]  /*9c10*/  SEL R56, R126, R117, P0 ;  /* 0x000000757e387207 */ /* 0x000fe20000000000 */
[----:B------:R-:W-:Y:S01]  /*9c20*/  IMAD R54, R54, UR8, RZ ;  /* 0x0000000836367c24 */ /* 0x000fe2000f8e02ff */
[----:B------:R-:W-:Y:S01]  /*9c30*/  IADD3.X R53, R53, UR5, R78, P1, !PT ;  /* 0x0000000535357c10 */ /* 0x000fe20008ffe44e */
[----:B------:R-:W-:Y:S01]  /*9c40*/  ULDC.64 UR4, c[0x0][0xb50] ;  /* 0x0002d40000047ab9 */ /* 0x000fe20000000a00 */
[----:B------:R-:W-:-:S02]  /*9c50*/  SEL R58, R117, R126, P0 ;  /* 0x0000007e753a7207 */ /* 0x000fc40000000000 */
[----:B------:R-:W-:Y:S02]  /*9c60*/  SEL R57, R158, R127, P0 ;  /* 0x0000007f9e397207 */ /* 0x000fe40000000000 */
[----:B------:R-:W-:Y:S02]  /*9c70*/  SEL R59, R127, R158, P0 ;  /* 0x0000009e7f3b7207 */ /* 0x000fe40000000000 */
[----:B------:R-:W-:Y:S02]  /*9c80*/  SEL R44, R128, R83, P0 ;  /* 0x00000053802c7207 */ /* 0x000fe40000000000 */
[----:B------:R-:W-:Y:S02]  /*9c90*/  SEL R46, R83, R128, P0 ;  /* 0x00000080532e7207 */ /* 0x000fe40000000000 */
[----:B------:R-:W-:Y:S02]  /*9ca0*/  SEL R45, R160, R99, P0 ;  /* 0x00000063a02d7207 */ /* 0x000fe40000000000 */
[----:B------:R-:W-:Y:S01]  /*9cb0*/  SEL R47, R99, R160, P0 ;  /* 0x000000a0632f7207 */ /* 0x000fe20000000000 */
[----:B------:R-:W-:Y:S01]  /*9cc0*/  IMAD R55, R75, UR9, R54 ;  /* 0x000000094b377c24 */ /* 0x000fe2000f8e0236 */
[----:B------:R-:W-:Y:S01]  /*9cd0*/  SHF.R.U64 R7, R7, 0x3, RZ ;  /* 0x0000000307077819 */ /* 0x000fe200000012ff */
[----:B------:R-:W-:Y:S01]  /*9ce0*/  IMAD.WIDE.U32 R52, R75, UR8, R52 ;  /* 0x000000084b347c25 */ /* 0x000fe2000f8e0034 */
[----:B------:R-:W-:-:S02]  /*9cf0*/  LOP3.LUT R32, R32, R33, RZ, 0x3c, !PT ;  /* 0x0000002120207212 */ /* 0x000fc400078e3cff */
[----:B------:R-:W-:Y:S01]  /*9d00*/  LOP3.LUT R28, R28, R29, RZ, 0x3c, !PT ;  /* 0x0000001d1c1c7212 */ /* 0x000fe200078e3cff */
[--C-:B------:R-:W-:Y:S01]  /*9d10*/  IMAD.X R33, RZ, RZ, R41.reuse, P6 ;  /* 0x000000ffff217224 */ /* 0x100fe200030e0629 */
[C---:B------:R-:W-:Y:S01]  /*9d20*/  IADD3 R13, P6, R40.reuse, 0xb000, RZ ;  /* 0x0000b000280d7810 */ /* 0x040fe20007fde0ff */
[--C-:B------:R-:W-:Y:S01]  /*9d30*/  IMAD.X R29, RZ, RZ, R41.reuse, P5 ;  /* 0x000000ffff1d7224 */ /* 0x100fe200028e0629 */
[----:B------:R-:W-:Y:S01]  /*9d40*/  IADD3 R5, P5, R40, 0xc000, RZ ;  /* 0x0000c00028057810 */ /* 0x000fe20007fbe0ff */
[----:B------:R-:W-:Y:S01]  /*9d50*/  STSM.16.M88.4 [R65], R56 ;  /* 0x0000003841007844 */ /* 0x000fe20000000200 */
[----:B------:R-:W-:Y:S01]  /*9d60*/  LOP3.LUT R40, R7, R40, RZ, 0x3c, !PT ;  /* 0x0000002807287212 */ /* 0x000fe200078e3cff */
[----:B------:R-:W-:Y:S01]  /*9d70*/  IMAD.X R7, RZ, RZ, R41, P4 ;  /* 0x000000ffff077224 */ /* 0x000fe200020e0629 */
[----:B------:R-:W-:Y:S01]  /*9d80*/  SEL R48, R130, R119, P0 ;  /* 0x0000007782307207 */ /* 0x000fe20000000000 */
[----:B------:R0:W-:Y:S01]  /*9d90*/  STSM.16.M88.4 [R63], R44 ;  /* 0x0000002c3f007844 */ /* 0x0001e20000000200 */
[----:B------:R-:W-:-:S02]  /*9da0*/  SEL R50, R119, R130, P0 ;  /* 0x0000008277327207 */ /* 0x000fc40000000000 */
[----:B------:R-:W-:Y:S02]  /*9db0*/  SEL R49, R162, R87, P0 ;  /* 0x00000057a2317207 */ /* 0x000fe40000000000 */
[----:B------:R-:W-:Y:S02]  /*9dc0*/  SEL R51, R87, R162, P0 ;  /* 0x000000a257337207 */ /* 0x000fe40000000000 */
[----:B------:R-:W-:Y:S02]  /*9dd0*/  SEL R80, R67, R132, P0 ;  /* 0x0000008443507207 */ /* 0x000fe40000000000 */
[----:B------:R-:W-:Y:S02]  /*9de0*/  SEL R82, R132, R67, P0 ;  /* 0x0000004384527207 */ /* 0x000fe40000000000 */
[----:B------:R-:W-:Y:S02]  /*9df0*/  SEL R81, R164, R103, P0 ;  /* 0x00000067a4517207 */ /* 0x000fe40000000000 */
[----:B------:R-:W-:Y:S01]  /*9e00*/  SEL R83, R103, R164, P0 ;  /* 0x000000a467537207 */ /* 0x000fe20000000000 */
[----:B------:R-:W-:Y:S01]  /*9e10*/  IMAD R104, R42, UR6, RZ ;  /* 0x000000062a687c24 */ /* 0x000fe2000f8e02ff */
[----:B------:R-:W-:Y:S01]  /*9e20*/  LOP3.LUT P1, RZ, R23, 0x3, RZ, 0xc0, !PT ;  /* 0x0000000317ff7812 */ /* 0x000fe2000782c0ff */
[----:B0-----:R-:W-:Y:S01]  /*9e30*/  IMAD.IADD R47, R53, 0x1, R55 ;  /* 0x00000001352f7824 */ /* 0x001fe200078e0237 */
[C---:B------:R-:W-:Y:S01]  /*9e40*/  LEA R44, P4, R52.reuse, UR4, 0x2 ;  /* 0x00000004342c7c11 */ /* 0x040fe2000f8810ff */
[----:B------:R-:W-:Y:S01]  /*9e50*/  IMAD R67, R43, 0x80, R233 ;  /* 0x000000802b437824 */ /* 0x000fe200078e02e9 */
[----:B------:R-:W-:Y:S01]  /*9e60*/  STSM.16.M88.4 [R61], R48 ;  /* 0x000000303d007844 */ /* 0x000fe20000000200 */
[----:B------:R-:W-:Y:S01]  /*9e70*/  SEL R54, R121, R100, P0 ;  /* 0x0000006479367207 */ /* 0x000fe20000000000 */
[----:B------:R-:W-:Y:S01]  /*9e80*/  IMAD.X R11, RZ, RZ, R41, P2 ;  /* 0x000000ffff0b7224 */ /* 0x000fe200010e0629 */
[----:B------:R-:W-:Y:S01]  /*9e90*/  LEA.HI.X R47, R52, UR5, R47, 0x2, P4 ;  /* 0x00000005342f7c11 */ /* 0x000fe2000a0f142f */
[----:B------:R0:W-:Y:S01]  /*9ea0*/  STSM.16.M88.4 [R60], R80 ;  /* 0x000000503c007844 */ /* 0x0001e20000000200 */
[----:B------:R-:W-:Y:S01]  /*9eb0*/  SEL R52, R100, R121, P0 ;  /* 0x0000007964347207 */ /* 0x000fe20000000000 */
[----:B------:R-:W-:Y:S01]  /*9ec0*/  ULDC.64 UR8, c[0x0][0xae8] ;  /* 0x0002ba0000087ab9 */ /* 0x000fe20000000a00 */
[----:B------:R-:W-:-:S02]  /*9ed0*/  SEL R53, R166, R129, P0 ;  /* 0x00000081a6357207 */ /* 0x000fc40000000000 */
[----:B------:R-:W-:Y:S01]  /*9ee0*/  SEL R55, R129, R166, P0 ;  /* 0x000000a681377207 */ /* 0x000fe20000000000 */
[----:B------:R-:W-:Y:S01]  /*9ef0*/  VIADD R45, R67, 0x8 ;  /* 0x00000008432d7836 */ /* 0x000fe20000000000 */
[----:B------:R-:W-:Y:S02]  /*9f00*/  SEL R84, R70, R123, P0 ;  /* 0x0000007b46547207 */ /* 0x000fe40000000000 */
[----:B------:R-:W-:Y:S02]  /*9f10*/  SEL R86, R123, R70, P0 ;  /* 0x000000467b567207 */ /* 0x000fe40000000000 */
[----:B------:R-:W-:Y:S02]  /*9f20*/  SEL R85, R107, R108, P0 ;  /* 0x0000006c6b557207 */ /* 0x000fe40000000000 */
[----:B------:R-:W-:Y:S02]  /*9f30*/  SEL R87, R108, R107, P0 ;  /* 0x0000006b6c577207 */ /* 0x000fe40000000000 */
[----:B------:R-:W-:-:S02]  /*9f40*/  SEL R88, R64, R89, P0 ;  /* 0x0000005940587207 */ /* 0x000fc40000000000 */
[----:B0-----:R-:W-:Y:S02]  /*9f50*/  SEL R80, R71, R134, P0 ;  /* 0x0000008647507207 */ /* 0x001fe40000000000 */
[----:B------:R-:W-:Y:S02]  /*9f60*/  SEL R82, R134, R71, P0 ;  /* 0x0000004786527207 */ /* 0x000fe40000000000 */
[----:B------:R-:W-:Y:S02]  /*9f70*/  SEL R81, R109, R106, P0 ;  /* 0x0000006a6d517207 */ /* 0x000fe40000000000 */
[----:B------:R-:W-:Y:S02]  /*9f80*/  SEL R83, R106, R109, P0 ;  /* 0x0000006d6a537207 */ /* 0x000fe40000000000 */
[----:B------:R-:W-:Y:S02]  /*9f90*/  SEL R90, R89, R64, P0 ;  /* 0x00000040595a7207 */ /* 0x000fe40000000000 */
[----:B------:R-:W-:-:S02]  /*9fa0*/  ISETP.GE.OR P2, PT, R67, R104, P1 ;  /* 0x000000684300720c */ /* 0x000fc40000f46670 */
[----:B------:R-:W-:Y:S02]  /*9fb0*/  SEL R89, R101, R110, P0 ;  /* 0x0000006e65597207 */ /* 0x000fe40000000000 */
[----:B------:R-:W-:Y:S02]  /*9fc0*/  SEL R91, R110, R101, P0 ;  /* 0x000000656e5b7207 */ /* 0x000fe40000000000 */
[----:B------:R-:W-:Y:S01]  /*9fd0*/  SEL R64, R66, R73, P0 ;  /* 0x0000004942407207 */ /* 0x000fe20000000000 */
[----:B------:R-:W-:Y:S01]  /*9fe0*/  STSM.16.M88.4 [R62], R52 ;  /* 0x000000343e007844 */ /* 0x000fe20000000200 */
[----:B------:R-:W-:Y:S02]  /*9ff0*/  SEL R65, R174, R111, P0 ;  /* 0x0000006fae417207 */ /* 0x000fe40000000000 */
[----:B------:R-:W-:Y:S02]  /*a000*/  SEL R67, R111, R174, P0 ;  /* 0x000000ae6f437207 */ /* 0x000fe40000000000 */
[----:B------:R-:W-:Y:S01]  /*a010*/  SEL R66, R73, R66, P0 ;  /* 0x0000004249427207 */ /* 0x000fe20000000000 */
[----:B------:R-:W-:Y:S04]  /*a020*/  STSM.16.M88.4 [R69], R80 ;  /* 0x0000005045007844 */ /* 0x000fe80000000200 */
[----:B------:R-:W-:Y:S04]  /*a030*/  STSM.16.M88.4 [R68], R84 ;  /* 0x0000005444007844 */ /* 0x000fe80000000200 */
[----:B------:R-:W-:Y:S04]  /*a040*/  STSM.16.M88.4 [R76], R88 ;  /* 0x000000584c007844 */ /* 0x000fe80000000200 */
[----:B------:R-:W-:Y:S04]  /*a050*/  STSM.16.M88.4 [R72], R64 ;  /* 0x0000004048007844 */ /* 0x000fe80000000200 */
[----:B------:R-:W-:Y:S04]  /*a060*/  SHFL.IDX PT, R74, R44, RZ, 0x1c1f ;  /* 0x001c1fff2c4a7589 */ /* 0x000fe800000e0000 */
[----:B------:R-:W0:Y:S01]  /*a070*/  SHFL.IDX PT, R75, R47, RZ, 0x1c1f ;  /* 0x001c1fff2f4b7589 */ /* 0x000e2200000e0000 */
[----:B------:R-:W-:Y:S06]  /*a080*/  BAR.SYNC.DEFER_BLOCKING 0x1, 0x100 ;  /* 0x0044000000007b1d */ /* 0x000fec0000010000 */
[----:B------:R-:W-:Y:S04]  /*a090*/  SHFL.IDX PT, R78, R44, 0x1, 0x1c1f ;  /* 0x003c1f002c4e7f89 */ /* 0x000fe800000e0000 */
[----:B------:R-:W1:Y:S01]  /*a0a0*/  SHFL.IDX PT, R79, R47, 0x1, 0x1c1f ;  /* 0x003c1f002f4f7f89 */ /* 0x000e6200000e0000 */
[----:B------:R-:W-:-:S03]  /*a0b0*/  ISETP.GE.OR P1, PT, R45, R104, P1 ;  /* 0x000000682d00720c */ /* 0x000fc60000f26670 */
[----:B0-----:R-:W-:Y:S10]  /*a0c0*/  @!P2 ST.E desc[UR46][R74.64], R3 ;  /* 0x000000034a00a985 */ /* 0x001ff4000c10192e */
[----:B-1----:R0:W-:Y:S04]  /*a0d0*/  @!P1 ST.E desc[UR46][R78.64], R0 ;  /* 0x000000004e009985 */ /* 0x0021e8000c10192e */
[----:B------:R1:W5:Y:S04]  /*a0e0*/  LD.E.128 R80, desc[UR46][R30.64] ;  /* 0x0000002e1e507980 */ /* 0x000368000c101d00 */
[----:B------:R2:W5:Y:S01]  /*a0f0*/  LD.E.128 R60, desc[UR46][R28.64] ;  /* 0x0000002e1c3c7980 */ /* 0x000562000c101d00 */
[----:B------:R-:W-:Y:S01]  /*a100*/  UIMAD UR6, UR7, UR8, URZ ;  /* 0x00000008070672a4 */ /* 0x000fe2000f8e023f */
[----:B0-----:R-:W-:-:S02]  /*a110*/  IMAD R0, R19, 0x20, R22 ;  /* 0x0000002013007824 */ /* 0x001fc400078e0216 */
[----:B------:R0:W5:Y:S01]  /*a120*/  LD.E.128 R96, desc[UR46][R6.64] ;  /* 0x0000002e06607980 */ /* 0x000162000c101d00 */
[----:B-1----:R-:W1:Y:S01]  /*a130*/  @P3 LDC R31, c[0x0][0xbec] ;  /* 0x0002fb00ff1f3b82 */ /* 0x002e620000000800 */
[----:B------:R-:W-:Y:S01]  /*a140*/  UIMAD.WIDE.U32 UR4, UR10, UR8, URZ ;  /* 0x000000080a0472a5 */ /* 0x000fe2000f8e003f */
[----:B------:R-:W-:Y:S01]  /*a150*/  LOP3.LUT R4, R5, 0x380, RZ, 0xc0, !PT ;  /* 0x0000038005047812 */ /* 0x000fe200078ec0ff */
[----:B------:R-:W5:Y:S01]  /*a160*/  LD.E.128 R44, desc[UR46][R38.64] ;  /* 0x0000002e262c7980 */ /* 0x000f62000c101d00 */
[----:B------:R-:W-:-:S03]  /*a170*/  LOP3.LUT R12, R13, 0x380, RZ, 0xc0, !PT ;  /* 0x000003800d0c7812 */ /* 0x000fc600078ec0ff */
[----:B------:R-:W5:Y:S01]  /*a180*/  LD.E.128 R48, desc[UR46][R36.64] ;  /* 0x0000002e24307980 */ /* 0x000f62000c101d00 */
[----:B--2---:R-:W2:Y:S01]  /*a190*/  @P3 LDC R29, c[0x0][0xbf0] ;  /* 0x0002fc00ff1d3b82 */ /* 0x004ea20000000800 */
[----:B0-----:R-:W-:Y:S01]  /*a1a0*/  IMAD R6, R43, 0x80, R0 ;  /* 0x000000802b067824 */ /* 0x001fe200078e0200 */
[----:B------:R-:W-:Y:S01]  /*a1b0*/  UIMAD UR6, UR10, UR9, UR6 ;  /* 0x000000090a0672a4 */ /* 0x000fe2000f8e0206 */
[----:B------:R-:W5:Y:S02]  /*a1c0*/  LD.E.128 R56, desc[UR46][R40.64] ;  /* 0x0000002e28387980 */ /* 0x000f64000c101d00 */
[----:B------:R-:W-:Y:S01]  /*a1d0*/  ULDC.64 UR8, c[0x0][0xaf0] ;  /* 0x0002bc0000087ab9 */ /* 0x000fe20000000a00 */
[----:B------:R-:W-:Y:S01]  /*a1e0*/  UIADD3 UR5, UR5, UR6, URZ ;  /* 0x0000000605057290 */ /* 0x000fe2000fffe03f */
[----:B------:R-:W5:Y:S01]  /*a1f0*/  LD.E.128 R52, desc[UR46][R34.64] ;  /* 0x0000002e22347980 */ /* 0x000f62000c101d00 */
[----:B------:R-:W-:Y:S01]  /*a200*/  UIMAD UR7, UR11, UR8, URZ ;  /* 0x000000080b0772a4 */ /* 0x000fe2000f8e023f */
[----:B------:R-:W-:Y:S01]  /*a210*/  SHF.R.U64 R4, R4, 0x3, RZ ;  /* 0x0000000304047819 */ /* 0x000fe200000012ff */
[----:B------:R-:W-:Y:S01]  /*a220*/  IMAD.MOV.U32 R3, RZ, RZ, R6 ;  /* 0x000000ffff037224 */ /* 0x000fe200078e0006 */
[----:B------:R-:W-:Y:S01]  /*a230*/  SHF.R.U64 R12, R12, 0x3, RZ ;  /* 0x000000030c0c7819 */ /* 0x000fe200000012ff */
[----:B------:R-:W5:Y:S01]  /*a240*/  LD.E.128 R68, desc[UR46][R32.64] ;  /* 0x0000002e20447980 */ /* 0x000f62000c101d00 */
[----:B-1----:R-:W-:Y:S01]  /*a250*/  @P3 IMAD.HI.U32 R0, R6, R31, RZ ;  /* 0x0000001f06003227 */ /* 0x002fe200078e00ff */
[----:B------:R-:W-:-:S02]  /*a260*/  UIMAD UR6, UR40, UR9, UR7 ;  /* 0x00000009280672a4 */ /* 0x000fc4000f8e0207 */
[----:B------:R-:W5:Y:S01]  /*a270*/  LD.E.128 R64, desc[UR46][R26.64] ;  /* 0x0000002e1a407980 */ /* 0x000f62000c101d00 */
[----:B------:R-:W-:Y:S01]  /*a280*/  UIMAD.WIDE.U32 UR4, UR40, UR8, UR4 ;  /* 0x00000008280472a5 */ /* 0x000fe2000f8e0004 */
[----:B------:R-:W-:Y:S02]  /*a290*/  LOP3.LUT R4, R4, R5, RZ, 0x3c, !PT ;  /* 0x0000000504047212 */ /* 0x000fe400078e3cff */
[----:B------:R-:W5:Y:S01]  /*a2a0*/  LD.E.128 R92, desc[UR46][R14.64] ;  /* 0x0000002e0e5c7980 */ /* 0x000f62000c101d00 */
[----:B--2---:R-:W-:Y:S01]  /*a2b0*/  @P3 SHF.R.U32.HI R3, RZ, R29, R0 ;  /* 0x0000001dff033219 */ /* 0x004fe20000011600 */
[----:B------:R-:W-:Y:S01]  /*a2c0*/  IMAD.X R5, RZ, RZ, R41, P5 ;  /* 0x000000ffff057224 */ /* 0x000fe200028e0629 */
[----:B------:R-:W-:Y:S01]  /*a2d0*/  UIADD3 UR6, UR5, UR6, URZ ;  /* 0x0000000605067290 */ /* 0x000fe2000fffe03f */
[----:B------:R-:W5:Y:S01]  /*a2e0*/  LD.E.128 R84, desc[UR46][R20.64] ;  /* 0x0000002e14547980 */ /* 0x000f62000c101d00 */
[--C-:B------:R-:W-:Y:S01]  /*a2f0*/  SHF.R.S32.HI R0, RZ, 0x1f, R3.reuse ;  /* 0x0000001fff007819 */ /* 0x100fe20000011403 */
[----:B------:R-:W-:Y:S01]  /*a300*/  IMAD.MOV R7, RZ, RZ, -R3 ;  /* 0x000000ffff077224 */ /* 0x000fe200078e0a03 */
[----:B------:R-:W-:Y:S01]  /*a310*/  LOP3.LUT R12, R12, R13, RZ, 0x3c, !PT ;  /* 0x0000000d0c0c7212 */ /* 0x000fe200078e3cff */
[----:B------:R-:W-:Y:S01]  /*a320*/  IMAD.X R13, RZ, RZ, R41, P6 ;  /* 0x000000ffff0d7224 */ /* 0x000fe200030e0629 */
[----:B------:R-:W-:Y:S01]  /*a330*/  ULDC.64 UR8, c[0x0][0xae0] ;  /* 0x0002b80000087ab9 */ /* 0x000fe20000000a00 */
[----:B------:R0:W5:Y:S01]  /*a340*/  LD.E.128 R100, desc[UR46][R4.64] ;  /* 0x0000002e04647980 */ /* 0x000162000c101d00 */
[----:B------:R-:W-:-:S02]  /*a350*/  IMAD R0, R0, UR8, RZ ;  /* 0x0000000800007c24 */ /* 0x000fc4000f8e02ff */
[----:B------:R-:W-:Y:S01]  /*a360*/  IMAD R7, R42, R7, R6 ;  /* 0x000000072a077224 */ /* 0x000fe200078e0206 */
[----:B------:R-:W5:Y:S04]  /*a370*/  LD.E.128 R76, desc[UR46][R24.64] ;  /* 0x0000002e184c7980 */ /* 0x000f68000c101d00 */
[----:B------:R-:W5:Y:S01]  /*a380*/  LD.E.128 R72, desc[UR46][R12.64] ;  /* 0x0000002e0c487980 */ /* 0x000f62000c101d00 */
[----:B0-----:R-:W-:Y:S02]  /*a390*/  IMAD.U32 R5, RZ, RZ, UR5 ;  /* 0x00000005ff057e24 */ /* 0x001fe4000f8e00ff */
[----:B------:R-:W-:Y:S01]  /*a3a0*/  IMAD.U32 R4, RZ, RZ, UR4 ;  /* 0x00000004ff047e24 */ /* 0x000fe2000f8e00ff */
[----:B------:R0:W5:Y:S01]  /*a3b0*/  LD.E.128 R88, desc[UR46][R8.64] ;  /* 0x0000002e08587980 */ /* 0x000162000c101d00 */
[----:B------:R-:W-:Y:S01]  /*a3c0*/  IMAD.U32 R5, RZ, RZ, UR6 ;  /* 0x00000006ff057e24 */ /* 0x000fe2000f8e00ff */
[----:B------:R-:W-:-:S02]  /*a3d0*/  ULDC.64 UR6, c[0x0][0xad8] ;  /* 0x0002b60000067ab9 */ /* 0x000fc40000000a00 */
[----:B------:R1:W5:Y:S01]  /*a3e0*/  LD.E.128 R36, desc[UR46][R10.64] ;  /* 0x0000002e0a247980 */ /* 0x000362000c101d00 */
[C---:B------:R-:W-:Y:S01]  /*a3f0*/  IMAD.WIDE.U32 R4, R3.reuse, UR8, R4 ;  /* 0x0000000803047c25 */ /* 0x040fe2000f8e0004 */
[----:B------:R-:W-:Y:S01]  /*a400*/  @!PT LDS RZ, [RZ] ;  /* 0x00000000fffff984 */ /* 0x000fe20000000800 */
[----:B------:R-:W-:Y:S01]  /*a410*/  @!PT LDS RZ, [RZ] ;  /* 0x00000000fffff984 */ /* 0x000fe20000000800 */
[----:B------:R-:W-:Y:S01]  /*a420*/  @!PT LDS RZ, [RZ] ;  /* 0x00000000fffff984 */ /* 0x000fe20000000800 */
[----:B------:R-:W-:Y:S01]  /*a430*/  @!PT LDS RZ, [RZ] ;  /* 0x00000000fffff984 */ /* 0x000fe20000000800 */
[----:B------:R2:W-:Y:S06]  /*a440*/  MEMBAR.ALL.CTA ;  /* 0x0000000000007992 */ /* 0x0005ec0000008000 */
[----:B--2---:R-:W2:Y:S01]  /*a450*/  FENCE.VIEW.ASYNC.S ;  /* 0x00000000000073c6 */ /* 0x004ea20000000000 */
[----:B0-----:R-:W-:Y:S01]  /*a460*/  IMAD R9, R3, UR9, R0 ;  /* 0x0000000903097c24 */ /* 0x001fe2000f8e0200 */
[----:B------:R-:W-:Y:S01]  /*a470*/  SHF.R.S32.HI R0, RZ, 0x1f, R7 ;  /* 0x0000001fff007819 */ /* 0x000fe20000011407 */
[----:B------:R-:W-:-:S02]  /*a480*/  IMAD R43, R43, 0x80, R22 ;  /* 0x000000802b2b7824 */ /* 0x000fc400078e0216 */
[----:B------:R-:W-:Y:S02]  /*a490*/  IMAD.IADD R5, R5, 0x1, R9 ;  /* 0x0000000105057824 */ /* 0x000fe400078e0209 */
[----:B------:R-:W-:Y:S01]  /*a4a0*/  IMAD R0, R0, UR6, RZ ;  /* 0x0000000600007c24 */ /* 0x000fe2000f8e02ff */
[----:B------:R-:W-:Y:S01]  /*a4b0*/  UIADD3 UR39, UR39, 0x38820, URZ ;  /* 0x0003882027277890 */ /* 0x000fe2000fffe03f */
[----:B------:R-:W-:Y:S01]  /*a4c0*/  IMAD.WIDE.U32 R4, R7, UR6, R4 ;  /* 0x0000000607047c25 */ /* 0x000fe2000f8e0004 */
[----:B------:R-:W-:Y:S01]  /*a4d0*/  UIADD3 UR51, UR51, 0x1, URZ ;  /* 0x0000000133337890 */ /* 0x000fe2000fffe03f */
[----:B------:R-:W-:Y:S02]  /*a4e0*/  ISETP.GE.AND P2, PT, R43, R104, PT ;  /* 0x000000682b00720c */ /* 0x000fe40003f46270 */
[----:B------:R-:W-:Y:S01]  /*a4f0*/  IMAD R9, R7, UR7, R0 ;  /* 0x0000000707097c24 */ /* 0x000fe2000f8e0200 */
[----:B------:R-:W-:Y:S01]  /*a500*/  ULDC.64 UR6, c[0x0][0xa80] ;  /* 0x0002a00000067ab9 */ /* 0x000fe20000000a00 */
[----:B------:R-:W-:Y:S01]  /*a510*/  UPRMT UR39, URZ, 0x654, UR39 ;  /* 0x000006543f277896 */ /* 0x000fe20008000027 */
[----:B------:R-:W-:Y:S01]  /*a520*/  LEA R0, P3, R4, UR6, 0x1 ;  /* 0x0000000604007c11 */ /* 0x000fe2000f8608ff */
[----:B------:R-:W-:Y:S01]  /*a530*/  IMAD.IADD R5, R5, 0x1, R9 ;  /* 0x0000000105057824 */ /* 0x000fe200078e0209 */
[----:B------:R-:W-:Y:S01]  /*a540*/  UISETP.NE.AND UP0, UPT, UR51, 0x2, UPT ;  /* 0x000000023300788c */ /* 0x000fe2000bf05270 */
[----:B------:R-:W-:-:S03]  /*a550*/  VIADD R3, R43, 0x20 ;  /* 0x000000202b037836 */ /* 0x000fc60000000000 */
[----:B------:R-:W-:Y:S01]  /*a560*/  LEA.HI.X R14, R4, UR7, R5, 0x1, P3 ;  /* 0x00000007040e7c11 */ /* 0x000fe200098f0c05 */
[----:B------:R-:W-:Y:S01]  /*a570*/  USEL UR5, URZ, 0x1, UP0 ;  /* 0x000000013f057887 */ /* 0x000fe20008000000 */
[-C--:B------:R-:W-:Y:S01]  /*a580*/  ISETP.GE.AND P1, PT, R3, R104.reuse, PT ;  /* 0x000000680300720c */ /* 0x080fe20003f26270 */
[----:B------:R-:W-:Y:S01]  /*a590*/  ULDC UR4, c[0x0][0xc] ;  /* 0x0000030000047ab9 */ /* 0x000fe20000000800 */
[----:B------:R-:W-:Y:S01]  /*a5a0*/  VIADD R3, R43, 0x40 ;  /* 0x000000402b037836 */ /* 0x000fe20000000000 */
[----:B------:R-:W-:Y:S01]  /*a5b0*/  UIADD3 UR41, UR4, UR41, URZ ;  /* 0x0000002904297290 */ /* 0x000fe2000fffe03f */
[----:B--2---:R1:W0:Y:S01]  /*a5c0*/  SHFL.IDX PT, R6, R0, RZ, 0x181f ;  /* 0x00181fff00067589 */ /* 0x00422200000e0000 */
[----:B------:R-:W-:Y:S01]  /*a5d0*/  USEL UR51, UR51, URZ, UP0 ;  /* 0x0000003f33337287 */ /* 0x000fe20008000000 */
[----:B------:R-:W-:Y:S01]  /*a5e0*/  SYNCS.ARRIVE.TRANS64.RED.A1T0 RZ, [UR39], RZ ;  /* 0x000000ffffff79a7 */ /* 0x000fe20008100427 */
[----:B------:R-:W-:Y:S01]  /*a5f0*/  ULOP3.LUT UR43, UR43, UR5, URZ, 0x3c, !UPT ;  /* 0x000000052b2b7292 */ /* 0x000fe2000f8e3c3f */
[----:B------:R1:W2:Y:S01]  /*a600*/  SHFL.IDX PT, R7, R14, RZ, 0x181f ;  /* 0x00181fff0e077589 */ /* 0x0002a200000e0000 */
[----:B------:R-:W-:Y:S01]  /*a610*/  BSSY B0, `(.L_x_31) ;  /* 0x0000015000007945 */ /* 0x000fe20003800000 */
[----:B------:R-:W-:-:S02]  /*a620*/  ISETP.GE.AND P0, PT, R3, R104, PT ;  /* 0x000000680300720c */ /* 0x000fc40003f06270 */
[----:B------:R-:W-:Y:S02]  /*a630*/  SHF.R.S32.HI R139, RZ, 0x1f, R17 ;  /* 0x0000001fff8b7819 */ /* 0x000fe40000011411 */
[----:B------:R-:W-:Y:S01]  /*a640*/  SHF.R.S32.HI R141, RZ, 0x1f, R18 ;  /* 0x0000001fff8d7819 */ /* 0x000fe20000011412 */
[----:B------:R-:W-:Y:S08]  /*a650*/  @P2 BRA `(.L_x_32) ;  /* 0x0000000000402947 */ /* 0x000ff00003800000 */
[----:B------:R-:W-:Y:S02]  /*a660*/  ULDC UR4, c[0x0][0xac8] ;  /* 0x0002b20000047ab9 */ /* 0x000fe40000000800 */
[----:B------:R-:W-:Y:S02]  /*a670*/  ISETP.GE.AND P4, PT, R18, UR4, PT ;  /* 0x0000000412007c0c */ /* 0x000fe4000bf86270 */
[----:B------:R-:W-:Y:S02]  /*a680*/  ISETP.GE.AND P3, PT, R17, UR4, PT ;  /* 0x0000000411007c0c */ /* 0x000fe4000bf66270 */
[----:B------:R-:W-:Y:S02]  /*a690*/  ISETP.GE.AND P2, PT, R16, UR4, PT ;  /* 0x0000000410007c0c */ /* 0x000fe4000bf46270 */
[----:B------:R-:W-:-:S07]  /*a6a0*/  ISETP.GE.AND P5, PT, R2, UR4, PT ;  /* 0x0000000402007c0c */ /* 0x000fce000bfa6270 */
[----:B0-----:R-:W-:-:S04]  /*a6b0*/  @!P4 LEA R8, P6, R18, R6, 0x1 ;  /* 0x000000061208c211 */ /* 0x001fc800078c08ff */
[----:B--2---:R-:W-:Y:S02]  /*a6c0*/  @!P4 LEA.HI.X R9, R18, R7, R141, 0x1, P6 ;  /* 0x000000071209c211 */ /* 0x004fe400030f0c8d */
[----:B-1----:R-:W-:Y:S01]  /*a6d0*/  @!P3 LEA R10, P6, R17, R6, 0x1 ;  /* 0x00000006110ab211 */ /* 0x002fe200078c08ff */
[----:B------:R-:W-:-:S03]  /*a6e0*/  @!P5 IMAD.WIDE R4, R2, 0x2, R6 ;  /* 0x000000020204d825 */ /* 0x000fc600078e0206 */
[-C--:B------:R-:W-:Y:S02]  /*a6f0*/  @!P3 LEA.HI.X R11, R17, R7.reuse, R139, 0x1, P6 ;  /* 0x00000007110bb211 */ /* 0x080fe400030f0c8b */
[C---:B------:R-:W-:Y:S01]  /*a700*/  @!P2 LEA R12, P6, R16.reuse, R6, 0x1 ;  /* 0x00000006100ca211 */ /* 0x040fe200078c08ff */
[----:B-----5:R3:W-:Y:S03]  /*a710*/  @!P5 ST.E.128 desc[UR46][R4.64], R56 ;  /* 0x000000380400d985 */ /* 0x0207e6000c101d2e */
[----:B------:R-:W-:Y:S01]  /*a720*/  @!P2 LEA.HI.X R13, R16, R7, R237, 0x1, P6 ;  /* 0x00000007100da211 */ /* 0x000fe200030f0ced */
[----:B------:R3:W-:Y:S04]  /*a730*/  @!P4 ST.E.128 desc[UR46][R8.64], R80 ;  /* 0x000000500800c985 */ /* 0x0007e8000c101d2e */
[----:B------:R3:W-:Y:S04]  /*a740*/  @!P3 ST.E.128 desc[UR46][R10.64], R92 ;  /* 0x0000005c0a00b985 */ /* 0x0007e8000c101d2e */
[----:B------:R3:W-:Y:S02]  /*a750*/  @!P2 ST.E.128 desc[UR46][R12.64], R100 ;  /* 0x000000640c00a985 */ /* 0x0007e4000c101d2e */
.L_x_32:
[----:B------:R-:W-:Y:S05]  /*a760*/  BSYNC B0 ;  /* 0x0000000000007941 */ /* 0x000fea0003800000 */
.L_x_31:
[----:B--2---:R2:W4:Y:S01]  /*a770*/  SHFL.IDX PT, R7, R14, 0x1, 0x181f ;  /* 0x00381f000e077f89 */ /* 0x00452200000e0000 */
[----:B------:R-:W-:Y:S03]  /*a780*/  BSSY B0, `(.L_x_33) ;  /* 0x0000013000007945 */ /* 0x000fe60003800000 */
[----:B0-----:R2:W0:Y:S01]  /*a790*/  SHFL.IDX PT, R6, R0, 0x1, 0x181f ;  /* 0x00381f0000067f89 */ /* 0x00142200000e0000 */
[----:B------:R-:W-:Y:S05]  /*a7a0*/  @P1 BRA `(.L_x_34) ;  /* 0x0000000000401947 */ /* 0x000fea0003800000 */
[----:B------:R-:W-:Y:S02]  /*a7b0*/  ULDC UR4, c[0x0][0xac8] ;  /* 0x0002b20000047ab9 */ /* 0x000fe40000000800 */
[----:B------:R-:W-:Y:S02]  /*a7c0*/  ISETP.GE.AND P3, PT, R18, UR4, PT ;  /* 0x0000000412007c0c */ /* 0x000fe4000bf66270 */
[----:B------:R-:W-:Y:S02]  /*a7d0*/  ISETP.GE.AND P2, PT, R17, UR4, PT ;  /* 0x0000000411007c0c */ /* 0x000fe4000bf46270 */
[----:B------:R-:W-:Y:S02]  /*a7e0*/  ISETP.GE.AND P1, PT, R16, UR4, PT ;  /* 0x0000000410007c0c */ /* 0x000fe4000bf26270 */
[----:B------:R-:W-:-:S07]  /*a7f0*/  ISETP.GE.AND P4, PT, R2, UR4, PT ;  /* 0x0000000402007c0c */ /* 0x000fce000bf86270 */
[CC--:B0--3--:R-:W-:Y:S02]  /*a800*/  @!P3 LEA R8, P6, R18.reuse, R6.reuse, 0x1 ;  /* 0x000000061208b211 */ /* 0x0c9fe400078c08ff */
[CC--:B-1----:R-:W-:Y:S02]  /*a810*/  @!P2 LEA R10, P5, R17.reuse, R6.reuse, 0x1 ;  /* 0x00000006110aa211 */ /* 0x0c2fe400078a08ff */
[-C--:B----4-:R-:W-:Y:S02]  /*a820*/  @!P3 LEA.HI.X R9, R18, R7.reuse, R141, 0x1, P6 ;  /* 0x000000071209b211 */ /* 0x090fe400030f0c8d */
[----:B------:R-:W-:Y:S01]  /*a830*/  @!P1 LEA R12, P6, R16, R6, 0x1 ;  /* 0x00000006100c9211 */ /* 0x000fe200078c08ff */
[----:B------:R-:W-:Y:S01]  /*a840*/  @!P4 IMAD.WIDE R4, R2, 0x2, R6 ;  /* 0x000000020204c825 */ /* 0x000fe200078e0206 */
[-C--:B------:R-:W-:Y:S02]  /*a850*/  @!P2 LEA.HI.X R11, R17, R7.reuse, R139, 0x1, P5 ;  /* 0x00000007110ba211 */ /* 0x080fe400028f0c8b */
[----:B------:R-:W-:-:S02]  /*a860*/  @!P1 LEA.HI.X R13, R16, R7, R237, 0x1, P6 ;  /* 0x00000007100d9211 */ /* 0x000fc400030f0ced */
[----:B-----5:R0:W-:Y:S04]  /*a870*/  @!P4 ST.E.128 desc[UR46][R4.64], R44 ;  /* 0x0000002c0400c985 */ /* 0x0201e8000c101d2e */
[----:B------:R0:W-:Y:S04]  /*a880*/  @!P3 ST.E.128 desc[UR46][R8.64], R68 ;  /* 0x000000440800b985 */ /* 0x0001e8000c101d2e */
[----:B------:R0:W-:Y:S04]  /*a890*/  @!P2 ST.E.128 desc[UR46][R10.64], R84 ;  /* 0x000000540a00a985 */ /* 0x0001e8000c101d2e */
[----:B------:R0:W-:Y:S02]  /*a8a0*/  @!P1 ST.E.128 desc[UR46][R12.64], R96 ;  /* 0x000000600c009985 */ /* 0x0001e4000c101d2e */
.L_x_34:
[----:B------:R-:W-:Y:S05]  /*a8b0*/  BSYNC B0 ;  /* 0x0000000000007941 */ /* 0x000fea0003800000 */
.L_x_33:
[----:B----4-:R4:W1:Y:S01]  /*a8c0*/  SHFL.IDX PT, R7, R14, 0x2, 0x181f ;  /* 0x00581f000e077f89 */ /* 0x01086200000e0000 */
        /* <DEDUP_REMOVED lines=8> */
[-C--:B0--3--:R-:W-:Y:S02]  /*a950*/  @!P4 LEA R8, P0, R18, R6.reuse, 0x1 ;  /* 0x000000061208c211 */ /* 0x089fe400078008ff */
[CC--:B-1----:R-:W-:Y:S02]  /*a960*/  @!P5 LEA R10, P1, R17.reuse, R6.reuse, 0x1 ;  /* 0x00000006110ad211 */ /* 0x0c2fe400078208ff */
[----:B------:R-:W-:Y:S02]  /*a970*/  @!P6 LEA R12, P2, R16, R6, 0x1 ;  /* 0x00000006100ce211 */ /* 0x000fe400078408ff */
[----:B------:R-:W-:Y:S01]  /*a980*/  @!P3 IMAD.WIDE R4, R2, 0x2, R6 ;  /* 0x000000020204b825 */ /* 0x000fe200078e0206 */
[-C--:B------:R-:W-:Y:S02]  /*a990*/  @!P4 LEA.HI.X R9, R18, R7.reuse, R141, 0x1, P0 ;  /* 0x000000071209c211 */ /* 0x080fe400000f0c8d */
[-C--:B------:R-:W-:Y:S02]  /*a9a0*/  @!P5 LEA.HI.X R11, R17, R7.reuse, R139, 0x1, P1 ;  /* 0x00000007110bd211 */ /* 0x080fe400008f0c8b */
[----:B------:R-:W-:Y:S01]  /*a9b0*/  @!P6 LEA.HI.X R13, R16, R7, R237, 0x1, P2 ;  /* 0x00000007100de211 */ /* 0x000fe200010f0ced */
[----:B-----5:R0:W-:Y:S04]  /*a9c0*/  @!P3 ST.E.128 desc[UR46][R4.64], R48 ;  /* 0x000000300400b985 */ /* 0x0201e8000c101d2e */
[----:B------:R0:W-:Y:S04]  /*a9d0*/  @!P4 ST.E.128 desc[UR46][R8.64], R60 ;  /* 0x0000003c0800c985 */ /* 0x0001e8000c101d2e */
[----:B------:R0:W-:Y:S04]  /*a9e0*/  @!P5 ST.E.128 desc[UR46][R10.64], R76 ;  /* 0x0000004c0a00d985 */ /* 0x0001e8000c101d2e */
[----:B------:R0:W-:Y:S02]  /*a9f0*/  @!P6 ST.E.128 desc[UR46][R12.64], R88 ;  /* 0x000000580c00e985 */ /* 0x0001e4000c101d2e */
.L_x_36:
[----:B------:R-:W-:Y:S05]  /*aa00*/  BSYNC B0 ;  /* 0x0000000000007941 */ /* 0x000fea0003800000 */
.L_x_35:
[----:B------:R-:W-:Y:S01]  /*aa10*/  VIADD R3, R43, 0x60 ;  /* 0x000000602b037836 */ /* 0x000fe20000000000 */
[----:B-1----:R1:W1:Y:S01]  /*aa20*/  SHFL.IDX PT, R7, R14, 0x3, 0x181f ;  /* 0x00781f000e077f89 */ /* 0x00226200000e0000 */
[----:B------:R-:W-:Y:S01]  /*aa30*/  UIADD3 UR44, UR44, 0x1, URZ ;  /* 0x000000012c2c7890 */ /* 0x000fe2000fffe03f */
[----:B------:R-:W-:Y:S02]  /*aa40*/  BSSY B0, `(.L_x_37) ;  /* 0x0000014000007945 */ /* 0x000fe40003800000 */
[----:B------:R-:W-:Y:S01]  /*aa50*/  ISETP.GE.AND P0, PT, R3, R104, PT ;  /* 0x000000680300720c */ /* 0x000fe20003f06270 */
[----:B0-----:R0:W0:-:S12]  /*aa60*/  SHFL.IDX PT, R6, R0, 0x3, 0x181f ;  /* 0x00781f0000067f89 */ /* 0x00101800000e0000 */
[----:B------:R-:W-:Y:S05]  /*aa70*/  @P0 BRA `(.L_x_38) ;  /* 0x0000000000400947 */ /* 0x000fea0003800000 */
[----:B------:R-:W-:Y:S02]  /*aa80*/  ULDC UR4, c[0x0][0xac8] ;  /* 0x0002b20000047ab9 */ /* 0x000fe40000000800 */
[----:B------:R-:W-:Y:S02]  /*aa90*/  ISETP.GE.AND P4, PT, R18, UR4, PT ;  /* 0x0000000412007c0c */ /* 0x000fe4000bf86270 */
[----:B------:R-:W-:Y:S02]  /*aaa0*/  ISETP.GE.AND P5, PT, R17, UR4, PT ;  /* 0x0000000411007c0c */ /* 0x000fe4000bfa6270 */
[----:B------:R-:W-:Y:S02]  /*aab0*/  ISETP.GE.AND P6, PT, R16, UR4, PT ;  /* 0x0000000410007c0c */ /* 0x000fe4000bfc6270 */
[----:B------:R-:W-:-:S07]  /*aac0*/  ISETP.GE.AND P3, PT, R2, UR4, PT ;  /* 0x0000000402007c0c */ /* 0x000fce000bf66270 */
[-C--:B0--3--:R-:W-:Y:S02]  /*aad0*/  @!P4 LEA R8, P0, R18, R6.reuse, 0x1 ;  /* 0x000000061208c211 */ /* 0x089fe400078008ff */
[CC--:B------:R-:W-:Y:S02]  /*aae0*/  @!P5 LEA R10, P1, R17.reuse, R6.reuse, 0x1 ;  /* 0x00000006110ad211 */ /* 0x0c0fe400078208ff */
[----:B------:R-:W-:Y:S02]  /*aaf0*/  @!P6 LEA R12, P2, R16, R6, 0x1 ;  /* 0x00000006100ce211 */ /* 0x000fe400078408ff */
[----:B-1----:R-:W-:Y:S01]  /*ab00*/  @!P3 IMAD.WIDE R4, R2, 0x2, R6 ;  /* 0x000000020204b825 */ /* 0x002fe200078e0206 */
[-C--:B------:R-:W-:Y:S02]  /*ab10*/  @!P4 LEA.HI.X R9, R18, R7.reuse, R141, 0x1, P0 ;  /* 0x000000071209c211 */ /* 0x080fe400000f0c8d */
[-C--:B------:R-:W-:Y:S02]  /*ab20*/  @!P5 LEA.HI.X R11, R17, R7.reuse, R139, 0x1, P1 ;  /* 0x00000007110bd211 */ /* 0x080fe400008f0c8b */
[----:B------:R-:W-:Y:S01]  /*ab30*/  @!P6 LEA.HI.X R13, R16, R7, R237, 0x1, P2 ;  /* 0x00000007100de211 */ /* 0x000fe200010f0ced */
[----:B-----5:R0:W-:Y:S04]  /*ab40*/  @!P3 ST.E.128 desc[UR46][R4.64], R52 ;  /* 0x000000340400b985 */ /* 0x0201e8000c101d2e */
[----:B------:R0:W-:Y:S04]  /*ab50*/  @!P4 ST.E.128 desc[UR46][R8.64], R64 ;  /* 0x000000400800c985 */ /* 0x0001e8000c101d2e */
[----:B------:R0:W-:Y:S04]  /*ab60*/  @!P5 ST.E.128 desc[UR46][R10.64], R72 ;  /* 0x000000480a00d985 */ /* 0x0001e8000c101d2e */
[----:B------:R0:W-:Y:S02]  /*ab70*/  @!P6 ST.E.128 desc[UR46][R12.64], R36 ;  /* 0x000000240c00e985 */ /* 0x0001e4000c101d2e */
.L_x_38:
[----:B------:R-:W-:Y:S05]  /*ab80*/  BSYNC B0 ;  /* 0x0000000000007941 */ /* 0x000fea0003800000 */
.L_x_37:
[----:B0-2-4-:R-:W0:Y:S02]  /*ab90*/  LDC R0, c[0x0][0xc34] ;  /* 0x00030d00ff007b82 */ /* 0x015e240000000800 */
[----:B0-----:R-:W-:-:S13]  /*aba0*/  ISETP.LE.AND P0, PT, R0, UR41, PT ;  /* 0x0000002900007c0c */ /* 0x001fda000bf03270 */
[----:B------:R-:W-:Y:S05]  /*abb0*/  @!P0 BRA `(.L_x_39) ;  /* 0xffffff6000888947 */ /* 0x000fea000383ffff */
[----:B------:R-:W-:Y:S05]  /*abc0*/  EXIT ;  /* 0x000000000000794d */ /* 0x000fea0003800000 */
.L_x_7:
[----:B------:R-:W-:-:S08]  /*abd0*/  NOP ;  /* 0x0000000000007918 */ /* 0x000fd00000000000 */
[----:B------:R-:W0:-:S00]  /*abe0*/  USETMAXREG.DEALLOC.CTAPOOL 0x18 ;  /* 0x00000018000079c8 */ /* 0x000e0000080e0500 */
[----:B------:R-:W1:Y:S01]  /*abf0*/  S2UR UR50, SR_CTAID.X ;  /* 0x00000000003279c3 */ /* 0x000e620000002500 */
[----:B0-----:R-:W-:Y:S01]  /*ac00*/  IMAD.MOV.U32 R0, RZ, RZ, 0x1 ;  /* 0x00000001ff007424 */ /* 0x001fe200078e00ff */
[----:B------:R0:W-:Y:S01]  /*ac10*/  STL [R1], RZ ;  /* 0x000000ff01007387 */ /* 0x0001e20000100800 */
[----:B------:R-:W-:-:S03]  /*ac20*/  UMOV UR48, 0x1 ;  /* 0x0000000100307882 */ /* 0x000fc60000000000 */
[----:B------:R0:W-:Y:S02]  /*ac30*/  STL [R1+0x4], R0 ;  /* 0x0000040001007387 */ /* 0x0001e40000100800 */
[----:B------:R-:W1:Y:S02]  /*ac40*/  LDC R2, c[0x0][0xc34] ;  /* 0x00030d00ff027b82 */ /* 0x000e640000000800 */
[----:B-1----:R-:W-:-:S13]  /*ac50*/  ISETP.LE.AND P0, PT, R2, UR50, PT ;  /* 0x0000003202007c0c */ /* 0x002fda000bf03270 */
[----:B0-----:R-:W-:Y:S05]  /*ac60*/  @P0 BRA `(.L_x_40) ;  /* 0x00000038008c0947 */ /* 0x001fea0003800000 */
[----:B------:R-:W0:Y:S01]  /*ac70*/  S2R R7, SR_TID.X ;  /* 0x0000000000077919 */ /* 0x000e220000002100 */
[----:B------:R-:W1:Y:S01]  /*ac80*/  S2UR UR4, SR_CgaCtaId ;  /* 0x00000000000479c3 */ /* 0x000e620000008800 */
[----:B------:R-:W-:Y:S01]  /*ac90*/  UMOV UR41, 0x400 ;  /* 0x0000040000297882 */ /* 0x000fe20000000000 */
[----:B------:R-:W-:Y:S01]  /*aca0*/  ULDC.64 UR52, c[0x0][0x198] ;  /* 0x0000660000347ab9 */ /* 0x000fe20000000a00 */
[----:B------:R-:W-:Y:S02]  /*acb0*/  ULOP3.LUT UR42, UR38, 0x1, URZ, 0xfc, !UPT ;  /* 0x00000001262a7892 */ /* 0x000fe4000f8efc3f */
[----:B------:R-:W-:Y:S01]  /*acc0*/  ULOP3.LUT UR49, UR38, 0x2, URZ, 0xfc, !UPT ;  /* 0x0000000226317892 */ /* 0x000fe2000f8efc3f */
[----:B------:R-:W-:Y:S01]  /*acd0*/  ULDC UR43, c[0x0][0xc] ;  /* 0x00000300002b7ab9 */ /* 0x000fe20000000800 */
[----:B------:R-:W-:Y:S01]  /*ace0*/  UMOV UR48, URZ ;  /* 0x0000003f00307c82 */ /* 0x000fe20008000000 */
[----:B-1----:R-:W-:Y:S01]  /*acf0*/  ULEA UR41, UR4, UR41, 0x18 ;  /* 0x0000002904297291 */ /* 0x002fe2000f8ec03f */
[C---:B0-----:R-:W-:Y:S01]  /*ad00*/  IMAD.SHL.U32 R2, R7.reuse, 0x80, RZ ;  /* 0x0000008007027824 */ /* 0x041fe200078e00ff */
[----:B------:R-:W-:-:S02]  /*ad10*/  LOP3.LUT R6, R7, 0x7f, RZ, 0xc0, !PT ;  /* 0x0000007f07067812 */ /* 0x000fc400078ec0ff */
[----:B------:R-:W-:Y:S02]  /*ad20*/  R2P PR, R7, 0x6 ;  /* 0x0000000607007804 */ /* 0x000fe40000000000 */
[----:B------:R-:W-:Y:S02]  /*ad30*/  SHF.R.U32.HI R0, RZ, 0x5, R6 ;  /* 0x00000005ff007819 */ /* 0x000fe40000011606 */
[C---:B------:R-:W-:Y:S02]  /*ad40*/  LOP3.LUT R5, R2.reuse, 0x400, RZ, 0xc0, !PT ;  /* 0x0000040002057812 */ /* 0x040fe400078ec0ff */
[----:B------:R-:W-:-:S03]  /*ad50*/  LOP3.LUT R3, R2, 0x380, RZ, 0xc0, !PT ;  /* 0x0000038002037812 */ /* 0x000fc600078ec0ff */
[C---:B------:R-:W-:Y:S02]  /*ad60*/  IMAD R4, R0.reuse, 0x800, R5 ;  /* 0x0000080000047824 */ /* 0x040fe400078e0205 */
[----:B------:R-:W-:Y:S01]  /*ad70*/  IMAD R5, R0, 0x10, R3 ;  /* 0x0000001000057824 */ /* 0x000fe200078e0203 */
[----:B------:R-:W-:Y:S01]  /*ad80*/  LOP3.LUT R3, R3, 0x10, R7, 0xf8, !PT ;  /* 0x0000001003037812 */ /* 0x000fe200078ef807 */
[----:B------:R-:W-:-:S05]  /*ad90*/  IMAD.SHL.U32 R0, R7, 0x10, RZ ;  /* 0x0000001007007824 */ /* 0x000fca00078e00ff */
[--C-:B------:R-:W-:Y:S02]  /*ada0*/  LOP3.LUT R5, R5, 0x70, R0.reuse, 0x78, !PT ;  /* 0x0000007005057812 */ /* 0x100fe400078e7800 */
[----:B------:R-:W-:Y:S02]  /*adb0*/  LOP3.LUT R3, R3, 0x70, R0, 0x78, !PT ;  /* 0x0000007003037812 */ /* 0x000fe400078e7800 */
[----:B------:R-:W-:-:S03]  /*adc0*/  LOP3.LUT R5, R5, 0xc00, R2, 0xf8, !PT ;  /* 0x00000c0005057812 */ /* 0x000fc600078ef802 */
[----:B------:R-:W-:Y:S02]  /*add0*/  IMAD.IADD R2, R4, 0x1, R3 ;  /* 0x0000000104027824 */ /* 0x000fe400078e0203 */
[----:B------:R0:W-:Y:S01]  /*ade0*/  STL [R1+0x20], R5 ;  /* 0x0000200501007387 */ /* 0x0001e20000100800 */
[----:B------:R-:W-:-:S03]  /*adf0*/  IMAD.SHL.U32 R3, R7, 0x2, RZ ;  /* 0x0000000207037824 */ /* 0x000fc600078e00ff */
[----:B------:R1:W-:Y:S01]  /*ae00*/  STL [R1+0x1c], R2 ;  /* 0x00001c0201007387 */ /* 0x0003e20000100800 */
[----:B0-----:R-:W-:Y:S02]  /*ae10*/  SHF.R.U32.HI R5, RZ, 0x3, R6 ;  /* 0x00000003ff057819 */ /* 0x001fe40000011606 */
[----:B-1----:R-:W-:-:S04]  /*ae20*/  LOP3.LUT R2, R0, 0x3f0, RZ, 0xc0, !PT ;  /* 0x000003f000027812 */ /* 0x002fc800078ec0ff */
[----:B------:R-:W-:Y:S01]  /*ae30*/  LOP3.LUT R3, R2, 0x70, R3, 0x78, !PT ;  /* 0x0000007002037812 */ /* 0x000fe200078e7803 */
[----:B------:R-:W-:-:S05]  /*ae40*/  IMAD.SHL.U32 R2, R6, 0x10, RZ ;  /* 0x0000001006027824 */ /* 0x000fca00078e00ff */
[----:B------:R-:W-:Y:S01]  /*ae50*/  LOP3.LUT R2, R3, 0x400, R2, 0xf8, !PT ;  /* 0x0000040003027812 */ /* 0x000fe200078ef802 */
[----:B------:R-:W-:-:S05]  /*ae60*/  IMAD.MOV.U32 R3, RZ, RZ, 0x40 ;  /* 0x00000040ff037424 */ /* 0x000fca00078e00ff */
[----:B------:R-:W-:Y:S01]  /*ae70*/  SEL R4, R3, 0xffffffc0, !P2 ;  /* 0xffffffc003047807 */ /* 0x000fe20005000000 */
[----:B------:R-:W-:-:S04]  /*ae80*/  IMAD.MOV.U32 R3, RZ, RZ, 0x20 ;  /* 0x00000020ff037424 */ /* 0x000fc800078e00ff */
[----:B------:R0:W-:Y:S01]  /*ae90*/  STL [R1+0x14], R4 ;  /* 0x0000140401007387 */ /* 0x0001e20000100800 */
[----:B------:R-:W-:Y:S02]  /*aea0*/  SEL R6, R3, 0xffffffe0, !P1 ;  /* 0xffffffe003067807 */ /* 0x000fe40004800000 */
[----:B------:R-:W-:-:S03]  /*aeb0*/  LOP3.LUT R3, R5, 0x70, R0, 0xf8, !PT ;  /* 0x0000007005037812 */ /* 0x000fc600078ef800 */
[----:B------:R-:W-:Y:S01]  /*aec0*/  STL [R1+0x10], R6 ;  /* 0x0000100601007387 */ /* 0x000fe20000100800 */
[----:B0-----:R-:W-:Y:S01]  /*aed0*/  LOP3.LUT R4, R0, 0x70, RZ, 0xc0, !PT ;  /* 0x0000007000047812 */ /* 0x001fe200078ec0ff */
[----:B------:R-:W-:Y:S02]  /*aee0*/  VIADD R0, R2, UR41 ;  /* 0x0000002902007c36 */ /* 0x000fe40008000000 */
[----:B------:R-:W-:Y:S01]  /*aef0*/  STL [R1], RZ ;  /* 0x000000ff01007387 */ /* 0x000fe20000100800 */
[----:B------:R-:W-:-:S03]  /*af00*/  IMAD.MOV.U32 R2, RZ, RZ, 0x1 ;  /* 0x00000001ff027424 */ /* 0x000fc600078e00ff */
[----:B------:R0:W-:Y:S04]  /*af10*/  STL [R1+0x24], R0 ;  /* 0x0000240001007387 */ /* 0x0001e80000100800 */
[----:B------:R1:W-:Y:S01]  /*af20*/  STL [R1+0x4], R2 ;  /* 0x0000040201007387 */ /* 0x0003e20000100800 */
[----:B0-----:R-:W-:-:S07]  /*af30*/  LOP3.LUT R0, R4, 0x80, RZ, 0xfc, !PT ;  /* 0x0000008004007812 */ /* 0x001fce00078efcff */
.L_x_87:
[----:B------:R-:W-:Y:S01]  /*af40*/  ULDC UR4, c[0x0][0xc38] ;  /* 0x00030e0000047ab9 */ /* 0x000fe20000000800 */
[----:B------:R-:W-:Y:S01]  /*af50*/  ULDC UR6, c[0x0][0xc44] ;  /* 0x0003110000067ab9 */ /* 0x000fe20000000800 */
[----:B------:R-:W-:Y:S02]  /*af60*/  UISETP.NE.AND UP2, UPT, UR4, 0x1, UPT ;  /* 0x000000010400788c */ /* 0x000fe4000bf45270 */
[----:B------:R-:W-:Y:S01]  /*af70*/  UISETP.NE.AND UP1, UPT, UR6, 0x1, UPT ;  /* 0x000000010600788c */ /* 0x000fe2000bf25270 */
[----:B------:R-:W-:Y:S01]  /*af80*/  ULDC.64 UR4, c[0x0][0x418] ;  /* 0x0001060000047ab9 */ /* 0x000fe20000000a00 */
[----:B------:R-:W-:Y:S02]  /*af90*/  UIADD3 UR10, UR41, 0x28400, URZ ;  /* 0x00028400290a7890 */ /* 0x000fe4000fffe03f */
[----:B------:R-:W-:Y:S01]  /*afa0*/  UISETP.NE.U32.AND UP0, UPT, UR4, URZ, UPT ;  /* 0x0000003f0400728c */ /* 0x000fe2000bf05070 */
[----:B------:R-:W-:Y:S01]  /*afb0*/  ULDC UR7, c[0x0][0x424] ;  /* 0x0001090000077ab9 */ /* 0x000fe20000000800 */
[----:B------:R-:W-:-:S02]  /*afc0*/  UMOV UR45, UR50 ;  /* 0x00000032002d7c82 */ /* 0x000fc40008000000 */
[----:B------:R-:W-:Y:S01]  /*afd0*/  UISETP.NE.AND.EX UP0, UPT, UR5, URZ, UPT, UP0 ;  /* 0x0000003f0500728c */ /* 0x000fe2000bf05300 */
[----:B------:R-:W-:Y:S01]  /*afe0*/  @UP2 ULDC UR4, c[0x0][0xc3c] ;  /* 0x00030f0000042ab9 */ /* 0x000fe20000000800 */
[----:B------:R-:W-:Y:S01]  /*aff0*/  @UP2 ULDC UR8, c[0x0][0xc40] ;  /* 0x0003100000082ab9 */ /* 0x000fe20000000800 */
[----:B------:R-:W-:Y:S02]  /*b000*/  UIMAD.WIDE.U32 UR4, UR50, UR4, URZ ;  /* 0x00000004320472a5 */ /* 0x000fe4000f8e003f */
[----:B------:R-:W-:Y:S02]  /*b010*/  USEL UR7, UR7, 0x1, UP0 ;  /* 0x0000000107077887 */ /* 0x000fe40008000000 */
[----:B------:R-:W-:Y:S02]  /*b020*/  ULOP3.LUT UP0, URZ, UR10, 0x3ff, URZ, 0xc0, !UPT ;  /* 0x000003ff0a3f7892 */ /* 0x000fe4000f80c03f */
[----:B------:R-:W-:Y:S01]  /*b030*/  @UP2 USHF.R.U32.HI UR45, URZ, UR8, UR5 ;  /* 0x000000083f2d2299 */ /* 0x000fe20008011605 */
[----:B------:R-:W-:-:S02]  /*b040*/  ULDC UR40, c[0x0][0x2f0] ;  /* 0x0000bc0000287ab9 */ /* 0x000fc40000000800 */
[----:B------:R-:W-:Y:S01]  /*b050*/  @UP1 ULDC.64 UR8, c[0x0][0xc48] ;  /* 0x0003120000081ab9 */ /* 0x000fe20000000a00 */
[----:B------:R-:W-:Y:S01]  /*b060*/  UIMAD UR40, UR7, UR40, URZ ;  /* 0x00000028072872a4 */ /* 0x000fe2000f8e023f */
[----:B------:R-:W-:Y:S01]  /*b070*/  PLOP3.LUT P0, PT, PT, PT, UP0, 0x80, 0x0 ;  /* 0x000000000000781c */ /* 0x000fe20003f0f008 */
[----:B------:R-:W-:Y:S02]  /*b080*/  UIMAD.WIDE.U32 UR4, UR45, UR8, URZ ;  /* 0x000000082d0472a5 */ /* 0x000fe4000f8e003f */
[----:B------:R-:W-:Y:S01]  /*b090*/  UMOV UR44, UR45 ;  /* 0x0000002d002c7c82 */ /* 0x000fe20008000000 */
[----:B------:R-:W-:Y:S02]  /*b0a0*/  UIADD3 UR39, UR40, 0x7f, URZ ;  /* 0x0000007f28277890 */ /* 0x000fe4000fffe03f */
[----:B------:R-:W-:Y:S02]  /*b0b0*/  @UP1 USHF.R.U32.HI UR44, URZ, UR9, UR5 ;  /* 0x000000093f2c1299 */ /* 0x000fe40008011605 */
[----:B------:R-:W-:-:S02]  /*b0c0*/  USHF.R.S32.HI UR4, URZ, 0x1f, UR39 ;  /* 0x0000001f3f047899 */ /* 0x000fc40008011427 */
[----:B------:R-:W-:Y:S02]  /*b0d0*/  UIADD3 UR36, -UR44, URZ, URZ ;  /* 0x0000003f2c247290 */ /* 0x000fe4000fffe13f */
[----:B------:R-:W-:Y:S02]  /*b0e0*/  ULEA.HI UR39, UR4, UR39, URZ, 0x7 ;  /* 0x0000002704277291 */ /* 0x000fe4000f8f383f */
[----:B------:R-:W-:Y:S01]  /*b0f0*/  UIMAD UR36, UR6, UR36, UR45 ;  /* 0x00000024062472a4 */ /* 0x000fe2000f8e022d */
[----:B0-----:R-:W-:Y:S11]  /*b100*/  @!P0 BRA `(.L_x_41) ;  /* 0x0000000000408947 */ /* 0x001ff60003800000 */
[----:B-1----:R-:W-:Y:S01]  /*b110*/  MOV R2, 0x0 ;  /* 0x0000000000027802 */ /* 0x002fe20000000f00 */
[----:B------:R-:W-:Y:S01]  /*b120*/  ULDC.64 UR6, c[0x4][0xc0] ;  /* 0x0100300000067ab9 */ /* 0x000fe20000000a00 */
[----:B------:R-:W-:Y:S01]  /*b130*/  ULDC.64 UR8, c[0x4][0xc8] ;  /* 0x0100320000087ab9 */ /* 0x000fe20000000a00 */
[----:B------:R-:W-:Y:S01]  /*b140*/  ULDC.64 UR4, c[0x4][0x8] ;  /* 0x0100020000047ab9 */ /* 0x000fe20000000a00 */
[----:B------:R-:W-:Y:S02]  /*b150*/  IMAD.U32 R4, RZ, RZ, UR6 ;  /* 0x00000006ff047e24 */ /* 0x000fe4000f8e00ff */
[----:B------:R-:W0:Y:S01]  /*b160*/  LDC.64 R2, c[0x4][R2] ;  /* 0x0100000002027b82 */ /* 0x000e220000000a00 */
[----:B------:R-:W-:Y:S02]  /*b170*/  IMAD.U32 R5, RZ, RZ, UR7 ;  /* 0x00000007ff057e24 */ /* 0x000fe4000f8e00ff */
[----:B------:R-:W-:Y:S02]  /*b180*/  IMAD.U32 R6, RZ, RZ, UR8 ;  /* 0x00000008ff067e24 */ /* 0x000fe4000f8e00ff */
[----:B------:R-:W-:-:S02]  /*b190*/  IMAD.U32 R7, RZ, RZ, UR9 ;  /* 0x00000009ff077e24 */ /* 0x000fc4000f8e00ff */
[----:B------:R-:W-:Y:S02]  /*b1a0*/  IMAD.U32 R10, RZ, RZ, UR4 ;  /* 0x00000004ff0a7e24 */ /* 0x000fe4000f8e00ff */
[----:B------:R-:W-:Y:S02]  /*b1b0*/  IMAD.U32 R11, RZ, RZ, UR5 ;  /* 0x00000005ff0b7e24 */ /* 0x000fe4000f8e00ff */
[----:B------:R-:W-:Y:S02]  /*b1c0*/  IMAD.MOV.U32 R8, RZ, RZ, 0x70 ;  /* 0x00000070ff087424 */ /* 0x000fe400078e00ff */
[----:B------:R-:W-:Y:S02]  /*b1d0*/  IMAD.MOV.U32 R12, RZ, RZ, 0x1 ;  /* 0x00000001ff0c7424 */ /* 0x000fe400078e00ff */
[----:B------:R-:W-:-:S07]  /*b1e0*/  IMAD.MOV.U32 R13, RZ, RZ, RZ ;  /* 0x000000ffff0d7224 */ /* 0x000fce00078e00ff */
[----:B------:R-:W-:-:S07]  /*b1f0*/  LEPC R20, `(.L_x_41) ;  /* 0x000000001014794e */ /* 0x000fce0000000000 */
[----:B0-----:R-:W-:Y:S05]  /*b200*/  CALL.ABS.NOINC R2 ;  /* 0x0000000002007343 */ /* 0x001fea0003c00000 */
.L_x_41:
[----:B------:R-:W-:-:S06]  /*b210*/  UIADD3 UR4, UR41, 0x10400, URZ ;  /* 0x0001040029047890 */ /* 0x000fcc000fffe03f */
[----:B------:R-:W-:-:S05]  /*b220*/  IMAD.U32 R16, RZ, RZ, UR4 ;  /* 0x00000004ff107e24 */ /* 0x000fca000f8e00ff */
[----:B------:R-:W-:-:S13]  /*b230*/  LOP3.LUT P0, RZ, R16, 0x3ff, RZ, 0xc0, !PT ;  /* 0x000003ff10ff7812 */ /* 0x000fda000780c0ff */
[----:B------:R-:W-:Y:S05]  /*b240*/  @!P0 BRA `(.L_x_42) ;  /* 0x0000000000408947 */ /* 0x000fea0003800000 */
        /* <DEDUP_REMOVED lines=16> */
.L_x_42:
[----:B------:R-:W-:-:S04]  /*b350*/  UIADD3 UR4, UR41, 0x400, URZ ;  /* 0x0000040029047890 */ /* 0x000fc8000fffe03f */
[----:B------:R-:W-:-:S06]  /*b360*/  ULOP3.LUT UP0, URZ, UR4, 0x3ff, URZ, 0xc0, !UPT ;  /* 0x000003ff043f7892 */ /* 0x000fcc000f80c03f */
[----:B------:R-:W-:-:S13]  /*b370*/  PLOP3.LUT P0, PT, PT, PT, UP0, 0x80, 0x0 ;  /* 0x000000000000781c */ /* 0x000fda0003f0f008 */
        /* <DEDUP_REMOVED lines=17> */
.L_x_43:
        /* <DEDUP_REMOVED lines=18> */
.L_x_44:
[----:B------:R-:W-:Y:S01]  /*b5b0*/  ULDC.64 UR4, c[0x0][0x9f8] ;  /* 0x00027e0000047ab9 */ /* 0x000fe20000000a00 */
[----:B------:R-:W2:Y:S01]  /*b5c0*/  LDL.LU R17, [R1+0xc] ;  /* 0x00000c0001117983 */ /* 0x000ea20000300800 */
[----:B------:R-:W-:Y:S01]  /*b5d0*/  UISETP.NE.U32.AND UP0, UPT, UR4, URZ, UPT ;  /* 0x0000003f0400728c */ /* 0x000fe2000bf05070 */
[----:B------:R-:W-:-:S03]  /*b5e0*/  IMAD.U32 R8, RZ, RZ, UR44 ;  /* 0x0000002cff087e24 */ /* 0x000fc6000f8e00ff */
[----:B------:R-:W-:-:S06]  /*b5f0*/  UISETP.NE.AND.EX UP0, UPT, UR5, URZ, UPT, UP0 ;  /* 0x0000003f0500728c */ /* 0x000fcc000bf05300 */
[----:B------:R-:W-:-:S05]  /*b600*/  PLOP3.LUT P0, PT, PT, PT, UP0, 0x80, 0x0 ;  /* 0x000000000000781c */ /* 0x000fca0003f0f008 */
[----:B------:R-:W-:Y:S02]  /*b610*/  @UP0 ULDC.64 UR4, c[0x0][0x9f8] ;  /* 0x00027e0000040ab9 */ /* 0x000fe40000000a00 */
[----:B------:R-:W-:-:S06]  /*b620*/  @UP0 UIMAD.WIDE UR4, UR44, 0x4, UR4 ;  /* 0x000000042c0408a5 */ /* 0x000fcc000f8e0204 */
[----:B-1----:R-:W-:Y:S02]  /*b630*/  IMAD.U32 R2, RZ, RZ, UR4 ;  /* 0x00000004ff027e24 */ /* 0x002fe4000f8e00ff */
[----:B------:R-:W-:-:S05]  /*b640*/  IMAD.U32 R3, RZ, RZ, UR5 ;  /* 0x00000005ff037e24 */ /* 0x000fca000f8e00ff */
[----:B------:R0:W3:Y:S01]  /*b650*/  @P0 LDG.E R8, desc[UR46][R2.64] ;  /* 0x0000002e02080981 */ /* 0x0000e2000c1e1900 */
[----:B------:R-:W-:Y:S01]  /*b660*/  UMOV UR4, 0xffffffff ;  /* 0xffffffff00047882 */ /* 0x000fe20000000000 */
[----:B------:R-:W1:Y:S01]  /*b670*/  S2R R18, SR_TID.X ;  /* 0x0000000000127919 */ /* 0x000e620000002100 */
[----:B0-----:R-:W0:Y:S02]  /*b680*/  LDC.64 R2, c[0x0][0x418] ;  /* 0x00010600ff027b82 */ /* 0x001e240000000a00 */
[----:B0-----:R-:W-:Y:S02]  /*b690*/  ISETP.NE.U32.AND P0, PT, R2, RZ, PT ;  /* 0x000000ff0200720c */ /* 0x001fe40003f05070 */
[----:B-1----:R-:W-:Y:S02]  /*b6a0*/  SHF.R.U32.HI R18, RZ, 0x5, R18 ;  /* 0x00000005ff127819 */ /* 0x002fe40000011612 */
[----:B------:R-:W-:Y:S02]  /*b6b0*/  ISETP.NE.AND.EX P1, PT, R3, RZ, PT, P0 ;  /* 0x000000ff0300720c */ /* 0x000fe40003f25300 */
[----:B------:R-:W-:-:S02]  /*b6c0*/  LOP3.LUT R18, R18, 0x3, RZ, 0xc0, !PT ;  /* 0x0000000312127812 */ /* 0x000fc400078ec0ff */
[----:B--2---:R-:W-:-:S09]  /*b6d0*/  LOP3.LUT R17, R17, 0xfffffffe, RZ, 0xc0, !PT ;  /* 0xfffffffe11117812 */ /* 0x004fd200078ec0ff */
[----:B------:R-:W-:Y:S02]  /*b6e0*/  @P1 LOP3.LUT R17, R17, 0x1, RZ, 0xfc, !PT ;  /* 0x0000000111111812 */ /* 0x000fe400078efcff */
[----:B---3--:R-:W-:Y:S01]  /*b6f0*/  SHF.R.S32.HI R9, RZ, 0x1f, R8 ;  /* 0x0000001fff097819 */ /* 0x008fe20000011408 */
[----:B------:R0:W-:Y:S01]  /*b700*/  STL [R1+0x8], R8 ;  /* 0x0000080801007387 */ /* 0x0001e20000100800 */
[----:B------:R-:W-:-:S03]  /*b710*/  SEL R16, R8, RZ, !P1 ;  /* 0x000000ff08107207 */ /* 0x000fc60004800000 */
[----:B------:R0:W-:Y:S04]  /*b720*/  STL [R1+0x18], R9 ;  /* 0x0000180901007387 */ /* 0x0001e80000100800 */
[----:B------:R0:W-:Y:S01]  /*b730*/  STL [R1+0xc], R17 ;  /* 0x00000c1101007387 */ /* 0x0001e20000100800 */
[----:B------:R-:W-:Y:S05]  /*b740*/  BRA.DIV UR4, `(.L_x_45) ;  /* 0x0000003604307947 */ /* 0x000fea000b800000 */
[----:B------:R1:W2:Y:S02]  /*b750*/  SHFL.IDX PT, R14, R18, RZ, 0x1f ;  /* 0x00001fff120e7589 */ /* 0x0002a400000e0000 */
.L_x_103:
[----:B------:R-:W-:Y:S01]  /*b760*/  PLOP3.LUT P2, PT, PT, PT, PT, 0x8, 0x0 ;  /* 0x000000000000781c */ /* 0x000fe20003f4e170 */
[----:B------:R-:W-:Y:S01]  /*b770*/  IMAD.MOV.U32 R0, RZ, RZ, R17 ;  /* 0x000000ffff007224 */ /* 0x000fe200078e0011 */
[----:B--2---:R-:W-:-:S04]  /*b780*/  ISETP.NE.AND P0, PT, R14, RZ, PT ;  /* 0x000000ff0e00720c */ /* 0x004fc80003f05270 */
[----:B------:R-:W-:-:S07]  /*b790*/  LOP3.LUT R0, R0, 0xfffffffd, RZ, 0xc0, !PT ;  /* 0xfffffffd00007812 */ /* 0x000fce00078ec0ff */
[----:B------:R-:W-:-:S05]  /*b7a0*/  @P2 LOP3.LUT R0, R0, 0x2, RZ, 0xfc, !PT ;  /* 0x0000000200002812 */ /* 0x000fca00078efcff */
[----:B------:R2:W-:Y:S01]  /*b7b0*/  STL [R1+0xc], R0 ;  /* 0x00000c0001007387 */ /* 0x0005e20000100800 */
[----:B------:R-:W-:Y:S05]  /*b7c0*/  @P0 BRA `(.L_x_46) ;  /* 0x0000000400900947 */ /* 0x000fea0003800000 */
[----:B------:R-:W-:-:S06]  /*b7d0*/  ULEA.HI.SX32 UR4, UR39, 0xffffffff, 0x19 ;  /* 0xffffffff27047891 */ /* 0x000fcc000f8fca3f */
[----:B--2---:R-:W-:Y:S01]  /*b7e0*/  IMAD.U32 R0, RZ, RZ, UR4 ;  /* 0x00000004ff007e24 */ /* 0x004fe2000f8e00ff */
[----:B------:R-:W-:-:S03]  /*b7f0*/  UMOV UR4, 0xffffffff ;  /* 0xffffffff00047882 */ /* 0x000fc60000000000 */
[----:B------:R-:W-:Y:S05]  /*b800*/  BRA.DIV UR4, `(.L_x_47) ;  /* 0x0000003604207947 */ /* 0x000fea000b800000 */
[----:B------:R-:W-:-:S13]  /*b810*/  ELECT P6, URZ, PT ;  /* 0x00000000003f782f */ /* 0x000fda00038c0000 */
.L_x_106:
[----:B------:R-:W-:Y:S05]  /*b820*/  @!P6 BRA `(.L_x_46) ;  /* 0x000000040078e947 */ /* 0x000fea0003800000 */
[----:B------:R-:W-:Y:S01]  /*b830*/  IMAD.MOV.U32 R16, RZ, RZ, R8 ;  /* 0x000000ffff107224 */ /* 0x000fe200078e0008 */
[----:B------:R-:W-:Y:S06]  /*b840*/  @!P1 BRA `(.L_x_48) ;  /* 0x0000000000449947 */ /* 0x000fec0003800000 */
[----:B------:R-:W2:Y:S01]  /*b850*/  LDC R7, c[0x0][0x43c] ;  /* 0x00010f00ff077b82 */ /* 0x000ea20000000800 */
[----:B------:R-:W-:Y:S01]  /*b860*/  ULDC.64 UR4, c[0x0][0x428] ;  /* 0x00010a0000047ab9 */ /* 0x000fe20000000a00 */
[----:B--2---:R-:W-:-:S13]  /*b870*/  ISETP.NE.AND P0, PT, R7, 0x1, PT ;  /* 0x000000010700780c */ /* 0x004fda0003f05270 */
[----:B------:R-:W2:Y:S02]  /*b880*/  @P0 LDC.64 R4, c[0x0][0x440] ;  /* 0x00011000ff040b82 */ /* 0x000ea40000000a00 */
[----:B--2---:R-:W-:-:S04]  /*b890*/  @P0 IMAD.HI.U32 R6, R0, R4, RZ ;  /* 0x0000000400060227 */ /* 0x004fc800078e00ff */
[----:B------:R-:W-:Y:S01]  /*b8a0*/  IMAD.MOV.U32 R4, RZ, RZ, R0 ;  /* 0x000000ffff047224 */ /* 0x000fe200078e0000 */
[----:B------:R-:W-:Y:S01]  /*b8b0*/  @P0 SHF.R.U32.HI R4, RZ, R5, R6 ;  /* 0x00000005ff040219 */ /* 0x000fe20000011606 */
[----:B------:R-:W-:-:S04]  /*b8c0*/  IMAD R6, R9, UR4, RZ ;  /* 0x0000000409067c24 */ /* 0x000fc8000f8e02ff */
[----:B------:R-:W-:Y:S02]  /*b8d0*/  IMAD.MOV R5, RZ, RZ, -R4 ;  /* 0x000000ffff057224 */ /* 0x000fe400078e0a04 */
[----:B------:R-:W-:Y:S02]  /*b8e0*/  IMAD R6, R8, UR5, R6 ;  /* 0x0000000508067c24 */ /* 0x000fe4000f8e0206 */
[----:B------:R-:W-:Y:S01]  /*b8f0*/  IMAD R0, R7, R5, R0 ;  /* 0x0000000507007224 */ /* 0x000fe200078e0200 */
[----:B------:R-:W-:-:S03]  /*b900*/  SHF.R.S32.HI R5, RZ, 0x1f, R4 ;  /* 0x0000001fff057819 */ /* 0x000fc60000011404 */
[----:B------:R-:W-:-:S04]  /*b910*/  IMAD.WIDE.U32 R4, R8, UR4, R4 ;  /* 0x0000000408047c25 */ /* 0x000fc8000f8e0004 */
[----:B------:R-:W-:Y:S01]  /*b920*/  IMAD.IADD R6, R5, 0x1, R6 ;  /* 0x0000000105067824 */ /* 0x000fe200078e0206 */
[----:B------:R-:W-:-:S04]  /*b930*/  LEA R2, P0, R4, R2, 0x2 ;  /* 0x0000000204027211 */ /* 0x000fc800078010ff */
[----:B------:R-:W-:-:S05]  /*b940*/  LEA.HI.X R3, R4, R3, R6, 0x2, P0 ;  /* 0x0000000304037211 */ /* 0x000fca00000f1406 */
[----:B------:R2:W5:Y:S04]  /*b950*/  LDG.E R16, desc[UR46][R2.64] ;  /* 0x0000002e02107981 */ /* 0x000568000c1e1900 */
.L_x_48:
[----:B------:R-:W3:Y:S04]  /*b960*/  LDL R4, [R1] ;  /* 0x0000000001047983 */ /* 0x000ee80000100800 */
[----:B--2---:R-:W2:Y:S01]  /*b970*/  LDL R3, [R1+0x4] ;  /* 0x0000040001037983 */ /* 0x004ea20000100800 */
[----:B------:R-:W4:Y:S02]  /*b980*/  S2R R2, SR_TID.X ;  /* 0x0000000000027919 */ /* 0x000f240000002100 */
[----:B----4-:R-:W-:-:S04]  /*b990*/  LOP3.LUT R2, R2, 0x7f, RZ, 0xc0, !PT ;  /* 0x0000007f02027812 */ /* 0x010fc800078ec0ff */
[----:B------:R-:W-:Y:S02]  /*b9a0*/  ISETP.NE.AND P1, PT, R2, RZ, PT ;  /* 0x000000ff0200720c */ /* 0x000fe40003f25270 */
[----:B---3--:R-:W-:Y:S02]  /*b9b0*/  LEA R4, R4, UR41, 0x3 ;  /* 0x0000002904047c11 */ /* 0x008fe4000f8e18ff */
[----:B--2---:R-:W-:-:S04]  /*b9c0*/  SHF.L.U32 R3, R3, 0x1f, RZ ;  /* 0x0000001f03037819 */ /* 0x004fc800000006ff */
[----:B------:R-:W2:Y:S02]  /*b9d0*/  SYNCS.PHASECHK.TRANS64.TRYWAIT P0, [R4+URZ+0x38880], R3 ;  /* 0x03888003040075a7 */ /* 0x000ea4000800017f */
[----:B--2---:R-:W-:Y:S05]  /*b9e0*/  @!P0 BRA `(.L_x_49) ;  /* 0x0000003000c88947 */ /* 0x004fea0003800000 */
.L_x_107:
[----:B------:R-:W-:Y:S05]  /*b9f0*/  @P1 BRA `(.L_x_50) ;  /* 0x00000000001c1947 */ /* 0x000fea0003800000 */
[----:B------:R-:W3:Y:S02]  /*ba00*/  S2R R2, SR_TID.X ;  /* 0x0000000000027919 */ /* 0x000ee40000002100 */
[----:B---3--:R-:W-:Y:S01]  /*ba10*/  LOP3.LUT R5, R2, 0x1f, RZ, 0xc0, !PT ;  /* 0x0000001f02057812 */ /* 0x008fe200078ec0ff */
[----:B------:R-:W-:-:S03]  /*ba20*/  IMAD.MOV.U32 R2, RZ, RZ, 0x8000 ;  /* 0x00008000ff027424 */ /* 0x000fc600078e00ff */
[----:B------:R-:W-:Y:S01]  /*ba30*/  ISETP.NE.AND P0, PT, R5, RZ, PT ;  /* 0x000000ff0500720c */ /* 0x000fe20003f05270 */
[----:B------:R3:W-:-:S12]  /*ba40*/  SYNCS.ARRIVE.TRANS64 RZ, [R4+URZ+0x38870], R2 ;  /* 0x0388700204ff79a7 */ /* 0x0007d8000800003f */
[----:B---3--:R-:W-:Y:S05]  /*ba50*/  @!P0 BRA `(.L_x_50) ;  /* 0x0000000000048947 */ /* 0x008fea0003800000 */
[----:B------:R-:W-:Y:S01]  /*ba60*/  BPT.TRAP 0x1 ;  /* 0x000000040000795c */ /* 0x000fe20000300000 */
.L_x_50:
[----:B------:R-:W3:Y:S01]  /*ba70*/  LDL R2, [R1] ;  /* 0x0000000001027983 */ /* 0x000ee20000100800 */
[----:B------:R-:W-:Y:S01]  /*ba80*/  R2UR UR33, R4 ;  /* 0x00000000042172ca */ /* 0x000fe200000e0000 */
[----:B------:R-:W-:Y:S01]  /*ba90*/  IMAD.SHL.U32 R0, R0, 0x80, RZ ;  /* 0x0000008000007824 */ /* 0x000fe200078e00ff */
[----:B-----5:R-:W-:Y:S01]  /*baa0*/  R2UR UR37, R16 ;  /* 0x00000000102572ca */ /* 0x020fe200000e0000 */
[----:B------:R-:W-:Y:S01]  /*bab0*/  UIADD3 UR4, UP0, UR52, 0x470, URZ ;  /* 0x0000047034047890 */ /* 0x000fe2000ff1e03f */
[----:B------:R-:W-:Y:S02]  /*bac0*/  UMOV UR6, 0x0 ;  /* 0x0000000000067882 */ /* 0x000fe40000000000 */
[----:B------:R-:W-:Y:S01]  /*bad0*/  R2UR UR35, R0 ;  /* 0x00000000002372ca */ /* 0x000fe200000e0000 */
[----:B------:R-:W-:Y:S01]  /*bae0*/  UIADD3.X UR5, URZ, UR53, URZ, UP0, !UPT ;  /* 0x000000353f057290 */ /* 0x000fe200087fe43f */
[----:B------:R-:W-:Y:S01]  /*baf0*/  UMOV UR7, 0x14f00000 ;  /* 0x14f0000000077882 */ /* 0x000fe20000000000 */
[----:B------:R-:W-:Y:S01]  /*bb00*/  UMOV UR34, URZ ;  /* 0x0000003f00227c82 */ /* 0x000fe20008000000 */
[----:B------:R-:W-:Y:S01]  /*bb10*/  UMOV UR10, 0x80 ;  /* 0x00000080000a7882 */ /* 0x000fe20000000000 */
[----:B------:R-:W-:-:S02]  /*bb20*/  UMOV UR12, UR36 ;  /* 0x00000024000c7c82 */ /* 0x000fc40008000000 */
[----:B------:R-:W-:Y:S02]  /*bb30*/  UIADD3 UR33, UR33, 0x38870, URZ ;  /* 0x0003887021217890 */ /* 0x000fe4000fffe03f */
[----:B------:R-:W-:-:S04]  /*bb40*/  UMOV UR13, UR37 ;  /* 0x00000025000d7c82 */ /* 0x000fc80008000000 */
[----:B------:R-:W-:Y:S01]  /*bb50*/  UMOV UR11, UR35 ;  /* 0x00000023000b7c82 */ /* 0x000fe20008000000 */
[----:B------:R-:W-:Y:S01]  /*bb60*/  UMOV UR9, UR33 ;  /* 0x0000002100097c82 */ /* 0x000fe20008000000 */
[----:B---3--:R-:W-:-:S04]  /*bb70*/  LEA R2, R2, UR41, 0xf ;  /* 0x0000002902027c11 */ /* 0x008fc8000f8e78ff */
[----:B------:R-:W-:-:S13]  /*bb80*/  R2UR UR8, R2 ;  /* 0x00000000020872ca */ /* 0x000fda00000e0000 */
[----:B------:R-:W-:Y:S02]  /*bb90*/  UIADD3 UR32, UR8, 0x10400, URZ ;  /* 0x0001040008207890 */ /* 0x000fe4000fffe03f */
[----:B------:R-:W-:-:S07]  /*bba0*/  UIADD3 UR8, UR8, 0x14400, URZ ;  /* 0x0001440008087890 */ /* 0x000fce000fffe03f */
[----:B------:R3:W-:Y:S02]  /*bbb0*/  UTMALDG.4D [UR32], [UR4], desc[UR6] ;  /* 0x00000620040075b4 */ /* 0x0007e40008019000 */
[----:B------:R3:W-:Y:S01]  /*bbc0*/  UTMALDG.4D [UR8], [UR4], desc[UR6] ;  /* 0x00000608040075b4 */ /* 0x0007e20008019000 */
[----:B------:R-:W4:Y:S02]  /*bbd0*/  SYNCS.PHASECHK.TRANS64.TRYWAIT P0, [R4+URZ+0x38840], R3 ;  /* 0x03884003040075a7 */ /* 0x000f24000800017f */
[----:B---34-:R-:W-:Y:S05]  /*bbe0*/  @!P0 BRA `(.L_x_51) ;  /* 0x00000030005c8947 */ /* 0x018fea0003800000 */
.L_x_108:
[----:B------:R-:W-:Y:S05]  /*bbf0*/  @P1 BRA `(.L_x_52) ;  /* 0x00000000001c1947 */ /* 0x000fea0003800000 */
[----:B------:R-:W4:Y:S01]  /*bc00*/  S2R R5, SR_TID.X ;  /* 0x0000000000057919 */ /* 0x000f220000002100 */
[----:B--23--:R-:W-:-:S04]  /*bc10*/  IMAD.MOV.U32 R3, RZ, RZ, 0x8000 ;  /* 0x00008000ff037424 */ /* 0x00cfc800078e00ff */
[----:B------:R2:W-:Y:S01]  /*bc20*/  SYNCS.ARRIVE.TRANS64 RZ, [R4+URZ+0x38830], R3 ;  /* 0x0388300304ff79a7 */ /* 0x0005e2000800003f */
[----:B----4-:R-:W-:-:S04]  /*bc30*/  LOP3.LUT R5, R5, 0x1f, RZ, 0xc0, !PT ;  /* 0x0000001f05057812 */ /* 0x010fc800078ec0ff */
[----:B------:R-:W-:-:S13]  /*bc40*/  ISETP.NE.AND P0, PT, R5, RZ, PT ;  /* 0x000000ff0500720c */ /* 0x000fda0003f05270 */
[----:B--2---:R-:W-:Y:S05]  /*bc50*/  @!P0 BRA `(.L_x_52) ;  /* 0x0000000000048947 */ /* 0x004fea0003800000 */
[----:B------:R-:W-:Y:S01]  /*bc60*/  BPT.TRAP 0x1 ;  /* 0x000000040000795c */ /* 0x000fe20000300000 */
.L_x_52:
[----:B--23--:R-:W2:Y:S01]  /*bc70*/  LDL.LU R3, [R1+0xc] ;  /* 0x00000c0001037983 */ /* 0x00cea20000300800 */
[----:B------:R-:W-:Y:S01]  /*bc80*/  R2UR UR8, R2 ;  /* 0x00000000020872ca */ /* 0x000fe200000e0000 */
[----:B------:R-:W-:Y:S01]  /*bc90*/  UIADD3 UR4, UP0, UR52, 0x370, URZ ;  /* 0x0000037034047890 */ /* 0x000fe2000ff1e03f */
[----:B------:R-:W-:Y:S01]  /*bca0*/  R2UR UR17, R4 ;  /* 0x00000000041172ca */ /* 0x000fe200000e0000 */
[----:B------:R-:W-:Y:S01]  /*bcb0*/  UMOV UR6, 0x0 ;  /* 0x0000000000067882 */ /* 0x000fe20000000000 */
[----:B------:R-:W-:Y:S01]  /*bcc0*/  PLOP3.LUT P0, PT, PT, PT, PT, 0x80, 0x0 ;  /* 0x000000000000781c */ /* 0x000fe20003f0f070 */
[----:B------:R-:W-:Y:S01]  /*bcd0*/  UIADD3.X UR5, URZ, UR53, URZ, UP0, !UPT ;  /* 0x000000353f057290 */ /* 0x000fe200087fe43f */
[----:B------:R-:W-:Y:S01]  /*bce0*/  R2UR UR19, R0 ;  /* 0x00000000001372ca */ /* 0x000fe200000e0000 */
[----:B------:R-:W-:Y:S01]  /*bcf0*/  UMOV UR7, 0x14f00000 ;  /* 0x14f0000000077882 */ /* 0x000fe20000000000 */
[----:B------:R-:W-:Y:S01]  /*bd00*/  R2UR UR21, R16 ;  /* 0x00000000101572ca */ /* 0x000fe200000e0000 */
[----:B------:R-:W-:Y:S01]  /*bd10*/  UMOV UR18, URZ ;  /* 0x0000003f00127c82 */ /* 0x000fe20008000000 */
[----:B------:R-:W-:Y:S01]  /*bd20*/  UMOV UR20, UR36 ;  /* 0x0000002400147c82 */ /* 0x000fe20008000000 */
[----:B------:R-:W-:Y:S01]  /*bd30*/  UMOV UR10, 0x80 ;  /* 0x00000080000a7882 */ /* 0x000fe20000000000 */
[----:B------:R-:W-:Y:S01]  /*bd40*/  UMOV UR12, UR36 ;  /* 0x00000024000c7c82 */ /* 0x000fe20008000000 */
[----:B------:R-:W-:-:S02]  /*bd50*/  UIADD3 UR16, UR8, 0x28400, URZ ;  /* 0x0002840008107890 */ /* 0x000fc4000fffe03f */
[----:B------:R-:W-:Y:S02]  /*bd60*/  UIADD3 UR17, UR17, 0x38830, URZ ;  /* 0x0003883011117890 */ /* 0x000fe4000fffe03f */
[----:B------:R-:W-:Y:S02]  /*bd70*/  UIADD3 UR8, UR8, 0x2c400, URZ ;  /* 0x0002c40008087890 */ /* 0x000fe4000fffe03f */
[----:B------:R-:W-:Y:S02]  /*bd80*/  UMOV UR11, UR19 ;  /* 0x00000013000b7c82 */ /* 0x000fe40008000000 */
[----:B------:R-:W-:Y:S01]  /*bd90*/  UMOV UR13, UR21 ;  /* 0x00000015000d7c82 */ /* 0x000fe20008000000 */
[----:B------:R-:W-:Y:S02]  /*bda0*/  UMOV UR9, UR17 ;  /* 0x0000001100097c82 */ /* 0x000fe40008000000 */
[----:B------:R3:W-:Y:S02]  /*bdb0*/  UTMALDG.4D [UR16], [UR4], desc[UR6] ;  /* 0x00000610040075b4 */ /* 0x0007e40008019000 */
[----:B------:R3:W-:Y:S01]  /*bdc0*/  UTMALDG.4D [UR8], [UR4], desc[UR6] ;  /* 0x00000608040075b4 */ /* 0x0007e20008019000 */
[----:B--2---:R-:W-:-:S04]  /*bdd0*/  LOP3.LUT R3, R3, 0xfffffffd, RZ, 0xc0, !PT ;  /* 0xfffffffd03037812 */ /* 0x004fc800078ec0ff */
[----:B------:R-:W-:-:S05]  /*bde0*/  @P0 LOP3.LUT R3, R3, 0x2, RZ, 0xfc, !PT ;  /* 0x0000000203030812 */ /* 0x000fca00078efcff */
[----:B------:R3:W-:Y:S01]  /*bdf0*/  STL [R1+0xc], R3 ;  /* 0x00000c0301007387 */ /* 0x0007e20000100800 */
[----:B------:R-:W-:Y:S01]  /*be00*/  NOP ;  /* 0x0000000000007918 */ /* 0x000fe20000000000 */
.L_x_46:
[----:B------:R-:W-:Y:S05]  /*be10*/  WARPSYNC.ALL ;  /* 0x0000000000007948 */ /* 0x000fea0003800000 */
[----:B---3--:R-:W-:Y:S01]  /*be20*/  UIADD3 UR4, UR41, 0x20400, URZ ;  /* 0x0002040029047890 */ /* 0x008fe2000fffe03f */
[----:B------:R-:W-:Y:S03]  /*be30*/  BAR.SYNC.DEFER_BLOCKING 0x8, 0x180 ;  /* 0x0206000000007b1d */ /* 0x000fe60000010000 */
[----:B------:R-:W-:-:S06]  /*be40*/  ULOP3.LUT UP0, URZ, UR4, 0x3ff, URZ, 0xc0, !UPT ;  /* 0x000003ff043f7892 */ /* 0x000fcc000f80c03f */
[----:B------:R-:W-:-:S13]  /*be50*/  PLOP3.LUT P0, PT, PT, PT, UP0, 0x80, 0x0 ;  /* 0x000000000000781c */ /* 0x000fda0003f0f008 */
[----:B------:R-:W-:Y:S05]  /*be60*/  @!P0 BRA `(.L_x_53) ;  /* 0x0000000000408947 */ /* 0x000fea0003800000 */
[----:B------:R-:W-:Y:S01]  /*be70*/  MOV R2, 0x0 ;  /* 0x0000000000027802 */ /* 0x000fe20000000f00 */
[----:B------:R-:W-:Y:S01]  /*be80*/  ULDC.64 UR6, c[0x4][0xc0] ;  /* 0x0100300000067ab9 */ /* 0x000fe20000000a00 */
[----:B------:R-:W-:Y:S01]  /*be90*/  ULDC.64 UR8, c[0x4][0xc8] ;  /* 0x0100320000087ab9 */ /* 0x000fe20000000a00 */
[----:B------:R-:W-:Y:S01]  /*bea0*/  ULDC.64 UR4, c[0x4][0x28] ;  /* 0x01000a0000047ab9 */ /* 0x000fe20000000a00 */
[----:B------:R-:W-:Y:S02]  /*beb0*/  IMAD.U32 R4, RZ, RZ, UR6 ;  /* 0x00000006ff047e24 */ /* 0x000fe4000f8e00ff */
[----:B------:R-:W3:Y:S01]  /*bec0*/  LDC.64 R2, c[0x4][R2] ;  /* 0x0100000002027b82 */ /* 0x000ee20000000a00 */
[----:B------:R-:W-:Y:S02]  /*bed0*/  IMAD.U32 R5, RZ, RZ, UR7 ;  /* 0x00000007ff057e24 */ /* 0x000fe4000f8e00ff */
[----:B------:R-:W-:Y:S02]  /*bee0*/  IMAD.U32 R6, RZ, RZ, UR8 ;  /* 0x00000008ff067e24 */ /* 0x000fe4000f8e00ff */
[----:B------:R-:W-:-:S02]  /*bef0*/  IMAD.U32 R7, RZ, RZ, UR9 ;  /* 0x00000009ff077e24 */ /* 0x000fc4000f8e00ff */
[----:B------:R-:W-:Y:S02]  /*bf00*/  IMAD.U32 R10, RZ, RZ, UR4 ;  /* 0x00000004ff0a7e24 */ /* 0x000fe4000f8e00ff */
[----:B------:R-:W-:Y:S02]  /*bf10*/  IMAD.U32 R11, RZ, RZ, UR5 ;  /* 0x00000005ff0b7e24 */ /* 0x000fe4000f8e00ff */
[----:B0-----:R-:W-:Y:S02]  /*bf20*/  IMAD.MOV.U32 R8, RZ, RZ, 0x70 ;  /* 0x00000070ff087424 */ /* 0x001fe400078e00ff */
[----:B------:R-:W-:Y:S02]  /*bf30*/  IMAD.MOV.U32 R12, RZ, RZ, 0x1 ;  /* 0x00000001ff0c7424 */ /* 0x000fe400078e00ff */
[----:B------:R-:W-:-:S07]  /*bf40*/  IMAD.MOV.U32 R13, RZ, RZ, RZ ;  /* 0x000000ffff0d7224 */ /* 0x000fce00078e00ff */
[----:B------:R-:W-:-:S07]  /*bf50*/  LEPC R20, `(.L_x_53) ;  /* 0x000000001014794e */ /* 0x000fce0000000000 */
[----:B-123--:R-:W-:Y:S05]  /*bf60*/  CALL.ABS.NOINC R2 ;  /* 0x0000000002007343 */ /* 0x00efea0003c00000 */
.L_x_53:
[----:B0-----:R0:W5:Y:S01]  /*bf70*/  LDL R9, [R1+0x24] ;  /* 0x0000240001097983 */ /* 0x0011620000100800 */
[----:B------:R-:W3:Y:S01]  /*bf80*/  LDC R8, c[0x0][0x448] ;  /* 0x00011200ff087b82 */ /* 0x000ee20000000800 */
[----:B------:R-:W4:Y:S01]  /*bf90*/  S2R R2, SR_TID.X ;  /* 0x0000000000027919 */ /* 0x000f220000002100 */
[----:B------:R-:W2:Y:S06]  /*bfa0*/  S2R R17, SR_TID.X ;  /* 0x0000000000117919 */ /* 0x000eac0000002100 */
[----:B------:R-:W0:Y:S01]  /*bfb0*/  LDC R4, c[0x0][0xc38] ;  /* 0x00030e00ff047b82 */ /* 0x000e220000000800 */
[----:B------:R-:W-:Y:S01]  /*bfc0*/  USHF.R.S32.HI UR4, URZ, 0x1f, UR36 ;  /* 0x0000001f3f047899 */ /* 0x000fe20008011424 */
[----:B------:R-:W-:Y:S01]  /*bfd0*/  ULDC.64 UR8, c[0x0][0x2d8] ;  /* 0x0000b60000087ab9 */ /* 0x000fe20000000a00 */
[----:B---3--:R-:W-:-:S02]  /*bfe0*/  ISETP.NE.AND P0, PT, R8, 0x1, PT ;  /* 0x000000010800780c */ /* 0x008fc40003f05270 */
[----:B----4-:R-:W-:-:S11]  /*bff0*/  LOP3.LUT R2, R2, 0x7f, RZ, 0xc0, !PT ;  /* 0x0000007f02027812 */ /* 0x010fd600078ec0ff */
[----:B------:R-:W3:Y:S01]  /*c000*/  @P0 LDC R3, c[0x0][0x44c] ;  /* 0x00011300ff030b82 */ /* 0x000ee20000000800 */
[----:B-1----:R-:W-:Y:S01]  /*c010*/  SHF.R.U32.HI R18, RZ, 0x3, R2 ;  /* 0x00000003ff127819 */ /* 0x002fe20000011602 */
[----:B------:R-:W-:Y:S02]  /*c020*/  IMAD R2, RZ, RZ, -UR45 ;  /* 0x8000002dff027e24 */ /* 0x000fe4000f8e02ff */
[----:B--2---:R-:W-:Y:S02]  /*c030*/  IMAD.SHL.U32 R17, R17, 0x10, RZ ;  /* 0x0000001011117824 */ /* 0x004fe400078e00ff */
[----:B0-----:R-:W-:Y:S02]  /*c040*/  IMAD R2, R4, R2, UR50 ;  /* 0x0000003204027e24 */ /* 0x001fe4000f8e0202 */
[----:B------:R-:W0:Y:S01]  /*c050*/  @P0 LDC R0, c[0x0][0x450] ;  /* 0x00011400ff000b82 */ /* 0x000e220000000800 */
[----:B------:R-:W-:Y:S01]  /*c060*/  LOP3.LUT R17, R18, 0x70, R17, 0xf8, !PT ;  /* 0x0000007012117812 */ /* 0x000fe200078ef811 */
[----:B------:R-:W-:-:S05]  /*c070*/  IMAD.SHL.U32 R5, R2, 0x80, RZ ;  /* 0x0000008002057824 */ /* 0x000fca00078e00ff */
[----:B------:R-:W-:-:S05]  /*c080*/  LOP3.LUT R2, R17, R5, RZ, 0xfc, !PT ;  /* 0x0000000511027212 */ /* 0x000fca00078efcff */
[----:B---3--:R-:W-:-:S04]  /*c090*/  @P0 IMAD.HI.U32 R3, R2, R3, RZ ;  /* 0x0000000302030227 */ /* 0x008fc800078e00ff */
[----:B------:R-:W-:Y:S01]  /*c0a0*/  IMAD.MOV.U32 R6, RZ, RZ, R2 ;  /* 0x000000ffff067224 */ /* 0x000fe200078e0002 */
[----:B0-----:R-:W-:-:S05]  /*c0b0*/  @P0 SHF.R.U32.HI R6, RZ, R0, R3 ;  /* 0x00000000ff060219 */ /* 0x001fca0000011603 */
[----:B------:R-:W-:Y:S01]  /*c0c0*/  IMAD.MOV R0, RZ, RZ, -R6 ;  /* 0x000000ffff007224 */ /* 0x000fe200078e0a06 */
[----:B------:R-:W0:Y:S03]  /*c0d0*/  S2R R18, SR_TID.X ;  /* 0x0000000000127919 */ /* 0x000e260000002100 */
[----:B------:R-:W-:Y:S02]  /*c0e0*/  IMAD R0, R8, R0, R2 ;  /* 0x0000000008007224 */ /* 0x000fe400078e0202 */
[----:B------:R-:W1:Y:S01]  /*c0f0*/  LDC.64 R2, c[0x0][0x2d0] ;  /* 0x0000b400ff027b82 */ /* 0x000e620000000a00 */
[----:B------:R-:W2:Y:S01]  /*c100*/  S2R R17, SR_TID.X ;  /* 0x0000000000117919 */ /* 0x000ea20000002100 */
[----:B------:R-:W-:Y:S02]  /*c110*/  UIMAD UR6, UR4, UR8, URZ ;  /* 0x00000008040672a4 */ /* 0x000fe4000f8e023f */
[----:B------:R-:W-:-:S02]  /*c120*/  UIMAD.WIDE.U32 UR4, UR36, UR8, URZ ;  /* 0x00000008240472a5 */ /* 0x000fc4000f8e003f */
[----:B------:R-:W-:Y:S02]  /*c130*/  UIMAD UR6, UR36, UR9, UR6 ;  /* 0x00000009240672a4 */ /* 0x000fe4000f8e0206 */
[----:B------:R-:W-:Y:S01]  /*c140*/  USHF.R.S32.HI UR7, URZ, 0x1f, UR44 ;  /* 0x0000001f3f077899 */ /* 0x000fe2000801142c */
[----:B------:R-:W-:Y:S01]  /*c150*/  ULDC.64 UR8, c[0x0][0x2e0] ;  /* 0x0000b80000087ab9 */ /* 0x000fe20000000a00 */
[----:B------:R-:W-:Y:S02]  /*c160*/  UIADD3 UR5, UR5, UR6, URZ ;  /* 0x0000000605057290 */ /* 0x000fe4000fffe03f */
[----:B------:R-:W-:Y:S01]  /*c170*/  UIMAD UR6, UR7, UR8, URZ ;  /* 0x00000008070672a4 */ /* 0x000fe2000f8e023f */
[----:B------:R-:W-:Y:S01]  /*c180*/  SHF.R.S32.HI R4, RZ, 0x1f, R6 ;  /* 0x0000001fff047819 */ /* 0x000fe20000011406 */
[----:B------:R-:W-:Y:S02]  /*c190*/  UIMAD.WIDE.U32 UR4, UR44, UR8, UR4 ;  /* 0x000000082c0472a5 */ /* 0x000fe4000f8e0004 */
[----:B------:R-:W-:-:S04]  /*c1a0*/  UIMAD UR6, UR44, UR9, UR6 ;  /* 0x000000092c0672a4 */ /* 0x000fc8000f8e0206 */
[----:B------:R-:W-:Y:S01]  /*c1b0*/  UIADD3 UR5, UR5, UR6, URZ ;  /* 0x0000000605057290 */ /* 0x000fe2000fffe03f */
[-C--:B-1----:R-:W-:Y:S02]  /*c1c0*/  IMAD R4, R4, R2.reuse, RZ ;  /* 0x0000000204047224 */ /* 0x082fe400078e02ff */
[----:B------:R-:W-:Y:S02]  /*c1d0*/  ULDC.64 UR6, c[0x0][0x280] ;  /* 0x0000a00000067ab9 */ /* 0x000fe40000000a00 */
[C---:B------:R-:W-:Y:S02]  /*c1e0*/  IMAD R4, R6.reuse, R3, R4 ;  /* 0x0000000306047224 */ /* 0x040fe400078e0204 */
[----:B------:R-:W-:Y:S01]  /*c1f0*/  IMAD.WIDE.U32 R2, R6, R2, UR4 ;  /* 0x0000000406027e25 */ /* 0x000fe2000f8e0002 */
[----:B------:R-:W-:-:S03]  /*c200*/  ULDC.64 UR4, c[0x0][0x2c8] ;  /* 0x0000b20000047ab9 */ /* 0x000fc60000000a00 */
[----:B0-----:R-:W-:Y:S02]  /*c210*/  IMAD.SHL.U32 R18, R18, 0x10, RZ ;  /* 0x0000001012127824 */ /* 0x001fe400078e00ff */
[----:B------:R-:W-:Y:S01]  /*c220*/  IMAD.IADD R3, R3, 0x1, R4 ;  /* 0x0000000103037824 */ /* 0x000fe200078e0204 */
[----:B------:R-:W-:Y:S01]  /*c230*/  SHF.R.S32.HI R4, RZ, 0x1f, R0 ;  /* 0x0000001fff047819 */ /* 0x000fe20000011400 */
[----:B--2---:R-:W-:Y:S01]  /*c240*/  IMAD.SHL.U32 R10, R17, 0x10, RZ ;  /* 0x00000010110a7824 */ /* 0x004fe200078e00ff */
[----:B------:R-:W-:Y:S01]  /*c250*/  LOP3.LUT R18, R18, 0x70, RZ, 0xc0, !PT ;  /* 0x0000007012127812 */ /* 0x000fe200078ec0ff */
[----:B------:R-:W-:-:S04]  /*c260*/  IMAD.WIDE.U32 R2, R0, UR4, R2 ;  /* 0x0000000400027c25 */ /* 0x000fc8000f8e0002 */
[----:B------:R-:W-:Y:S01]  /*c270*/  IMAD R4, R4, UR4, RZ ;  /* 0x0000000404047c24 */ /* 0x000fe2000f8e02ff */
[----:B------:R-:W-:Y:S01]  /*c280*/  LOP3.LUT R10, R10, 0x70, RZ, 0xc0, !PT ;  /* 0x000000700a0a7812 */ /* 0x000fe200078ec0ff */
[----:B------:R-:W-:Y:S01]  /*c290*/  ULDC UR4, c[0x0][0x2b8] ;  /* 0x0000ae0000047ab9 */ /* 0x000fe20000000800 */
[----:B------:R-:W-:Y:S01]  /*c2a0*/  LOP3.LUT R7, R18, 0x80, RZ, 0xfc, !PT ;  /* 0x0000008012077812 */ /* 0x000fe200078efcff */
[----:B------:R-:W-:Y:S01]  /*c2b0*/  IMAD R4, R0, UR5, R4 ;  /* 0x0000000500047c24 */ /* 0x000fe2000f8e0204 */
[----:B------:R-:W-:Y:S02]  /*c2c0*/  IADD3 R0, P2, R2, UR6, RZ ;  /* 0x0000000602007c10 */ /* 0x000fe4000ff5e0ff */
[----:B------:R-:W-:Y:S02]  /*c2d0*/  ISETP.GE.AND P0, PT, R10, UR4, PT ;  /* 0x000000040a007c0c */ /* 0x000fe4000bf06270 */
[----:B------:R-:W-:Y:S01]  /*c2e0*/  ISETP.GE.AND P1, PT, R7, UR4, PT ;  /* 0x0000000407007c0c */ /* 0x000fe2000bf26270 */
[----:B------:R-:W-:Y:S01]  /*c2f0*/  UMOV UR4, 0xffffffff ;  /* 0xffffffff00047882 */ /* 0x000fe20000000000 */
[----:B------:R-:W-:-:S02]  /*c300*/  LOP3.LUT R17, R17, 0x7f, RZ, 0xc0, !PT ;  /* 0x0000007f11117812 */ /* 0x000fc400078ec0ff */
[----:B------:R-:W-:Y:S02]  /*c310*/  IADD3.X R4, R3, UR7, R4, P2, !PT ;  /* 0x0000000703047c10 */ /* 0x000fe400097fe404 */
[----:B------:R-:W-:Y:S01]  /*c320*/  SHF.R.U32.HI R17, RZ, 0x3, R17 ;  /* 0x00000003ff117819 */ /* 0x000fe20000011611 */
[----:B------:R-:W-:Y:S06]  /*c330*/  BRA.DIV UR4, `(.L_x_54) ;  /* 0x0000002a049c7947 */ /* 0x000fec000b800000 */
[----:B------:R-:W0:Y:S01]  /*c340*/  SHFL.IDX PT, R7, R0, RZ, 0x181f ;  /* 0x00181fff00077589 */ /* 0x000e2200000e0000 */
[----:B------:R-:W-:Y:S01]  /*c350*/  ULDC UR4, c[0x0][0x288] ;  /* 0x0000a20000047ab9 */ /* 0x000fe20000000800 */
[----:B------:R-:W-:Y:S02]  /*c360*/  IMAD.IADD R2, R17, 0x1, R5 ;  /* 0x0000000111027824 */ /* 0x000fe400078e0205 */
[----:B------:R-:W1:Y:S01]  /*c370*/  SHFL.IDX PT, R6, R4, RZ, 0x181f ;  /* 0x00181fff04067589 */ /* 0x000e6200000e0000 */
[----:B------:R-:W-:Y:S02]  /*c380*/  IMAD R3, R8, UR4, RZ ;  /* 0x0000000408037c24 */ /* 0x000fe4000f8e02ff */
[C---:B------:R-:W-:Y:S01]  /*c390*/  VIADD R5, R2.reuse, 0x10 ;  /* 0x0000001002057836 */ /* 0x040fe20000000000 */
[----:B------:R-:W2:Y:S02]  /*c3a0*/  SHFL.IDX PT, R8, R0, 0x1, 0x181f ;  /* 0x00381f0000087f89 */ /* 0x000ea400000e0000 */
[----:B------:R-:W-:-:S02]  /*c3b0*/  ISETP.GE.AND P4, PT, R2, R3, PT ;  /* 0x000000030200720c */ /* 0x000fc40003f86270 */
[----:B------:R-:W-:Y:S02]  /*c3c0*/  ISETP.GE.AND P2, PT, R5, R3, PT ;  /* 0x000000030500720c */ /* 0x000fe40003f46270 */
[----:B------:R-:W3:Y:S09]  /*c3d0*/  SHFL.IDX PT, R5, R4, 0x1, 0x181f ;  /* 0x00381f0004057f89 */ /* 0x000ef200000e0000 */
[----:B0-----:R-:W-:-:S05]  /*c3e0*/  @!P4 IADD3 R7, P3, R10, R7, RZ ;  /* 0x000000070a07c210 */ /* 0x001fca0007f7e0ff */
[----:B-1----:R-:W-:-:S05]  /*c3f0*/  @!P4 IMAD.X R6, RZ, RZ, R6, P3 ;  /* 0x000000ffff06c224 */ /* 0x002fca00018e0606 */
[----:B------:R-:W-:-:S04]  /*c400*/  @!P4 LOP3.LUT R7, R7, R6, RZ, 0x3c, !PT ;  /* 0x000000060707c212 */ /* 0x000fc800078e3cff */
[----:B------:R-:W-:-:S04]  /*c410*/  @!P4 LOP3.LUT R6, R7, R6, RZ, 0x3c, !PT ;  /* 0x000000060706c212 */ /* 0x000fc800078e3cff */
[----:B------:R-:W-:-:S05]  /*c420*/  @!P4 LOP3.LUT R7, R7, R6, RZ, 0x3c, !PT ;  /* 0x000000060707c212 */ /* 0x000fca00078e3cff */
[----:B-----5:R-:W-:Y:S04]  /*c430*/  @!P4 LDGSTS.E.BYPASS.LTC128B.128 [R9+0x20400], desc[UR46][R6.64], !P0 ;  /* 0x204000000609cfae */ /* 0x020fe8000c101d6e */
[----:B------:R2:W-:Y:S02]  /*c440*/  @!P4 LDGSTS.E.BYPASS.LTC128B.128 [R9+0x24400], desc[UR46][R6.64+0x80], !P1 ;  /* 0x244000800609cfae */ /* 0x0005e4000c901d6e */
[----:B--2---:R-:W-:-:S05]  /*c450*/  @!P2 IADD3 R6, P3, R10, R8, RZ ;  /* 0x000000080a06a210 */ /* 0x004fca0007f7e0ff */
[----:B---3--:R-:W-:-:S04]  /*c460*/  @!P2 IMAD.X R5, RZ, RZ, R5, P3 ;  /* 0x000000ffff05a224 */ /* 0x008fc800018e0605 */
[----:B------:R-:W-:Y:S02]  /*c470*/  @!P2 IMAD.MOV.U32 R7, RZ, RZ, R5 ;  /* 0x000000ffff07a224 */ /* 0x000fe400078e0005 */
[----:B------:R-:W-:-:S03]  /*c480*/  VIADD R5, R2, 0x20 ;  /* 0x0000002002057836 */ /* 0x000fc60000000000 */
[----:B------:R-:W-:Y:S04]  /*c490*/  @!P2 LDGSTS.E.BYPASS.LTC128B.128 [R9+0x20c00], desc[UR46][R6.64], !P0 ;  /* 0x20c000000609afae */ /* 0x000fe8000c101d6e */
[----:B------:R0:W-:Y:S01]  /*c4a0*/  @!P2 LDGSTS.E.BYPASS.LTC128B.128 [R9+0x24c00], desc[UR46][R6.64+0x80], !P1 ;  /* 0x24c000800609afae */ /* 0x0001e2000c901d6e */
[----:B------:R-:W-:-:S03]  /*c4b0*/  ISETP.GE.AND P2, PT, R5, R3, PT ;  /* 0x000000030500720c */ /* 0x000fc60003f46270 */
[----:B------:R-:W-:Y:S04]  /*c4c0*/  SHFL.IDX PT, R5, R4, 0x2, 0x181f ;  /* 0x00581f0004057f89 */ /* 0x000fe800000e0000 */
[----:B0-----:R-:W0:Y:S06]  /*c4d0*/  SHFL.IDX PT, R6, R0, 0x2, 0x181f ;  /* 0x00581f0000067f89 */ /* 0x001e2c00000e0000 */
[----:B0-----:R-:W-:-:S05]  /*c4e0*/  @!P2 IADD3 R6, P3, R10, R6, RZ ;  /* 0x000000060a06a210 */ /* 0x001fca0007f7e0ff */
[----:B------:R-:W-:-:S04]  /*c4f0*/  @!P2 IMAD.X R5, RZ, RZ, R5, P3 ;  /* 0x000000ffff05a224 */ /* 0x000fc800018e0605 */
        /* <DEDUP_REMOVED lines=33> */
[----:B------:R-:W-:Y:S04]  /*c710*/  SHFL.IDX PT, R4, R4, 0x7, 0x181f ;  /* 0x00f81f0004047f89 */ /* 0x000fe800000e0000 */
[----:B0-----:R-:W0:Y:S04]  /*c720*/  SHFL.IDX PT, R6, R0, 0x6, 0x181f ;  /* 0x00d81f0000067f89 */ /* 0x001e2800000e0000 */
[----:B------:R-:W1:Y:S01]  /*c730*/  SHFL.IDX PT, R0, R0, 0x7, 0x181f ;  /* 0x00f81f0000007f89 */ /* 0x000e6200000e0000 */
[----:B0-----:R-:W-:-:S05]  /*c740*/  @!P2 IADD3 R6, P3, R10, R6, RZ ;  /* 0x000000060a06a210 */ /* 0x001fca0007f7e0ff */
[----:B------:R-:W-:-:S04]  /*c750*/  @!P2 IMAD.X R5, RZ, RZ, R5, P3 ;  /* 0x000000ffff05a224 */ /* 0x000fc800018e0605 */
[----:B------:R-:W-:-:S05]  /*c760*/  @!P2 IMAD.MOV.U32 R7, RZ, RZ, R5 ;  /* 0x000000ffff07a224 */ /* 0x000fca00078e0005 */
[----:B------:R0:W-:Y:S04]  /*c770*/  @!P2 LDGSTS.E.BYPASS.LTC128B.128 [R9+0x23400], desc[UR46][R6.64], !P0 ;  /* 0x234000000609afae */ /* 0x0001e8000c101d6e */
[----:B-1----:R0:W-:Y:S02]  /*c780*/  @!P2 LDGSTS.E.BYPASS.LTC128B.128 [R9+0x27400], desc[UR46][R6.64+0x80], !P1 ;  /* 0x274000800609afae */ /* 0x0021e4000c901d6e */
.L_x_125:
[----:B------:R-:W-:Y:S01]  /*c790*/  VIADD R2, R2, 0x70 ;  /* 0x0000007002027836 */ /* 0x000fe20000000000 */
[----:B------:R-:W-:Y:S04]  /*c7a0*/  BSSY B0, `(.L_x_55) ;  /* 0x000000a000007945 */ /* 0x000fe80003800000 */
[----:B------:R-:W-:-:S13]  /*c7b0*/  ISETP.GE.AND P2, PT, R2, R3, PT ;  /* 0x000000030200720c */ /* 0x000fda0003f46270 */
[----:B------:R-:W-:Y:S05]  /*c7c0*/  @P2 BRA `(.L_x_56) ;  /* 0x00000000001c2947 */ /* 0x000fea0003800000 */
[----:B------:R-:W-:-:S05]  /*c7d0*/  IADD3 R2, P2, R10, R0, RZ ;  /* 0x000000000a027210 */ /* 0x000fca0007f5e0ff */
[----:B------:R-:W-:-:S05]  /*c7e0*/  IMAD.X R3, RZ, RZ, R4, P2 ;  /* 0x000000ffff037224 */ /* 0x000fca00010e0604 */
[----:B------:R-:W-:Y:S01]  /*c7f0*/  @!PT LDS RZ, [RZ] ;  /* 0x00000000fffff984 */ /* 0x000fe20000000800 */
[----:B------:R-:W-:Y:S01]  /*c800*/  @!PT LDS RZ, [RZ] ;  /* 0x00000000fffff984 */ /* 0x000fe20000000800 */
[----:B------:R-:W-:Y:S01]  /*c810*/  @!PT LDS RZ, [RZ] ;  /* 0x00000000fffff984 */ /* 0x000fe20000000800 */
[----:B------:R1:W-:Y:S04]  /*c820*/  LDGSTS.E.BYPASS.LTC128B.128 [R9+0x23c00], desc[UR46][R2.64], !P0 ;  /* 0x23c0000002097fae */ /* 0x0003e8000c101d6e */
[----:B------:R1:W-:Y:S02]  /*c830*/  LDGSTS.E.BYPASS.LTC128B.128 [R9+0x27c00], desc[UR46][R2.64+0x80], !P1 ;  /* 0x27c0008002097fae */ /* 0x0003e4000c901d6e */
.L_x_56:
[----:B------:R-:W-:Y:S05]  /*c840*/  BSYNC B0 ;  /* 0x0000000000007941 */ /* 0x000fea0003800000 */
.L_x_55:
[----:B------:R-:W-:Y:S01]  /*c850*/  NOP ;  /* 0x0000000000007918 */ /* 0x000fe20000000000 */
[----:B------:R-:W-:Y:S01]  /*c860*/  SYNCS.ARRIVE.TRANS64.RED.A0T1 RZ, [UR41+0x38800], RZ ;  /* 0x038800ffffff79a7 */ /* 0x000fe20008200429 */
[----:B------:R-:W-:Y:S01]  /*c870*/  ARRIVES.LDGSTSBAR.64.TRANSCNT [UR41+0x38800] ;  /* 0x03880000ff0079b0 */ /* 0x000fe20008000aa9 */
[----:B------:R-:W-:Y:S01]  /*c880*/  NOP ;  /* 0x0000000000007918 */ /* 0x000fe20000000000 */
[----:B------:R-:W-:Y:S01]  /*c890*/  ULOP3.LUT UR4, UR48, 0x1, URZ, 0xc, !UPT ;  /* 0x0000000130047892 */ /* 0x000fe2000f8e0c3f */
[----:B------:R-:W-:Y:S05]  /*c8a0*/  SYNCS.ARRIVE.TRANS64.A1T0 RZ, [UR41+0x38800], RZ ;  /* 0x038800ffffff79a7 */ /* 0x000fea0008100029 */
[----:B------:R-:W-:-:S05]  /*c8b0*/  IMAD.U32 R0, RZ, RZ, UR4 ;  /* 0x00000004ff007e24 */ /* 0x000fca000f8e00ff */
[----:B------:R-:W-:-:S04]  /*c8c0*/  SHF.L.U32 R0, R0, 0x1f, RZ ;  /* 0x0000001f00007819 */ /* 0x000fc800000006ff */
[----:B------:R-:W2:Y:S02]  /*c8d0*/  SYNCS.PHASECHK.TRANS64.TRYWAIT P0, [UR41+0x38820], R0 ;  /* 0x03882000ff0075a7 */ /* 0x000ea40008000169 */
[----:B--2---:R-:W-:Y:S05]  /*c8e0*/  @!P0 BRA `(.L_x_57) ;  /* 0x0000002c00c48947 */ /* 0x004fea0003800000 */
.L_x_126:
[----:B------:R-:W-:-:S06]  /*c8f0*/  UISETP.GE.AND UP0, UPT, UR40, 0x81, UPT ;  /* 0x000000812800788c */ /* 0x000fcc000bf06270 */
[----:B------:R-:W-:-:S13]  /*c900*/  PLOP3.LUT P0, PT, PT, PT, UP0, 0x80, 0x0 ;  /* 0x000000000000781c */ /* 0x000fda0003f0f008 */
[----:B------:R-:W-:Y:S05]  /*c910*/  @!P0 BRA `(.L_x_58) ;  /* 0x0000001000b88947 */ /* 0x000fea0003800000 */
[----:B-1----:R1:W5:Y:S01]  /*c920*/  LDL.LU R0, [R1+0x4] ;  /* 0x0000040001007983 */ /* 0x0023620000300800 */
[----:B------:R-:W-:-:S03]  /*c930*/  ULEA.HI.SX32 UR4, UR39, 0xfffffffe, 0x19 ;  /* 0xfffffffe27047891 */ /* 0x000fc6000f8fca3f */
[----:B0-----:R1:W5:Y:S03]  /*c940*/  LDL.LU R6, [R1] ;  /* 0x0000000001067983 */ /* 0x0013660000300800 */
[----:B------:R-:W-:-:S07]  /*c950*/  IMAD.U32 R17, RZ, RZ, UR4 ;  /* 0x00000004ff117e24 */ /* 0x000fce000f8e00ff */
.L_x_80:
[----:B------:R-:W2:Y:S01]  /*c960*/  LDL R4, [R1+0xc] ;  /* 0x00000c0001047983 */ /* 0x000ea20000100800 */
[----:B-----5:R-:W-:Y:S01]  /*c970*/  VIADD R2, R6, 0x1 ;  /* 0x0000000106027836 */ /* 0x020fe20000000000 */
[----:B------:R-:W-:Y:S04]  /*c980*/  BSSY B0, `(.L_x_59) ;  /* 0x000008a000007945 */ /* 0x000fe80003800000 */
[----:B------:R-:W-:-:S04]  /*c990*/  ISETP.NE.AND P0, PT, R2, 0x2, PT ;  /* 0x000000020200780c */ /* 0x000fc80003f05270 */
[----:B0-----:R-:W-:Y:S02]  /*c9a0*/  SEL R3, RZ, 0x1, P0 ;  /* 0x00000001ff037807 */ /* 0x001fe40000000000 */
[----:B------:R-:W-:Y:S02]  /*c9b0*/  SEL R9, R2, RZ, P0 ;  /* 0x000000ff02097207 */ /* 0x000fe40000000000 */
[----:B------:R-:W-:-:S05]  /*c9c0*/  LOP3.LUT R8, R0, R3, RZ, 0x3c, !PT ;  /* 0x0000000300087212 */ /* 0x000fca00078e3cff */
[----:B------:R0:W-:Y:S04]  /*c9d0*/  STL [R1+0x4], R8 ;  /* 0x0000040801007387 */ /* 0x0001e80000100800 */
[----:B------:R0:W-:Y:S01]  /*c9e0*/  STL [R1], R9 ;  /* 0x0000000901007387 */ /* 0x0001e20000100800 */
[----:B--2---:R-:W-:-:S13]  /*c9f0*/  LOP3.LUT P1, RZ, R4, 0x2, RZ, 0xc0, !PT ;  /* 0x0000000204ff7812 */ /* 0x004fda000782c0ff */
[----:B0-----:R-:W-:Y:S05]  /*ca00*/  @!P1 BRA `(.L_x_60) ;  /* 0x0000000800049947 */ /* 0x001fea0003800000 */
[----:B------:R-:W-:Y:S01]  /*ca10*/  LOP3.LUT P1, RZ, R4, 0x1, RZ, 0xc0, !PT ;  /* 0x0000000104ff7812 */ /* 0x000fe2000782c0ff */
[----:B------:R-:W-:-:S12]  /*ca20*/  IMAD.MOV.U32 R7, RZ, RZ, R17 ;  /* 0x000000ffff077224 */ /* 0x000fd800078e0011 */
[----:B------:R-:W-:Y:S05]  /*ca30*/  @!P1 BRA `(.L_x_61) ;  /* 0x0000000000509947 */ /* 0x000fea0003800000 */
[----:B------:R-:W2:Y:S01]  /*ca40*/  LDL R10, [R1+0x18] ;  /* 0x00001800010a7983 */ /* 0x000ea20000100800 */
[----:B------:R-:W0:Y:S01]  /*ca50*/  LDC R7, c[0x0][0x43c] ;  /* 0x00010f00ff077b82 */ /* 0x000e220000000800 */
[----:B------:R-:W-:Y:S02]  /*ca60*/  ULDC.64 UR4, c[0x0][0x428] ;  /* 0x00010a0000047ab9 */ /* 0x000fe40000000a00 */
[----:B------:R-:W3:Y:S01]  /*ca70*/  LDL R5, [R1+0x8] ;  /* 0x0000080001057983 */ /* 0x000ee20000100800 */
[----:B0-----:R-:W-:-:S13]  /*ca80*/  ISETP.NE.AND P0, PT, R7, 0x1, PT ;  /* 0x000000010700780c */ /* 0x001fda0003f05270 */
[----:B------:R-:W0:Y:S02]  /*ca90*/  @P0 LDC.64 R2, c[0x0][0x440] ;  /* 0x00011000ff020b82 */ /* 0x000e240000000a00 */
[----:B0-----:R-:W-:-:S04]  /*caa0*/  @P0 IMAD.HI.U32 R4, R17, R2, RZ ;  /* 0x0000000211040227 */ /* 0x001fc800078e00ff */
[----:B------:R-:W-:Y:S01]  /*cab0*/  IMAD.MOV.U32 R2, RZ, RZ, R17 ;  /* 0x000000ffff027224 */ /* 0x000fe200078e0011 */
[----:B------:R-:W-:-:S05]  /*cac0*/  @P0 SHF.R.U32.HI R2, RZ, R3, R4 ;  /* 0x00000003ff020219 */ /* 0x000fca0000011604 */
[----:B------:R-:W-:-:S04]  /*cad0*/  IMAD.MOV R3, RZ, RZ, -R2 ;  /* 0x000000ffff037224 */ /* 0x000fc800078e0a02 */
[----:B------:R-:W-:Y:S01]  /*cae0*/  IMAD R7, R7, R3, R17 ;  /* 0x0000000307077224 */ /* 0x000fe200078e0211 */
[----:B------:R-:W-:Y:S01]  /*caf0*/  SHF.R.S32.HI R3, RZ, 0x1f, R2 ;  /* 0x0000001fff037819 */ /* 0x000fe20000011402 */
[----:B--2---:R-:W-:-:S04]  /*cb00*/  IMAD R4, R10, UR4, RZ ;  /* 0x000000040a047c24 */ /* 0x004fc8000f8e02ff */
[C---:B---3--:R-:W-:Y:S02]  /*cb10*/  IMAD R4, R5.reuse, UR5, R4 ;  /* 0x0000000505047c24 */ /* 0x048fe4000f8e0204 */
[----:B------:R-:W-:Y:S01]  /*cb20*/  IMAD.WIDE.U32 R2, R5, UR4, R2 ;  /* 0x0000000405027c25 */ /* 0x000fe2000f8e0002 */
[----:B------:R-:W-:-:S03]  /*cb30*/  ULDC.64 UR4, c[0x0][0x418] ;  /* 0x0001060000047ab9 */ /* 0x000fc60000000a00 */
[----:B------:R-:W-:Y:S01]  /*cb40*/  IMAD.IADD R3, R4, 0x1, R3 ;  /* 0x0000000104037824 */ /* 0x000fe200078e0203 */
[----:B------:R-:W-:-:S04]  /*cb50*/  LEA R4, P0, R2, UR4, 0x2 ;  /* 0x0000000402047c11 */ /* 0x000fc8000f8010ff */
[----:B------:R-:W-:-:S05]  /*cb60*/  LEA.HI.X R5, R2, UR5, R3, 0x2, P0 ;  /* 0x0000000502057c11 */ /* 0x000fca00080f1403 */
[----:B------:R0:W5:Y:S04]  /*cb70*/  LDG.E R16, desc[UR46][R4.64] ;  /* 0x0000002e04107981 */ /* 0x000168000c1e1900 */
.L_x_61:
[----:B------:R-:W2:Y:S01]  /*cb80*/  S2R R2, SR_TID.X ;  /* 0x0000000000027919 */ /* 0x000ea20000002100 */
[----:B0-----:R-:W-:Y:S01]  /*cb90*/  LEA R4, R9, UR41, 0x3 ;  /* 0x0000002909047c11 */ /* 0x001fe2000f8e18ff */
[----:B------:R-:W-:Y:S01]  /*cba0*/  BSSY B1, `(.L_x_62) ;  /* 0x0000006000017945 */ /* 0x000fe20003800000 */
[----:B--2---:R-:W-:Y:S02]  /*cbb0*/  LOP3.LUT R3, R2, 0x7f, RZ, 0xc0, !PT ;  /* 0x0000007f02037812 */ /* 0x004fe400078ec0ff */
[----:B------:R-:W-:Y:S02]  /*cbc0*/  SHF.L.U32 R2, R8, 0x1f, RZ ;  /* 0x0000001f08027819 */ /* 0x000fe400000006ff */
[----:B------:R-:W-:Y:S02]  /*cbd0*/  ISETP.NE.AND P1, PT, R3, RZ, PT ;  /* 0x000000ff0300720c */ /* 0x000fe40003f25270 */
[----:B------:R-:W0:Y:S02]  /*cbe0*/  SYNCS.PHASECHK.TRANS64.TRYWAIT P0, [R4+URZ+0x38880], R2 ;  /* 0x03888002040075a7 */ /* 0x000e24000800017f */
[----:B0-----:R-:W-:Y:S09]  /*cbf0*/  @!P0 BRA `(.L_x_63) ;  /* 0x0000002c00188947 */ /* 0x001ff20003800000 */
.L_x_127:
[----:B------:R-:W-:Y:S05]  /*cc00*/  BSYNC B1 ;  /* 0x0000000000017941 */ /* 0x000fea0003800000 */
.L_x_62:
[----:B------:R-:W-:Y:S04]  /*cc10*/  BSSY B1, `(.L_x_64) ;  /* 0x0000009000017945 */ /* 0x000fe80003800000 */
[----:B------:R-:W-:Y:S05]  /*cc20*/  @P1 BRA `(.L_x_65) ;  /* 0x00000000001c1947 */ /* 0x000fea0003800000 */
[----:B------:R-:W2:Y:S02]  /*cc30*/  S2R R3, SR_TID.X ;  /* 0x0000000000037919 */ /* 0x000ea40000002100 */
[----:B--2---:R-:W-:Y:S01]  /*cc40*/  LOP3.LUT R5, R3, 0x1f, RZ, 0xc0, !PT ;  /* 0x0000001f03057812 */ /* 0x004fe200078ec0ff */
[----:B------:R-:W-:-:S03]  /*cc50*/  IMAD.MOV.U32 R3, RZ, RZ, 0x8000 ;  /* 0x00008000ff037424 */ /* 0x000fc600078e00ff */
[----:B------:R-:W-:Y:S01]  /*cc60*/  ISETP.NE.AND P0, PT, R5, RZ, PT ;  /* 0x000000ff0500720c */ /* 0x000fe20003f05270 */
[----:B------:R2:W-:-:S12]  /*cc70*/  SYNCS.ARRIVE.TRANS64 RZ, [R4+URZ+0x38870], R3 ;  /* 0x0388700304ff79a7 */ /* 0x0005d8000800003f */
[----:B--2---:R-:W-:Y:S05]  /*cc80*/  @!P0 BRA `(.L_x_65) ;  /* 0x0000000000048947 */ /* 0x004fea0003800000 */
[----:B------:R-:W-:Y:S01]  /*cc90*/  BPT.TRAP 0x1 ;  /* 0x000000040000795c */ /* 0x000fe20000300000 */
.L_x_65:
[----:B------:R-:W-:Y:S05]  /*cca0*/  BSYNC B1 ;  /* 0x0000000000017941 */ /* 0x000fea0003800000 */
.L_x_64:
[----:B------:R-:W2:Y:S01]  /*ccb0*/  LDL R3, [R1] ;  /* 0x0000000001037983 */ /* 0x000ea20000100800 */
[----:B------:R-:W-:Y:S01]  /*ccc0*/  IMAD.MOV.U32 R10, RZ, RZ, RZ ;  /* 0x000000ffff0a7224 */ /* 0x000fe200078e00ff */
[----:B------:R-:W-:Y:S01]  /*ccd0*/  UIADD3 UR4, UP0, UR52, 0x470, URZ ;  /* 0x0000047034047890 */ /* 0x000fe2000ff1e03f */
[----:B------:R-:W-:Y:S01]  /*cce0*/  PLOP3.LUT P0, PT, PT, PT, PT, 0x80, 0x0 ;  /* 0x000000000000781c */ /* 0x000fe20003f0f070 */
[----:B------:R-:W-:Y:S01]  /*ccf0*/  IMAD.SHL.U32 R7, R7, 0x80, RZ ;  /* 0x0000008007077824 */ /* 0x000fe200078e00ff */
[----:B------:R-:W-:Y:S01]  /*cd00*/  UMOV UR6, 0x0 ;  /* 0x0000000000067882 */ /* 0x000fe20000000000 */
[----:B------:R-:W-:Y:S01]  /*cd10*/  R2UR UR10, R10 ;  /* 0x000000000a0a72ca */ /* 0x000fe200000e0000 */
[----:B------:R-:W-:Y:S01]  /*cd20*/  UIADD3.X UR5, URZ, UR53, URZ, UP0, !UPT ;  /* 0x000000353f057290 */ /* 0x000fe200087fe43f */
[----:B------:R-:W-:Y:S01]  /*cd30*/  UMOV UR7, 0x14f00000 ;  /* 0x14f0000000077882 */ /* 0x000fe20000000000 */
[----:B--2---:R-:W-:Y:S01]  /*cd40*/  LEA R5, R3, UR41, 0xf ;  /* 0x0000002903057c11 */ /* 0x004fe2000f8e78ff */
[----:B------:R-:W-:-:S04]  /*cd50*/  VIADD R3, R4, 0x38870 ;  /* 0x0003887004037836 */ /* 0x000fc80000000000 */
[----:B------:R-:W-:-:S07]  /*cd60*/  VIADD R8, R5, 0x10400 ;  /* 0x0001040005087836 */ /* 0x000fce0000000000 */
.L_x_66:
[----:B------:R-:W-:-:S13]  /*cd70*/  @P0 ELECT P2, URZ, PT ;  /* 0x00000000003f082f */ /* 0x000fda0003840000 */
[----:B-----5:R-:W-:Y:S01]  /*cd80*/  @P2 R2UR UR13, R16 ;  /* 0x00000000100d22ca */ /* 0x020fe200000e0000 */
[----:B------:R-:W-:Y:S01]  /*cd90*/  UMOV UR12, UR36 ;  /* 0x00000024000c7c82 */ /* 0x000fe20008000000 */
[----:B------:R-:W-:Y:S02]  /*cda0*/  @P2 R2UR UR11, R7 ;  /* 0x00000000070b22ca */ /* 0x000fe400000e0000 */
[----:B------:R-:W-:Y:S02]  /*cdb0*/  @P2 R2UR UR9, R3 ;  /* 0x00000000030922ca */ /* 0x000fe400000e0000 */
[----:B------:R-:W-:Y:S02]  /*cdc0*/  @P2 R2UR UR8, R8 ;  /* 0x00000000080822ca */ /* 0x000fe400000e0000 */
[----:B------:R-:W-:Y:S02]  /*cdd0*/  @P2 PLOP3.LUT P0, PT, P2, PT, PT, 0x8, 0x0 ;  /* 0x000000000000281c */ /* 0x000fe4000170e170 */
[----:B------:R-:W-:-:S09]  /*cde0*/  PLOP3.LUT P2, PT, PT, PT, PT, 0x8, 0x0 ;  /* 0x000000000000781c */ /* 0x000fd20003f4e170 */
[----:B------:R2:W-:Y:S02]  /*cdf0*/  UTMALDG.4D [UR8], [UR4], desc[UR6] ;  /* 0x00000608040075b4 */ /* 0x0005e40008019000 */
[----:B--2---:R-:W-:Y:S05]  /*ce00*/  @P0 BRA.U.ANY `(.L_x_66) ;  /* 0xfffffffd00d80947 */ /* 0x004fea000393ffff */
[----:B------:R-:W-:Y:S01]  /*ce10*/  IMAD.MOV.U32 R8, RZ, RZ, 0x80 ;  /* 0x00000080ff087424 */ /* 0x000fe200078e00ff */
[----:B------:R-:W-:Y:S01]  /*ce20*/  PLOP3.LUT P0, PT, PT, PT, PT, 0x80, 0x0 ;  /* 0x000000000000781c */ /* 0x000fe20003f0f070 */
[----:B------:R-:W-:Y:S01]  /*ce30*/  VIADD R9, R5, 0x14400 ;  /* 0x0001440005097836 */ /* 0x000fe20000000000 */
[----:B------:R-:W-:Y:S01]  /*ce40*/  UMOV UR6, 0x0 ;  /* 0x0000000000067882 */ /* 0x000fe20000000000 */
[----:B------:R-:W-:Y:S01]  /*ce50*/  UMOV UR7, 0x14f00000 ;  /* 0x14f0000000077882 */ /* 0x000fe20000000000 */
[----:B------:R-:W-:-:S15]  /*ce60*/  R2UR UR10, R8 ;  /* 0x00000000080a72ca */ /* 0x000fde00000e0000 */
.L_x_67:
[----:B------:R-:W-:-:S13]  /*ce70*/  @P0 ELECT P2, URZ, PT ;  /* 0x00000000003f082f */ /* 0x000fda0003840000 */
[----:B------:R-:W-:Y:S01]  /*ce80*/  @P2 R2UR UR13, R16 ;  /* 0x00000000100d22ca */ /* 0x000fe200000e0000 */
        /* <DEDUP_REMOVED lines=8> */
[----:B------:R-:W2:Y:S01]  /*cf10*/  SYNCS.PHASECHK.TRANS64.TRYWAIT P0, [R4+URZ+0x38840], R2 ;  /* 0x03884002040075a7 */ /* 0x000ea2000800017f */
[----:B------:R-:W-:Y:S04]  /*cf20*/  BSSY B1, `(.L_x_68) ;  /* 0x0000002000017945 */ /* 0x000fe80003800000 */
[----:B--2---:R-:W-:Y:S05]  /*cf30*/  @!P0 BRA `(.L_x_69) ;  /* 0x00000028005c8947 */ /* 0x004fea0003800000 */
.L_x_128:
[----:B------:R-:W-:Y:S05]  /*cf40*/  BSYNC B1 ;  /* 0x0000000000017941 */ /* 0x000fea0003800000 */
.L_x_68:
[----:B------:R-:W-:Y:S01]  /*cf50*/  BSSY B1, `(.L_x_70) ;  /* 0x000000b000017945 */ /* 0x000fe20003800000 */
[----:B0-2---:R-:W-:Y:S02]  /*cf60*/  IMAD.MOV.U32 R2, RZ, RZ, 0x0 ;  /* 0x00000000ff027424 */ /* 0x005fe400078e00ff */
[----:B------:R-:W-:Y:S01]  /*cf70*/  IMAD.MOV.U32 R3, RZ, RZ, 0x14f00000 ;  /* 0x14f00000ff037424 */ /* 0x000fe200078e00ff */
[----:B------:R-:W-:Y:S06]  /*cf80*/  @P1 BRA `(.L_x_71) ;  /* 0x00000000001c1947 */ /* 0x000fec0003800000 */
[----:B------:R-:W0:Y:S02]  /*cf90*/  S2R R9, SR_TID.X ;  /* 0x0000000000097919 */ /* 0x000e240000002100 */
[----:B0-----:R-:W-:Y:S01]  /*cfa0*/  LOP3.LUT R11, R9, 0x1f, RZ, 0xc0, !PT ;  /* 0x0000001f090b7812 */ /* 0x001fe200078ec0ff */
[----:B------:R-:W-:-:S03]  /*cfb0*/  IMAD.MOV.U32 R9, RZ, RZ, 0x8000 ;  /* 0x00008000ff097424 */ /* 0x000fc600078e00ff */
[----:B------:R-:W-:Y:S01]  /*cfc0*/  ISETP.NE.AND P0, PT, R11, RZ, PT ;  /* 0x000000ff0b00720c */ /* 0x000fe20003f05270 */
[----:B------:R0:W-:-:S12]  /*cfd0*/  SYNCS.ARRIVE.TRANS64 RZ, [R4+URZ+0x38830], R9 ;  /* 0x0388300904ff79a7 */ /* 0x0001d8000800003f */
[----:B0-----:R-:W-:Y:S05]  /*cfe0*/  @!P0 BRA `(.L_x_71) ;  /* 0x0000000000048947 */ /* 0x001fea0003800000 */
[----:B------:R-:W-:Y:S01]  /*cff0*/  BPT.TRAP 0x1 ;  /* 0x000000040000795c */ /* 0x000fe20000300000 */
.L_x_71:
[----:B------:R-:W-:Y:S05]  /*d000*/  BSYNC B1 ;  /* 0x0000000000017941 */ /* 0x000fea0003800000 */
.L_x_70:
[----:B------:R-:W-:Y:S01]  /*d010*/  R2UR UR10, R10 ;  /* 0x000000000a0a72ca */ /* 0x000fe200000e0000 */
[----:B------:R-:W-:Y:S01]  /*d020*/  UIADD3 UR4, UP0, UR52, 0x370, URZ ;  /* 0x0000037034047890 */ /* 0x000fe2000ff1e03f */
[----:B------:R-:W-:Y:S01]  /*d030*/  R2UR UR6, R2 ;  /* 0x00000000020672ca */ /* 0x000fe200000e0000 */
[----:B------:R-:W-:Y:S01]  /*d040*/  VIADD R4, R4, 0x38830 ;  /* 0x0003883004047836 */ /* 0x000fe20000000000 */
[----:B------:R-:W-:Y:S01]  /*d050*/  R2UR UR7, R3 ;  /* 0x00000000030772ca */ /* 0x000fe200000e0000 */
[----:B------:R-:W-:Y:S01]  /*d060*/  VIADD R9, R5, 0x28400 ;  /* 0x0002840005097836 */ /* 0x000fe20000000000 */
[----:B------:R-:W-:Y:S01]  /*d070*/  PLOP3.LUT P0, PT, PT, PT, PT, 0x80, 0x0 ;  /* 0x000000000000781c */ /* 0x000fe20003f0f070 */
[----:B------:R-:W-:-:S12]  /*d080*/  UIADD3.X UR5, URZ, UR53, URZ, UP0, !UPT ;  /* 0x000000353f057290 */ /* 0x000fd800087fe43f */
.L_x_72:
        /* <DEDUP_REMOVED lines=9> */
[----:B0-----:R-:W-:Y:S05]  /*d120*/  @P0 BRA.U.ANY `(.L_x_72) ;  /* 0xfffffffd00d80947 */ /* 0x001fea000393ffff */
[----:B------:R-:W-:Y:S01]  /*d130*/  R2UR UR10, R8 ;  /* 0x00000000080a72ca */ /* 0x000fe200000e0000 */
[----:B------:R-:W-:Y:S01]  /*d140*/  VIADD R5, R5, 0x2c400 ;  /* 0x0002c40005057836 */ /* 0x000fe20000000000 */
[----:B------:R-:W-:Y:S02]  /*d150*/  R2UR UR6, R2 ;  /* 0x00000000020672ca */ /* 0x000fe400000e0000 */
[----:B------:R-:W-:Y:S02]  /*d160*/  R2UR UR7, R3 ;  /* 0x00000000030772ca */ /* 0x000fe400000e0000 */
[----:B------:R-:W-:-:S13]  /*d170*/  PLOP3.LUT P0, PT, PT, PT, PT, 0x80, 0x0 ;  /* 0x000000000000781c */ /* 0x000fda0003f0f070 */
.L_x_73:
        /* <DEDUP_REMOVED lines=10> */
.L_x_60:
[----:B------:R-:W-:Y:S05]  /*d220*/  BSYNC B0 ;  /* 0x0000000000007941 */ /* 0x000fea0003800000 */
.L_x_59:
[----:B------:R-:W-:-:S06]  /*d230*/  UISETP.NE.AND UP0, UPT, UR42, 0x3, UPT ;  /* 0x000000032a00788c */ /* 0x000fcc000bf05270 */
[----:B------:R-:W-:-:S13]  /*d240*/  PLOP3.LUT P0, PT, PT, PT, UP0, 0x80, 0x0 ;  /* 0x000000000000781c */ /* 0x000fda0003f0f008 */
[----:B------:R-:W-:Y:S05]  /*d250*/  @!P0 BRA `(.L_x_74) ;  /* 0x0000000000048947 */ /* 0x000fea0003800000 */
[----:B------:R-:W-:Y:S01]  /*d260*/  BPT.TRAP 0x1 ;  /* 0x000000040000795c */ /* 0x000fe20000300000 */
.L_x_74:
[----:B------:R-:W-:Y:S01]  /*d270*/  IMAD.U32 R2, RZ, RZ, UR49 ;  /* 0x00000031ff027e24 */ /* 0x000fe2000f8e00ff */
[----:B------:R-:W-:Y:S01]  /*d280*/  LEA R19, R6, UR41, 0x3 ;  /* 0x0000002906137c11 */ /* 0x000fe2000f8e18ff */
[----:B------:R-:W-:Y:S03]  /*d290*/  BSSY B0, `(.L_x_75) ;  /* 0x0000006000007945 */ /* 0x000fe60003800000 */
[----:B------:R-:W-:Y:S02]  /*d2a0*/  ISETP.NE.AND P1, PT, R2, 0x3, PT ;  /* 0x000000030200780c */ /* 0x000fe40003f25270 */
[----:B------:R-:W-:-:S04]  /*d2b0*/  LOP3.LUT R2, R0, 0x1, RZ, 0x3c, !PT ;  /* 0x0000000100027812 */ /* 0x000fc800078e3cff */
[----:B------:R-:W-:-:S04]  /*d2c0*/  SHF.L.U32 R2, R2, 0x1f, RZ ;  /* 0x0000001f02027819 */ /* 0x000fc800000006ff */
[----:B------:R-:W0:Y:S02]  /*d2d0*/  SYNCS.PHASECHK.TRANS64.TRYWAIT P0, [R19+URZ+0x38870], R2 ;  /* 0x03887002130075a7 */ /* 0x000e24000800017f */
[----:B0-----:R-:W-:Y:S05]  /*d2e0*/  @!P0 BRA `(.L_x_76) ;  /* 0x0000002400848947 */ /* 0x001fea0003800000 */
.L_x_129:
[----:B------:R-:W-:Y:S05]  /*d2f0*/  BSYNC B0 ;  /* 0x0000000000007941 */ /* 0x000fea0003800000 */
.L_x_75:
[----:B------:R-:W-:Y:S05]  /*d300*/  @!P1 BRA `(.L_x_77) ;  /* 0x0000000000049947 */ /* 0x000fea0003800000 */
[----:B------:R-:W-:Y:S01]  /*d310*/  BPT.TRAP 0x1 ;  /* 0x000000040000795c */ /* 0x000fe20000300000 */
.L_x_77:
[----:B------:R-:W-:Y:S01]  /*d320*/  SHF.L.U32 R0, R0, 0x1f, RZ ;  /* 0x0000001f00007819 */ /* 0x000fe200000006ff */
[----:B------:R-:W-:-:S03]  /*d330*/  IMAD.SHL.U32 R3, R6, 0x8000, RZ ;  /* 0x0000800006037824 */ /* 0x000fc600078e00ff */
[----:B------:R-:W2:Y:S02]  /*d340*/  SYNCS.PHASECHK.TRANS64.TRYWAIT P0, [R19+URZ+0x38860], R0 ;  /* 0x03886000130075a7 */ /* 0x000ea4000800017f */
[----:B--2---:R-:W-:Y:S05]  /*d350*/  @!P0 BRA `(.L_x_78) ;  /* 0x00000024007c8947 */ /* 0x004fea0003800000 */
.L_x_130:
[----:B0-----:R-:W2:Y:S04]  /*d360*/  LDL R2, [R1+0x20] ;  /* 0x0000200001027983 */ /* 0x001ea80000100800 */
[----:B------:R-:W3:Y:S04]  /*d370*/  LDL R18, [R1+0x14] ;  /* 0x0000140001127983 */ /* 0x000ee80000100800 */
[----:B------:R-:W4:Y:S01]  /*d380*/  LDL R12, [R1+0x1c] ;  /* 0x00001c00010c7983 */ /* 0x000f220000100800 */
[----:B------:R-:W-:Y:S05]  /*d390*/  WARPSYNC.ALL ;  /* 0x0000000000007948 */ /* 0x000fea0003800000 */
[----:B--2---:R-:W-:-:S05]  /*d3a0*/  LOP3.LUT R0, R3, R2, RZ, 0xfc, !PT ;  /* 0x0000000203007212 */ /* 0x004fca00078efcff */
[----:B------:R-:W0:Y:S01]  /*d3b0*/  LDSM.16.MT88.4 R8, [R0+UR41+0x10400] ;  /* 0x010400290008783b */ /* 0x000e220008004200 */
[----:B------:R-:W-:-:S04]  /*d3c0*/  VIADD R2, R0, UR41 ;  /* 0x0000002900027c36 */ /* 0x000fc80008000000 */
[----:B---3--:R-:W-:Y:S01]  /*d3d0*/  IMAD.IADD R2, R18, 0x1, R2 ;  /* 0x0000000112027824 */ /* 0x008fe200078e0202 */
[C-C-:B0-----:R-:W-:Y:S02]  /*d3e0*/  PRMT R4, R8.reuse, 0x6420, R9.reuse ;  /* 0x0000642008047816 */ /* 0x141fe40000000009 */
[----:B------:R-:W-:Y:S02]  /*d3f0*/  PRMT R5, R8, 0x7531, R9 ;  /* 0x0000753108057816 */ /* 0x000fe40000000009 */
[C-C-:B------:R-:W-:Y:S02]  /*d400*/  PRMT R6, R10.reuse, 0x6420, R11.reuse ;  /* 0x000064200a067816 */ /* 0x140fe4000000000b */
[----:B------:R-:W-:Y:S02]  /*d410*/  PRMT R7, R10, 0x7531, R11 ;  /* 0x000075310a077816 */ /* 0x000fe4000000000b */
[----:B------:R-:W0:Y:S01]  /*d420*/  LDSM.16.MT88.4 R8, [R2+0x10400] ;  /* 0x010400000208783b */ /* 0x000e220000004200 */
[----:B----4-:R-:W-:-:S05]  /*d430*/  IADD3 R3, R3, UR41, R12 ;  /* 0x0000002903037c10 */ /* 0x010fca000fffe00c */
[----:B------:R-:W-:Y:S01]  /*d440*/  STSM.16.M88.4 [R3+0x400], R4 ;  /* 0x0004000403007844 */ /* 0x000fe20000000200 */
[C-C-:B0-----:R-:W-:Y:S02]  /*d450*/  PRMT R12, R8.reuse, 0x6420, R9.reuse ;  /* 0x00006420080c7816 */ /* 0x141fe40000000009 */
[----:B------:R-:W-:Y:S02]  /*d460*/  PRMT R13, R8, 0x7531, R9 ;  /* 0x00007531080d7816 */ /* 0x000fe40000000009 */
[C-C-:B------:R-:W-:Y:S02]  /*d470*/  PRMT R14, R10.reuse, 0x6420, R11.reuse ;  /* 0x000064200a0e7816 */ /* 0x140fe4000000000b */
[----:B------:R-:W-:-:S05]  /*d480*/  PRMT R15, R10, 0x7531, R11 ;  /* 0x000075310a0f7816 */ /* 0x000fca000000000b */
[----:B------:R-:W-:Y:S04]  /*d490*/  STSM.16.M88.4 [R3+0x2400], R12 ;  /* 0x0024000c03007844 */ /* 0x000fe80000000200 */
[----:B------:R-:W0:Y:S02]  /*d4a0*/  LDSM.16.MT88.4 R8, [R0+UR41+0x14400] ;  /* 0x014400290008783b */ /* 0x000e240008004200 */
[C-C-:B0-----:R-:W-:Y:S02]  /*d4b0*/  PRMT R4, R8.reuse, 0x6420, R9.reuse ;  /* 0x0000642008047816 */ /* 0x141fe40000000009 */
[----:B------:R-:W-:Y:S02]  /*d4c0*/  PRMT R5, R8, 0x7531, R9 ;  /* 0x0000753108057816 */ /* 0x000fe40000000009 */
[----:B------:R-:W-:-:S02]  /*d4d0*/  PRMT R6, R10, 0x6420, R11 ;  /* 0x000064200a067816 */ /* 0x000fc4000000000b */
[----:B------:R-:W-:Y:S02]  /*d4e0*/  PRMT R7, R10, 0x7531, R11 ;  /* 0x000075310a077816 */ /* 0x000fe4000000000b */
[----:B------:R-:W0:Y:S04]  /*d4f0*/  LDSM.16.MT88.4 R8, [R2+0x14400] ;  /* 0x014400000208783b */ /* 0x000e280000004200 */
[----:B------:R-:W-:Y:S01]  /*d500*/  STSM.16.M88.4 [R3+0x4400], R4 ;  /* 0x0044000403007844 */ /* 0x000fe20000000200 */
[C-C-:B0-----:R-:W-:Y:S02]  /*d510*/  PRMT R12, R8.reuse, 0x6420, R9.reuse ;  /* 0x00006420080c7816 */ /* 0x141fe40000000009 */
[----:B------:R-:W-:Y:S02]  /*d520*/  PRMT R13, R8, 0x7531, R9 ;  /* 0x00007531080d7816 */ /* 0x000fe40000000009 */
[----:B------:R-:W-:-:S02]  /*d530*/  PRMT R14, R10, 0x6420, R11 ;  /* 0x000064200a0e7816 */ /* 0x000fc4000000000b */
[----:B------:R-:W-:-:S05]  /*d540*/  PRMT R15, R10, 0x7531, R11 ;  /* 0x000075310a0f7816 */ /* 0x000fca000000000b */
[----:B------:R0:W-:Y:S04]  /*d550*/  STSM.16.M88.4 [R3+0x6400], R12 ;  /* 0x0064000c03007844 */ /* 0x0001e80000000200 */
[----:B------:R-:W2:Y:S04]  /*d560*/  LDSM.16.MT88.4 R8, [R0+UR41+0x11400] ;  /* 0x011400290008783b */ /* 0x000ea80008004200 */
[----:B0-----:R-:W3:Y:S01]  /*d570*/  LDL R15, [R1+0x10] ;  /* 0x00001000010f7983 */ /* 0x001ee20000100800 */
[C-C-:B--2---:R-:W-:Y:S02]  /*d580*/  PRMT R4, R8.reuse, 0x6420, R9.reuse ;  /* 0x0000642008047816 */ /* 0x144fe40000000009 */
[----:B------:R-:W-:-:S02]  /*d590*/  PRMT R5, R8, 0x7531, R9 ;  /* 0x0000753108057816 */ /* 0x000fc40000000009 */
[C-C-:B------:R-:W-:Y:S02]  /*d5a0*/  PRMT R6, R10.reuse, 0x6420, R11.reuse ;  /* 0x000064200a067816 */ /* 0x140fe4000000000b */
[----:B------:R-:W-:Y:S02]  /*d5b0*/  PRMT R7, R10, 0x7531, R11 ;  /* 0x000075310a077816 */ /* 0x000fe4000000000b */
[----:B------:R-:W0:Y:S01]  /*d5c0*/  LDSM.16.MT88.4 R8, [R2+0x11400] ;  /* 0x011400000208783b */ /* 0x000e220000004200 */
[----:B------:R-:W-:Y:S01]  /*d5d0*/  IMAD.MOV.U32 R14, RZ, RZ, R18 ;  /* 0x000000ffff0e7224 */ /* 0x000fe200078e0012 */
[C-C-:B0-----:R-:W-:Y:S02]  /*d5e0*/  PRMT R12, R8.reuse, 0x6420, R9.reuse ;  /* 0x00006420080c7816 */ /* 0x141fe40000000009 */
[----:B------:R-:W-:Y:S02]  /*d5f0*/  PRMT R13, R8, 0x7531, R9 ;  /* 0x00007531080d7816 */ /* 0x000fe40000000009 */
[----:B---3--:R-:W-:-:S05]  /*d600*/  IADD3 R18, R15, 0x400, R3 ;  /* 0x000004000f127810 */ /* 0x008fca0007ffe003 */
[----:B------:R0:W-:Y:S02]  /*d610*/  STSM.16.M88.4 [R18], R4 ;  /* 0x0000000412007844 */ /* 0x0001e40000000200 */
[----:B0-----:R-:W-:Y:S01]  /*d620*/  IMAD.MOV.U32 R6, RZ, RZ, R14 ;  /* 0x000000ffff067224 */ /* 0x001fe200078e000e */
[C---:B------:R-:W-:Y:S01]  /*d630*/  PRMT R14, R10.reuse, 0x6420, R11 ;  /* 0x000064200a0e7816 */ /* 0x040fe2000000000b */
[----:B------:R-:W-:Y:S01]  /*d640*/  IMAD.MOV.U32 R7, RZ, RZ, R15 ;  /* 0x000000ffff077224 */ /* 0x000fe200078e000f */
[----:B------:R-:W-:-:S05]  /*d650*/  PRMT R15, R10, 0x7531, R11 ;  /* 0x000075310a0f7816 */ /* 0x000fca000000000b */
[----:B------:R0:W-:Y:S04]  /*d660*/  STSM.16.M88.4 [R18+0x2000], R12 ;  /* 0x0020000c12007844 */ /* 0x0001e80000000200 */
[----:B------:R-:W2:Y:S01]  /*d670*/  LDSM.16.MT88.4 R8, [R0+UR41+0x15400] ;  /* 0x015400290008783b */ /* 0x000ea20008004200 */
[----:B0-----:R-:W-:Y:S02]  /*d680*/  IMAD.MOV.U32 R14, RZ, RZ, R6 ;  /* 0x000000ffff0e7224 */ /* 0x001fe400078e0006 */
[----:B------:R-:W-:Y:S01]  /*d690*/  IMAD.MOV.U32 R15, RZ, RZ, R7 ;  /* 0x000000ffff0f7224 */ /* 0x000fe200078e0007 */
[C-C-:B--2---:R-:W-:Y:S02]  /*d6a0*/  PRMT R4, R8.reuse, 0x6420, R9.reuse ;  /* 0x0000642008047816 */ /* 0x144fe40000000009 */
[----:B------:R-:W-:-:S02]  /*d6b0*/  PRMT R5, R8, 0x7531, R9 ;  /* 0x0000753108057816 */ /* 0x000fc40000000009 */
[C-C-:B------:R-:W-:Y:S02]  /*d6c0*/  PRMT R6, R10.reuse, 0x6420, R11.reuse ;  /* 0x000064200a067816 */ /* 0x140fe4000000000b */
[----:B------:R-:W-:Y:S02]  /*d6d0*/  PRMT R7, R10, 0x7531, R11 ;  /* 0x000075310a077816 */ /* 0x000fe4000000000b */
[----:B------:R-:W0:Y:S04]  /*d6e0*/  LDSM.16.MT88.4 R8, [R2+0x15400] ;  /* 0x015400000208783b */ /* 0x000e280000004200 */
[----:B------:R2:W-:Y:S02]  /*d6f0*/  STSM.16.M88.4 [R18+0x4000], R4 ;  /* 0x0040000412007844 */ /* 0x0005e40000000200 */
[----:B--2---:R-:W-:-:S02]  /*d700*/  IMAD.MOV.U32 R6, RZ, RZ, R14 ;  /* 0x000000ffff067224 */ /* 0x004fc400078e000e */
[----:B------:R-:W-:Y:S01]  /*d710*/  IMAD.MOV.U32 R7, RZ, RZ, R15 ;  /* 0x000000ffff077224 */ /* 0x000fe200078e000f */
[C-C-:B0-----:R-:W-:Y:S02]  /*d720*/  PRMT R12, R8.reuse, 0x6420, R9.reuse ;  /* 0x00006420080c7816 */ /* 0x141fe40000000009 */
[----:B------:R-:W-:Y:S02]  /*d730*/  PRMT R13, R8, 0x7531, R9 ;  /* 0x00007531080d7816 */ /* 0x000fe40000000009 */
[C-C-:B------:R-:W-:Y:S02]  /*d740*/  PRMT R14, R10.reuse, 0x6420, R11.reuse ;  /* 0x000064200a0e7816 */ /* 0x140fe4000000000b */
        /* <DEDUP_REMOVED lines=9> */
[----:B------:R-:W0:Y:S01]  /*d7e0*/  LDSM.16.MT88.4 R8, [R2+0x12400] ;  /* 0x012400000208783b */ /* 0x000e220000004200 */
[----:B------:R-:W-:-:S05]  /*d7f0*/  IADD3 R3, R15, 0x400, R3 ;  /* 0x000004000f037810 */ /* 0x000fca0007ffe003 */
[----:B------:R-:W-:Y:S01]  /*d800*/  STSM.16.M88.4 [R3], R4 ;  /* 0x0000000403007844 */ /* 0x000fe20000000200 */
        /* <DEDUP_REMOVED lines=16> */
[----:B------:R-:W-:Y:S04]  /*d910*/  STSM.16.M88.4 [R3+0x6000], R12 ;  /* 0x0060000c03007844 */ /* 0x000fe80000000200 */
[----:B------:R-:W0:Y:S02]  /*d920*/  LDSM.16.MT88.4 R8, [R0+UR41+0x13400] ;  /* 0x013400290008783b */ /* 0x000e240008004200 */
[C-C-:B0-----:R-:W-:Y:S02]  /*d930*/  PRMT R4, R8.reuse, 0x6420, R9.reuse ;  /* 0x0000642008047816 */ /* 0x141fe40000000009 */
[----:B------:R-:W-:Y:S02]  /*d940*/  PRMT R5, R8, 0x7531, R9 ;  /* 0x0000753108057816 */ /* 0x000fe40000000009 */
[----:B------:R-:W-:-:S02]  /*d950*/  PRMT R6, R10, 0x6420, R11 ;  /* 0x000064200a067816 */ /* 0x000fc4000000000b */
[----:B------:R-:W-:Y:S02]  /*d960*/  PRMT R7, R10, 0x7531, R11 ;  /* 0x000075310a077816 */ /* 0x000fe4000000000b */
[----:B------:R-:W0:Y:S01]  /*d970*/  LDSM.16.MT88.4 R8, [R2+0x13400] ;  /* 0x013400000208783b */ /* 0x000e220000004200 */
[----:B------:R-:W-:-:S05]  /*d980*/  IMAD.IADD R3, R18, 0x1, R3 ;  /* 0x0000000112037824 */ /* 0x000fca00078e0203 */
[----:B------:R0:W-:Y:S02]  /*d990*/  STSM.16.M88.4 [R3], R4 ;  /* 0x0000000403007844 */ /* 0x0001e40000000200 */
[C-C-:B0-----:R-:W-:Y:S02]  /*d9a0*/  PRMT R4, R8.reuse, 0x6420, R9.reuse ;  /* 0x0000642008047816 */ /* 0x141fe40000000009 */
[----:B------:R-:W-:Y:S02]  /*d9b0*/  PRMT R5, R8, 0x7531, R9 ;  /* 0x0000753108057816 */ /* 0x000fe40000000009 */
[C-C-:B------:R-:W-:Y:S02]  /*d9c0*/  PRMT R6, R10.reuse, 0x6420, R11.reuse ;  /* 0x000064200a067816 */ /* 0x140fe4000000000b */
[----:B------:R-:W-:-:S05]  /*d9d0*/  PRMT R7, R10, 0x7531, R11 ;  /* 0x000075310a077816 */ /* 0x000fca000000000b */
[----:B------:R-:W-:Y:S04]  /*d9e0*/  STSM.16.M88.4 [R3+0x2000], R4 ;  /* 0x0020000403007844 */ /* 0x000fe80000000200 */
[----:B------:R-:W0:Y:S04]  /*d9f0*/  LDSM.16.MT88.4 R8, [R0+UR41+0x17400] ;  /* 0x017400290008783b */ /* 0x000e280008004200 */
[----:B------:R-:W2:Y:S01]  /*da00*/  LDSM.16.MT88.4 R4, [R2+0x17400] ;  /* 0x017400000204783b */ /* 0x000ea20000004200 */
[C-C-:B0-----:R-:W-:Y:S02]  /*da10*/  PRMT R12, R8.reuse, 0x6420, R9.reuse ;  /* 0x00006420080c7816 */ /* 0x141fe40000000009 */
[----:B------:R-:W-:-:S02]  /*da20*/  PRMT R13, R8, 0x7531, R9 ;  /* 0x00007531080d7816 */ /* 0x000fc40000000009 */
[C-C-:B------:R-:W-:Y:S02]  /*da30*/  PRMT R14, R10.reuse, 0x6420, R11.reuse ;  /* 0x000064200a0e7816 */ /* 0x140fe4000000000b */
[----:B------:R-:W-:Y:S02]  /*da40*/  PRMT R15, R10, 0x7531, R11 ;  /* 0x000075310a0f7816 */ /* 0x000fe4000000000b */
[C-C-:B--2---:R-:W-:Y:S02]  /*da50*/  PRMT R8, R4.reuse, 0x6420, R5.reuse ;  /* 0x0000642004087816 */ /* 0x144fe40000000005 */
[----:B------:R-:W-:Y:S02]  /*da60*/  PRMT R9, R4, 0x7531, R5 ;  /* 0x0000753104097816 */ /* 0x000fe40000000005 */
[C-C-:B------:R-:W-:Y:S02]  /*da70*/  PRMT R10, R6.reuse, 0x6420, R7.reuse ;  /* 0x00006420060a7816 */ /* 0x140fe40000000007 */
[----:B------:R-:W-:Y:S01]  /*da80*/  PRMT R11, R6, 0x7531, R7 ;  /* 0x00007531060b7816 */ /* 0x000fe20000000007 */
[----:B------:R0:W-:Y:S04]  /*da90*/  STSM.16.M88.4 [R3+0x4000], R12 ;  /* 0x0040000c03007844 */ /* 0x0001e80000000200 */
[----:B------:R0:W-:Y:S01]  /*daa0*/  STSM.16.M88.4 [R3+0x6000], R8 ;  /* 0x0060000803007844 */ /* 0x0001e20000000200 */
[----:B------:R-:W-:Y:S01]  /*dab0*/  @!PT LDS RZ, [RZ] ;  /* 0x00000000fffff984 */ /* 0x000fe20000000800 */
[----:B------:R-:W-:Y:S01]  /*dac0*/  @!PT LDS RZ, [RZ] ;  /* 0x00000000fffff984 */ /* 0x000fe20000000800 */
[----:B------:R-:W-:Y:S01]  /*dad0*/  @!PT LDS RZ, [RZ] ;  /* 0x00000000fffff984 */ /* 0x000fe20000000800 */
[----:B------:R-:W-:Y:S01]  /*dae0*/  @!PT LDS RZ, [RZ] ;  /* 0x00000000fffff984 */ /* 0x000fe20000000800 */
[----:B------:R2:W-:Y:S06]  /*daf0*/  MEMBAR.ALL.CTA ;  /* 0x0000000000007992 */ /* 0x0005ec0000008000 */
[----:B--2---:R-:W2:Y:S01]  /*db00*/  FENCE.VIEW.ASYNC.S ;  /* 0x00000000000073c6 */ /* 0x004ea20000000000 */
[----:B------:R-:W-:Y:S05]  /*db10*/  @!P1 BRA `(.L_x_79) ;  /* 0x0000000000049947 */ /* 0x000fea0003800000 */
[----:B------:R-:W-:Y:S01]  /*db20*/  BPT.TRAP 0x1 ;  /* 0x000000040000795c */ /* 0x000fe20000300000 */
.L_x_79:
[----:B------:R-:W3:Y:S01]  /*db30*/  S2R R0, SR_TID.X ;  /* 0x0000000000007919 */ /* 0x000ee20000002100 */
[----:B--2---:R2:W-:Y:S01]  /*db40*/  SYNCS.ARRIVE.TRANS64.A1T0 RZ, [R19+URZ+0x38850], RZ ;  /* 0x038850ff13ff79a7 */ /* 0x0045e2000810003f */
[----:B------:R4:W5:Y:S01]  /*db50*/  LDL R6, [R1] ;  /* 0x0000000001067983 */ /* 0x0009620000100800 */
[----:B---3--:R-:W-:Y:S01]  /*db60*/  LOP3.LUT R0, R0, 0x7f, RZ, 0xc0, !PT ;  /* 0x0000007f00007812 */ /* 0x008fe200078ec0ff */
[----:B------:R-:W-:Y:S03]  /*db70*/  BAR.SYNC.DEFER_BLOCKING 0x2, 0x80 ;  /* 0x0082000000007b1d */ /* 0x000fe60000010000 */
[----:B------:R-:W-:-:S03]  /*db80*/  ISETP.NE.AND P0, PT, R0, RZ, PT ;  /* 0x000000ff0000720c */ /* 0x000fc60003f05270 */
[----:B------:R4:W5:Y:S10]  /*db90*/  LDL R0, [R1+0x4] ;  /* 0x0000040001007983 */ /* 0x0009740000100800 */
[----:B--2---:R-:W-:-:S05]  /*dba0*/  @!P0 VIADD R19, R19, 0x38880 ;  /* 0x0003888013138836 */ /* 0x004fca0000000000 */
[----:B------:R-:W-:-:S04]  /*dbb0*/  @!P0 PRMT R19, RZ, 0x654, R19 ;  /* 0x00000654ff138816 */ /* 0x000fc80000000013 */
[----:B------:R4:W-:Y:S01]  /*dbc0*/  @!P0 SYNCS.ARRIVE.TRANS64.RED.A1T0 RZ, [R19+URZ], RZ ;  /* 0x000000ff13ff89a7 */ /* 0x0009e2000810043f */
[C---:B------:R-:W-:Y:S01]  /*dbd0*/  ISETP.GT.AND P0, PT, R17.reuse, RZ, PT ;  /* 0x000000ff1100720c */ /* 0x040fe20003f04270 */
[----:B------:R-:W-:-:S12]  /*dbe0*/  VIADD R17, R17, 0xffffffff ;  /* 0xffffffff11117836 */ /* 0x000fd80000000000 */
[----:B----4-:R-:W-:Y:S05]  /*dbf0*/  @P0 BRA `(.L_x_80) ;  /* 0xffffffec00580947 */ /* 0x010fea000383ffff */
.L_x_58:
[----:B------:R-:W-:-:S06]  /*dc00*/  UISETP.NE.AND UP0, UPT, UR42, 0x3, UPT ;  /* 0x000000032a00788c */ /* 0x000fcc000bf05270 */
[----:B------:R-:W-:-:S13]  /*dc10*/  PLOP3.LUT P0, PT, PT, PT, UP0, 0x80, 0x0 ;  /* 0x000000000000781c */ /* 0x000fda0003f0f008 */
[----:B------:R-:W-:Y:S05]  /*dc20*/  @!P0 BRA `(.L_x_81) ;  /* 0x0000000000048947 */ /* 0x000fea0003800000 */
[----:B------:R-:W-:Y:S01]  /*dc30*/  BPT.TRAP 0x1 ;  /* 0x000000040000795c */ /* 0x000fe20000300000 */
.L_x_81:
[----:B-1---5:R-:W2:Y:S04]  /*dc40*/  LDL R0, [R1+0x4] ;  /* 0x0000040001007983 */ /* 0x022ea80000100800 */
[----:B------:R-:W3:Y:S01]  /*dc50*/  LDL R2, [R1] ;  /* 0x0000000001027983 */ /* 0x000ee20000100800 */
[----:B------:R-:W-:Y:S01]  /*dc60*/  BSSY B0, `(.L_x_82) ;  /* 0x0000008000007945 */ /* 0x000fe20003800000 */
[----:B--2---:R-:W-:-:S04]  /*dc70*/  LOP3.LUT R0, R0, 0x1, RZ, 0x3c, !PT ;  /* 0x0000000100007812 */ /* 0x004fc800078e3cff */
[----:B------:R-:W-:Y:S02]  /*dc80*/  SHF.L.U32 R0, R0, 0x1f, RZ ;  /* 0x0000001f00007819 */ /* 0x000fe400000006ff */
[----:B---3--:R-:W-:-:S04]  /*dc90*/  LEA R21, R2, UR41, 0x3 ;  /* 0x0000002902157c11 */ /* 0x008fc8000f8e18ff */
[----:B------:R-:W1:Y:S01]  /*dca0*/  SYNCS.PHASECHK.TRANS64.TRYWAIT P0, [R21+URZ+0x38870], R0 ;  /* 0x03887000150075a7 */ /* 0x000e62000800017f */
[----:B------:R-:W-:-:S05]  /*dcb0*/  IMAD.U32 R2, RZ, RZ, UR49 ;  /* 0x00000031ff027e24 */ /* 0x000fca000f8e00ff */
[----:B------:R-:W-:Y:S01]  /*dcc0*/  ISETP.NE.AND P1, PT, R2, 0x3, PT ;  /* 0x000000030200780c */ /* 0x000fe20003f25270 */
[----:B-1----:R-:W-:-:S12]  /*dcd0*/  @!P0 BRA `(.L_x_83) ;  /* 0x0000001c00308947 */ /* 0x002fd80003800000 */
.L_x_131:
[----:B------:R-:W-:Y:S05]  /*dce0*/  BSYNC B0 ;  /* 0x0000000000007941 */ /* 0x000fea0003800000 */
.L_x_82:
[----:B------:R-:W-:Y:S05]  /*dcf0*/  @!P1 BRA `(.L_x_84) ;  /* 0x0000000000049947 */ /* 0x000fea0003800000 */
[----:B------:R-:W-:Y:S01]  /*dd00*/  BPT.TRAP 0x1 ;  /* 0x000000040000795c */ /* 0x000fe20000300000 */
.L_x_84:
[----:B-1----:R-:W2:Y:S02]  /*dd10*/  LDL R0, [R1+0x4] ;  /* 0x0000040001007983 */ /* 0x002ea40000100800 */
[----:B--2---:R-:W-:-:S04]  /*dd20*/  SHF.L.U32 R0, R0, 0x1f, RZ ;  /* 0x0000001f00007819 */ /* 0x004fc800000006ff */
[----:B------:R-:W1:Y:S02]  /*dd30*/  SYNCS.PHASECHK.TRANS64.TRYWAIT P0, [R21+URZ+0x38860], R0 ;  /* 0x03886000150075a7 */ /* 0x000e64000800017f */
[----:B-1----:R-:W-:Y:S05]  /*dd40*/  @!P0 BRA `(.L_x_85) ;  /* 0x0000001c00288947 */ /* 0x002fea0003800000 */
.L_x_132:
[----:B0-----:R-:W2:Y:S04]  /*dd50*/  LDL R3, [R1] ;  /* 0x0000000001037983 */ /* 0x001ea80000100800 */
[----:B------:R-:W1:Y:S04]  /*dd60*/  LDL R2, [R1+0x20] ;  /* 0x0000200001027983 */ /* 0x000e680000100800 */
[----:B------:R-:W3:Y:S04]  /*dd70*/  LDL R16, [R1+0x14] ;  /* 0x0000140001107983 */ /* 0x000ee80000100800 */
[----:B------:R-:W4:Y:S01]  /*dd80*/  LDL R12, [R1+0x1c] ;  /* 0x00001c00010c7983 */ /* 0x000f220000100800 */
[----:B------:R-:W-:Y:S05]  /*dd90*/  WARPSYNC.ALL ;  /* 0x0000000000007948 */ /* 0x000fea0003800000 */
[----:B--2---:R-:W-:-:S05]  /*dda0*/  IMAD.SHL.U32 R3, R3, 0x8000, RZ ;  /* 0x0000800003037824 */ /* 0x004fca00078e00ff */
[----:B-1----:R-:W-:-:S05]  /*ddb0*/  LOP3.LUT R0, R3, R2, RZ, 0xfc, !PT ;  /* 0x0000000203007212 */ /* 0x002fca00078efcff */
        /* <DEDUP_REMOVED lines=9> */
[----:B------:R0:W-:Y:S02]  /*de50*/  STSM.16.M88.4 [R3+0x400], R8 ;  /* 0x0004000803007844 */ /* 0x0001e40000000200 */
        /* <DEDUP_REMOVED lines=11> */
[----:B------:R1:W-:Y:S04]  /*df10*/  STSM.16.M88.4 [R3+0x4400], R12 ;  /* 0x0044000c03007844 */ /* 0x0003e80000000200 */
[----:B-1----:R-:W2:Y:S01]  /*df20*/  LDL R15, [R1+0x10] ;  /* 0x00001000010f7983 */ /* 0x002ea20000100800 */
[----:B0-----:R-:W-:-:S02]  /*df30*/  PRMT R8, R4, 0x6420, R5 ;  /* 0x0000642004087816 */ /* 0x001fc40000000005 */
[----:B------:R-:W-:Y:S02]  /*df40*/  PRMT R9, R4, 0x7531, R5 ;  /* 0x0000753104097816 */ /* 0x000fe40000000005 */
[C-C-:B------:R-:W-:Y:S02]  /*df50*/  PRMT R10, R6.reuse, 0x6420, R7.reuse ;  /* 0x00006420060a7816 */ /* 0x140fe40000000007 */
[----:B------:R-:W-:-:S05]  /*df60*/  PRMT R11, R6, 0x7531, R7 ;  /* 0x00007531060b7816 */ /* 0x000fca0000000007 */
[----:B------:R-:W-:Y:S04]  /*df70*/  STSM.16.M88.4 [R3+0x6400], R8 ;  /* 0x0064000803007844 */ /* 0x000fe80000000200 */
[----:B------:R-:W0:Y:S01]  /*df80*/  LDSM.16.MT88.4 R4, [R0+UR41+0x11400] ;  /* 0x011400290004783b */ /* 0x000e220008004200 */
[----:B------:R-:W-:Y:S01]  /*df90*/  IMAD.MOV.U32 R14, RZ, RZ, R16 ;  /* 0x000000ffff0e7224 */ /* 0x000fe200078e0010 */
[C-C-:B0-----:R-:W-:Y:S02]  /*dfa0*/  PRMT R16, R4.reuse, 0x6420, R5.reuse ;  /* 0x0000642004107816 */ /* 0x141fe40000000005 */
[----:B------:R-:W-:Y:S02]  /*dfb0*/  PRMT R17, R4, 0x7531, R5 ;  /* 0x0000753104117816 */ /* 0x000fe40000000005 */
[----:B------:R-:W-:-:S02]  /*dfc0*/  PRMT R18, R6, 0x6420, R7 ;  /* 0x0000642006127816 */ /* 0x000fc40000000007 */
[----:B------:R-:W-:Y:S02]  /*dfd0*/  PRMT R19, R6, 0x7531, R7 ;  /* 0x0000753106137816 */ /* 0x000fe40000000007 */
[----:B------:R-:W0:Y:S02]  /*dfe0*/  LDSM.16.MT88.4 R4, [R2+0x11400] ;  /* 0x011400000204783b */ /* 0x000e240000004200 */
[C-C-:B0-----:R-:W-:Y:S02]  /*dff0*/  PRMT R8, R4.reuse, 0x6420, R5.reuse ;  /* 0x0000642004087816 */ /* 0x141fe40000000005 */
[----:B------:R-:W-:Y:S02]  /*e000*/  PRMT R9, R4, 0x7531, R5 ;  /* 0x0000753104097816 */ /* 0x000fe40000000005 */
[C-C-:B------:R-:W-:Y:S02]  /*e010*/  PRMT R10, R6.reuse, 0x6420, R7.reuse ;  /* 0x00006420060a7816 */ /* 0x140fe40000000007 */
[----:B------:R-:W-:-:S02]  /*e020*/  PRMT R11, R6, 0x7531, R7 ;  /* 0x00007531060b7816 */ /* 0x000fc40000000007 */
[----:B--2---:R-:W-:-:S05]  /*e030*/  IADD3 R20, R15, 0x400, R3 ;  /* 0x000004000f147810 */ /* 0x004fca0007ffe003 */
[----:B------:R0:W-:Y:S04]  /*e040*/  STSM.16.M88.4 [R20], R16 ;  /* 0x0000001014007844 */ /* 0x0001e80000000200 */
[----:B------:R-:W-:Y:S04]  /*e050*/  STSM.16.M88.4 [R20+0x2000], R8 ;  /* 0x0020000814007844 */ /* 0x000fe80000000200 */
[----:B------:R-:W1:Y:S01]  /*e060*/  LDSM.16.MT88.4 R4, [R0+UR41+0x15400] ;  /* 0x015400290004783b */ /* 0x000e620008004200 */
[----:B0-----:R-:W-:Y:S02]  /*e070*/  IMAD.MOV.U32 R18, RZ, RZ, R14 ;  /* 0x000000ffff127224 */ /* 0x001fe400078e000e */
[----:B------:R-:W-:Y:S01]  /*e080*/  IMAD.MOV.U32 R19, RZ, RZ, R15 ;  /* 0x000000ffff137224 */ /* 0x000fe200078e000f */
[----:B-1----:R-:W-:-:S02]  /*e090*/  PRMT R12, R4, 0x6420, R5 ;  /* 0x00006420040c7816 */ /* 0x002fc40000000005 */
[----:B------:R-:W-:Y:S02]  /*e0a0*/  PRMT R13, R4, 0x7531, R5 ;  /* 0x00007531040d7816 */ /* 0x000fe40000000005 */
[C-C-:B------:R-:W-:Y:S02]  /*e0b0*/  PRMT R14, R6.reuse, 0x6420, R7.reuse ;  /* 0x00006420060e7816 */ /* 0x140fe40000000007 */
[----:B------:R-:W-:Y:S02]  /*e0c0*/  PRMT R15, R6, 0x7531, R7 ;  /* 0x00007531060f7816 */ /* 0x000fe40000000007 */
[----:B------:R-:W0:Y:S04]  /*e0d0*/  LDSM.16.MT88.4 R4, [R2+0x15400] ;  /* 0x015400000204783b */ /* 0x000e280000004200 */
[----:B------:R1:W-:Y:S01]  /*e0e0*/  STSM.16.M88.4 [R20+0x4000], R12 ;  /* 0x0040000c14007844 */ /* 0x0003e20000000200 */
[----:B0-----:R-:W-:-:S02]  /*e0f0*/  PRMT R8, R4, 0x6420, R5 ;  /* 0x0000642004087816 */ /* 0x001fc40000000005 */
[----:B------:R-:W-:Y:S02]  /*e100*/  PRMT R9, R4, 0x7531, R5 ;  /* 0x0000753104097816 */ /* 0x000fe40000000005 */
[C-C-:B------:R-:W-:Y:S02]  /*e110*/  PRMT R10, R6.reuse, 0x6420, R7.reuse ;  /* 0x00006420060a7816 */ /* 0x140fe40000000007 */
[----:B------:R-:W-:-:S05]  /*e120*/  PRMT R11, R6, 0x7531, R7 ;  /* 0x00007531060b7816 */ /* 0x000fca0000000007 */
[----:B------:R-:W-:Y:S04]  /*e130*/  STSM.16.M88.4 [R20+0x6000], R8 ;  /* 0x0060000814007844 */ /* 0x000fe80000000200 */
[----:B------:R-:W0:Y:S01]  /*e140*/  LDSM.16.MT88.4 R4, [R0+UR41+0x12400] ;  /* 0x012400290004783b */ /* 0x000e220008004200 */
[----:B-1----:R-:W-:Y:S02]  /*e150*/  IMAD.MOV.U32 R14, RZ, RZ, R18 ;  /* 0x000000ffff0e7224 */ /* 0x002fe400078e0012 */
[----:B------:R-:W-:Y:S01]  /*e160*/  IMAD.MOV.U32 R15, RZ, RZ, R19 ;  /* 0x000000ffff0f7224 */ /* 0x000fe200078e0013 */
[C-C-:B0-----:R-:W-:Y:S02]  /*e170*/  PRMT R16, R4.reuse, 0x6420, R5.reuse ;  /* 0x0000642004107816 */ /* 0x141fe40000000005 */
[----:B------:R-:W-:-:S02]  /*e180*/  PRMT R17, R4, 0x7531, R5 ;  /* 0x0000753104117816 */ /* 0x000fc40000000005 */
[C-C-:B------:R-:W-:Y:S02]  /*e190*/  PRMT R18, R6.reuse, 0x6420, R7.reuse ;  /* 0x0000642006127816 */ /* 0x140fe40000000007 */
[----:B------:R-:W-:Y:S02]  /*e1a0*/  PRMT R19, R6, 0x7531, R7 ;  /* 0x0000753106137816 */ /* 0x000fe40000000007 */
[----:B------:R-:W0:Y:S01]  /*e1b0*/  LDSM.16.MT88.4 R4, [R2+0x12400] ;  /* 0x012400000204783b */ /* 0x000e220000004200 */
[----:B------:R-:W-:-:S05]  /*e1c0*/  IADD3 R3, R14, 0x400, R3 ;  /* 0x000004000e037810 */ /* 0x000fca0007ffe003 */
[----:B------:R1:W-:Y:S01]  /*e1d0*/  STSM.16.M88.4 [R3], R16 ;  /* 0x0000001003007844 */ /* 0x0003e20000000200 */
[C-C-:B0-----:R-:W-:Y:S02]  /*e1e0*/  PRMT R8, R4.reuse, 0x6420, R5.reuse ;  /* 0x0000642004087816 */ /* 0x141fe40000000005 */
[----:B------:R-:W-:Y:S02]  /*e1f0*/  PRMT R9, R4, 0x7531, R5 ;  /* 0x0000753104097816 */ /* 0x000fe40000000005 */
[C-C-:B------:R-:W-:Y:S02]  /*e200*/  PRMT R10, R6.reuse, 0x6420, R7.reuse ;  /* 0x00006420060a7816 */ /* 0x140fe40000000007 */
[----:B------:R-:W-:-:S05]  /*e210*/  PRMT R11, R6, 0x7531, R7 ;  /* 0x00007531060b7816 */ /* 0x000fca0000000007 */
[----:B------:R-:W-:Y:S04]  /*e220*/  STSM.16.M88.4 [R3+0x2000], R8 ;  /* 0x0020000803007844 */ /* 0x000fe80000000200 */
[----:B------:R-:W0:Y:S01]  /*e230*/  LDSM.16.MT88.4 R4, [R0+UR41+0x16400] ;  /* 0x016400290004783b */ /* 0x000e220008004200 */
[----:B-1----:R-:W-:Y:S01]  /*e240*/  IMAD.MOV.U32 R19, RZ, RZ, R15 ;  /* 0x000000ffff137224 */ /* 0x002fe200078e000f */
[C-C-:B0-----:R-:W-:Y:S02]  /*e250*/  PRMT R12, R4.reuse, 0x6420, R5.reuse ;  /* 0x00006420040c7816 */ /* 0x141fe40000000005 */
[----:B------:R-:W-:Y:S02]  /*e260*/  PRMT R13, R4, 0x7531, R5 ;  /* 0x00007531040d7816 */ /* 0x000fe40000000005 */
[----:B------:R-:W-:-:S02]  /*e270*/  PRMT R14, R6, 0x6420, R7 ;  /* 0x00006420060e7816 */ /* 0x000fc40000000007 */
[----:B------:R-:W-:Y:S02]  /*e280*/  PRMT R15, R6, 0x7531, R7 ;  /* 0x00007531060f7816 */ /* 0x000fe40000000007 */
[----:B------:R-:W0:Y:S04]  /*e290*/  LDSM.16.MT88.4 R4, [R2+0x16400] ;  /* 0x016400000204783b */ /* 0x000e280000004200 */
[----:B------:R1:W-:Y:S01]  /*e2a0*/  STSM.16.M88.4 [R3+0x4000], R12 ;  /* 0x0040000c03007844 */ /* 0x0003e20000000200 */
[C-C-:B0-----:R-:W-:Y:S02]  /*e2b0*/  PRMT R8, R4.reuse, 0x6420, R5.reuse ;  /* 0x0000642004087816 */ /* 0x141fe40000000005 */
[----:B------:R-:W-:Y:S02]  /*e2c0*/  PRMT R9, R4, 0x7531, R5 ;  /* 0x0000753104097816 */ /* 0x000fe40000000005 */
[----:B------:R-:W-:-:S02]  /*e2d0*/  PRMT R10, R6, 0x6420, R7 ;  /* 0x00006420060a7816 */ /* 0x000fc40000000007 */
        /* <DEDUP_REMOVED lines=8> */
[----:B------:R-:W0:Y:S01]  /*e360*/  LDSM.16.MT88.4 R4, [R2+0x13400] ;  /* 0x013400000204783b */ /* 0x000e220000004200 */
[----:B------:R-:W-:-:S05]  /*e370*/  IMAD.IADD R3, R15, 0x1, R3 ;  /* 0x000000010f037824 */ /* 0x000fca00078e0203 */
        /* <DEDUP_REMOVED lines=17> */
[----:B------:R1:W-:Y:S01]  /*e490*/  STSM.16.M88.4 [R3+0x6000], R8 ;  /* 0x0060000803007844 */ /* 0x0003e20000000200 */
[----:B------:R-:W-:Y:S01]  /*e4a0*/  @!PT LDS RZ, [RZ] ;  /* 0x00000000fffff984 */ /* 0x000fe20000000800 */
[----:B------:R-:W-:Y:S01]  /*e4b0*/  @!PT LDS RZ, [RZ] ;  /* 0x00000000fffff984 */ /* 0x000fe20000000800 */
[----:B------:R-:W-:Y:S01]  /*e4c0*/  @!PT LDS RZ, [RZ] ;  /* 0x00000000fffff984 */ /* 0x000fe20000000800 */
[----:B------:R-:W-:Y:S01]  /*e4d0*/  @!PT LDS RZ, [RZ] ;  /* 0x00000000fffff984 */ /* 0x000fe20000000800 */
[----:B------:R0:W-:Y:S06]  /*e4e0*/  MEMBAR.ALL.CTA ;  /* 0x0000000000007992 */ /* 0x0001ec0000008000 */
[----:B0-----:R-:W0:Y:S01]  /*e4f0*/  FENCE.VIEW.ASYNC.S ;  /* 0x00000000000073c6 */ /* 0x001e220000000000 */
[----:B------:R-:W-:Y:S05]  /*e500*/  @!P1 BRA `(.L_x_86) ;  /* 0x0000000000049947 */ /* 0x000fea0003800000 */
[----:B------:R-:W-:Y:S01]  /*e510*/  BPT.TRAP 0x1 ;  /* 0x000000040000795c */ /* 0x000fe20000300000 */
.L_x_86:
[----:B------:R-:W2:Y:S01]  /*e520*/  LDL.LU R2, [R1] ;  /* 0x0000000001027983 */ /* 0x000ea20000300800 */
[----:B0-----:R-:W-:Y:S03]  /*e530*/  SYNCS.ARRIVE.TRANS64.A1T0 RZ, [R21+URZ+0x38850], RZ ;  /* 0x038850ff15ff79a7 */ /* 0x001fe6000810003f */
[----:B-1----:R-:W3:Y:S01]  /*e540*/  LDL.LU R3, [R1+0x4] ;  /* 0x0000040001037983 */ /* 0x002ee20000300800 */
[----:B------:R-:W0:Y:S01]  /*e550*/  S2R R0, SR_TID.X ;  /* 0x0000000000007919 */ /* 0x000e220000002100 */
[----:B------:R-:W-:Y:S01]  /*e560*/  UIADD3 UR50, UR43, UR50, URZ ;  /* 0x000000322b327290 */ /* 0x000fe2000fffe03f */
[----:B0-----:R-:W-:Y:S01]  /*e570*/  LOP3.LUT R0, R0, 0x7f, RZ, 0xc0, !PT ;  /* 0x0000007f00007812 */ /* 0x001fe200078ec0ff */
[----:B------:R-:W-:Y:S03]  /*e580*/  BAR.SYNC.DEFER_BLOCKING 0x2, 0x80 ;  /* 0x0082000000007b1d */ /* 0x000fe60000010000 */
[----:B------:R-:W-:-:S13]  /*e590*/  ISETP.NE.AND P0, PT, R0, RZ, PT ;  /* 0x000000ff0000720c */ /* 0x000fda0003f05270 */
[----:B------:R-:W-:-:S05]  /*e5a0*/  @!P0 VIADD R0, R21, 0x38880 ;  /* 0x0003888015008836 */ /* 0x000fca0000000000 */
[----:B------:R-:W-:-:S04]  /*e5b0*/  @!P0 PRMT R0, RZ, 0x654, R0 ;  /* 0x00000654ff008816 */ /* 0x000fc80000000000 */
[----:B------:R0:W-:Y:S01]  /*e5c0*/  @!P0 SYNCS.ARRIVE.TRANS64.RED.A1T0 RZ, [R0+URZ], RZ ;  /* 0x000000ff00ff89a7 */ /* 0x0001e2000810043f */
[----:B------:R-:W-:Y:S01]  /*e5d0*/  UIADD3 UR48, UR48, 0x1, URZ ;  /* 0x0000000130307890 */ /* 0x000fe2000fffe03f */
[----:B--2---:R-:W-:Y:S02]  /*e5e0*/  IMAD.MOV.U32 R4, RZ, RZ, R2 ;  /* 0x000000ffff047224 */ /* 0x004fe400078e0002 */
[----:B------:R-:W1:Y:S02]  /*e5f0*/  LDC R2, c[0x0][0xc34] ;  /* 0x00030d00ff027b82 */ /* 0x000e640000000800 */
[----:B0-----:R-:W-:-:S05]  /*e600*/  VIADD R0, R4, 0x1 ;  /* 0x0000000104007836 */ /* 0x001fca0000000000 */
[----:B------:R-:W-:-:S04]  /*e610*/  ISETP.NE.AND P0, PT, R0, 0x2, PT ;  /* 0x000000020000780c */ /* 0x000fc80003f05270 */
[----:B------:R-:W-:Y:S02]  /*e620*/  SEL R0, R0, RZ, P0 ;  /* 0x000000ff00007207 */ /* 0x000fe40000000000 */
[----:B-1----:R-:W-:Y:S02]  /*e630*/  ISETP.LE.AND P1, PT, R2, UR50, PT ;  /* 0x0000003202007c0c */ /* 0x002fe4000bf23270 */
[----:B------:R-:W-:-:S04]  /*e640*/  SEL R2, RZ, 0x1, P0 ;  /* 0x00000001ff027807 */ /* 0x000fc80000000000 */
[----:B---3--:R-:W-:Y:S01]  /*e650*/  LOP3.LUT R3, R3, R2, RZ, 0x3c, !PT ;  /* 0x0000000203037212 */ /* 0x008fe200078e3cff */
[----:B------:R0:W-:Y:S04]  /*e660*/  STL [R1], R0 ;  /* 0x0000000001007387 */ /* 0x0001e80000100800 */
[----:B------:R0:W-:Y:S02]  /*e670*/  STL [R1+0x4], R3 ;  /* 0x0000040301007387 */ /* 0x0001e40000100800 */
[----:B------:R-:W-:Y:S05]  /*e680*/  @!P1 BRA `(.L_x_87) ;  /* 0xffffffc8002c9947 */ /* 0x000fea000383ffff */
[----:B------:R-:W-:-:S12]  /*e690*/  ULOP3.LUT UR48, UR48, 0x1, URZ, 0xc, !UPT ;  /* 0x0000000130307892 */ /* 0x000fd8000f8e0c3f */
.L_x_40:
[----:B0-----:R-:W0:Y:S01]  /*e6a0*/  S2R R3, SR_CgaCtaId ;  /* 0x0000000000037919 */ /* 0x001e220000008800 */
[----:B------:R-:W-:-:S04]  /*e6b0*/  MOV R0, 0x400 ;  /* 0x0000040000007802 */ /* 0x000fc80000000f00 */
[----:B0-----:R-:W-:Y:S01]  /*e6c0*/  LEA R9, R3, R0, 0x18 ;  /* 0x0000000003097211 */ /* 0x001fe200078ec0ff */
[----:B------:R-:W-:-:S05]  /*e6d0*/  IMAD.U32 R0, RZ, RZ, UR48 ;  /* 0x00000030ff007e24 */ /* 0x000fca000f8e00ff */
[----:B------:R-:W-:-:S04]  /*e6e0*/  SHF.L.U32 R0, R0, 0x1f, RZ ;  /* 0x0000001f00007819 */ /* 0x000fc800000006ff */
[----:B------:R-:W0:Y:S02]  /*e6f0*/  SYNCS.PHASECHK.TRANS64.TRYWAIT P0, [R9+URZ+0x38820], R0 ;  /* 0x03882000090075a7 */ /* 0x000e24000800017f */
[----:B0-----:R-:W-:Y:S05]  /*e700*/  @!P0 BRA `(.L_x_88) ;  /* 0x0000001000cc8947 */ /* 0x001fea0003800000 */
.L_x_133:
[----:B------:R-:W1:Y:S02]  /*e710*/  S2R R2, SR_TID.X ;  /* 0x0000000000027919 */ /* 0x000e640000002100 */
[----:B-1----:R-:W-:-:S04]  /*e720*/  SHF.R.U32.HI R2, RZ, 0x5, R2 ;  /* 0x00000005ff027819 */ /* 0x002fc80000011602 */
[----:B------:R-:W-:-:S05]  /*e730*/  LOP3.LUT R2, R2, 0x3, RZ, 0xc0, !PT ;  /* 0x0000000302027812 */ /* 0x000fca00078ec0ff */
[----:B0-----:R-:W0:Y:S02]  /*e740*/  SHFL.IDX PT, R0, R2, RZ, 0x1f ;  /* 0x00001fff02007589 */ /* 0x001e2400000e0000 */
[----:B0-----:R-:W-:-:S13]  /*e750*/  ISETP.NE.AND P0, PT, R0, RZ, PT ;  /* 0x000000ff0000720c */ /* 0x001fda0003f05270 */
[----:B------:R-:W-:Y:S05]  /*e760*/  @P0 EXIT ;  /* 0x000000000000094d */ /* 0x000fea0003800000 */
[----:B------:R-:W-:Y:S01]  /*e770*/  ELECT P0, URZ, PT ;  /* 0x00000000003f782f */ /* 0x000fe20003800000 */
[----:B------:R-:W-:-:S12]  /*e780*/  BSSY B0, `(.L_x_89) ;  /* 0x000002a000007945 */ /* 0x000fd80003800000 */
[----:B------:R-:W-:Y:S05]  /*e790*/  @!P0 BRA `(.L_x_90) ;  /* 0x0000000000a08947 */ /* 0x000fea0003800000 */
[----:B------:R-:W-:-:S06]  /*e7a0*/  ULOP3.LUT UR4, UR38, 0x2, URZ, 0xfc, !UPT ;  /* 0x0000000226047892 */ /* 0x000fcc000f8efc3f */
[----:B------:R-:W-:-:S05]  /*e7b0*/  IMAD.U32 R0, RZ, RZ, UR4 ;  /* 0x00000004ff007e24 */ /* 0x000fca000f8e00ff */
[----:B------:R-:W-:-:S13]  /*e7c0*/  ISETP.NE.AND P0, PT, R0, 0x3, PT ;  /* 0x000000030000780c */ /* 0x000fda0003f05270 */
[----:B------:R-:W-:Y:S05]  /*e7d0*/  @!P0 BRA `(.L_x_91) ;  /* 0x0000000000048947 */ /* 0x000fea0003800000 */
[----:B------:R-:W-:Y:S01]  /*e7e0*/  BPT.TRAP 0x1 ;  /* 0x000000040000795c */ /* 0x000fe20000300000 */
.L_x_91:
[----:B------:R-:W2:Y:S04]  /*e7f0*/  LDL R2, [R1] ;  /* 0x0000000001027983 */ /* 0x000ea80000100800 */
[----:B------:R-:W3:Y:S01]  /*e800*/  LDL.LU R6, [R1+0x4] ;  /* 0x0000040001067983 */ /* 0x000ee20000300800 */
[----:B------:R-:W-:-:S04]  /*e810*/  VIADD R0, R9, 0x38840 ;  /* 0x0003884009007836 */ /* 0x000fc80000000000 */
[C---:B--2---:R-:W-:Y:S02]  /*e820*/  IMAD R5, R2.reuse, 0x8, R0 ;  /* 0x0000000802057824 */ /* 0x044fe400078e0200 */
[----:B------:R-:W-:Y:S01]  /*e830*/  VIADD R2, R2, 0x1 ;  /* 0x0000000102027836 */ /* 0x000fe20000000000 */
[----:B---3--:R-:W-:-:S04]  /*e840*/  SHF.L.U32 R4, R6, 0x1f, RZ ;  /* 0x0000001f06047819 */ /* 0x008fc800000006ff */
[----:B------:R-:W-:Y:S01]  /*e850*/  ISETP.NE.AND P2, PT, R2, 0x2, PT ;  /* 0x000000020200780c */ /* 0x000fe20003f45270 */
[----:B------:R-:W0:Y:S03]  /*e860*/  SYNCS.PHASECHK.TRANS64.TRYWAIT P1, [R5+URZ], R4 ;  /* 0x00000004050075a7 */ /* 0x000e26000802017f */
[----:B------:R-:W-:-:S04]  /*e870*/  SEL R3, RZ, 0x1, P2 ;  /* 0x00000001ff037807 */ /* 0x000fc80001000000 */
[----:B------:R-:W-:Y:S02]  /*e880*/  LOP3.LUT R6, R6, R3, RZ, 0x3c, !PT ;  /* 0x0000000306067212 */ /* 0x000fe400078e3cff */
[----:B------:R-:W-:-:S05]  /*e890*/  SEL R3, R2, RZ, P2 ;  /* 0x000000ff02037207 */ /* 0x000fca0001000000 */
[----:B------:R-:W-:Y:S01]  /*e8a0*/  IMAD R7, R3, 0x8, R0 ;  /* 0x0000000803077824 */ /* 0x000fe200078e0200 */
[----:B------:R-:W-:Y:S01]  /*e8b0*/  SHF.L.U32 R0, R6, 0x1f, RZ ;  /* 0x0000001f06007819 */ /* 0x000fe200000006ff */
[----:B0-----:R-:W-:Y:S06]  /*e8c0*/  @!P1 BRA `(.L_x_92) ;  /* 0x0000001000709947 */ /* 0x001fec0003800000 */
.L_x_134:
[----:B------:R-:W1:Y:S02]  /*e8d0*/  SYNCS.PHASECHK.TRANS64.TRYWAIT P1, [R7+URZ], R0 ;  /* 0x00000000070075a7 */ /* 0x000e64000802017f */
[----:B-1----:R-:W-:Y:S05]  /*e8e0*/  @!P1 BRA `(.L_x_93) ;  /* 0x00000010007c9947 */ /* 0x002fea0003800000 */
.L_x_135:
[----:B------:R-:W-:Y:S05]  /*e8f0*/  @!P0 BRA `(.L_x_94) ;  /* 0x0000000000048947 */ /* 0x000fea0003800000 */
[----:B------:R-:W-:Y:S01]  /*e900*/  BPT.TRAP 0x1 ;  /* 0x000000040000795c */ /* 0x000fe20000300000 */
.L_x_94:
[----:B------:R-:W0:Y:S02]  /*e910*/  LDL.LU R2, [R1] ;  /* 0x0000000001027983 */ /* 0x000e240000300800 */
[----:B0-----:R-:W-:-:S04]  /*e920*/  IMAD R5, R2, 0x8, R9 ;  /* 0x0000000802057824 */ /* 0x001fc800078e0209 */
[----:B------:R-:W0:Y:S02]  /*e930*/  SYNCS.PHASECHK.TRANS64.TRYWAIT P1, [R5+URZ+0x38860], R4 ;  /* 0x03886004050075a7 */ /* 0x000e24000802017f */
[----:B0-----:R-:W-:Y:S05]  /*e940*/  @!P1 BRA `(.L_x_95) ;  /* 0x0000001000789947 */ /* 0x001fea0003800000 */
.L_x_136:
[----:B------:R-:W-:Y:S05]  /*e950*/  @!P0 BRA `(.L_x_96) ;  /* 0x0000000000048947 */ /* 0x000fea0003800000 */
[----:B------:R-:W-:Y:S01]  /*e960*/  BPT.TRAP 0x1 ;  /* 0x000000040000795c */ /* 0x000fe20000300000 */
.L_x_96:
[----:B------:R-:W-:-:S04]  /*e970*/  IMAD R3, R3, 0x8, R9 ;  /* 0x0000000803037824 */ /* 0x000fc800078e0209 */
[----:B------:R-:W2:Y:S02]  /*e980*/  SYNCS.PHASECHK.TRANS64.TRYWAIT P1, [R3+URZ+0x38860], R0 ;  /* 0x03886000030075a7 */ /* 0x000ea4000802017f */
[----:B--2---:R-:W-:Y:S05]  /*e990*/  @!P1 BRA `(.L_x_97) ;  /* 0x0000001000789947 */ /* 0x004fea0003800000 */
.L_x_137:
[----:B------:R-:W-:Y:S05]  /*e9a0*/  @!P0 BRA `(.L_x_98) ;  /* 0x0000000000048947 */ /* 0x000fea0003800000 */
[----:B------:R-:W-:Y:S01]  /*e9b0*/  BPT.TRAP 0x1 ;  /* 0x000000040000795c */ /* 0x000fe20000300000 */
.L_x_98:
[----:B------:R-:W3:Y:S02]  /*e9c0*/  SYNCS.PHASECHK.TRANS64.TRYWAIT P0, [R5+URZ+0x38880], R4 ;  /* 0x03888004050075a7 */ /* 0x000ee4000800017f */
[----:B---3--:R-:W-:Y:S05]  /*e9d0*/  @!P0 BRA `(.L_x_99) ;  /* 0x00000010007c8947 */ /* 0x008fea0003800000 */
.L_x_100:
[----:B----4-:R4:W0:Y:S02]  /*e9e0*/  SYNCS.PHASECHK.TRANS64.TRYWAIT P0, [R3+URZ+0x38880], R0 ;  /* 0x03888000030075a7 */ /* 0x010824000800017f */
[----:B0-----:R-:W-:Y:S05]  /*e9f0*/  @!P0 NANOSLEEP.SYNCS 0x989680 ;  /* 0x009896800000895d */ /* 0x001fea0003900000 */
[----:B------:R-:W0:Y:S02]  /*ea00*/  @!P0 SYNCS.PHASECHK.TRANS64 P0, [R3+URZ+0x38880], R0 ;  /* 0x03888000030085a7 */ /* 0x000e24000800007f */
[----:B0-----:R-:W-:Y:S05]  /*ea10*/  @!P0 BRA `(.L_x_100) ;  /* 0xfffffffc00f08947 */ /* 0x001fea000383ffff */
.L_x_90:
[----:B------:R-:W-:Y:S05]  /*ea20*/  BSYNC B0 ;  /* 0x0000000000007941 */ /* 0x000fea0003800000 */
.L_x_89:
[----:B------:R-:W-:Y:S05]  /*ea30*/  EXIT ;  /* 0x000000000000794d */ /* 0x000fea0003800000 */
.L_x_10:
[----:B0-----:R-:W-:-:S04]  /*ea40*/  IMAD.U32 R3, RZ, RZ, UR39 ;  /* 0x00000027ff037e24 */ /* 0x001fc8000f8e00ff */
[----:B------:R0:W1:Y:S03]  /*ea50*/  SYNCS.PHASECHK.TRANS64.TRYWAIT P1, [R3+URZ+0x38800], R8 ;  /* 0x03880008030075a7 */ /* 0x000066000802017f */
[----:B-1----:R-:W-:Y:S05]  /*ea60*/  @!P1 NANOSLEEP.SYNCS 0x989680 ;  /* 0x009896800000995d */ /* 0x002fea0003900000 */
[----:B------:R-:W1:Y:S02]  /*ea70*/  @!P1 SYNCS.PHASECHK.TRANS64 P1, [R3+URZ+0x38800], R8 ;  /* 0x03880008030095a7 */ /* 0x000e64000802007f */
[----:B-1----:R-:W-:Y:S05]  /*ea80*/  @!P1 BRA `(.L_x_10) ;  /* 0xfffffffc00ec9947 */ /* 0x002fea000383ffff */
[----:B------:R-:W-:Y:S05]  /*ea90*/  BRA `(.L_x_101) ;  /* 0xffffff28009c7947 */ /* 0x000fea000383ffff */
.L_x_14:
[----:B-1----:R1:W2:Y:S02]  /*eaa0*/  SYNCS.PHASECHK.TRANS64.TRYWAIT P1, [R3+URZ+0x38830], R4 ;  /* 0x03883004030075a7 */ /* 0x0022a4000802017f */
[----:B--2---:R-:W-:Y:S05]  /*eab0*/  @!P1 NANOSLEEP.SYNCS 0x989680 ;  /* 0x009896800000995d */ /* 0x004fea0003900000 */
[----:B------:R-:W2:Y:S02]  /*eac0*/  @!P1 SYNCS.PHASECHK.TRANS64 P1, [R3+URZ+0x38830], R4 ;  /* 0x03883004030095a7 */ /* 0x000ea4000802007f */
[----:B--2---:R-:W-:Y:S05]  /*ead0*/  @!P1 BRA `(.L_x_14) ;  /* 0xfffffffc00f09947 */ /* 0x004fea000383ffff */
[----:B------:R-:W-:Y:S05]  /*eae0*/  BRA `(.L_x_13) ;  /* 0xffffff2800c47947 */ /* 0x000fea000383ffff */
.L_x_19:
[----:B-1----:R-:W-:-:S04]  /*eaf0*/  IMAD.U32 R8, RZ, RZ, UR6 ;  /* 0x00000006ff087e24 */ /* 0x002fc8000f8e00ff */
[----:B------:R1:W2:Y:S03]  /*eb00*/  SYNCS.PHASECHK.TRANS64.TRYWAIT P1, [R8+URZ+0x38830], R7 ;  /* 0x03883007080075a7 */ /* 0x0002a6000802017f */
[----:B--2---:R-:W-:Y:S05]  /*eb10*/  @!P1 NANOSLEEP.SYNCS 0x989680 ;  /* 0x009896800000995d */ /* 0x004fea0003900000 */
[----:B------:R-:W2:Y:S02]  /*eb20*/  @!P1 SYNCS.PHASECHK.TRANS64 P1, [R8+URZ+0x38830], R7 ;  /* 0x03883007080095a7 */ /* 0x000ea4000802007f */
[----:B--2---:R-:W-:Y:S05]  /*eb30*/  @!P1 BRA `(.L_x_19) ;  /* 0xfffffffc00ec9947 */ /* 0x004fea000383ffff */
[----:B------:R-:W-:Y:S05]  /*eb40*/  BRA `(.L_x_16) ;  /* 0xffffff5c00607947 */ /* 0x000fea000383ffff */
.L_x_23:
[----:B-1----:R-:W-:-:S04]  /*eb50*/  IMAD.U32 R8, RZ, RZ, UR6 ;  /* 0x00000006ff087e24 */ /* 0x002fc8000f8e00ff */
[----:B------:R1:W2:Y:S03]  /*eb60*/  SYNCS.PHASECHK.TRANS64.TRYWAIT P1, [R8+URZ+0x38850], R7 ;  /* 0x03885007080075a7 */ /* 0x0002a6000802017f */
[----:B--2---:R-:W-:Y:S05]  /*eb70*/  @!P1 NANOSLEEP.SYNCS 0x989680 ;  /* 0x009896800000995d */ /* 0x004fea0003900000 */
[----:B------:R-:W2:Y:S02]  /*eb80*/  @!P1 SYNCS.PHASECHK.TRANS64 P1, [R8+URZ+0x38850], R7 ;  /* 0x03885007080095a7 */ /* 0x000ea4000802007f */
[----:B--2---:R-:W-:Y:S05]  /*eb90*/  @!P1 BRA `(.L_x_23) ;  /* 0xfffffffc00ec9947 */ /* 0x004fea000383ffff */
[----:B------:R-:W-:Y:S05]  /*eba0*/  BRA `(.L_x_20) ;  /* 0xffffff6000347947 */ /* 0x000fea000383ffff */
.L_x_29:
[----:B-1----:R-:W-:-:S04]  /*ebb0*/  IMAD.U32 R3, RZ, RZ, UR7 ;  /* 0x00000007ff037e24 */ /* 0x002fc8000f8e00ff */
[----:B------:R1:W2:Y:S03]  /*ebc0*/  SYNCS.PHASECHK.TRANS64.TRYWAIT P1, [R3+URZ+0x38850], R0 ;  /* 0x03885000030075a7 */ /* 0x0002a6000802017f */
[----:B--2---:R-:W-:Y:S05]  /*ebd0*/  @!P1 NANOSLEEP.SYNCS 0x989680 ;  /* 0x009896800000995d */ /* 0x004fea0003900000 */
[----:B------:R-:W2:Y:S02]  /*ebe0*/  @!P1 SYNCS.PHASECHK.TRANS64 P1, [R3+URZ+0x38850], R0 ;  /* 0x03885000030095a7 */ /* 0x000ea4000802007f */
[----:B--2---:R-:W-:Y:S05]  /*ebf0*/  @!P1 BRA `(.L_x_29) ;  /* 0xfffffffc00ec9947 */ /* 0x004fea000383ffff */
[----:B------:R-:W-:Y:S05]  /*ec00*/  BRA `(.L_x_28) ;  /* 0xffffff8400e07947 */ /* 0x000fea000383ffff */
.L_x_45:
[----:B------:R-:W-:Y:S02]  /*ec10*/  IMAD.MOV.U32 R13, RZ, RZ, R18 ;  /* 0x000000ffff0d7224 */ /* 0x000fe400078e0012 */
[----:B------:R-:W-:Y:S02]  /*ec20*/  IMAD.MOV.U32 R12, RZ, RZ, RZ ;  /* 0x000000ffff0c7224 */ /* 0x000fe400078e00ff */
[----:B------:R-:W-:Y:S02]  /*ec30*/  IMAD.MOV.U32 R11, RZ, RZ, 0x1f ;  /* 0x0000001fff0b7424 */ /* 0x000fe400078e00ff */
[----:B------:R-:W-:-:S07]  /*ec40*/  IMAD.MOV.U32 R15, RZ, RZ, -0x1 ;  /* 0xffffffffff0f7424 */ /* 0x000fce00078e00ff */
[----:B0-----:R-:W-:Y:S05]  /*ec50*/  WARPSYNC.COLLECTIVE R15, `(.L_x_102) ;  /* 0x000000000f087348 */ /* 0x001fea0003c00000 */
[----:B------:R1:W2:Y:S02]  /*ec60*/  SHFL.IDX P6, R14, R13, R12, R11 ;  /* 0x0000000c0d0e7389 */ /* 0x0002a400000c000b */
[----:B012---:R-:W-:Y:S01]  /*ec70*/  ENDCOLLECTIVE ;  /* 0x000000000000791b */ /* 0x007fe20003800000 */
.L_x_102:
[----:B------:R-:W-:Y:S05]  /*ec80*/  BRA `(.L_x_103) ;  /* 0xffffffc800b47947 */ /* 0x000fea000383ffff */
.L_x_47:
[----:B------:R-:W-:Y:S01]  /*ec90*/  BSSY B0, `(.L_x_104) ;  /* 0x0000006000007945 */ /* 0x000fe20003800000 */
[----:B------:R-:W-:-:S07]  /*eca0*/  IMAD.MOV.U32 R15, RZ, RZ, -0x1 ;  /* 0xffffffffff0f7424 */ /* 0x000fce00078e00ff */
[----:B01----:R-:W-:Y:S05]  /*ecb0*/  WARPSYNC.COLLECTIVE R15, `(.L_x_105) ;  /* 0x000000000f0c7348 */ /* 0x003fea0003c00000 */
[----:B------:R-:W-:Y:S02]  /*ecc0*/  ELECT P6, UR62, PT ;  /* 0x00000000003e782f */ /* 0x000fe400038c0000 */
[----:B------:R-:W-:Y:S01]  /*ecd0*/  MOV R14, UR62 ;  /* 0x0000003e000e7c02 */ /* 0x000fe20008000f00 */
[----:B01----:R-:W-:Y:S10]  /*ece0*/  ENDCOLLECTIVE ;  /* 0x000000000000791b */ /* 0x003ff40003800000 */
.L_x_105:
[----:B------:R-:W-:Y:S05]  /*ecf0*/  BSYNC B0 ;  /* 0x0000000000007941 */ /* 0x000fea0003800000 */
.L_x_104:
[----:B------:R-:W-:Y:S05]  /*ed00*/  BRA `(.L_x_106) ;  /* 0xffffffc800c47947 */ /* 0x000fea000383ffff */
.L_x_49:
[----:B--2---:R2:W3:Y:S02]  /*ed10*/  SYNCS.PHASECHK.TRANS64.TRYWAIT P0, [R4+URZ+0x38880], R3 ;  /* 0x03888003040075a7 */ /* 0x0044e4000800017f */
[----:B---3--:R-:W-:Y:S05]  /*ed20*/  @!P0 NANOSLEEP.SYNCS 0x989680 ;  /* 0x009896800000895d */ /* 0x008fea0003900000 */
[----:B------:R-:W3:Y:S02]  /*ed30*/  @!P0 SYNCS.PHASECHK.TRANS64 P0, [R4+URZ+0x38880], R3 ;  /* 0x03888003040085a7 */ /* 0x000ee4000800007f */
[----:B---3--:R-:W-:Y:S05]  /*ed40*/  @!P0 BRA `(.L_x_49) ;  /* 0xfffffffc00f08947 */ /* 0x008fea000383ffff */
[----:B------:R-:W-:Y:S05]  /*ed50*/  BRA `(.L_x_107) ;  /* 0xffffffcc00247947 */ /* 0x000fea000383ffff */
.L_x_51:
[----:B---3--:R3:W4:Y:S02]  /*ed60*/  SYNCS.PHASECHK.TRANS64.TRYWAIT P0, [R4+URZ+0x38840], R3 ;  /* 0x03884003040075a7 */ /* 0x008724000800017f */
[----:B----4-:R-:W-:Y:S05]  /*ed70*/  @!P0 NANOSLEEP.SYNCS 0x989680 ;  /* 0x009896800000895d */ /* 0x010fea0003900000 */
[----:B------:R-:W4:Y:S02]  /*ed80*/  @!P0 SYNCS.PHASECHK.TRANS64 P0, [R4+URZ+0x38840], R3 ;  /* 0x03884003040085a7 */ /* 0x000f24000800007f */
[----:B----4-:R-:W-:Y:S05]  /*ed90*/  @!P0 BRA `(.L_x_51) ;  /* 0xfffffffc00f08947 */ /* 0x010fea000383ffff */
[----:B------:R-:W-:Y:S05]  /*eda0*/  BRA `(.L_x_108) ;  /* 0xffffffcc00907947 */ /* 0x000fea000383ffff */
.L_x_54:
[----:B------:R-:W-:Y:S02]  /*edb0*/  IMAD.MOV.U32 R13, RZ, RZ, R4 ;  /* 0x000000ffff0d7224 */ /* 0x000fe400078e0004 */
[----:B------:R-:W-:Y:S02]  /*edc0*/  IMAD.MOV.U32 R12, RZ, RZ, RZ ;  /* 0x000000ffff0c7224 */ /* 0x000fe400078e00ff */
[----:B------:R-:W-:Y:S02]  /*edd0*/  IMAD.MOV.U32 R11, RZ, RZ, 0x181f ;  /* 0x0000181fff0b7424 */ /* 0x000fe400078e00ff */
[----:B------:R-:W-:Y:S02]  /*ede0*/  IMAD.MOV.U32 R15, RZ, RZ, -0x1 ;  /* 0xffffffffff0f7424 */ /* 0x000fe400078e00ff */
[----:B------:R-:W-:-:S07]  /*edf0*/  IMAD.IADD R2, R17, 0x1, R5 ;  /* 0x0000000111027824 */ /* 0x000fce00078e0205 */
[----:B-----5:R-:W-:Y:S05]  /*ee00*/  WARPSYNC.COLLECTIVE R15, `(.L_x_109) ;  /* 0x000000000f087348 */ /* 0x020fea0003c00000 */
[----:B------:R0:W1:Y:S02]  /*ee10*/  SHFL.IDX P6, R14, R13, R12, R11 ;  /* 0x0000000c0d0e7389 */ /* 0x00006400000c000b */
[----:B01---5:R-:W-:Y:S01]  /*ee20*/  ENDCOLLECTIVE ;  /* 0x000000000000791b */ /* 0x023fe20003800000 */
.L_x_109:
[----:B------:R-:W-:Y:S02]  /*ee30*/  VIADD R5, R2, 0x10 ;  /* 0x0000001002057836 */ /* 0x000fe40000000000 */
[----:B------:R-:W-:Y:S02]  /*ee40*/  IMAD.MOV.U32 R13, RZ, RZ, R0 ;  /* 0x000000ffff0d7224 */ /* 0x000fe400078e0000 */
[----:B------:R-:W-:-:S07]  /*ee50*/  IMAD.MOV.U32 R6, RZ, RZ, R14 ;  /* 0x000000ffff067224 */ /* 0x000fce00078e000e */
[----:B------:R-:W-:Y:S05]  /*ee60*/  WARPSYNC.COLLECTIVE R15, `(.L_x_110) ;  /* 0x000000000f087348 */ /* 0x000fea0003c00000 */
[----:B------:R0:W1:Y:S02]  /*ee70*/  SHFL.IDX P6, R14, R13, R12, R11 ;  /* 0x0000000c0d0e7389 */ /* 0x00006400000c000b */
[----:B01----:R-:W-:Y:S01]  /*ee80*/  ENDCOLLECTIVE ;  /* 0x000000000000791b */ /* 0x003fe20003800000 */
.L_x_110:
[----:B------:R-:W-:Y:S02]  /*ee90*/  ULDC UR4, c[0x0][0x288] ;  /* 0x0000a20000047ab9 */ /* 0x000fe40000000800 */
[----:B------:R-:W-:-:S05]  /*eea0*/  IMAD R3, R8, UR4, RZ ;  /* 0x0000000408037c24 */ /* 0x000fca000f8e02ff */
[----:B------:R-:W-:Y:S01]  /*eeb0*/  ISETP.GE.AND P2, PT, R2, R3, PT ;  /* 0x000000030200720c */ /* 0x000fe20003f46270 */
[----:B------:R-:W-:Y:S02]  /*eec0*/  IMAD.MOV.U32 R13, RZ, RZ, R4 ;  /* 0x000000ffff0d7224 */ /* 0x000fe400078e0004 */
[----:B------:R-:W-:Y:S02]  /*eed0*/  IMAD.MOV.U32 R12, RZ, RZ, 0x1 ;  /* 0x00000001ff0c7424 */ /* 0x000fe400078e00ff */
[----:B------:R-:W-:-:S08]  /*eee0*/  IMAD.MOV.U32 R7, RZ, RZ, R14 ;  /* 0x000000ffff077224 */ /* 0x000fd000078e000e */
[----:B------:R-:W-:Y:S05]  /*eef0*/  WARPSYNC.COLLECTIVE R15, `(.L_x_111) ;  /* 0x000000000f087348 */ /* 0x000fea0003c00000 */
[----:B------:R0:W1:Y:S02]  /*ef00*/  SHFL.IDX P6, R14, R13, R12, R11 ;  /* 0x0000000c0d0e7389 */ /* 0x00006400000c000b */
[----:B01----:R-:W-:Y:S01]  /*ef10*/  ENDCOLLECTIVE ;  /* 0x000000000000791b */ /* 0x003fe20003800000 */
.L_x_111:
[----:B------:R-:W-:-:S05]  /*ef20*/  @!P2 IADD3 R7, P3, R10, R7, RZ ;  /* 0x000000070a07a210 */ /* 0x000fca0007f7e0ff */
[----:B------:R-:W-:-:S05]  /*ef30*/  @!P2 IMAD.X R6, RZ, RZ, R6, P3 ;  /* 0x000000ffff06a224 */ /* 0x000fca00018e0606 */
[----:B------:R-:W-:Y:S01]  /*ef40*/  @!P2 LOP3.LUT R7, R7, R6, RZ, 0x3c, !PT ;  /* 0x000000060707a212 */ /* 0x000fe200078e3cff */
[----:B------:R-:W-:-:S03]  /*ef50*/  IMAD.MOV.U32 R13, RZ, RZ, R0 ;  /* 0x000000ffff0d7224 */ /* 0x000fc600078e0000 */
[----:B------:R-:W-:-:S04]  /*ef60*/  @!P2 LOP3.LUT R6, R7, R6, RZ, 0x3c, !PT ;  /* 0x000000060706a212 */ /* 0x000fc800078e3cff */
[----:B------:R-:W-:-:S05]  /*ef70*/  @!P2 LOP3.LUT R7, R7, R6, RZ, 0x3c, !PT ;  /* 0x000000060707a212 */ /* 0x000fca00078e3cff */
[----:B------:R-:W-:Y:S01]  /*ef80*/  @!PT LDS RZ, [RZ] ;  /* 0x00000000fffff984 */ /* 0x000fe20000000800 */
[----:B------:R-:W-:Y:S01]  /*ef90*/  @!PT LDS RZ, [RZ] ;  /* 0x00000000fffff984 */ /* 0x000fe20000000800 */
[----:B------:R-:W-:Y:S01]  /*efa0*/  @!PT LDS RZ, [RZ] ;  /* 0x00000000fffff984 */ /* 0x000fe20000000800 */
[----:B------:R0:W-:Y:S04]  /*efb0*/  @!P2 LDGSTS.E.BYPASS.LTC128B.128 [R9+0x20400], desc[UR46][R6.64], !P0 ;  /* 0x204000000609afae */ /* 0x0001e8000c101d6e */
[----:B------:R0:W-:Y:S01]  /*efc0*/  @!P2 LDGSTS.E.BYPASS.LTC128B.128 [R9+0x24400], desc[UR46][R6.64+0x80], !P1 ;  /* 0x244000800609afae */ /* 0x0001e2000c901d6e */
[----:B------:R-:W-:Y:S01]  /*efd0*/  ISETP.GE.AND P2, PT, R5, R3, PT ;  /* 0x000000030500720c */ /* 0x000fe20003f46270 */
[----:B------:R-:W-:-:S12]  /*efe0*/  IMAD.MOV.U32 R5, RZ, RZ, R14 ;  /* 0x000000ffff057224 */ /* 0x000fd800078e000e */
[----:B0-----:R-:W-:Y:S05]  /*eff0*/  WARPSYNC.COLLECTIVE R15, `(.L_x_112) ;  /* 0x000000000f087348 */ /* 0x001fea0003c00000 */
[----:B------:R1:W2:Y:S02]  /*f000*/  SHFL.IDX P6, R14, R13, R12, R11 ;  /* 0x0000000c0d0e7389 */ /* 0x0002a400000c000b */
[----:B012---:R-:W-:Y:S01]  /*f010*/  ENDCOLLECTIVE ;  /* 0x000000000000791b */ /* 0x007fe20003800000 */
.L_x_112:
[----:B------:R-:W-:Y:S02]  /*f020*/  IMAD.MOV.U32 R13, RZ, RZ, R4 ;  /* 0x000000ffff0d7224 */ /* 0x000fe400078e0004 */
[----:B------:R-:W-:Y:S02]  /*f030*/  IMAD.MOV.U32 R12, RZ, RZ, 0x2 ;  /* 0x00000002ff0c7424 */ /* 0x000fe400078e00ff */
[----:B------:R-:W-:-:S07]  /*f040*/  IMAD.MOV.U32 R8, RZ, RZ, R14 ;  /* 0x000000ffff087224 */ /* 0x000fce00078e000e */
[----:B------:R-:W-:Y:S05]  /*f050*/  WARPSYNC.COLLECTIVE R15, `(.L_x_113) ;  /* 0x000000000f087348 */ /* 0x000fea0003c00000 */
[----:B------:R0:W1:Y:S02]  /*f060*/  SHFL.IDX P6, R14, R13, R12, R11 ;  /* 0x0000000c0d0e7389 */ /* 0x00006400000c000b */
[----:B01----:R-:W-:Y:S01]  /*f070*/  ENDCOLLECTIVE ;  /* 0x000000000000791b */ /* 0x003fe20003800000 */
.L_x_113:
[----:B------:R-:W-:Y:S01]  /*f080*/  @!P2 IADD3 R6, P3, R10, R8, RZ ;  /* 0x000000080a06a210 */ /* 0x000fe20007f7e0ff */
[----:B------:R-:W-:-:S04]  /*f090*/  VIADD R8, R2, 0x60 ;  /* 0x0000006002087836 */ /* 0x000fc80000000000 */
[----:B------:R-:W-:-:S04]  /*f0a0*/  @!P2 IMAD.X R5, RZ, RZ, R5, P3 ;  /* 0x000000ffff05a224 */ /* 0x000fc800018e0605 */
[----:B------:R-:W-:Y:S02]  /*f0b0*/  @!P2 IMAD.MOV.U32 R7, RZ, RZ, R5 ;  /* 0x000000ffff07a224 */ /* 0x000fe400078e0005 */
[----:B------:R-:W-:Y:S02]  /*f0c0*/  VIADD R5, R2, 0x20 ;  /* 0x0000002002057836 */ /* 0x000fe40000000000 */
[----:B------:R-:W-:Y:S01]  /*f0d0*/  IMAD.MOV.U32 R13, RZ, RZ, R0 ;  /* 0x000000ffff0d7224 */ /* 0x000fe200078e0000 */
        /* <DEDUP_REMOVED lines=10> */
.L_x_114:
[----:B------:R-:W-:Y:S02]  /*f180*/  IMAD.MOV.U32 R13, RZ, RZ, R4 ;  /* 0x000000ffff0d7224 */ /* 0x000fe400078e0004 */
[----:B------:R-:W-:Y:S02]  /*f190*/  IMAD.MOV.U32 R12, RZ, RZ, 0x3 ;  /* 0x00000003ff0c7424 */ /* 0x000fe400078e00ff */
[----:B------:R-:W-:-:S07]  /*f1a0*/  IMAD.MOV.U32 R6, RZ, RZ, R14 ;  /* 0x000000ffff067224 */ /* 0x000fce00078e000e */
[----:B------:R-:W-:Y:S05]  /*f1b0*/  WARPSYNC.COLLECTIVE R15, `(.L_x_115) ;  /* 0x000000000f087348 */ /* 0x000fea0003c00000 */
[----:B------:R0:W1:Y:S02]  /*f1c0*/  SHFL.IDX P6, R14, R13, R12, R11 ;  /* 0x0000000c0d0e7389 */ /* 0x00006400000c000b */
[----:B01----:R-:W-:Y:S01]  /*f1d0*/  ENDCOLLECTIVE ;  /* 0x000000000000791b */ /* 0x003fe20003800000 */
.L_x_115:
[----:B------:R-:W-:-:S05]  /*f1e0*/  @!P2 IADD3 R6, P3, R10, R6, RZ ;  /* 0x000000060a06a210 */ /* 0x000fca0007f7e0ff */
        /* <DEDUP_REMOVED lines=14> */
.L_x_116:
[----:B------:R-:W-:Y:S02]  /*f2d0*/  IMAD.MOV.U32 R13, RZ, RZ, R4 ;  /* 0x000000ffff0d7224 */ /* 0x000fe400078e0004 */
[----:B------:R-:W-:Y:S02]  /*f2e0*/  IMAD.MOV.U32 R12, RZ, RZ, 0x4 ;  /* 0x00000004ff0c7424 */ /* 0x000fe400078e00ff */
[----:B------:R-:W-:-:S07]  /*f2f0*/  IMAD.MOV.U32 R6, RZ, RZ, R14 ;  /* 0x000000ffff067224 */ /* 0x000fce00078e000e */
[----:B------:R-:W-:Y:S05]  /*f300*/  WARPSYNC.COLLECTIVE R15, `(.L_x_117) ;  /* 0x000000000f087348 */ /* 0x000fea0003c00000 */
[----:B------:R0:W1:Y:S02]  /*f310*/  SHFL.IDX P6, R14, R13, R12, R11 ;  /* 0x0000000c0d0e7389 */ /* 0x00006400000c000b */
[----:B01----:R-:W-:Y:S01]  /*f320*/  ENDCOLLECTIVE ;  /* 0x000000000000791b */ /* 0x003fe20003800000 */
.L_x_117:
        /* <DEDUP_REMOVED lines=15> */
.L_x_118:
[----:B------:R-:W-:Y:S02]  /*f420*/  IMAD.MOV.U32 R13, RZ, RZ, R4 ;  /* 0x000000ffff0d7224 */ /* 0x000fe400078e0004 */
[----:B------:R-:W-:Y:S02]  /*f430*/  IMAD.MOV.U32 R12, RZ, RZ, 0x5 ;  /* 0x00000005ff0c7424 */ /* 0x000fe400078e00ff */
[----:B------:R-:W-:-:S07]  /*f440*/  IMAD.MOV.U32 R6, RZ, RZ, R14 ;  /* 0x000000ffff067224 */ /* 0x000fce00078e000e */
[----:B------:R-:W-:Y:S05]  /*f450*/  WARPSYNC.COLLECTIVE R15, `(.L_x_119) ;  /* 0x000000000f087348 */ /* 0x000fea0003c00000 */
[----:B------:R0:W1:Y:S02]  /*f460*/  SHFL.IDX P6, R14, R13, R12, R11 ;  /* 0x0000000c0d0e7389 */ /* 0x00006400000c000b */
[----:B01----:R-:W-:Y:S01]  /*f470*/  ENDCOLLECTIVE ;  /* 0x000000000000791b */ /* 0x003fe20003800000 */
.L_x_119:
        /* <DEDUP_REMOVED lines=15> */
.L_x_120:
[----:B------:R-:W-:Y:S02]  /*f570*/  IMAD.MOV.U32 R13, RZ, RZ, R4 ;  /* 0x000000ffff0d7224 */ /* 0x000fe400078e0004 */
[----:B------:R-:W-:Y:S02]  /*f580*/  IMAD.MOV.U32 R12, RZ, RZ, 0x6 ;  /* 0x00000006ff0c7424 */ /* 0x000fe400078e00ff */
[----:B------:R-:W-:-:S07]  /*f590*/  IMAD.MOV.U32 R6, RZ, RZ, R14 ;  /* 0x000000ffff067224 */ /* 0x000fce00078e000e */
[----:B------:R-:W-:Y:S05]  /*f5a0*/  WARPSYNC.COLLECTIVE R15, `(.L_x_121) ;  /* 0x000000000f087348 */ /* 0x000fea0003c00000 */
[----:B------:R0:W1:Y:S02]  /*f5b0*/  SHFL.IDX P6, R14, R13, R12, R11 ;  /* 0x0000000c0d0e7389 */ /* 0x00006400000c000b */
[----:B01----:R-:W-:Y:S01]  /*f5c0*/  ENDCOLLECTIVE ;  /* 0x000000000000791b */ /* 0x003fe20003800000 */
.L_x_121:
[----:B------:R-:W-:-:S05]  /*f5d0*/  @!P2 IADD3 R6, P3, R10, R6, RZ ;  /* 0x000000060a06a210 */ /* 0x000fca0007f7e0ff */
[----:B------:R-:W-:-:S04]  /*f5e0*/  @!P2 IMAD.X R5, RZ, RZ, R5, P3 ;  /* 0x000000ffff05a224 */ /* 0x000fc800018e0605 */
[----:B------:R-:W-:Y:S02]  /*f5f0*/  @!P2 IMAD.MOV.U32 R7, RZ, RZ, R5 ;  /* 0x000000ffff07a224 */ /* 0x000fe400078e0005 */
[----:B------:R-:W-:-:S03]  /*f600*/  IMAD.MOV.U32 R13, RZ, RZ, R0 ;  /* 0x000000ffff0d7224 */ /* 0x000fc600078e0000 */
        /* <DEDUP_REMOVED lines=10> */
.L_x_122:
[----:B------:R-:W-:Y:S02]  /*f6b0*/  IMAD.MOV.U32 R13, RZ, RZ, R4 ;  /* 0x000000ffff0d7224 */ /* 0x000fe400078e0004 */
[----:B------:R-:W-:Y:S02]  /*f6c0*/  IMAD.MOV.U32 R12, RZ, RZ, 0x7 ;  /* 0x00000007ff0c7424 */ /* 0x000fe400078e00ff */
[----:B------:R-:W-:-:S07]  /*f6d0*/  IMAD.MOV.U32 R6, RZ, RZ, R14 ;  /* 0x000000ffff067224 */ /* 0x000fce00078e000e */
[----:B------:R-:W-:Y:S05]  /*f6e0*/  WARPSYNC.COLLECTIVE R15, `(.L_x_123) ;  /* 0x000000000f087348 */ /* 0x000fea0003c00000 */
[----:B------:R0:W1:Y:S02]  /*f6f0*/  SHFL.IDX P6, R14, R13, R12, R11 ;  /* 0x0000000c0d0e7389 */ /* 0x00006400000c000b */
[----:B01----:R-:W-:Y:S01]  /*f700*/  ENDCOLLECTIVE ;  /* 0x000000000000791b */ /* 0x003fe20003800000 */
.L_x_123:
        /* <DEDUP_REMOVED lines=9> */
[----:B------:R-:W-:-:S07]  /*f7a0*/  IMAD.MOV.U32 R4, RZ, RZ, R14 ;  /* 0x000000ffff047224 */ /* 0x000fce00078e000e */
[----:B0-----:R-:W-:Y:S05]  /*f7b0*/  WARPSYNC.COLLECTIVE R15, `(.L_x_124) ;  /* 0x000000000f087348 */ /* 0x001fea0003c00000 */
[----:B------:R1:W2:Y:S02]  /*f7c0*/  SHFL.IDX P6, R14, R13, R12, R11 ;  /* 0x0000000c0d0e7389 */ /* 0x0002a400000c000b */
[----:B012---:R-:W-:Y:S01]  /*f7d0*/  ENDCOLLECTIVE ;  /* 0x000000000000791b */ /* 0x007fe20003800000 */
.L_x_124:
[----:B------:R-:W-:Y:S01]  /*f7e0*/  IMAD.MOV.U32 R0, RZ, RZ, R14 ;  /* 0x000000ffff007224 */ /* 0x000fe200078e000e */
[----:B------:R-:W-:Y:S06]  /*f7f0*/  BRA `(.L_x_125) ;  /* 0xffffffcc00e47947 */ /* 0x000fec000383ffff */
.L_x_57:
[----:B-1----:R-:W-:-:S04]  /*f800*/  IMAD.U32 R3, RZ, RZ, UR41 ;  /* 0x00000029ff037e24 */ /* 0x002fc8000f8e00ff */
[----:B------:R1:W2:Y:S03]  /*f810*/  SYNCS.PHASECHK.TRANS64.TRYWAIT P0, [R3+URZ+0x38820], R0 ;  /* 0x03882000030075a7 */ /* 0x0002a6000800017f */
[----:B--2---:R-:W-:Y:S05]  /*f820*/  @!P0 NANOSLEEP.SYNCS 0x989680 ;  /* 0x009896800000895d */ /* 0x004fea0003900000 */
[----:B------:R-:W2:Y:S02]  /*f830*/  @!P0 SYNCS.PHASECHK.TRANS64 P0, [R3+URZ+0x38820], R0 ;  /* 0x03882000030085a7 */ /* 0x000ea4000800007f */
[----:B--2---:R-:W-:Y:S05]  /*f840*/  @!P0 BRA `(.L_x_57) ;  /* 0xfffffffc00ec8947 */ /* 0x004fea000383ffff */
[----:B------:R-:W-:Y:S05]  /*f850*/  BRA `(.L_x_126) ;  /* 0xffffffd000247947 */ /* 0x000fea000383ffff */
.L_x_63:
[----:B0-----:R0:W2:Y:S02]  /*f860*/  SYNCS.PHASECHK.TRANS64.TRYWAIT P0, [R4+URZ+0x38880], R2 ;  /* 0x03888002040075a7 */ /* 0x0010a4000800017f */
[----:B--2---:R-:W-:Y:S05]  /*f870*/  @!P0 NANOSLEEP.SYNCS 0x989680 ;  /* 0x009896800000895d */ /* 0x004fea0003900000 */
[----:B------:R-:W2:Y:S02]  /*f880*/  @!P0 SYNCS.PHASECHK.TRANS64 P0, [R4+URZ+0x38880], R2 ;  /* 0x03888002040085a7 */ /* 0x000ea4000800007f */
[----:B--2---:R-:W-:Y:S05]  /*f890*/  @!P0 BRA `(.L_x_63) ;  /* 0xfffffffc00f08947 */ /* 0x004fea000383ffff */
[----:B------:R-:W-:Y:S05]  /*f8a0*/  BRA `(.L_x_127) ;  /* 0xffffffd000d47947 */ /* 0x000fea000383ffff */
.L_x_69:
[----:B--2---:R2:W3:Y:S02]  /*f8b0*/  SYNCS.PHASECHK.TRANS64.TRYWAIT P0, [R4+URZ+0x38840], R2 ;  /* 0x03884002040075a7 */ /* 0x0044e4000800017f */
[----:B---3--:R-:W-:Y:S05]  /*f8c0*/  @!P0 NANOSLEEP.SYNCS 0x989680 ;  /* 0x009896800000895d */ /* 0x008fea0003900000 */
[----:B------:R-:W3:Y:S02]  /*f8d0*/  @!P0 SYNCS.PHASECHK.TRANS64 P0, [R4+URZ+0x38840], R2 ;  /* 0x03884002040085a7 */ /* 0x000ee4000800007f */
[----:B---3--:R-:W-:Y:S05]  /*f8e0*/  @!P0 BRA `(.L_x_69) ;  /* 0xfffffffc00f08947 */ /* 0x008fea000383ffff */
[----:B------:R-:W-:Y:S05]  /*f8f0*/  BRA `(.L_x_128) ;  /* 0xffffffd400907947 */ /* 0x000fea000383ffff */
.L_x_76:
[----:B0-----:R0:W2:Y:S02]  /*f900*/  SYNCS.PHASECHK.TRANS64.TRYWAIT P0, [R19+URZ+0x38870], R2 ;  /* 0x03887002130075a7 */ /* 0x0010a4000800017f */
[----:B--2---:R-:W-:Y:S05]  /*f910*/  @!P0 NANOSLEEP.SYNCS 0x989680 ;  /* 0x009896800000895d */ /* 0x004fea0003900000 */
[----:B------:R-:W2:Y:S02]  /*f920*/  @!P0 SYNCS.PHASECHK.TRANS64 P0, [R19+URZ+0x38870], R2 ;  /* 0x03887002130085a7 */ /* 0x000ea4000800007f */
[----:B--2---:R-:W-:Y:S05]  /*f930*/  @!P0 BRA `(.L_x_76) ;  /* 0xfffffffc00f08947 */ /* 0x004fea000383ffff */
[----:B------:R-:W-:Y:S05]  /*f940*/  BRA `(.L_x_129) ;  /* 0xffffffd800687947 */ /* 0x000fea000383ffff */
.L_x_78:
[----:B--2---:R2:W3:Y:S02]  /*f950*/  SYNCS.PHASECHK.TRANS64.TRYWAIT P0, [R19+URZ+0x38860], R0 ;  /* 0x03886000130075a7 */ /* 0x0044e4000800017f */
[----:B---3--:R-:W-:Y:S05]  /*f960*/  @!P0 NANOSLEEP.SYNCS 0x989680 ;  /* 0x009896800000895d */ /* 0x008fea0003900000 */
[----:B------:R-:W3:Y:S02]  /*f970*/  @!P0 SYNCS.PHASECHK.TRANS64 P0, [R19+URZ+0x38860], R0 ;  /* 0x03886000130085a7 */ /* 0x000ee4000800007f */
[----:B---3--:R-:W-:Y:S05]  /*f980*/  @!P0 BRA `(.L_x_78) ;  /* 0xfffffffc00f08947 */ /* 0x008fea000383ffff */
[----:B------:R-:W-:Y:S05]  /*f990*/  BRA `(.L_x_130) ;  /* 0xffffffd800707947 */ /* 0x000fea000383ffff */
.L_x_83:
[----:B-1----:R1:W2:Y:S02]  /*f9a0*/  SYNCS.PHASECHK.TRANS64.TRYWAIT P0, [R21+URZ+0x38870], R0 ;  /* 0x03887000150075a7 */ /* 0x0022a4000800017f */
[----:B--2---:R-:W-:Y:S05]  /*f9b0*/  @!P0 NANOSLEEP.SYNCS 0x989680 ;  /* 0x009896800000895d */ /* 0x004fea0003900000 */
[----:B------:R-:W2:Y:S02]  /*f9c0*/  @!P0 SYNCS.PHASECHK.TRANS64 P0, [R21+URZ+0x38870], R0 ;  /* 0x03887000150085a7 */ /* 0x000ea4000800007f */
[----:B--2---:R-:W-:Y:S05]  /*f9d0*/  @!P0 BRA `(.L_x_83) ;  /* 0xfffffffc00f08947 */ /* 0x004fea000383ffff */
[----:B------:R-:W-:Y:S05]  /*f9e0*/  BRA `(.L_x_131) ;  /* 0xffffffe000bc7947 */ /* 0x000fea000383ffff */
.L_x_85:
[----:B-1----:R1:W2:Y:S02]  /*f9f0*/  SYNCS.PHASECHK.TRANS64.TRYWAIT P0, [R21+URZ+0x38860], R0 ;  /* 0x03886000150075a7 */ /* 0x0022a4000800017f */
[----:B--2---:R-:W-:Y:S05]  /*fa00*/  @!P0 NANOSLEEP.SYNCS 0x989680 ;  /* 0x009896800000895d */ /* 0x004fea0003900000 */
[----:B------:R-:W2:Y:S02]  /*fa10*/  @!P0 SYNCS.PHASECHK.TRANS64 P0, [R21+URZ+0x38860], R0 ;  /* 0x03886000150085a7 */ /* 0x000ea4000800007f */
[----:B--2---:R-:W-:Y:S05]  /*fa20*/  @!P0 BRA `(.L_x_85) ;  /* 0xfffffffc00f08947 */ /* 0x004fea000383ffff */
[----:B------:R-:W-:Y:S05]  /*fa30*/  BRA `(.L_x_132) ;  /* 0xffffffe000c47947 */ /* 0x000fea000383ffff */
.L_x_88:
[----:B0-----:R0:W1:Y:S02]  /*fa40*/  SYNCS.PHASECHK.TRANS64.TRYWAIT P0, [R9+URZ+0x38820], R0 ;  /* 0x03882000090075a7 */ /* 0x001064000800017f */
[----:B-1----:R-:W-:Y:S05]  /*fa50*/  @!P0 NANOSLEEP.SYNCS 0x989680 ;  /* 0x009896800000895d */ /* 0x002fea0003900000 */
[----:B------:R-:W1:Y:S02]  /*fa60*/  @!P0 SYNCS.PHASECHK.TRANS64 P0, [R9+URZ+0x38820], R0 ;  /* 0x03882000090085a7 */ /* 0x000e64000800007f */
[----:B-1----:R-:W-:Y:S05]  /*fa70*/  @!P0 BRA `(.L_x_88) ;  /* 0xfffffffc00f08947 */ /* 0x002fea000383ffff */
[----:B------:R-:W-:Y:S05]  /*fa80*/  BRA `(.L_x_133) ;  /* 0xffffffec00207947 */ /* 0x000fea000383ffff */
.L_x_92:
[----:B0-----:R0:W1:Y:S02]  /*fa90*/  SYNCS.PHASECHK.TRANS64.TRYWAIT P1, [R5+URZ], R4 ;  /* 0x00000004050075a7 */ /* 0x001064000802017f */
[----:B-1----:R-:W-:Y:S05]  /*faa0*/  @!P1 NANOSLEEP.SYNCS 0x989680 ;  /* 0x009896800000995d */ /* 0x002fea0003900000 */
[----:B------:R-:W1:Y:S02]  /*fab0*/  @!P1 SYNCS.PHASECHK.TRANS64 P1, [R5+URZ], R4 ;  /* 0x00000004050095a7 */ /* 0x000e64000802007f */
[----:B-1----:R-:W-:Y:S05]  /*fac0*/  @!P1 BRA `(.L_x_92) ;  /* 0xfffffffc00f09947 */ /* 0x002fea000383ffff */
[----:B------:R-:W-:Y:S05]  /*fad0*/  BRA `(.L_x_134) ;  /* 0xffffffec007c7947 */ /* 0x000fea000383ffff */
.L_x_93:
[----:B-1----:R1:W2:Y:S02]  /*fae0*/  SYNCS.PHASECHK.TRANS64.TRYWAIT P1, [R7+URZ], R0 ;  /* 0x00000000070075a7 */ /* 0x0022a4000802017f */
[----:B--2---:R-:W-:Y:S05]  /*faf0*/  @!P1 NANOSLEEP.SYNCS 0x989680 ;  /* 0x009896800000995d */ /* 0x004fea0003900000 */
[----:B------:R-:W2:Y:S02]  /*fb00*/  @!P1 SYNCS.PHASECHK.TRANS64 P1, [R7+URZ], R0 ;  /* 0x00000000070095a7 */ /* 0x000ea4000802007f */
[----:B--2---:R-:W-:Y:S05]  /*fb10*/  @!P1 BRA `(.L_x_93) ;  /* 0xfffffffc00f09947 */ /* 0x004fea000383ffff */
[----:B------:R-:W-:Y:S05]  /*fb20*/  BRA `(.L_x_135) ;  /* 0xffffffec00707947 */ /* 0x000fea000383ffff */
.L_x_95:
[----:B0-----:R0:W2:Y:S02]  /*fb30*/  SYNCS.PHASECHK.TRANS64.TRYWAIT P1, [R5+URZ+0x38860], R4 ;  /* 0x03886004050075a7 */ /* 0x0010a4000802017f */
[----:B--2---:R-:W-:Y:S05]  /*fb40*/  @!P1 NANOSLEEP.SYNCS 0x989680 ;  /* 0x009896800000995d */ /* 0x004fea0003900000 */
[----:B------:R-:W2:Y:S02]  /*fb50*/  @!P1 SYNCS.PHASECHK.TRANS64 P1, [R5+URZ+0x38860], R4 ;  /* 0x03886004050095a7 */ /* 0x000ea4000802007f */
[----:B--2---:R-:W-:Y:S05]  /*fb60*/  @!P1 BRA `(.L_x_95) ;  /* 0xfffffffc00f09947 */ /* 0x004fea000383ffff */
[----:B------:R-:W-:Y:S05]  /*fb70*/  BRA `(.L_x_136) ;  /* 0xffffffec00747947 */ /* 0x000fea000383ffff */
.L_x_97:
[----:B--2---:R2:W3:Y:S02]  /*fb80*/  SYNCS.PHASECHK.TRANS64.TRYWAIT P1, [R3+URZ+0x38860], R0 ;  /* 0x03886000030075a7 */ /* 0x0044e4000802017f */
[----:B---3--:R-:W-:Y:S05]  /*fb90*/  @!P1 NANOSLEEP.SYNCS 0x989680 ;  /* 0x009896800000995d */ /* 0x008fea0003900000 */
[----:B------:R-:W3:Y:S02]  /*fba0*/  @!P1 SYNCS.PHASECHK.TRANS64 P1, [R3+URZ+0x38860], R0 ;  /* 0x03886000030095a7 */ /* 0x000ee4000802007f */
[----:B---3--:R-:W-:Y:S05]  /*fbb0*/  @!P1 BRA `(.L_x_97) ;  /* 0xfffffffc00f09947 */ /* 0x008fea000383ffff */
[----:B------:R-:W-:Y:S05]  /*fbc0*/  BRA `(.L_x_137) ;  /* 0xffffffec00747947 */ /* 0x000fea000383ffff */
.L_x_99:
[----:B---3--:R3:W4:Y:S02]  /*fbd0*/  SYNCS.PHASECHK.TRANS64.TRYWAIT P0, [R5+URZ+0x38880], R4 ;  /* 0x03888004050075a7 */ /* 0x008724000800017f */
[----:B----4-:R-:W-:Y:S05]  /*fbe0*/  @!P0 NANOSLEEP.SYNCS 0x989680 ;  /* 0x009896800000895d */ /* 0x010fea0003900000 */
[----:B------:R-:W4:Y:S02]  /*fbf0*/  @!P0 SYNCS.PHASECHK.TRANS64 P0, [R5+URZ+0x38880], R4 ;  /* 0x03888004050085a7 */ /* 0x000f24000800007f */
[----:B----4-:R-:W-:Y:S05]  /*fc00*/  @!P0 BRA `(.L_x_99) ;  /* 0xfffffffc00f08947 */ /* 0x010fea000383ffff */
[----:B------:R-:W-:Y:S05]  /*fc10*/  BRA `(.L_x_100) ;  /* 0xffffffec00707947 */ /* 0x000fea000383ffff */
.L_x_138:
[----:B------:R-:W-:-:S00]  /*fc20*/  BRA `(.L_x_138) ;  /* 0xfffffffc00fc7947 */ /* 0x000fc0000383ffff */
[----:B------:R-:W-:-:S00]  /*fc30*/  NOP ;  /* 0x0000000000007918 */ /* 0x000fc00000000000 */
        /* <DEDUP_REMOVED lines=12> */
.L_x_2896:


//--------------------- .text._ZN7cutlass13device_kernelIN5flash11enable_sm90INS1_16FlashAttnFwdSm90INS1_25CollectiveMainloopFwdSm90ILi2EN4cute5tupleIJNS5_1CILi1EEES8_S8_EEENS6_IJNS7_ILi128EEESA_NS7_ILi256EEEEEELi256ENS_12float_e4m3_tEfNS_4arch4Sm90ELb0ELb0ELb1ELb1ELb0ELb0ELb0ELb1ELb1ELb1ELb0ELb0EEENS1_21CollectiveEpilogueFwdINS6_IJSA_SB_SA_EEES9_NS_10bfloat16_tESF_Li256ELb1ELb1ELb0ELb1EEENS1_36VarlenDynamicPersistentTileSchedulerILi128ELi128ELi256ELi128ELb0ELb1ELb1ELb0ELb1ELb1EEEEEEEEEvNT_6ParamsE --------------------------
	.section	.text._ZN7cutlass13device_kernelIN5flash11enable_sm90INS1_16FlashAttnFwdSm90INS1_25CollectiveMainloopFwdSm90ILi2EN4cute5tupleIJNS5_1CILi1EEES8_S8_EEENS6_IJNS7_ILi128EEESA_NS7_ILi256EEEEEELi256ENS_12float_e4m3_tEfNS_4arch4Sm90ELb0ELb0ELb1ELb1ELb0ELb0ELb0ELb1ELb1ELb1ELb0ELb0EEENS1_21CollectiveEpilogueFwdINS6_IJSA_SB_SA_EEES9_NS_10bfloat16_tESF_Li256ELb1ELb1ELb0ELb1EEENS1_36VarlenDynamicPersistentTileSchedulerILi128ELi128ELi256ELi128ELb0ELb1ELb1ELb0ELb1ELb1EEEEEEEEEvNT_6ParamsE,"ax",@progbits
	.align	128
.text._ZN7cutlass13device_kernelIN5flash11enable_sm90INS1_16FlashAttnFwdSm90INS1_25CollectiveMainloopFwdSm90ILi2EN4cute5tupleIJNS5_1CILi1EEES8_S8_EEENS6_IJNS7_ILi128EEESA_NS7_ILi256EEEEEELi256ENS_12float_e4m3_tEfNS_4arch4Sm90ELb0ELb0ELb1ELb1ELb0ELb0ELb0ELb1ELb1ELb1ELb0ELb0EEENS1_21CollectiveEpilogueFwdINS6_IJSA_SB_SA_EEES9_NS_10bfloat16_tESF_Li256ELb1ELb1ELb0ELb1EEENS1_36VarlenDynamicPersistentTileSchedulerILi128ELi128ELi256ELi128ELb0ELb1ELb1ELb0ELb1ELb1EEEEEEEEEvNT_6ParamsE:
        .type           _ZN7cutlass13device_kernelIN5flash11enable_sm90INS1_16FlashAttnFwdSm90INS1_25CollectiveMainloopFwdSm90ILi2EN4cute5tupleIJNS5_1CILi1EEES8_S8_EEENS6_IJNS7_ILi128EEESA_NS7_ILi256EEEEEELi256ENS_12float_e4m3_tEfNS_4arch4Sm90ELb0ELb0ELb1ELb1ELb0ELb0ELb0ELb1ELb1ELb1ELb0ELb0EEENS1_21CollectiveEpilogueFwdINS6_IJSA_SB_SA_EEES9_NS_10bfloat16_tESF_Li256ELb1ELb1ELb0ELb1EEENS1_36VarlenDynamicPersistentTileSchedulerILi128ELi128ELi256ELi128ELb0ELb1ELb1ELb0ELb1ELb1EEEEEEEEEvNT_6ParamsE,@function
        .size           _ZN7cutlass13device_kernelIN5flash11enable_sm90INS1_16FlashAttnFwdSm90INS1_25CollectiveMainloopFwdSm90ILi2EN4cute5tupleIJNS5_1CILi1EEES8_S8_EEENS6_IJNS7_ILi128EEESA_NS7_ILi256EEEEEELi256ENS_12float_e4m3_tEfNS_4arch4Sm90ELb0ELb0ELb1ELb1ELb0ELb0ELb0ELb1ELb1ELb1ELb0ELb0EEENS1_21CollectiveEpilogueFwdINS6_IJSA_SB_SA_EEES9_NS_10bfloat16_tESF_Li256ELb1ELb1ELb0ELb1EEENS1_36VarlenDynamicPersistentTileSchedulerILi128ELi128ELi256ELi128ELb0ELb1ELb1ELb0ELb1ELb1EEEEEEEEEvNT_6ParamsE,(.L_x_2897 - _ZN7cutlass13device_kernelIN5flash11enable_sm90INS1_16FlashAttnFwdSm90INS1_25CollectiveMainloopFwdSm90ILi2EN4cute5tupleIJNS5_1CILi1EEES8_S8_EEENS6_IJNS7_ILi128EEESA_NS7_ILi256EEEEEELi256ENS_12float_e4m3_tEfNS_4arch4Sm90ELb0ELb0ELb1ELb1ELb0ELb0ELb0ELb1ELb1ELb1ELb0ELb0EEENS1_21CollectiveEpilogueFwdINS6_IJSA_SB_SA_EEES9_NS_10bfloat16_tESF_Li256ELb1ELb1ELb0ELb1EEENS1_36VarlenDynamicPersistentTileSchedulerILi128ELi128ELi256ELi128ELb0ELb1ELb1ELb0ELb1ELb1EEEEEEEEEvNT_6ParamsE)
        .other          _ZN7cutlass13device_kernelIN5flash11enable_sm90INS1_16FlashAttnFwdSm90INS1_25CollectiveMainloopFwdSm90ILi2EN4cute5tupleIJNS5_1CILi1EEES8_S8_EEENS6_IJNS7_ILi128EEESA_NS7_ILi256EEEEEELi256ENS_12float_e4m3_tEfNS_4arch4Sm90ELb0ELb0ELb1ELb1ELb0ELb0ELb0ELb1ELb1ELb1ELb0ELb0EEENS1_21CollectiveEpilogueFwdINS6_IJSA_SB_SA_EEES9_NS_10bfloat16_tESF_Li256ELb1ELb1ELb0ELb1EEENS1_36VarlenDynamicPersistentTileSchedulerILi128ELi128ELi256ELi128ELb0ELb1ELb1ELb0ELb1ELb1EEEEEEEEEvNT_6ParamsE,@"STO_CUDA_ENTRY STV_DEFAULT"
_ZN7cutlass13device_kernelIN5flash11enable_sm90INS1_16FlashAttnFwdSm90INS1_25CollectiveMainloopFwdSm90ILi2EN4cute5tupleIJNS5_1CILi1EEES8_S8_EEENS6_IJNS7_ILi128EEESA_NS7_ILi256EEEEEELi256ENS_12float_e4m3_tEfNS_4arch4Sm90ELb0ELb0ELb1ELb1ELb0ELb0ELb0ELb1ELb1ELb1ELb0ELb0EEENS1_21CollectiveEpilogueFwdINS6_IJSA_SB_SA_EEES9_NS_10bfloat16_tESF_Li256ELb1ELb1ELb0ELb1EEENS1_36VarlenDynamicPersistentTileSchedulerILi128ELi128ELi256ELi128ELb0ELb1ELb1ELb0ELb1ELb1EEEEEEEEEvNT_6ParamsE:
        /* <DEDUP_REMOVED lines=18> */
.L_x_140:
[----:B------:R-:W-:Y:S05]  /*0120*/  BSYNC B0 ;  /* 0x0000000000007941 */ /* 0x000fea0003800000 */
.L_x_139:
        /* <DEDUP_REMOVED lines=41> */
.L_x_141:
        /* <DEDUP_REMOVED lines=22> */
.L_x_142:
        /* <DEDUP_REMOVED lines=18> */
.L_x_143:
        /* <DEDUP_REMOVED lines=22> */
.L_x_144:
        /* <DEDUP_REMOVED lines=22> */
.L_x_145:
[----:B------:R-:W-:Y:S01]  /*0900*/  PLOP3.LUT P0, PT, PT, PT, UP0, 0x80, 0x0 ;  /* 0x000000000000781c */ /* 0x000fe20003f0f008 */
[----:B------:R-:W-:Y:S01]  /*0910*/  UMOV UR38, 0x1 ;  /* 0x0000000100267882 */ /* 0x000fe20000000000 */
[----:B------:R-:W-:Y:S01]  /*0920*/  NOP ;  /* 0x0000000000007918 */ /* 0x000fe20000000000 */
[----:B------:R-:W-:Y:S01]  /*0930*/  USEL UR38, UR38, 0x2, !UP0 ;  /* 0x0000000226267887 */ /* 0x000fe2000c000000 */
[----:B------:R-:W-:Y:S01]  /*0940*/  ULDC.64 UR46, c[0x0][0x208] ;  /* 0x00008200002e7ab9 */ /* 0x000fe20000000a00 */
[----:B012-4-:R-:W-:Y:S08]  /*0950*/  BAR.SYNC.DEFER_BLOCKING 0x0 ;  /* 0x0000000000007b1d */ /* 0x017ff00000010000 */
[----:B------:R-:W-:Y:S05]  /*0960*/  @!P0 BRA `(.L_x_146) ;  /* 0x000000b800e08947 */ /* 0x000fea0003800000 */
.L_x_147:
[----:B------:R-:W-:-:S08]  /*0970*/  NOP ;  /* 0x0000000000007918 */ /* 0x000fd00000000000 */
[----:B------:R-:W0:Y:S02]  /*0980*/  USETMAXREG.TRY_ALLOC.CTAPOOL UP0, 0xf0 ;  /* 0x000000f0000079c8 */ /* 0x000e240008000600 */
[----:B0-----:R-:W-:-:S13]  /*0990*/  PLOP3.LUT P0, PT, PT, PT, UP0, 0x80, 0x0 ;  /* 0x000000000000781c */ /* 0x001fda0003f0f008 */
[----:B------:R-:W-:Y:S05]  /*09a0*/  @!P0 BRA `(.L_x_147) ;  /* 0xfffffffc00f08947 */ /* 0x000fea000383ffff */
[----:B------:R-:W0:Y:S01]  /*09b0*/  S2R R2, SR_TID.X ;  /* 0x0000000000027919 */ /* 0x000e220000002100 */
[----:B------:R-:W1:Y:S01]  /*09c0*/  S2UR UR5, SR_CgaCtaId ;  /* 0x00000000000579c3 */ /* 0x000e620000008800 */
[----:B------:R-:W-:-:S07]  /*09d0*/  UMOV UR4, 0x400 ;  /* 0x0000040000047882 */ /* 0x000fce0000000000 */
[----:B------:R-:W-:Y:S06]  /*09e0*/  BAR.ARV 0x8, 0x180 ;  /* 0x0206000000007b1d */ /* 0x000fec0000002000 */
[----:B-1----:R-:W-:Y:S01]  /*09f0*/  ULEA UR4, UR5, UR4, 0x18 ;  /* 0x0000000405047291 */ /* 0x002fe2000f8ec03f */
[----:B0-----:R-:W-:-:S04]  /*0a00*/  LOP3.LUT R0, R2, 0xffffff80, RZ, 0xc0, !PT ;  /* 0xffffff8002007812 */ /* 0x001fc800078ec0ff */
[----:B------:R-:W-:-:S13]  /*0a10*/  ISETP.NE.AND P0, PT, R0, 0x80, PT ;  /* 0x000000800000780c */ /* 0x000fda0003f05270 */
[----:B------:R-:W-:Y:S08]  /*0a20*/  @!P0 BAR.ARV 0x9, 0x100 ;  /* 0x0244000000008b1d */ /* 0x000ff00000002000 */
[----:B------:R-:W-:Y:S06]  /*0a30*/  BAR.SYNC.DEFER_BLOCKING 0x5, 0x180 ;  /* 0x0146000000007b1d */ /* 0x000fec0000010000 */
[----:B------:R-:W0:Y:S01]  /*0a40*/  LDS.128 R48, [UR4+0x388d0] ;  /* 0x0388d004ff307984 */ /* 0x000e220008000c00 */
[----:B------:R-:W-:Y:S01]  /*0a50*/  ULDC UR4, c[0x0][0xc3c] ;  /* 0x00030f0000047ab9 */ /* 0x000fe20000000800 */
[----:B------:R-:W-:Y:S06]  /*0a60*/  BAR.ARV 0x4, 0x180 ;  /* 0x0106000000007b1d */ /* 0x000fec0000002000 */
[----:B0-----:R-:W-:-:S13]  /*0a70*/  ISETP.GE.AND P0, PT, R51, UR4, PT ;  /* 0x0000000433007c0c */ /* 0x001fda000bf06270 */
[----:B------:R-:W-:Y:S05]  /*0a80*/  @P0 EXIT ;  /* 0x000000000000094d */ /* 0x000fea0003800000 */
[----:B------:R-:W-:Y:S01]  /*0a90*/  VIADD R11, R2, 0xffffff80 ;  /* 0xffffff80020b7836 */ /* 0x000fe20000000000 */
[----:B------:R-:W-:Y:S01]  /*0aa0*/  R2UR UR5, R49 ;  /* 0x00000000310572ca */ /* 0x000fe200000e0000 */
[----:B------:R-:W-:Y:S01]  /*0ab0*/  ULOP3.LUT UR44, UR38, 0x1, URZ, 0xfc, !UPT ;  /* 0x00000001262c7892 */ /* 0x000fe2000f8efc3f */
[----:B------:R-:W-:Y:S01]  /*0ac0*/  R2UR UR45, R50 ;  /* 0x00000000322d72ca */ /* 0x000fe200000e0000 */
[----:B------:R-:W-:Y:S01]  /*0ad0*/  UMOV UR43, URZ ;  /* 0x0000003f002b7c82 */ /* 0x000fe20008000000 */
[----:B------:R-:W-:Y:S01]  /*0ae0*/  SHF.R.S32.HI R0, RZ, 0x1f, R11 ;  /* 0x0000001fff007819 */ /* 0x000fe2000001140b */
[----:B------:R-:W-:Y:S01]  /*0af0*/  UMOV UR42, URZ ;  /* 0x0000003f002a7c82 */ /* 0x000fe20008000000 */
[----:B------:R-:W-:Y:S02]  /*0b00*/  UMOV UR51, URZ ;  /* 0x0000003f00337c82 */ /* 0x000fe40008000000 */
[CC--:B------:R-:W-:Y:S02]  /*0b10*/  LEA.HI R2, R0.reuse, R11.reuse, RZ, 0x7 ;  /* 0x0000000b00027211 */ /* 0x0c0fe400078f38ff */
[----:B------:R-:W-:-:S02]  /*0b20*/  LEA.HI R4, R0, R11, RZ, 0x5 ;  /* 0x0000000b00047211 */ /* 0x000fc400078f28ff */
[----:B------:R-:W-:Y:S02]  /*0b30*/  LOP3.LUT R232, R2, 0xffffff80, RZ, 0xc0, !PT ;  /* 0xffffff8002e87812 */ /* 0x000fe400078ec0ff */
[----:B------:R-:W-:Y:S01]  /*0b40*/  LEA.HI R3, R0, R11, RZ, 0x4 ;  /* 0x0000000b00037211 */ /* 0x000fe200078f20ff */
[----:B------:R-:W-:Y:S01]  /*0b50*/  IMAD.SHL.U32 R5, R4, 0x20, RZ ;  /* 0x0000002004057824 */ /* 0x000fe200078e00ff */
[----:B------:R-:W-:Y:S01]  /*0b60*/  SHF.R.S32.HI R233, RZ, 0x7, R2 ;  /* 0x00000007ffe97819 */ /* 0x000fe20000011402 */
[----:B------:R-:W-:Y:S01]  /*0b70*/  IMAD.IADD R232, R11, 0x1, -R232 ;  /* 0x000000010be87824 */ /* 0x000fe200078e0ae8 */
[----:B------:R-:W-:Y:S02]  /*0b80*/  LOP3.LUT R4, R3, 0x3fffff0, RZ, 0xc0, !PT ;  /* 0x03fffff003047812 */ /* 0x000fe400078ec0ff */
[----:B------:R-:W-:Y:S02]  /*0b90*/  LOP3.LUT R5, R5, 0xfffffc00, RZ, 0xc0, !PT ;  /* 0xfffffc0005057812 */ /* 0x000fe400078ec0ff */
[----:B------:R-:W-:Y:S01]  /*0ba0*/  SHF.R.S32.HI R7, RZ, 0x1f, R232 ;  /* 0x0000001fff077819 */ /* 0x000fe200000114e8 */
[----:B------:R-:W-:Y:S01]  /*0bb0*/  IMAD.IADD R4, R11, 0x1, -R4 ;  /* 0x000000010b047824 */ /* 0x000fe200078e0a04 */
[----:B------:R-:W-:-:S02]  /*0bc0*/  SHF.R.S32.HI R6, RZ, 0x4, R3 ;  /* 0x00000004ff067819 */ /* 0x000fc40000011403 */
[----:B------:R-:W-:Y:S01]  /*0bd0*/  LEA.HI R8, R7, R232, RZ, 0x2 ;  /* 0x000000e807087211 */ /* 0x000fe200078f10ff */
[----:B------:R-:W-:Y:S01]  /*0be0*/  IMAD R4, R4, 0x40, R5 ;  /* 0x0000004004047824 */ /* 0x000fe200078e0205 */
[----:B------:R-:W-:Y:S02]  /*0bf0*/  LEA.HI R3, R3, R6, RZ, 0x1 ;  /* 0x0000000603037211 */ /* 0x000fe400078f08ff */
[----:B------:R-:W-:Y:S02]  /*0c00*/  LEA.HI R5, R0, R11, RZ, 0x2 ;  /* 0x0000000b00057211 */ /* 0x000fe400078f10ff */
[--C-:B------:R-:W-:Y:S02]  /*0c10*/  SHF.R.S32.HI R9, RZ, 0x2, R8.reuse ;  /* 0x00000002ff097819 */ /* 0x100fe40000011408 */
[----:B------:R-:W-:Y:S02]  /*0c20*/  SHF.R.S32.HI R10, RZ, 0x1f, R8 ;  /* 0x0000001fff0a7819 */ /* 0x000fe40000011408 */
[----:B------:R-:W-:-:S02]  /*0c30*/  LOP3.LUT R3, R3, 0x1ffffffe, RZ, 0xc0, !PT ;  /* 0x1ffffffe03037812 */ /* 0x000fc400078ec0ff */
[----:B------:R-:W-:Y:S02]  /*0c40*/  LOP3.LUT R5, R5, 0xfffffffc, RZ, 0xc0, !PT ;  /* 0xfffffffc05057812 */ /* 0x000fe400078ec0ff */
[----:B------:R-:W-:Y:S01]  /*0c50*/  LEA.HI R0, R0, R11, RZ, 0x3 ;  /* 0x0000000b00007211 */ /* 0x000fe200078f18ff */
[----:B------:R-:W-:Y:S01]  /*0c60*/  IMAD.IADD R3, R6, 0x1, -R3 ;  /* 0x0000000106037824 */ /* 0x000fe200078e0a03 */
[----:B------:R-:W-:Y:S01]  /*0c70*/  LEA.HI R10, R10, R9, RZ, 0x3 ;  /* 0x000000090a0a7211 */ /* 0x000fe200078f18ff */
[----:B------:R-:W-:Y:S01]  /*0c80*/  IMAD.IADD R5, R11, 0x1, -R5 ;  /* 0x000000010b057824 */ /* 0x000fe200078e0a05 */
[----:B------:R-:W-:Y:S01]  /*0c90*/  LOP3.LUT R22, R0, 0xfffffff8, RZ, 0xc0, !PT ;  /* 0xfffffff800167812 */ /* 0x000fe200078ec0ff */
[----:B------:R-:W-:Y:S01]  /*0ca0*/  IMAD R237, R3, 0x8, R4 ;  /* 0x0000000803ed7824 */ /* 0x000fe200078e0204 */
[----:B------:R-:W-:Y:S01]  /*0cb0*/  LOP3.LUT R10, R10, 0xfffffff8, RZ, 0xc0, !PT ;  /* 0xfffffff80a0a7812 */ /* 0x000fe200078ec0ff */
[----:B------:R-:W-:Y:S01]  /*0cc0*/  IMAD.MOV.U32 R6, RZ, RZ, 0x80 ;  /* 0x00000080ff067424 */ /* 0x000fe200078e00ff */
[----:B------:R-:W-:Y:S01]  /*0cd0*/  LEA.HI R7, R7, R232, RZ, 0x5 ;  /* 0x000000e807077211 */ /* 0x000fe200078f28ff */
[----:B------:R-:W-:Y:S01]  /*0ce0*/  IMAD.IADD R22, R11, 0x1, -R22 ;  /* 0x000000010b167824 */ /* 0x000fe200078e0a16 */
[----:B------:R-:W-:Y:S01]  /*0cf0*/  LEA.HI R2, R2, R233, RZ, 0x1 ;  /* 0x000000e902027211 */ /* 0x000fe200078f08ff */
[----:B------:R-:W-:Y:S01]  /*0d00*/  IMAD.IADD R10, R9, 0x1, -R10 ;  /* 0x00000001090a7824 */ /* 0x000fe200078e0a0a */
[----:B------:R-:W-:Y:S01]  /*0d10*/  LEA.HI R3, R5, R5, RZ, 0x1 ;  /* 0x0000000505037211 */ /* 0x000fe200078f08ff */
[----:B------:R-:W-:Y:S01]  /*0d20*/  IMAD.SHL.U32 R16, R22, 0x8, RZ ;  /* 0x0000000816107824 */ /* 0x000fe200078e00ff */
[----:B------:R-:W-:-:S02]  /*0d30*/  SHF.R.S32.HI R7, RZ, 0x5, R7 ;  /* 0x00000005ff077819 */ /* 0x000fc40000011407 */
[----:B------:R-:W-:Y:S01]  /*0d40*/  LOP3.LUT R2, R2, 0x3fffffe, RZ, 0xc0, !PT ;  /* 0x03fffffe02027812 */ /* 0x000fe200078ec0ff */
[----:B------:R-:W-:Y:S01]  /*0d50*/  VIADD R18, R16, 0x40 ;  /* 0x0000004010127836 */ /* 0x000fe20000000000 */
[----:B------:R-:W-:Y:S01]  /*0d60*/  LOP3.LUT R9, R8, 0x7ffffffc, RZ, 0xc0, !PT ;  /* 0x7ffffffc08097812 */ /* 0x000fe200078ec0ff */
[----:B------:R-:W-:Y:S01]  /*0d70*/  IMAD R7, R7, 0x10, R10 ;  /* 0x0000001007077824 */ /* 0x000fe200078e020a */
[----:B------:R-:W-:Y:S01]  /*0d80*/  LOP3.LUT R4, R3, 0x1ffffffe, RZ, 0xc0, !PT ;  /* 0x1ffffffe03047812 */ /* 0x000fe200078ec0ff */
[----:B------:R-:W-:Y:S01]  /*0d90*/  IMAD.IADD R2, R233, 0x1, -R2 ;  /* 0x00000001e9027824 */ /* 0x000fe200078e0a02 */
[----:B------:R-:W-:Y:S01]  /*0da0*/  SHF.R.S32.HI R23, RZ, 0x3, R0 ;  /* 0x00000003ff177819 */ /* 0x000fe20000011400 */
[C---:B------:R-:W-:Y:S01]  /*0db0*/  VIADD R17, R16.reuse, 0x80 ;  /* 0x0000008010117836 */ /* 0x040fe20000000000 */
[----:B------:R-:W-:Y:S01]  /*0dc0*/  SHF.R.S32.HI R0, RZ, 0x1f, R16 ;  /* 0x0000001fff007819 */ /* 0x000fe20000011410 */
[----:B------:R-:W-:Y:S01]  /*0dd0*/  VIADD R19, R16, 0xc0 ;  /* 0x000000c010137836 */ /* 0x000fe20000000000 */
[----:B------:R-:W-:Y:S01]  /*0de0*/  SHF.R.S32.HI R3, RZ, 0x1f, R18 ;  /* 0x0000001fff037819 */ /* 0x000fe20000011412 */
[----:B------:R-:W-:-:S02]  /*0df0*/  IMAD.IADD R9, R232, 0x1, -R9 ;  /* 0x00000001e8097824 */ /* 0x000fc400078e0a09 */
[----:B------:R-:W-:Y:S01]  /*0e00*/  IMAD.IADD R5, R5, 0x1, -R4 ;  /* 0x0000000105057824 */ /* 0x000fe200078e0a04 */
[----:B------:R-:W-:Y:S01]  /*0e10*/  SHF.R.S32.HI R0, RZ, 0x1f, R19 ;  /* 0x0000001fff007819 */ /* 0x000fe20000011413 */
[----:B------:R-:W-:Y:S01]  /*0e20*/  IMAD R234, R2, 0x40, R7 ;  /* 0x0000004002ea7824 */ /* 0x000fe200078e0207 */
[----:B------:R-:W-:Y:S01]  /*0e30*/  SHF.R.S32.HI R2, RZ, 0x1f, R17 ;  /* 0x0000001fff027819 */ /* 0x000fe20000011411 */
[----:B------:R-:W-:Y:S02]  /*0e40*/  IMAD R235, R9, -0x2, R6 ;  /* 0xfffffffe09eb7824 */ /* 0x000fe400078e0206 */
[----:B------:R-:W-:-:S07]  /*0e50*/  IMAD R236, R5, 0x8, R234 ;  /* 0x0000000805ec7824 */ /* 0x000fce00078e02ea */
.L_x_191:
[----:B012---:R-:W0:Y:S01]  /*0e60*/  LDC.64 R2, c[0x0][0xc88] ;  /* 0x00032200ff027b82 */ /* 0x007e220000000a00 */
[----:B------:R-:W-:Y:S01]  /*0e70*/  ULDC.64 UR6, c[0x0][0xa28] ;  /* 0x00028a0000067ab9 */ /* 0x000fe20000000a00 */
[----:B------:R-:W-:Y:S01]  /*0e80*/  ULDC.64 UR8, c[0x0][0xa20] ;  /* 0x0002880000087ab9 */ /* 0x000fe20000000a00 */
[----:B------:R-:W-:Y:S01]  /*0e90*/  ULDC UR4, c[0x0][0x424] ;  /* 0x0001090000047ab9 */ /* 0x000fe20000000800 */
[----:B0-----:R-:W-:-:S06]  /*0ea0*/  IMAD.WIDE R2, R51, 0x4, R2 ;  /* 0x0000000433027825 */ /* 0x001fcc00078e0202 */
[----:B------:R-:W2:Y:S01]  /*0eb0*/  LDG.E R2, desc[UR46][R2.64] ;  /* 0x0000002e02027981 */ /* 0x000ea2000c1e1900 */
[----:B------:R-:W-:Y:S02]  /*0ec0*/  UISETP.NE.U32.AND UP0, UPT, UR6, URZ, UPT ;  /* 0x0000003f0600728c */ /* 0x000fe4000bf05070 */
[----:B------:R-:W-:Y:S02]  /*0ed0*/  UISETP.NE.U32.AND UP1, UPT, UR8, URZ, UPT ;  /* 0x0000003f0800728c */ /* 0x000fe4000bf25070 */
[----:B------:R-:W-:Y:S02]  /*0ee0*/  UISETP.NE.AND.EX UP0, UPT, UR7, URZ, UPT, UP0 ;  /* 0x0000003f0700728c */ /* 0x000fe4000bf05300 */
[----:B------:R-:W-:-:S04]  /*0ef0*/  UISETP.NE.AND.EX UP1, UPT, UR9, URZ, UPT, UP1 ;  /* 0x0000003f0900728c */ /* 0x000fc8000bf25310 */
[----:B------:R-:W-:Y:S02]  /*0f00*/  PLOP3.LUT P0, PT, PT, PT, UP0, 0x80, 0x0 ;  /* 0x000000000000781c */ /* 0x000fe40003f0f008 */
[----:B------:R-:W-:Y:S02]  /*0f10*/  PLOP3.LUT P1, PT, PT, PT, UP1, 0x80, 0x0 ;  /* 0x000000000000781c */ /* 0x000fe40003f2f018 */
[----:B--2---:R-:W-:-:S13]  /*0f20*/  R2UR UR36, R2 ;  /* 0x00000000022472ca */ /* 0x004fda00000e0000 */
[----:B------:R-:W-:Y:S02]  /*0f30*/  USHF.R.S32.HI UR37, URZ, 0x1f, UR36 ;  /* 0x0000001f3f257899 */ /* 0x000fe40008011424 */
[----:B------:R-:W-:Y:S02]  /*0f40*/  @UP0 ULEA UR6, UP2, UR36, UR6, 0x2 ;  /* 0x0000000624060291 */ /* 0x000fe4000f84103f */
[----:B------:R-:W-:Y:S02]  /*0f50*/  @UP1 ULEA UR8, UP3, UR36, UR8, 0x2 ;  /* 0x0000000824081291 */ /* 0x000fe4000f86103f */
[----:B------:R-:W-:Y:S02]  /*0f60*/  @UP0 ULEA.HI.X UR7, UR36, UR7, UR37, 0x2, UP2 ;  /* 0x0000000724070291 */ /* 0x000fe400090f1425 */
[----:B------:R-:W-:Y:S01]  /*0f70*/  @UP1 ULEA.HI.X UR9, UR36, UR9, UR37, 0x2, UP3 ;  /* 0x0000000924091291 */ /* 0x000fe200098f1425 */
[----:B------:R-:W-:Y:S02]  /*0f80*/  IMAD.U32 R2, RZ, RZ, UR6 ;  /* 0x00000006ff027e24 */ /* 0x000fe4000f8e00ff */
[----:B------:R-:W-:-:S02]  /*0f90*/  IMAD.U32 R4, RZ, RZ, UR8 ;  /* 0x00000008ff047e24 */ /* 0x000fc4000f8e00ff */
[----:B------:R-:W-:Y:S01]  /*0fa0*/  IMAD.U32 R3, RZ, RZ, UR7 ;  /* 0x00000007ff037e24 */ /* 0x000fe2000f8e00ff */
[----:B------:R-:W-:Y:S01]  /*0fb0*/  ULDC.64 UR6, c[0x0][0x418] ;  /* 0x0001060000067ab9 */ /* 0x000fe20000000a00 */
[----:B------:R-:W-:-:S03]  /*0fc0*/  IMAD.U32 R5, RZ, RZ, UR9 ;  /* 0x00000009ff057e24 */ /* 0x000fc6000f8e00ff */
[----:B------:R-:W2:Y:S04]  /*0fd0*/  @P0 LDG.E R2, desc[UR46][R2.64] ;  /* 0x0000002e02020981 */ /* 0x000ea8000c1e1900 */
[----:B---3--:R-:W3:Y:S01]  /*0fe0*/  @P1 LDG.E R4, desc[UR46][R4.64] ;  /* 0x0000002e04041981 */ /* 0x008ee2000c1e1900 */
[----:B------:R-:W-:Y:S01]  /*0ff0*/  UISETP.NE.U32.AND UP0, UPT, UR6, URZ, UPT ;  /* 0x0000003f0600728c */ /* 0x000fe2000bf05070 */
[----:B------:R-:W-:Y:S01]  /*1000*/  IMAD.MOV.U32 R0, RZ, RZ, RZ ;  /* 0x000000ffff007224 */ /* 0x000fe200078e00ff */
[----:B------:R-:W-:Y:S01]  /*1010*/  UMOV UR49, URZ ;  /* 0x0000003f00317c82 */ /* 0x000fe20008000000 */
[----:B------:R-:W-:Y:S01]  /*1020*/  ULDC UR6, c[0x0][0x2f0] ;  /* 0x0000bc0000067ab9 */ /* 0x000fe20000000800 */
[----:B------:R-:W-:Y:S01]  /*1030*/  UISETP.NE.AND.EX UP0, UPT, UR7, URZ, UPT, UP0 ;  /* 0x0000003f0700728c */ /* 0x000fe2000bf05300 */
[----:B------:R-:W-:Y:S01]  /*1040*/  CS2R R20, SRZ ;  /* 0x0000000000147805 */ /* 0x000fe2000001ff00 */
[----:B------:R-:W-:Y:S01]  /*1050*/  UMOV UR39, UR5 ;  /* 0x0000000500277c82 */ /* 0x000fe20008000000 */
[----:B------:R-:W-:Y:S01]  /*1060*/  CS2R R30, SRZ ;  /* 0x00000000001e7805 */ /* 0x000fe2000001ff00 */
[----:B------:R-:W-:Y:S01]  /*1070*/  USEL UR4, UR4, 0x1, UP0 ;  /* 0x0000000104047887 */ /* 0x000fe20008000000 */
[----:B------:R-:W-:-:S02]  /*1080*/  CS2R R128, SRZ ;  /* 0x0000000000807805 */ /* 0x000fc4000001ff00 */
[----:B------:R-:W-:Y:S02]  /*1090*/  CS2R R124, SRZ ;  /* 0x00000000007c7805 */ /* 0x000fe4000001ff00 */
[----:B------:R-:W-:Y:S01]  /*10a0*/  CS2R R34, SRZ ;  /* 0x0000000000227805 */ /* 0x000fe2000001ff00 */
[----:B------:R-:W-:Y:S01]  /*10b0*/  UIMAD UR4, UR4, UR6, URZ ;  /* 0x00000006040472a4 */ /* 0x000fe2000f8e023f */
        /* <DEDUP_REMOVED lines=48> */
[----:B------:R-:W-:Y:S01]  /*13c0*/  CS2R R14, SRZ ;  /* 0x00000000000e7805 */ /* 0x000fe2000001ff00 */
[----:B------:R-:W-:Y:S01]  /*13d0*/  IMAD.MOV.U32 R12, RZ, RZ, RZ ;  /* 0x000000ffff0c7224 */ /* 0x000fe200078e00ff */
[----:B------:R-:W-:Y:S01]  /*13e0*/  CS2R R164, SRZ ;  /* 0x0000000000a47805 */ /* 0x000fe2000001ff00 */
[----:B------:R-:W-:Y:S01]  /*13f0*/  IMAD.MOV.U32 R11, RZ, RZ, RZ ;  /* 0x000000ffff0b7224 */ /* 0x000fe200078e00ff */
[----:B------:R-:W-:Y:S01]  /*1400*/  CS2R R166, SRZ ;  /* 0x0000000000a67805 */ /* 0x000fe2000001ff00 */
[----:B------:R-:W-:Y:S01]  /*1410*/  IMAD.MOV.U32 R6, RZ, RZ, RZ ;  /* 0x000000ffff067224 */ /* 0x000fe200078e00ff */
[----:B--2---:R-:W-:Y:S01]  /*1420*/  @P0 R2UR UR49, R2 ;  /* 0x00000000023102ca */ /* 0x004fe200000e0000 */
[----:B------:R-:W-:Y:S01]  /*1430*/  IMAD.MOV.U32 R2, RZ, RZ, RZ ;  /* 0x000000ffff027224 */ /* 0x000fe200078e00ff */
[----:B------:R-:W-:-:S02]  /*1440*/  PLOP3.LUT P0, PT, PT, PT, PT, 0x80, 0x0 ;  /* 0x000000000000781c */ /* 0x000fc40003f0f070 */
[----:B---3--:R-:W-:Y:S01]  /*1450*/  @P1 R2UR UR4, R4 ;  /* 0x00000000040412ca */ /* 0x008fe200000e0000 */
[----:B----4-:R-:W-:-:S14]  /*1460*/  @P1 BRA `(.L_x_148) ;  /* 0x0000000000341947 */ /* 0x010fdc0003800000 */
[----:B------:R-:W-:Y:S02]  /*1470*/  ULDC.64 UR6, c[0x0][0xa08] ;  /* 0x0002820000067ab9 */ /* 0x000fe40000000a00 */
[----:B------:R-:W-:-:S04]  /*1480*/  ISETP.NE.U32.AND P1, PT, RZ, UR6, PT ;  /* 0x00000006ff007c0c */ /* 0x000fc8000bf25070 */
[----:B------:R-:W-:-:S13]  /*1490*/  ISETP.NE.AND.EX P1, PT, RZ, UR7, PT, P1 ;  /* 0x00000007ff007c0c */ /* 0x000fda000bf25310 */
[----:B------:R-:W-:Y:S05]  /*14a0*/  @!P1 BRA `(.L_x_148) ;  /* 0x0000000000249947 */ /* 0x000fea0003800000 */
[----:B------:R-:W-:Y:S02]  /*14b0*/  ULDC.64 UR4, c[0x0][0xa08] ;  /* 0x0002820000047ab9 */ /* 0x000fe40000000a00 */
[----:B------:R-:W-:-:S06]  /*14c0*/  UIMAD.WIDE UR4, UR36, 0x4, UR4 ;  /* 0x00000004240478a5 */ /* 0x000fcc000f8e0204 */
[----:B------:R-:W-:Y:S02]  /*14d0*/  IMAD.U32 R4, RZ, RZ, UR4 ;  /* 0x00000004ff047e24 */ /* 0x000fe4000f8e00ff */
[----:B------:R-:W-:-:S05]  /*14e0*/  IMAD.U32 R5, RZ, RZ, UR5 ;  /* 0x00000005ff057e24 */ /* 0x000fca000f8e00ff */
[----:B------:R-:W2:Y:S04]  /*14f0*/  LDG.E R7, desc[UR46][R4.64] ;  /* 0x0000002e04077981 */ /* 0x000ea8000c1e1900 */
[----:B------:R-:W3:Y:S01]  /*1500*/  LDG.E R3, desc[UR46][R4.64+0x4] ;  /* 0x0000042e04037981 */ /* 0x000ee2000c1e1900 */
[----:B--2---:R-:W-:Y:S02]  /*1510*/  R2UR UR4, R7 ;  /* 0x00000000070472ca */ /* 0x004fe400000e0000 */
[----:B---3--:R-:W-:-:S13]  /*1520*/  R2UR UR5, R3 ;  /* 0x00000000030572ca */ /* 0x008fda00000e0000 */
[----:B------:R-:W-:-:S12]  /*1530*/  UIADD3 UR4, -UR4, UR5, URZ ;  /* 0x0000000504047290 */ /* 0x000fd8000fffe13f */
.L_x_148:
[----:B------:R-:W-:Y:S01]  /*1540*/  UIADD3 UR49, -UR49, UR4, URZ ;  /* 0x0000000431317290 */ /* 0x000fe2000fffe13f */
[----:B------:R-:W-:Y:S01]  /*1550*/  IMAD.MOV.U32 R7, RZ, RZ, RZ ;  /* 0x000000ffff077224 */ /* 0x000fe200078e00ff */
[----:B------:R-:W-:Y:S01]  /*1560*/  UMOV UR40, UR45 ;  /* 0x0000002d00287c82 */ /* 0x000fe20008000000 */
[----:B------:R-:W-:Y:S01]  /*1570*/  CS2R R168, SRZ ;  /* 0x0000000000a87805 */ /* 0x000fe2000001ff00 */
[----:B------:R-:W-:Y:S01]  /*1580*/  UISETP.GE.AND UP0, UPT, UR49, 0x1, UPT ;  /* 0x000000013100788c */ /* 0x000fe2000bf06270 */
[----:B------:R-:W-:Y:S01]  /*1590*/  IMAD.MOV.U32 R13, RZ, RZ, RZ ;  /* 0x000000ffff0d7224 */ /* 0x000fe200078e00ff */
[----:B------:R-:W-:Y:S01]  /*15a0*/  UIADD3 UR4, UR49, 0x7f, URZ ;  /* 0x0000007f31047890 */ /* 0x000fe2000fffe03f */
[----:B------:R-:W-:Y:S02]  /*15b0*/  CS2R R8, SRZ ;  /* 0x0000000000087805 */ /* 0x000fe4000001ff00 */
[----:B------:R-:W-:Y:S02]  /*15c0*/  CS2R R170, SRZ ;  /* 0x0000000000aa7805 */ /* 0x000fe4000001ff00 */
[----:B------:R-:W-:-:S02]  /*15d0*/  CS2R R4, SRZ ;  /* 0x0000000000047805 */ /* 0x000fc4000001ff00 */
[----:B------:R-:W-:Y:S01]  /*15e0*/  PLOP3.LUT P1, PT, PT, PT, UP0, 0x80, 0x0 ;  /* 0x000000000000781c */ /* 0x000fe20003f2f008 */
[----:B------:R-:W-:Y:S01]  /*15f0*/  USHF.R.S32.HI UR5, URZ, 0x1f, UR4 ;  /* 0x0000001f3f057899 */ /* 0x000fe20008011404 */
[----:B------:R-:W-:Y:S01]  /*1600*/  CS2R R172, SRZ ;  /* 0x0000000000ac7805 */ /* 0x000fe2000001ff00 */
[----:B------:R-:W-:Y:S02]  /*1610*/  IMAD.MOV.U32 R10, RZ, RZ, RZ ;  /* 0x000000ffff0a7224 */ /* 0x000fe400078e00ff */
[----:B------:R-:W-:-:S08]  /*1620*/  ULEA.HI UR5, UR5, UR4, URZ, 0x7 ;  /* 0x0000000405057291 */ /* 0x000fd0000f8f383f */
[----:B------:R-:W-:Y:S05]  /*1630*/  @!P1 BRA `(.L_x_149) ;  /* 0x0000007000d49947 */ /* 0x000fea0003800000 */
[----:B------:R-:W0:Y:S01]  /*1640*/  SHFL.IDX PT, R0, R233, RZ, 0x1f ;  /* 0x00001fffe9007589 */ /* 0x000e2200000e0000 */
[----:B------:R-:W1:Y:S01]  /*1650*/  S2UR UR7, SR_CgaCtaId ;  /* 0x00000000000779c3 */ /* 0x000e620000008800 */
[----:B------:R-:W-:Y:S01]  /*1660*/  UMOV UR6, 0x400 ;  /* 0x0000040000067882 */ /* 0x000fe20000000000 */
[----:B------:R-:W-:Y:S01]  /*1670*/  USHF.R.S32.HI UR48, URZ, 0x7, UR5 ;  /* 0x000000073f307899 */ /* 0x000fe20008011405 */
[----:B0-----:R-:W-:Y:S01]  /*1680*/  R2UR UR41, R0 ;  /* 0x00000000002972ca */ /* 0x001fe200000e0000 */
[----:B-1----:R-:W-:-:S04]  /*1690*/  ULEA UR6, UR7, UR6, 0x18 ;  /* 0x0000000607067291 */ /* 0x002fc8000f8ec03f */
[----:B------:R-:W-:-:S04]  /*16a0*/  UIADD3 UR6, UR6, 0x20400, URZ ;  /* 0x0002040006067890 */ /* 0x000fc8000fffe03f */
[----:B------:R-:W-:-:S04]  /*16b0*/  ULOP3.LUT UP0, URZ, UR6, 0x3ff, URZ, 0xc0, !UPT ;  /* 0x000003ff063f7892 */ /* 0x000fc8000f80c03f */
[----:B------:R-:W-:Y:S02]  /*16c0*/  ULEA.HI UR4, UR41, UR41, URZ, 0x1 ;  /* 0x0000002929047291 */ /* 0x000fe4000f8f083f */
[----:B------:R-:W-:Y:S02]  /*16d0*/  PLOP3.LUT P0, PT, PT, PT, UP0, 0x80, 0x0 ;  /* 0x000000000000781c */ /* 0x000fe40003f0f008 */
[----:B------:R-:W-:-:S04]  /*16e0*/  ULOP3.LUT UR4, UR4, 0x1e, URZ, 0xc0, !UPT ;  /* 0x0000001e04047892 */ /* 0x000fc8000f8ec03f */
[----:B------:R-:W-:-:S04]  /*16f0*/  UIADD3 UR4, UR41, -UR4, URZ ;  /* 0x8000000429047290 */ /* 0x000fc8000fffe03f */
[----:B------:R-:W-:-:S04]  /*1700*/  ULEA UR4, UR4, UR6, 0xd ;  /* 0x0000000604047291 */ /* 0x000fc8000f8e683f */
[----:B------:R-:W-:-:S04]  /*1710*/  USHF.R.U32.HI UR4, URZ, 0x4, UR4 ;  /* 0x000000043f047899 */ /* 0x000fc80008011604 */
[----:B------:R-:W-:Y:S01]  /*1720*/  ULOP3.LUT UR52, UR4, 0x3fff, URZ, 0xc0, !UPT ;  /* 0x00003fff04347892 */ /* 0x000fe2000f8ec03f */
[----:B------:R-:W-:Y:S11]  /*1730*/  @!P0 BRA `(.L_x_150) ;  /* 0x0000000000408947 */ /* 0x000ff60003800000 */
        /* <DEDUP_REMOVED lines=16> */
.L_x_150:
        /* <DEDUP_REMOVED lines=10> */
[----:B------:R-:W-:Y:S02]  /*18e0*/  @UP0 ULDC.64 UR16, c[0x0][0x9a8] ;  /* 0x00026a0000100ab9 */ /* 0x000fe40000000a00 */
[----:B------:R-:W-:Y:S01]  /*18f0*/  @UP1 ULDC.64 UR14, c[0x0][0x9b8] ;  /* 0x00026e00000e1ab9 */ /* 0x000fe20000000a00 */
[----:B------:R-:W-:Y:S02]  /*1900*/  @UP0 UIMAD UR8, UR37, UR16, URZ ;  /* 0x00000010250802a4 */ /* 0x000fe4000f8e023f */
[----:B------:R-:W-:Y:S02]  /*1910*/  @UP1 UIMAD UR10, UR37, UR14, URZ ;  /* 0x0000000e250a12a4 */ /* 0x000fe4000f8e023f */
        /* <DEDUP_REMOVED lines=26> */
[----:B------:R0:W2:Y:S04]  /*1ac0*/  @P0 LDG.E R9, desc[UR46][R4.64] ;  /* 0x0000002e04090981 */ /* 0x0000a8000c1e1900 */
[----:B------:R-:W2:Y:S01]  /*1ad0*/  @P1 LDG.E R0, desc[UR46][R6.64] ;  /* 0x0000002e06001981 */ /* 0x000ea2000c1e1900 */
[----:B------:R-:W1:Y:S01]  /*1ae0*/  S2UR UR5, SR_CgaCtaId ;  /* 0x00000000000579c3 */ /* 0x000e620000008800 */
[----:B------:R-:W-:Y:S01]  /*1af0*/  ULEA.HI UR4, UR43, UR43, URZ, 0x1 ;  /* 0x0000002b2b047291 */ /* 0x000fe2000f8f083f */
[----:B------:R-:W-:-:S03]  /*1b00*/  MOV R2, 0x400 ;  /* 0x0000040000027802 */ /* 0x000fc60000000f00 */
[----:B------:R-:W-:Y:S01]  /*1b10*/  ULOP3.LUT UR4, UR4, 0xfffffffe, URZ, 0xc0, !UPT ;  /* 0xfffffffe04047892 */ /* 0x000fe2000f8ec03f */
[----:B0-----:R-:W-:-:S03]  /*1b20*/  IMAD.U32 R4, RZ, RZ, UR44 ;  /* 0x0000002cff047e24 */ /* 0x001fc6000f8e00ff */
[----:B------:R-:W-:Y:S02]  /*1b30*/  UIADD3 UR4, UR43, -UR4, URZ ;  /* 0x800000042b047290 */ /* 0x000fe4000fffe03f */
[----:B------:R-:W-:-:S04]  /*1b40*/  ISETP.NE.AND P0, PT, R4, 0x3, PT ;  /* 0x000000030400780c */ /* 0x000fc80003f05270 */
[----:B------:R-:W-:Y:S01]  /*1b50*/  IMAD.U32 R11, RZ, RZ, UR4 ;  /* 0x00000004ff0b7e24 */ /* 0x000fe2000f8e00ff */
[----:B------:R-:W-:-:S04]  /*1b60*/  ULDC UR4, c[0x0][0x9d8] ;  /* 0x0002760000047ab9 */ /* 0x000fc80000000800 */
[----:B------:R-:W-:Y:S01]  /*1b70*/  SHF.L.U32 R11, R11, 0x1f, RZ ;  /* 0x0000001f0b0b7819 */ /* 0x000fe200000006ff */
[----:B-1----:R-:W-:-:S05]  /*1b80*/  IMAD.U32 R3, RZ, RZ, UR5 ;  /* 0x00000005ff037e24 */ /* 0x002fca000f8e00ff */
[----:B------:R-:W-:-:S04]  /*1b90*/  LEA R2, R3, R2, 0x18 ;  /* 0x0000000203027211 */ /* 0x000fc800078ec0ff */
[----:B------:R-:W0:Y:S01]  /*1ba0*/  SYNCS.PHASECHK.TRANS64.TRYWAIT P1, [R2+URZ+0x38800], R11 ;  /* 0x0388000b020075a7 */ /* 0x000e22000802017f */
[----:B--2---:R-:W-:-:S04]  /*1bb0*/  FMUL.FTZ R0, R9, R0 ;  /* 0x0000000009007220 */ /* 0x004fc80000410000 */
[----:B------:R-:W-:Y:S01]  /*1bc0*/  FMUL.FTZ R0, R0, UR4 ;  /* 0x0000000400007c20 */ /* 0x000fe20008410000 */
[----:B0-----:R-:W-:Y:S06]  /*1bd0*/  @!P1 BRA `(.L_x_151) ;  /* 0x0000010000fc9947 */ /* 0x001fec0003800000 */
.L_x_289:
[----:B------:R-:W-:Y:S05]  /*1be0*/  @!P0 BRA `(.L_x_152) ;  /* 0x0000000000048947 */ /* 0x000fea0003800000 */
[----:B------:R-:W-:Y:S01]  /*1bf0*/  BPT.TRAP 0x1 ;  /* 0x000000040000795c */ /* 0x000fe20000300000 */
.L_x_152:
[----:B------:R-:W-:Y:S02]  /*1c00*/  IMAD.U32 R5, RZ, RZ, UR51 ;  /* 0x00000033ff057e24 */ /* 0x000fe4000f8e00ff */
[----:B------:R-:W-:Y:S02]  /*1c10*/  IMAD.U32 R6, RZ, RZ, UR42 ;  /* 0x0000002aff067e24 */ /* 0x000fe4000f8e00ff */
[----:B------:R-:W-:-:S03]  /*1c20*/  IMAD R4, R5, 0x8, R2 ;  /* 0x0000000805047824 */ /* 0x000fc600078e0202 */
[----:B------:R-:W-:-:S04]  /*1c30*/  SHF.L.U32 R5, R6, 0x1f, RZ ;  /* 0x0000001f06057819 */ /* 0x000fc800000006ff */
[----:B------:R1:W2:Y:S01]  /*1c40*/  SYNCS.PHASECHK.TRANS64.TRYWAIT P1, [R4+URZ+0x38830], R5 ;  /* 0x03883005040075a7 */ /* 0x0002a2000802017f */
[----:B------:R-:W-:Y:S05]  /*1c50*/  @!P0 BRA `(.L_x_153) ;  /* 0x0000000000048947 */ /* 0x000fea0003800000 */
[----:B------:R-:W-:Y:S01]  /*1c60*/  BPT.TRAP 0x1 ;  /* 0x000000040000795c */ /* 0x000fe20000300000 */
.L_x_153:
[----:B------:R-:W3:Y:S01]  /*1c70*/  S2R R6, SR_TID.X ;  /* 0x0000000000067919 */ /* 0x000ee20000002100 */
[----:B------:R-:W-:Y:S01]  /*1c80*/  IMAD.MOV.U32 R151, RZ, RZ, RZ ;  /* 0x000000ffff977224 */ /* 0x000fe200078e00ff */
[----:B---3--:R-:W-:Y:S01]  /*1c90*/  LOP3.LUT P2, RZ, R6, 0x7f, RZ, 0xc0, !PT ;  /* 0x0000007f06ff7812 */ /* 0x008fe2000784c0ff */
[----:B--2---:R-:W-:-:S12]  /*1ca0*/  @P1 BRA `(.L_x_154) ;  /* 0x0000000000081947 */ /* 0x004fd80003800000 */
[----:B------:R-:W2:Y:S02]  /*1cb0*/  SYNCS.PHASECHK.TRANS64.TRYWAIT P1, [R4+URZ+0x38830], R5 ;  /* 0x03883005040075a7 */ /* 0x000ea4000802017f */
[----:B--2---:R-:W-:Y:S05]  /*1cc0*/  @!P1 BRA `(.L_x_155) ;  /* 0x0000010000d49947 */ /* 0x004fea0003800000 */
.L_x_154:
[----:B------:R-:W-:Y:S05]  /*1cd0*/  WARPSYNC.ALL ;  /* 0x0000000000007948 */ /* 0x000fea0003800000 */
[----:B------:R-:W-:Y:S01]  /*1ce0*/  R2UR UR4, R2 ;  /* 0x00000000020472ca */ /* 0x000fe200000e0000 */
[----:B------:R-:W-:Y:S01]  /*1cf0*/  ULOP3.LUT UR32, UR52, 0x10000, URZ, 0xfc, !UPT ;  /* 0x0001000034207892 */ /* 0x000fe2000f8efc3f */
[----:B------:R-:W-:Y:S01]  /*1d00*/  WARPGROUP.ARRIVE ;  /* 0x00000000000079c5 */ /* 0x000fe20000000000 */
[----:B------:R-:W-:Y:S01]  /*1d10*/  UMOV UR33, 0x40000040 ;  /* 0x4000004000217882 */ /* 0x000fe20000000000 */
[----:B------:R-:W-:Y:S01]  /*1d20*/  UMOV UR35, 0x40000040 ;  /* 0x4000004000237882 */ /* 0x000fe20000000000 */
[----:B------:R-:W-:Y:S01]  /*1d30*/  UMOV UR5, 0x40000040 ;  /* 0x4000004000057882 */ /* 0x000fe20000000000 */
[----:B------:R-:W-:Y:S01]  /*1d40*/  UMOV UR7, 0x40000040 ;  /* 0x4000004000077882 */ /* 0x000fe20000000000 */
[----:B------:R-:W-:Y:S01]  /*1d50*/  UIADD3 UR8, UR32, 0x4, URZ ;  /* 0x0000000420087890 */ /* 0x000fe2000fffe03f */
[----:B------:R-:W3:Y:S01]  /*1d60*/  S2R R90, SR_TID.X ;  /* 0x00000000005a7919 */ /* 0x000ee20000002100 */
        /* <DEDUP_REMOVED lines=8> */
[----:B------:R-:W-:Y:S01]  /*1df0*/  USHF.R.U32.HI UR4, URZ, 0x4, UR4 ;  /* 0x000000043f047899 */ /* 0x000fe20008011604 */
[--C-:B------:R-:W-:Y:S01]  /*1e00*/  IMAD.MOV.U32 R148, RZ, RZ, R151.reuse ;  /* 0x000000ffff947224 */ /* 0x100fe200078e0097 */
[----:B------:R-:W-:Y:S01]  /*1e10*/  UIADD3 UR16, UR32, 0x400, URZ ;  /* 0x0000040020107890 */ /* 0x000fe2000fffe03f */
[--C-:B------:R-:W-:Y:S01]  /*1e20*/  IMAD.MOV.U32 R147, RZ, RZ, R151.reuse ;  /* 0x000000ffff937224 */ /* 0x100fe200078e0097 */
        /* <DEDUP_REMOVED lines=15> */
[----:B------:R-:W-:Y:S01]  /*1f20*/  IMAD.MOV.U32 R140, RZ, RZ, R151 ;  /* 0x000000ffff8c7224 */ /* 0x000fe200078e0097 */
[----:B------:R-:W-:-:S02]  /*1f30*/  UIADD3 UR14, UR34, 0x6, URZ ;  /* 0x00000006220e7890 */ /* 0x000fc4000fffe03f */
[----:B------:R-:W-:Y:S01]  /*1f40*/  QGMMA.64x128x32.F32.E4M3.E4M3 R24, gdesc[UR32], RZ, !UPT, gsb0 ;  /* 0x01e00000201879f3 */ /* 0x000fe2000c0008ff */
        /* <DEDUP_REMOVED lines=107> */
[----:B------:R4:W5:Y:S01]  /*2600*/  MUFU.TANH R9, R34 ;  /* 0x0000002200097308 */ /* 0x0009620000002400 */
        /* <DEDUP_REMOVED lines=8> */
[----:B----4-:R-:W-:-:S02]  /*2690*/  VIADD R34, R235, UR49 ;  /* 0x00000031eb227c36 */ /* 0x010fc40008000000 */
[C---:B------:R-:W-:Y:S01]  /*26a0*/  FMUL.FTZ R48, R0.reuse, R48 ;  /* 0x0000003000307220 */ /* 0x040fe20000410000 */
[C---:B------:R-:W-:Y:S01]  /*26b0*/  FMUL.FTZ R63, R0.reuse, R63 ;  /* 0x0000003f003f7220 */ /* 0x040fe20000410000 */
[C---:B------:R-:W-:Y:S01]  /*26c0*/  FMUL.FTZ R49, R0.reuse, R49 ;  /* 0x0000003100317220 */ /* 0x040fe20000410000 */
[C---:B------:R-:W-:Y:S01]  /*26d0*/  FMUL.FTZ R66, R0.reuse, R66 ;  /* 0x0000004200427220 */ /* 0x040fe20000410000 */
[C---:B------:R-:W-:Y:S01]  /*26e0*/  FMUL.FTZ R52, R0.reuse, R52 ;  /* 0x0000003400347220 */ /* 0x040fe20000410000 */
[C---:B------:R-:W-:Y:S01]  /*26f0*/  FMUL.FTZ R71, R0.reuse, R71 ;  /* 0x0000004700477220 */ /* 0x040fe20000410000 */
[----:B------:R-:W-:Y:S01]  /*2700*/  MUFU.TANH R28, R28 ;  /* 0x0000001c001c7308 */ /* 0x000fe20000002400 */
[----:B0-----:R-:W-:Y:S02]  /*2710*/  IMAD.U32 R35, RZ, RZ, UR48 ;  /* 0x00000030ff237e24 */ /* 0x001fe4000f8e00ff */
        /* <DEDUP_REMOVED lines=15> */
[----:B0-----:R-:W-:-:S02]  /*2810*/  IMAD R38, R35, -0x80, R34 ;  /* 0xffffff8023267824 */ /* 0x001fc400078e0222 */
[C---:B------:R-:W-:Y:S01]  /*2820*/  FMUL.FTZ R69, R0.reuse, R69 ;  /* 0x0000004500457220 */ /* 0x040fe20000410000 */
[C---:B------:R-:W-:Y:S01]  /*2830*/  FMUL.FTZ R72, R0.reuse, R72 ;  /* 0x0000004800487220 */ /* 0x040fe20000410000 */
[C---:B------:R-:W-:Y:S01]  /*2840*/  FMUL.FTZ R67, R0.reuse, R67 ;  /* 0x0000004300437220 */ /* 0x040fe20000410000 */
[----:B------:R-:W-:Y:S01]  /*2850*/  FMUL.FTZ R73, R0, R73 ;  /* 0x0000004900497220 */ /* 0x000fe20000410000 */
[----:B------:R-:W-:Y:S01]  /*2860*/  ISETP.GT.AND P4, PT, R38, RZ, PT ;  /* 0x000000ff2600720c */ /* 0x000fe20003f84270 */
[----:B------:R-:W-:Y:S01]  /*2870*/  FMUL.FTZ R70, R0, R70 ;  /* 0x0000004600467220 */ /* 0x000fe20000410000 */
[----:B-12---:R-:W0:Y:S01]  /*2880*/  MUFU.TANH R5, R26 ;  /* 0x0000001a00057308 */ /* 0x006e220000002400 */
        /* <DEDUP_REMOVED lines=9> */
[C---:B------:R-:W-:Y:S01]  /*2920*/  FMUL.FTZ R75, R0.reuse, R75 ;  /* 0x0000004b004b7220 */ /* 0x040fe20000410000 */
[----:B-----5:R-:W-:Y:S01]  /*2930*/  FSEL R9, R9, -INF , P3 ;  /* 0xff80000009097808 */ /* 0x020fe20001800000 */
[C---:B------:R-:W-:Y:S01]  /*2940*/  FMUL.FTZ R84, R0.reuse, R84 ;  /* 0x0000005400547220 */ /* 0x040fe20000410000 */
[C---:B------:R-:W-:Y:S01]  /*2950*/  FMUL.FTZ R78, R0.reuse, R78 ;  /* 0x0000004e004e7220 */ /* 0x040fe20000410000 */
[C---:B------:R-:W-:Y:S01]  /*2960*/  FMUL.FTZ R85, R0.reuse, R85 ;  /* 0x0000005500557220 */ /* 0x040fe20000410000 */
[C---:B------:R-:W-:Y:S01]  /*2970*/  FMUL.FTZ R79, R0.reuse, R79 ;  /* 0x0000004f004f7220 */ /* 0x040fe20000410000 */
        /* <DEDUP_REMOVED lines=27> */
[----:B------:R1:W2:Y:S01]  /*2b30*/  MUFU.TANH R15, R46 ;  /* 0x0000002e000f7308 */ /* 0x0002a20000002400 */
        /* <DEDUP_REMOVED lines=17> */
[----:B--2---:R-:W-:Y:S01]  /*2c50*/  FSEL R15, R15, -INF , P4 ;  /* 0xff8000000f0f7808 */ /* 0x004fe20002000000 */
[----:B------:R0:W-:Y:S08]  /*2c60*/  MUFU.TANH R26, R55 ;  /* 0x00000037001a7308 */ /* 0x0001f00000002400 */
[----:B------:R-:W2:Y:S01]  /*2c70*/  MUFU.TANH R45, R45 ;  /* 0x0000002d002d7308 */ /* 0x000ea20000002400 */
        /* <DEDUP_REMOVED lines=9> */
[----:B--2---:R-:W-:Y:S01]  /*2d10*/  FSEL R88, R45, -INF , P5 ;  /* 0xff8000002d587808 */ /* 0x004fe20002800000 */
[----:B------:R0:W-:Y:S01]  /*2d20*/  MUFU.TANH R30, R63 ;  /* 0x0000003f001e7308 */ /* 0x0001e20000002400 */
[----:B------:R-:W-:Y:S02]  /*2d30*/  ISETP.GT.AND P5, PT, R38, 0x40, PT ;  /* 0x000000402600780c */ /* 0x000fe40003fa4270 */
[----:B------:R-:W-:Y:S02]  /*2d40*/  FSEL R21, R21, -INF , P1 ;  /* 0xff80000015157808 */ /* 0x000fe40000800000 */
[----:B-1----:R-:W-:-:S03]  /*2d50*/  FSEL R27, R27, -INF , P5 ;  /* 0xff8000001b1b7808 */ /* 0x002fc60002800000 */
[----:B------:R-:W-:Y:S01]  /*2d60*/  MUFU.TANH R49, R49 ;  /* 0x0000003100317308 */ /* 0x000fe20000002400 */
[----:B0-----:R-:W-:Y:S02]  /*2d70*/  FSEL R63, R40, -INF , P2 ;  /* 0xff800000283f7808 */ /* 0x001fe40001000000 */
[----:B------:R-:W-:Y:S02]  /*2d80*/  ISETP.GT.AND P2, PT, R38, 0x31, PT ;  /* 0x000000312600780c */ /* 0x000fe40003f44270 */
[----:B------:R-:W-:Y:S02]  /*2d90*/  FMNMX.FTZ R25, R63, R24, !PT ;  /* 0x000000183f197209 */ /* 0x000fe40007810000 */
[----:B----4-:R-:W-:Y:S01]  /*2da0*/  FSEL R89, R48, -INF , P1 ;  /* 0xff80000030597808 */ /* 0x010fe20000800000 */
[----:B------:R0:W-:Y:S01]  /*2db0*/  MUFU.TANH R31, R66 ;  /* 0x00000042001f7308 */ /* 0x0001e20000002400 */
[----:B------:R-:W-:-:S07]  /*2dc0*/  ISETP.GT.AND P1, PT, R38, 0x41, PT ;  /* 0x000000412600780c */ /* 0x000fce0003f24270 */
[----:B------:R-:W1:Y:S01]  /*2dd0*/  MUFU.TANH R52, R52 ;  /* 0x0000003400347308 */ /* 0x000e620000002400 */
[----:B0-----:R-:W-:Y:S02]  /*2de0*/  FSEL R66, R41, -INF , P3 ;  /* 0xff80000029427808 */ /* 0x001fe40001800000 */
[----:B------:R-:W-:Y:S02]  /*2df0*/  ISETP.GT.AND P3, PT, R38, 0x38, PT ;  /* 0x000000382600780c */ /* 0x000fe40003f64270 */
[----:B------:R-:W-:-:S03]  /*2e00*/  FMNMX.FTZ R28, R66, R25, !PT ;  /* 0x00000019421c7209 */ /* 0x000fc60007810000 */
[----:B------:R0:W-:Y:S08]  /*2e10*/  MUFU.TANH R34, R71 ;  /* 0x0000004700227308 */ /* 0x0001f00000002400 */
[----:B------:R-:W2:Y:S01]  /*2e20*/  MUFU.TANH R53, R53 ;  /* 0x0000003500357308 */ /* 0x000ea20000002400 */
[----:B0-----:R-:W-:Y:S02]  /*2e30*/  FSEL R71, R44, -INF , P4 ;  /* 0xff8000002c477808 */ /* 0x001fe40002000000 */
[----:B------:R-:W-:-:S02]  /*2e40*/  ISETP.GT.AND P4, PT, R38, 0x39, PT ;  /* 0x000000392600780c */ /* 0x000fc40003f84270 */
[----:B------:R-:W-:Y:S02]  /*2e50*/  FMNMX.FTZ R29, R71, R28, !PT ;  /* 0x0000001c471d7209 */ /* 0x000fe40007810000 */
[----:B-1----:R-:W-:Y:S01]  /*2e60*/  FSEL R52, R52, -INF , P3 ;  /* 0xff80000034347808 */ /* 0x002fe20001800000 */
[----:B------:R-:W0:Y:S01]  /*2e70*/  MUFU.TANH R56, R56 ;  /* 0x0000003800387308 */ /* 0x000e220000002400 */
[----:B------:R-:W-:Y:S02]  /*2e80*/  FMNMX.FTZ R28, R88, R29, !PT ;  /* 0x0000001d581c7209 */ /* 0x000fe40007810000 */
[----:B------:R-:W-:Y:S02]  /*2e90*/  FSEL R26, R26, -INF , P4 ;  /* 0xff8000001a1a7808 */ /* 0x000fe40002000000 */
[----:B------:R-:W-:-:S03]  /*2ea0*/  FMNMX.FTZ R29, R89, R28, !PT ;  /* 0x0000001c591d7209 */ /* 0x000fc60007810000 */
[----:B------:R-:W1:Y:S01]  /*2eb0*/  MUFU.TANH R51, R51 ;  /* 0x0000003300337308 */ /* 0x000e620000002400 */
[----:B--2---:R-:W-:Y:S02]  /*2ec0*/  FSEL R53, R53, -INF , P4 ;  /* 0xff80000035357808 */ /* 0x004fe40002000000 */
[----:B------:R-:W-:-:S04]  /*2ed0*/  ISETP.GT.AND P4, PT, R38, 0x50, PT ;  /* 0x000000502600780c */ /* 0x000fc80003f84270 */
[----:B------:R-:W-:Y:S01]  /*2ee0*/  FSEL R31, R31, -INF , P4 ;  /* 0xff8000001f1f7808 */ /* 0x000fe20002000000 */
[----:B------:R-:W2:Y:S01]  /*2ef0*/  MUFU.TANH R57, R57 ;  /* 0x0000003900397308 */ /* 0x000ea20000002400 */
[----:B0-----:R-:W-:Y:S02]  /*2f00*/  FSEL R56, R56, -INF , P5 ;  /* 0xff80000038387808 */ /* 0x001fe40002800000 */
[----:B------:R-:W-:-:S05]  /*2f10*/  ISETP.GT.AND P5, PT, R38, 0x51, PT ;  /* 0x000000512600780c */ /* 0x000fca0003fa4270 */
[----:B------:R0:W-:Y:S01]  /*2f20*/  MUFU.TANH R35, R74 ;  /* 0x0000004a00237308 */ /* 0x0001e20000002400 */
[----:B-1----:R-:W-:-:S07]  /*2f30*/  FSEL R24, R51, -INF , P2 ;  /* 0xff80000033187808 */ /* 0x002fce0001000000 */
[----:B------:R-:W1:Y:S01]  /*2f40*/  MUFU.TANH R54, R54 ;  /* 0x0000003600367308 */ /* 0x000e620000002400 */
[----:B0-----:R-:W-:Y:S02]  /*2f50*/  FSEL R74, R49, -INF , P2 ;  /* 0xff800000314a7808 */ /* 0x001fe40001000000 */
[----:B------:R-:W-:Y:S02]  /*2f60*/  ISETP.GT.AND P2, PT, R38, 0x48, PT ;  /* 0x000000482600780c */ /* 0x000fe40003f44270 */
[----:B------:R-:W-:Y:S02]  /*2f70*/  FMNMX.FTZ R29, R74, R29, !PT ;  /* 0x0000001d4a1d7209 */ /* 0x000fe40007810000 */
[----:B--2---:R-:W-:Y:S01]  /*2f80*/  FSEL R57, R57, -INF , P1 ;  /* 0xff80000039397808 */ /* 0x004fe20000800000 */
[----:B------:R-:W0:Y:S01]  /*2f90*/  MUFU.TANH R60, R60 ;  /* 0x0000003c003c7308 */ /* 0x000e220000002400 */
[----:B------:R-:W-:-:S04]  /*2fa0*/  FMNMX.FTZ R32, R52, R29, !PT ;  /* 0x0000001d34207209 */ /* 0x000fc80007810000 */
[----:B------:R-:W-:-:S03]  /*2fb0*/  FMNMX.FTZ R33, R53, R32, !PT ;  /* 0x0000002035217209 */ /* 0x000fc60007810000 */
[----:B------:R-:W2:Y:S01]  /*2fc0*/  MUFU.TANH R61, R61 ;  /* 0x0000003d003d7308 */ /* 0x000ea20000002400 */
[----:B------:R-:W-:Y:S02]  /*2fd0*/  FMNMX.FTZ R32, R56, R33, !PT ;  /* 0x0000002138207209 */ /* 0x000fe40007810000 */
[----:B-1----:R-:W-:Y:S02]  /*2fe0*/  FSEL R25, R54, -INF , P3 ;  /* 0xff80000036197808 */ /* 0x002fe40001800000 */
[----:B------:R-:W-:Y:S02]  /*2ff0*/  ISETP.GT.AND P3, PT, R38, 0x49, PT ;  /* 0x000000492600780c */ /* 0x000fe40003f64270 */
[----:B------:R-:W-:Y:S01]  /*3000*/  FMNMX.FTZ R33, R57, R32, !PT ;  /* 0x0000002039217209 */ /* 0x000fe20007810000 */
[----:B------:R-:W1:Y:S01]  /*3010*/  MUFU.TANH R64, R64 ;  /* 0x0000004000407308 */ /* 0x000e620000002400 */
[----:B0-----:R-:W-:Y:S02]  /*3020*/  FSEL R60, R60, -INF , P2 ;  /* 0xff8000003c3c7808 */ /* 0x001fe40001000000 */
[----:B------:R-:W-:-:S02]  /*3030*/  FSEL R30, R30, -INF , P3 ;  /* 0xff8000001e1e7808 */ /* 0x000fc40001800000 */
[----:B------:R-:W-:-:S03]  /*3040*/  FMNMX.FTZ R32, R60, R33, !PT ;  /* 0x000000213c207209 */ /* 0x000fc60007810000 */
[----:B------:R-:W0:Y:S01]  /*3050*/  MUFU.TANH R59, R59 ;  /* 0x0000003b003b7308 */ /* 0x000e220000002400 */
[----:B--2---:R-:W-:Y:S02]  /*3060*/  FSEL R61, R61, -INF , P3 ;  /* 0xff8000003d3d7808 */ /* 0x004fe40001800000 */
[----:B------:R-:W-:Y:S02]  /*3070*/  ISETP.GT.AND P3, PT, R38, 0x60, PT ;  /* 0x000000602600780c */ /* 0x000fe40003f64270 */
[----:B------:R-:W-:Y:S02]  /*3080*/  FMNMX.FTZ R33, R61, R32, !PT ;  /* 0x000000203d217209 */ /* 0x000fe40007810000 */
[----:B------:R-:W-:Y:S01]  /*3090*/  FSEL R35, R35, -INF , P3 ;  /* 0xff80000023237808 */ /* 0x000fe20001800000 */
[----:B------:R-:W2:Y:S01]  /*30a0*/  MUFU.TANH R65, R65 ;  /* 0x0000004100417308 */ /* 0x000ea20000002400 */
[----:B-1----:R-:W-:Y:S02]  /*30b0*/  FSEL R64, R64, -INF , P4 ;  /* 0xff80000040407808 */ /* 0x002fe40002000000 */
[----:B------:R-:W-:-:S02]  /*30c0*/  ISETP.GT.AND P4, PT, R38, 0x61, PT ;  /* 0x000000612600780c */ /* 0x000fc40003f84270 */
[----:B------:R-:W-:-:S03]  /*30d0*/  FMNMX.FTZ R40, R64, R33, !PT ;  /* 0x0000002140287209 */ /* 0x000fc60007810000 */
[----:B------:R-:W1:Y:S01]  /*30e0*/  MUFU.TANH R62, R62 ;  /* 0x0000003e003e7308 */ /* 0x000e620000002400 */
[----:B0-----:R-:W-:Y:S02]  /*30f0*/  FSEL R28, R59, -INF , P1 ;  /* 0xff8000003b1c7808 */ /* 0x001fe40000800000 */
[----:B------:R-:W-:-:S05]  /*3100*/  ISETP.GT.AND P1, PT, R38, 0x58, PT ;  /* 0x000000582600780c */ /* 0x000fca0003f24270 */
[----:B------:R-:W0:Y:S01]  /*3110*/  MUFU.TANH R68, R68 ;  /* 0x0000004400447308 */ /* 0x000e220000002400 */
[----:B--2---:R-:W-:-:S04]  /*3120*/  FSEL R65, R65, -INF , P5 ;  /* 0xff80000041417808 */ /* 0x004fc80002800000 */
[----:B------:R-:W-:-:S03]  /*3130*/  FMNMX.FTZ R33, R65, R40, !PT ;  /* 0x0000002841217209 */ /* 0x000fc60007810000 */
[----:B------:R-:W2:Y:S01]  /*3140*/  MUFU.TANH R69, R69 ;  /* 0x0000004500457308 */ /* 0x000ea20000002400 */
[----:B-1----:R-:W-:Y:S02]  /*3150*/  FSEL R29, R62, -INF , P2 ;  /* 0xff8000003e1d7808 */ /* 0x002fe40001000000 */
[----:B------:R-:W-:-:S04]  /*3160*/  ISETP.GT.AND P2, PT, R38, 0x59, PT ;  /* 0x000000592600780c */ /* 0x000fc80003f44270 */
[----:B------:R-:W-:Y:S01]  /*3170*/  FSEL R34, R34, -INF , P2 ;  /* 0xff80000022227808 */ /* 0x000fe20001000000 */
[----:B------:R-:W1:Y:S01]  /*3180*/  MUFU.TANH R72, R72 ;  /* 0x0000004800487308 */ /* 0x000e620000002400 */
[----:B0-----:R-:W-:-:S04]  /*3190*/  FSEL R68, R68, -INF , P1 ;  /* 0xff80000044447808 */ /* 0x001fc80000800000 */
[----:B------:R-:W-:-:S03]  /*31a0*/  FMNMX.FTZ R40, R68, R33, !PT ;  /* 0x0000002144287209 */ /* 0x000fc60007810000 */
[----:B------:R-:W0:Y:S01]  /*31b0*/  MUFU.TANH R67, R67 ;  /* 0x0000004300437308 */ /* 0x000e220000002400 */
[----:B--2---:R-:W-:Y:S02]  /*31c0*/  FSEL R69, R69, -INF , P2 ;  /* 0xff80000045457808 */ /* 0x004fe40001000000 */
[----:B------:R-:W-:Y:S02]  /*31d0*/  ISETP.GT.AND P2, PT, R38, 0x70, PT ;  /* 0x000000702600780c */ /* 0x000fe40003f44270 */
[----:B------:R-:W-:-:S03]  /*31e0*/  FMNMX.FTZ R41, R69, R40, !PT ;  /* 0x0000002845297209 */ /* 0x000fc60007810000 */
[----:B------:R-:W2:Y:S01]  /*31f0*/  MUFU.TANH R73, R73 ;  /* 0x0000004900497308 */ /* 0x000ea20000002400 */
[----:B-1----:R-:W-:Y:S02]  /*3200*/  FSEL R72, R72, -INF , P3 ;  /* 0xff80000048487808 */ /* 0x002fe40001800000 */
[----:B------:R-:W-:Y:S02]  /*3210*/  ISETP.GT.AND P3, PT, R38, 0x71, PT ;  /* 0x000000712600780c */ /* 0x000fe40003f64270 */
        /* <DEDUP_REMOVED lines=9> */
[----:B------:R-:W-:-:S05]  /*32b0*/  ISETP.GT.AND P1, PT, R38, 0x69, PT ;  /* 0x000000692600780c */ /* 0x000fca0003f24270 */
[----:B------:R-:W1:Y:S01]  /*32c0*/  MUFU.TANH R80, R80 ;  /* 0x0000005000507308 */ /* 0x000e620000002400 */
[----:B0-----:R-:W-:-:S04]  /*32d0*/  FSEL R76, R76, -INF , P5 ;  /* 0xff8000004c4c7808 */ /* 0x001fc80002800000 */
[----:B------:R-:W-:-:S03]  /*32e0*/  FMNMX.FTZ R40, R76, R41, !PT ;  /* 0x000000294c287209 */ /* 0x000fc60007810000 */
[----:B------:R-:W0:Y:S01]  /*32f0*/  MUFU.TANH R36, R75 ;  /* 0x0000004b00247308 */ /* 0x000e220000002400 */
[----:B--2---:R-:W-:-:S04]  /*3300*/  FSEL R77, R77, -INF , P1 ;  /* 0xff8000004d4d7808 */ /* 0x004fc80000800000 */
[----:B------:R-:W-:-:S03]  /*3310*/  FMNMX.FTZ R41, R77, R40, !PT ;  /* 0x000000284d297209 */ /* 0x000fc60007810000 */
[----:B------:R-:W2:Y:S01]  /*3320*/  MUFU.TANH R81, R81 ;  /* 0x0000005100517308 */ /* 0x000ea20000002400 */
[----:B-1----:R-:W-:-:S04]  /*3330*/  FSEL R80, R80, -INF , P2 ;  /* 0xff80000050507808 */ /* 0x002fc80001000000 */
[----:B------:R-:W-:-:S03]  /*3340*/  FMNMX.FTZ R40, R80, R41, !PT ;  /* 0x0000002950287209 */ /* 0x000fc60007810000 */
[----:B------:R1:W4:Y:S01]  /*3350*/  MUFU.TANH R37, R78 ;  /* 0x0000004e00257308 */ /* 0x0003220000002400 */
[----:B0-----:R-:W-:Y:S02]  /*3360*/  FSEL R36, R36, -INF , P4 ;  /* 0xff80000024247808 */ /* 0x001fe40002000000 */
[----:B------:R-:W-:-:S05]  /*3370*/  ISETP.GT.AND P4, PT, R38, 0x78, PT ;  /* 0x000000782600780c */ /* 0x000fca0003f84270 */
[----:B------:R-:W0:Y:S01]  /*3380*/  MUFU.TANH R84, R84 ;  /* 0x0000005400547308 */ /* 0x000e220000002400 */
[----:B--2---:R-:W-:Y:S01]  /*3390*/  FSEL R81, R81, -INF , P3 ;  /* 0xff80000051517808 */ /* 0x004fe20001800000 */
[----:B-1----:R-:W-:-:S03]  /*33a0*/  IMAD.MOV.U32 R78, RZ, RZ, R151 ;  /* 0x000000ffff4e7224 */ /* 0x002fc600078e0097 */
[----:B------:R-:W-:-:S03]  /*33b0*/  FMNMX.FTZ R41, R81, R40, !PT ;  /* 0x0000002851297209 */ /* 0x000fc60007810000 */
[----:B------:R-:W1:Y:S01]  /*33c0*/  MUFU.TANH R85, R85 ;  /* 0x0000005500557308 */ /* 0x000e620000002400 */
[----:B----4-:R-:W-:Y:S02]  /*33d0*/  FSEL R37, R37, -INF , P5 ;  /* 0xff80000025257808 */ /* 0x010fe40002800000 */
[----:B------:R-:W-:-:S05]  /*33e0*/  ISETP.GT.AND P5, PT, R38, 0x79, PT ;  /* 0x000000792600780c */ /* 0x000fca0003fa4270 */
[----:B------:R-:W2:Y:S01]  /*33f0*/  MUFU.TANH R79, R79 ;  /* 0x0000004f004f7308 */ /* 0x000ea20000002400 */
[----:B0-----:R-:W-:-:S04]  /*3400*/  FSEL R84, R84, -INF , P4 ;  /* 0xff80000054547808 */ /* 0x001fc80002000000 */
[----:B------:R-:W-:-:S03]  /*3410*/  FMNMX.FTZ R38, R84, R41, !PT ;  /* 0x0000002954267209 */ /* 0x000fc60007810000 */
[----:B------:R-:W0:Y:S01]  /*3420*/  MUFU.TANH R82, R82 ;  /* 0x0000005200527308 */ /* 0x000e220000002400 */
[----:B-1----:R-:W-:-:S04]  /*3430*/  FSEL R85, R85, -INF , P5 ;  /* 0xff80000055557808 */ /* 0x002fc80002800000 */
[----:B------:R-:W-:-:S03]  /*3440*/  FMNMX.FTZ R38, R85, R38, !PT ;  /* 0x0000002655267209 */ /* 0x000fc60007810000 */
[----:B------:R-:W1:Y:S01]  /*3450*/  MUFU.TANH R83, R83 ;  /* 0x0000005300537308 */ /* 0x000e620000002400 */
[----:B--2---:R-:W-:Y:S01]  /*3460*/  FSEL R79, R79, -INF , P1 ;  /* 0xff8000004f4f7808 */ /* 0x004fe20000800000 */
[----:B------:R-:W2:Y:S06]  /*3470*/  SHFL.BFLY PT, R41, R38, 0x2, 0x1f ;  /* 0x0c401f0026297f89 */ /* 0x000eac00000e0000 */
[----:B------:R-:W4:Y:S01]  /*3480*/  MUFU.TANH R86, R86 ;  /* 0x0000005600567308 */ /* 0x000f220000002400 */
[----:B0-----:R-:W-:-:S07]  /*3490*/  FSEL R82, R82, -INF , P2 ;  /* 0xff80000052527808 */ /* 0x001fce0001000000 */
[----:B------:R-:W0:Y:S01]  /*34a0*/  MUFU.TANH R87, R87 ;  /* 0x0000005700577308 */ /* 0x000e220000002400 */
[----:B-1----:R-:W-:Y:S02]  /*34b0*/  FSEL R83, R83, -INF , P3 ;  /* 0xff80000053537808 */ /* 0x002fe40001800000 */
[----:B----4-:R-:W-:Y:S02]  /*34c0*/  FSEL R86, R86, -INF , P4 ;  /* 0xff80000056567808 */ /* 0x010fe40002000000 */
[----:B--2---:R-:W-:-:S05]  /*34d0*/  FMNMX.FTZ R41, R38, R41, !PT ;  /* 0x0000002926297209 */ /* 0x004fca0007810000 */
[----:B------:R-:W1:Y:S01]  /*34e0*/  SHFL.BFLY PT, R40, R41, 0x1, 0x1f ;  /* 0x0c201f0029287f89 */ /* 0x000e6200000e0000 */
[----:B0-----:R-:W-:Y:S02]  /*34f0*/  FSEL R87, R87, -INF , P5 ;  /* 0xff80000057577808 */ /* 0x001fe40002800000 */
[----:B-1----:R-:W-:Y:S01]  /*3500*/  FMNMX.FTZ R189, R41, R40, !PT ;  /* 0x0000002829bd7209 */ /* 0x002fe20007810000 */
[----:B------:R-:W-:-:S03]  /*3510*/  IMAD.U32 R40, RZ, RZ, UR6 ;  /* 0x00000006ff287e24 */ /* 0x000fc6000f8e00ff */
[C---:B------:R-:W-:Y:S01]  /*3520*/  FSETP.NEU.FTZ.AND P6, PT, R189.reuse, -INF , PT ;  /* 0xff800000bd00780b */ /* 0x040fe20003fdd000 */
[----:B------:R-:W-:-:S05]  /*3530*/  FFMA.FTZ R40, R189, R40, -8 ;  /* 0xc1000000bd287423 */ /* 0x000fca0000010028 */
[----:B------:R-:W-:Y:S02]  /*3540*/  FSEL R67, R40, RZ, P6 ;  /* 0x000000ff28437208 */ /* 0x000fe40003000000 */
[----:B---3--:R-:W-:Y:S01]  /*3550*/  LOP3.LUT P6, RZ, R90, 0x7f, RZ, 0xc0, !PT ;  /* 0x0000007f5aff7812 */ /* 0x008fe200078cc0ff */
[----:B------:R-:W-:Y:S02]  /*3560*/  IMAD.MOV.U32 R90, RZ, RZ, R151 ;  /* 0x000000ffff5a7224 */ /* 0x000fe400078e0097 */
[----:B------:R-:W-:-:S01]  /*3570*/  FFMA.FTZ R38, R39, UR6, -R67 ;  /* 0x0000000627267c23 */ /* 0x000fc20008010843 */
[--C-:B------:R-:W-:Y:S01]  /*3580*/  FFMA.FTZ R39, R42, UR6, -R67.reuse ;  /* 0x000000062a277c23 */ /* 0x100fe20008010843 */
[----:B------:R-:W-:Y:S01]  /*3590*/  FMNMX.FTZ R42, R5, R6, !PT ;  /* 0x00000006052a7209 */ /* 0x000fe20007810000 */
[--C-:B------:R-:W-:Y:S01]  /*35a0*/  FFMA.FTZ R40, R43, UR6, -R67.reuse ;  /* 0x000000062b287c23 */ /* 0x100fe20008010843 */
        /* <DEDUP_REMOVED lines=8> */
[----:B------:R-:W-:Y:S01]  /*3630*/  IMAD.U32 R68, RZ, RZ, UR6 ;  /* 0x00000006ff447e24 */ /* 0x000fe2000f8e00ff */
[----:B------:R-:W-:Y:S01]  /*3640*/  MUFU.EX2 R38, R38 ;  /* 0x0000002600267308 */ /* 0x000fe20000000800 */
[----:B------:R-:W-:Y:S01]  /*3650*/  FMNMX.FTZ R43, R9, R42, !PT ;  /* 0x0000002a092b7209 */ /* 0x000fe20007810000 */
[--C-:B------:R-:W-:Y:S01]  /*3660*/  FFMA.FTZ R71, R71, UR6, -R67.reuse ;  /* 0x0000000647477c23 */ /* 0x100fe20008010843 */
[----:B------:R-:W-:-:S01]  /*3670*/  FFMA.FTZ R60, R60, UR6, -R67 ;  /* 0x000000063c3c7c23 */ /* 0x000fc20008010843 */
[--C-:B------:R-:W-:Y:S01]  /*3680*/  FFMA.FTZ R61, R61, UR6, -R67.reuse ;  /* 0x000000063d3d7c23 */ /* 0x100fe20008010843 */
[----:B------:R-:W-:Y:S01]  /*3690*/  FMNMX.FTZ R44, R10, R43, !PT ;  /* 0x0000002b0a2c7209 */ /* 0x000fe20007810000 */
[--C-:B------:R-:W-:Y:S01]  /*36a0*/  FFMA.FTZ R43, R50, UR6, -R67.reuse ;  /* 0x00000006322b7c23 */ /* 0x100fe20008010843 */
[----:B------:R-:W-:-:S01]  /*36b0*/  FFMA.FTZ R51, R88, UR6, -R67 ;  /* 0x0000000658337c23 */ /* 0x000fc20008010843 */
[----:B------:R-:W-:Y:S01]  /*36c0*/  MUFU.EX2 R42, R47 ;  /* 0x0000002f002a7308 */ /* 0x000fe20000000800 */
[----:B------:R-:W-:Y:S01]  /*36d0*/  FMNMX.FTZ R45, R11, R44, !PT ;  /* 0x0000002c0b2d7209 */ /* 0x000fe20007810000 */
[--C-:B------:R-:W-:Y:S01]  /*36e0*/  FFMA.FTZ R74, R74, UR6, -R67.reuse ;  /* 0x000000064a4a7c23 */ /* 0x100fe20008010843 */
[----:B------:R-:W-:-:S01]  /*36f0*/  FFMA.FTZ R69, R69, UR6, -R67 ;  /* 0x0000000645457c23 */ /* 0x000fc20008010843 */
[----:B------:R-:W-:Y:S01]  /*3700*/  FFMA.FTZ R62, R72, UR6, -R67 ;  /* 0x00000006483e7c23 */ /* 0x000fe20008010843 */
[----:B------:R-:W-:Y:S01]  /*3710*/  FMNMX.FTZ R44, R12, R45, !PT ;  /* 0x0000002d0c2c7209 */ /* 0x000fe20007810000 */
[----:B------:R-:W-:-:S02]  /*3720*/  @!P6 VIADD R4, R4, 0x38840 ;  /* 0x000388400404e836 */ /* 0x000fc40000000000 */
[----:B------:R0:W-:Y:S01]  /*3730*/  MUFU.EX2 R47, R58 ;  /* 0x0000003a002f7308 */ /* 0x0001e20000000800 */
[----:B------:R-:W-:Y:S01]  /*3740*/  FMNMX.FTZ R45, R13, R44, !PT ;  /* 0x0000002c0d2d7209 */ /* 0x000fe20007810000 */
[----:B------:R-:W-:Y:S01]  /*3750*/  IMAD.MOV.U32 R88, RZ, RZ, R151 ;  /* 0x000000ffff587224 */ /* 0x000fe200078e0097 */
[----:B------:R-:W-:Y:S02]  /*3760*/  @!P6 PRMT R4, RZ, 0x654, R4 ;  /* 0x00000654ff04e816 */ /* 0x000fe40000000004 */
[----:B------:R-:W-:Y:S02]  /*3770*/  FMNMX.FTZ R46, R14, R45, !PT ;  /* 0x0000002d0e2e7209 */ /* 0x000fe40007810000 */
[----:B------:R1:W-:Y:S01]  /*3780*/  @!P6 SYNCS.ARRIVE.TRANS64.RED.A1T0 RZ, [R4+URZ], RZ ;  /* 0x000000ff04ffe9a7 */ /* 0x0003e2000810043f */
[----:B------:R-:W2:Y:S01]  /*3790*/  MUFU.EX2 R44, R55 ;  /* 0x00000037002c7308 */ /* 0x000ea20000000800 */
[----:B------:R-:W-:Y:S01]  /*37a0*/  FMNMX.FTZ R45, R15, R46, !PT ;  /* 0x0000002e0f2d7209 */ /* 0x000fe20007810000 */
[----:B0-----:R-:W-:-:S03]  /*37b0*/  FFMA.FTZ R58, R52, UR6, -R67 ;  /* 0x00000006343a7c23 */ /* 0x001fc60008010843 */
[----:B------:R-:W-:Y:S01]  /*37c0*/  FMNMX.FTZ R46, R20, R45, !PT ;  /* 0x0000002d142e7209 */ /* 0x000fe20007810000 */
[----:B------:R-:W-:-:S01]  /*37d0*/  FFMA.FTZ R45, R63, UR6, -R67 ;  /* 0x000000063f2d7c23 */ /* 0x000fc20008010843 */
[----:B------:R-:W-:Y:S01]  /*37e0*/  FFMA.FTZ R63, R85, UR6, -R67 ;  /* 0x00000006553f7c23 */ /* 0x000fe20008010843 */
[----:B------:R-:W-:Y:S01]  /*37f0*/  MUFU.EX2 R39, R39 ;  /* 0x0000002700277308 */ /* 0x000fe20000000800 */
[----:B------:R-:W-:Y:S01]  /*3800*/  FMNMX.FTZ R49, R21, R46, !PT ;  /* 0x0000002e15317209 */ /* 0x000fe20007810000 */
[----:B------:R-:W-:-:S03]  /*3810*/  IMAD.MOV.U32 R85, RZ, RZ, R151 ;  /* 0x000000ffff557224 */ /* 0x000fc600078e0097 */
[----:B------:R-:W-:-:S03]  /*3820*/  FMNMX.FTZ R46, R24, R49, !PT ;  /* 0x00000031182e7209 */ /* 0x000fc60007810000 */
[----:B------:R-:W-:Y:S01]  /*3830*/  MUFU.EX2 R40, R40 ;  /* 0x0000002800287308 */ /* 0x000fe20000000800 */
[----:B------:R-:W-:Y:S02]  /*3840*/  FMNMX.FTZ R49, R25, R46, !PT ;  /* 0x0000002e19317209 */ /* 0x000fe40007810000 */
[----:B--2---:R-:W-:Y:S02]  /*3850*/  F2FP.SATFINITE.E4M3.F32.PACK_AB_MERGE_C R230, R47, R44, RZ ;  /* 0x0000002c2fe6723e */ /* 0x004fe400048070ff */
[----:B------:R-:W-:-:S03]  /*3860*/  FMNMX.FTZ R48, R26, R49, !PT ;  /* 0x000000311a307209 */ /* 0x000fc60007810000 */
[----:B------:R-:W-:Y:S01]  /*3870*/  MUFU.EX2 R46, R66 ;  /* 0x00000042002e7308 */ /* 0x000fe20000000800 */
[----:B------:R-:W-:-:S04]  /*3880*/  FMNMX.FTZ R49, R27, R48, !PT ;  /* 0x000000301b317209 */ /* 0x000fc80007810000 */
[----:B------:R-:W-:-:S03]  /*3890*/  FMNMX.FTZ R50, R28, R49, !PT ;  /* 0x000000311c327209 */ /* 0x000fc60007810000 */
[----:B------:R0:W-:Y:S01]  /*38a0*/  MUFU.EX2 R66, R58 ;  /* 0x0000003a00427308 */ /* 0x0001e20000000800 */
[----:B------:R-:W-:-:S04]  /*38b0*/  FMNMX.FTZ R49, R29, R50, !PT ;  /* 0x000000321d317209 */ /* 0x000fc80007810000 */
[----:B------:R-:W-:Y:S01]  /*38c0*/  FMNMX.FTZ R50, R30, R49, !PT ;  /* 0x000000311e327209 */ /* 0x000fe20007810000 */
[----:B------:R-:W-:-:S01]  /*38d0*/  FFMA.FTZ R49, R89, UR6, -R67 ;  /* 0x0000000659317c23 */ /* 0x000fc20008010843 */
[----:B------:R-:W-:Y:S01]  /*38e0*/  IMAD.MOV.U32 R89, RZ, RZ, R151 ;  /* 0x000000ffff597224 */ /* 0x000fe200078e0097 */
[----:B------:R-:W2:Y:S01]  /*38f0*/  MUFU.EX2 R41, R41 ;  /* 0x0000002900297308 */ /* 0x000ea20000000800 */
[----:B------:R-:W-:Y:S01]  /*3900*/  FMNMX.FTZ R55, R31, R50, !PT ;  /* 0x000000321f377209 */ /* 0x000fe20007810000 */
[----:B0-----:R-:W-:-:S03]  /*3910*/  FFMA.FTZ R58, R57, UR6, -R67 ;  /* 0x00000006393a7c23 */ /* 0x001fc60008010843 */
[----:B------:R-:W-:-:S03]  /*3920*/  FMNMX.FTZ R50, R32, R55, !PT ;  /* 0x0000003720327209 */ /* 0x000fc60007810000 */
[----:B------:R-:W-:Y:S01]  /*3930*/  MUFU.EX2 R48, R71 ;  /* 0x0000004700307308 */ /* 0x000fe20000000800 */
[----:B------:R-:W-:-:S04]  /*3940*/  FMNMX.FTZ R55, R33, R50, !PT ;  /* 0x0000003221377209 */ /* 0x000fc80007810000 */
[----:B------:R-:W-:-:S03]  /*3950*/  FMNMX.FTZ R54, R34, R55, !PT ;  /* 0x0000003722367209 */ /* 0x000fc60007810000 */
[----:B------:R0:W-:Y:S01]  /*3960*/  MUFU.EX2 R70, R60 ;  /* 0x0000003c00467308 */ /* 0x0001e20000000800 */
[----:B------:R-:W-:Y:S02]  /*3970*/  FMNMX.FTZ R55, R35, R54, !PT ;  /* 0x0000003623377209 */ /* 0x000fe40007810000 */
[----:B--2---:R-:W-:Y:S02]  /*3980*/  F2FP.SATFINITE.E4M3.F32.PACK_AB_MERGE_C R228, R41, R40, RZ ;  /* 0x0000002829e4723e */ /* 0x004fe400048070ff */
[----:B------:R-:W-:Y:S01]  /*3990*/  FMNMX.FTZ R52, R36, R55, !PT ;  /* 0x0000003724347209 */ /* 0x000fe20007810000 */
[--C-:B------:R-:W-:Y:S01]  /*39a0*/  FFMA.FTZ R55, R53, UR6, -R67.reuse ;  /* 0x0000000635377c23 */ /* 0x100fe20008010843 */
[----:B------:R-:W-:Y:S01]  /*39b0*/  F2FP.SATFINITE.E4M3.F32.PACK_AB_MERGE_C R228, R39, R38, R228 ;  /* 0x0000002627e4723e */ /* 0x000fe200048070e4 */
[----:B------:R2:W3:Y:S01]  /*39c0*/  MUFU.EX2 R75, R61 ;  /* 0x0000003d004b7308 */ /* 0x0004e20000000800 */
[----:B------:R-:W-:Y:S01]  /*39d0*/  FMNMX.FTZ R52, R37, R52, !PT ;  /* 0x0000003425347209 */ /* 0x000fe20007810000 */
[----:B0-----:R-:W-:Y:S01]  /*39e0*/  FFMA.FTZ R60, R76, UR6, -R67 ;  /* 0x000000064c3c7c23 */ /* 0x001fe20008010843 */
[----:B------:R-:W-:-:S02]  /*39f0*/  IMAD.MOV.U32 R76, RZ, RZ, R151 ;  /* 0x000000ffff4c7224 */ /* 0x000fc400078e0097 */
[----:B------:R-:W-:Y:S01]  /*3a00*/  FMNMX.FTZ R53, R79, R52, !PT ;  /* 0x000000344f357209 */ /* 0x000fe20007810000 */
[----:B------:R-:W-:-:S02]  /*3a10*/  FFMA.FTZ R52, R56, UR6, -R67 ;  /* 0x0000000638347c23 */ /* 0x000fc40008010843 */
[----:B------:R0:W4:Y:S01]  /*3a20*/  MUFU.EX2 R71, R55 ;  /* 0x0000003700477308 */ /* 0x0001220000000800 */
[----:B------:R-:W-:Y:S01]  /*3a30*/  FMNMX.FTZ R54, R82, R53, !PT ;  /* 0x0000003552367209 */ /* 0x000fe20007810000 */
[----:B--2---:R-:W-:Y:S01]  /*3a40*/  FFMA.FTZ R61, R81, UR6, -R67 ;  /* 0x00000006513d7c23 */ /* 0x004fe20008010843 */
[----:B------:R-:W-:Y:S02]  /*3a50*/  IMAD.MOV.U32 R81, RZ, RZ, R151 ;  /* 0x000000ffff517224 */ /* 0x000fe400078e0097 */
[----:B------:R-:W-:-:S03]  /*3a60*/  FMNMX.FTZ R53, R83, R54, !PT ;  /* 0x0000003653357209 */ /* 0x000fc60007810000 */
[----:B------:R-:W2:Y:S01]  /*3a70*/  MUFU.EX2 R43, R43 ;  /* 0x0000002b002b7308 */ /* 0x000ea20000000800 */
[----:B------:R-:W-:Y:S01]  /*3a80*/  FMNMX.FTZ R54, R86, R53, !PT ;  /* 0x0000003556367209 */ /* 0x000fe20007810000 */
[--C-:B0-----:R-:W-:Y:S01]  /*3a90*/  FFMA.FTZ R55, R65, UR6, -R67.reuse ;  /* 0x0000000641377c23 */ /* 0x101fe20008010843 */
[----:B------:R-:W-:-:S01]  /*3aa0*/  FFMA.FTZ R65, R73, UR6, -R67 ;  /* 0x0000000649417c23 */ /* 0x000fc20008010843 */
[----:B---3--:R-:W-:Y:S01]  /*3ab0*/  F2FP.SATFINITE.E4M3.F32.PACK_AB_MERGE_C R220, R75, R70, RZ ;  /* 0x000000464bdc723e */ /* 0x008fe200048070ff */
[----:B------:R-:W-:Y:S01]  /*3ac0*/  IMAD.MOV.U32 R73, RZ, RZ, R151 ;  /* 0x000000ffff497224 */ /* 0x000fe200078e0097 */
[----:B------:R-:W-:Y:S01]  /*3ad0*/  FMNMX.FTZ R56, R87, R54, !PT ;  /* 0x0000003657387209 */ /* 0x000fe20007810000 */
[----:B------:R-:W-:-:S01]  /*3ae0*/  FFMA.FTZ R54, R64, UR6, -R67 ;  /* 0x0000000640367c23 */ /* 0x000fc20008010843 */
[----:B------:R0:W-:Y:S01]  /*3af0*/  MUFU.EX2 R53, R58 ;  /* 0x0000003a00357308 */ /* 0x0001e20000000800 */
[----:B----4-:R-:W-:Y:S02]  /*3b00*/  F2FP.SATFINITE.E4M3.F32.PACK_AB_MERGE_C R218, R71, R66, RZ ;  /* 0x0000004247da723e */ /* 0x010fe400048070ff */
[----:B------:R-:W0:Y:S05]  /*3b10*/  SHFL.BFLY PT, R57, R56, 0x2, 0x1f ;  /* 0x0c401f0038397f89 */ /* 0x000e2a00000e0000 */
[----:B------:R-:W-:Y:S01]  /*3b20*/  MUFU.EX2 R50, R74 ;  /* 0x0000004a00327308 */ /* 0x000fe20000000800 */
[----:B--2---:R-:W-:-:S07]  /*3b30*/  F2FP.SATFINITE.E4M3.F32.PACK_AB_MERGE_C R230, R43, R42, R230 ;  /* 0x0000002a2be6723e */ /* 0x004fce00048070e6 */
[----:B------:R-:W-:Y:S08]  /*3b40*/  MUFU.EX2 R64, R69 ;  /* 0x0000004500407308 */ /* 0x000ff00000000800 */
[----:B------:R-:W-:Y:S01]  /*3b50*/  MUFU.EX2 R45, R45 ;  /* 0x0000002d002d7308 */ /* 0x000fe20000000800 */
[----:B0-----:R-:W-:Y:S01]  /*3b60*/  FMNMX.FTZ R58, R56, R57, !PT ;  /* 0x00000039383a7209 */ /* 0x001fe20007810000 */
[--C-:B------:R-:W-:Y:S01]  /*3b70*/  FFMA.FTZ R57, R77, UR6, -R67.reuse ;  /* 0x000000064d397c23 */ /* 0x100fe20008010843 */
[----:B------:R-:W-:-:S01]  /*3b80*/  FFMA.FTZ R56, R80, UR6, -R67 ;  /* 0x0000000650387c23 */ /* 0x000fc20008010843 */
[----:B------:R-:W-:-:S02]  /*3b90*/  IMAD.MOV.U32 R80, RZ, RZ, R151 ;  /* 0x000000ffff507224 */ /* 0x000fc400078e0097 */
[----:B------:R-:W0:Y:S02]  /*3ba0*/  SHFL.BFLY PT, R195, R58, 0x1, 0x1f ;  /* 0x0c201f003ac37f89 */ /* 0x000e2400000e0000 */
[----:B------:R-:W2:Y:S01]  /*3bb0*/  MUFU.EX2 R51, R51 ;  /* 0x0000003300337308 */ /* 0x000ea20000000800 */
[----:B------:R-:W-:-:S07]  /*3bc0*/  IMAD.MOV.U32 R77, RZ, RZ, R151 ;  /* 0x000000ffff4d7224 */ /* 0x000fce00078e0097 */
[----:B------:R-:W3:Y:S08]  /*3bd0*/  MUFU.EX2 R49, R49 ;  /* 0x0000003100317308 */ /* 0x000ef00000000800 */
[----:B------:R-:W-:Y:S01]  /*3be0*/  MUFU.EX2 R52, R52 ;  /* 0x0000003400347308 */ /* 0x000fe20000000800 */
[----:B--2---:R-:W-:-:S04]  /*3bf0*/  F2FP.SATFINITE.E4M3.F32.PACK_AB_MERGE_C R216, R51, R48, RZ ;  /* 0x0000003033d8723e */ /* 0x004fc800048070ff */
[----:B------:R-:W-:Y:S02]  /*3c00*/  F2FP.SATFINITE.E4M3.F32.PACK_AB_MERGE_C R216, R46, R45, R216 ;  /* 0x0000002d2ed8723e */ /* 0x000fe400048070d8 */
[----:B0-----:R-:W-:Y:S01]  /*3c10*/  FMNMX.FTZ R195, R58, R195, !PT ;  /* 0x000000c33ac37209 */ /* 0x001fe20007810000 */
[----:B------:R-:W-:Y:S01]  /*3c20*/  FFMA.FTZ R58, R84, UR6, -R67 ;  /* 0x00000006543a7c23 */ /* 0x000fe20008010843 */
[----:B------:R-:W-:-:S01]  /*3c30*/  FADD.FTZ R67, R38, R39 ;  /* 0x0000002726437221 */ /* 0x000fc20000010000 */
[----:B------:R-:W-:Y:S01]  /*3c40*/  MUFU.EX2 R54, R54 ;  /* 0x0000003600367308 */ /* 0x000fe20000000800 */
[C---:B------:R-:W-:Y:S01]  /*3c50*/  FSETP.NEU.FTZ.AND P1, PT, R195.reuse, -INF , PT ;  /* 0xff800000c300780b */ /* 0x040fe20003f3d000 */
[----:B------:R-:W-:Y:S01]  /*3c60*/  FFMA.FTZ R68, R195, R68, -8 ;  /* 0xc1000000c3447423 */ /* 0x000fe20000010044 */
[----:B------:R-:W-:-:S01]  /*3c70*/  FADD.FTZ R74, R40, R67 ;  /* 0x00000043284a7221 */ /* 0x000fc20000010000 */
[----:B---3--:R-:W-:Y:S01]  /*3c80*/  F2FP.SATFINITE.E4M3.F32.PACK_AB_MERGE_C R218, R50, R49, R218 ;  /* 0x0000003132da723e */ /* 0x008fe200048070da */
[----:B------:R-:W-:-:S02]  /*3c90*/  IMAD.MOV.U32 R84, RZ, RZ, R151 ;  /* 0x000000ffff547224 */ /* 0x000fc400078e0097 */
[----:B------:R-:W-:Y:S01]  /*3ca0*/  FSEL R68, R68, RZ, P1 ;  /* 0x000000ff44447208 */ /* 0x000fe20000800000 */
[----:B------:R-:W-:-:S01]  /*3cb0*/  FADD.FTZ R69, R41, R74 ;  /* 0x0000004a29457221 */ /* 0x000fc20000010000 */
[----:B------:R-:W-:Y:S01]  /*3cc0*/  MUFU.EX2 R55, R55 ;  /* 0x0000003700377308 */ /* 0x000fe20000000800 */
[----:B------:R-:W-:Y:S01]  /*3cd0*/  PLOP3.LUT P1, PT, PT, PT, UP0, 0x80, 0x0 ;  /* 0x000000000000781c */ /* 0x000fe20003f2f008 */
[----:B------:R-:W-:Y:S02]  /*3ce0*/  IMAD.MOV.U32 R39, RZ, RZ, R151 ;  /* 0x000000ffff277224 */ /* 0x000fe400078e0097 */
        /* <DEDUP_REMOVED lines=14> */
[----:B------:R-:W0:Y:S01]  /*3dd0*/  MUFU.EX2 R6, R6 ;  /* 0x0000000600067308 */ /* 0x000e220000000800 */
        /* <DEDUP_REMOVED lines=16> */
[----:B0-----:R-:W-:-:S01]  /*3ee0*/  FADD.FTZ R72, R5, R6 ;  /* 0x0000000605487221 */ /* 0x001fc20000010000 */
[--C-:B------:R-:W-:Y:S01]  /*3ef0*/  FFMA.FTZ R36, R36, UR6, -R68.reuse ;  /* 0x0000000624247c23 */ /* 0x100fe20008010844 */
[----:B------:R-:W-:-:S01]  /*3f00*/  FFMA.FTZ R37, R37, UR6, -R68 ;  /* 0x0000000625257c23 */ /* 0x000fc20008010844 */
[--C-:B------:R-:W-:Y:S01]  /*3f10*/  FFMA.FTZ R79, R79, UR6, -R68.reuse ;  /* 0x000000064f4f7c23 */ /* 0x100fe20008010844 */
[----:B------:R-:W-:-:S01]  /*3f20*/  FFMA.FTZ R82, R82, UR6, -R68 ;  /* 0x0000000652527c23 */ /* 0x000fc20008010844 */
[--C-:B------:R-:W-:Y:S01]  /*3f30*/  FFMA.FTZ R83, R83, UR6, -R68.reuse ;  /* 0x0000000653537c23 */ /* 0x100fe20008010844 */
[----:B------:R-:W-:-:S01]  /*3f40*/  FFMA.FTZ R86, R86, UR6, -R68 ;  /* 0x0000000656567c23 */ /* 0x000fc20008010844 */
[----:B------:R-:W0:Y:S01]  /*3f50*/  MUFU.EX2 R9, R9 ;  /* 0x0000000900097308 */ /* 0x000e220000000800 */
[----:B--2---:R-:W-:-:S01]  /*3f60*/  FADD.FTZ R67, R7, R72 ;  /* 0x0000004807437221 */ /* 0x004fc20000010000 */
[----:B------:R-:W-:Y:S01]  /*3f70*/  FFMA.FTZ R68, R87, UR6, -R68 ;  /* 0x0000000657447c23 */ /* 0x000fe20008010844 */
[----:B------:R-:W-:Y:S01]  /*3f80*/  F2FP.SATFINITE.E4M3.F32.PACK_AB_MERGE_C R220, R53, R52, R220 ;  /* 0x0000003435dc723e */ /* 0x000fe200048070dc */
[----:B------:R-:W-:-:S02]  /*3f90*/  IMAD.MOV.U32 R87, RZ, RZ, R151 ;  /* 0x000000ffff577224 */ /* 0x000fc400078e0097 */
[----:B------:R-:W-:Y:S02]  /*3fa0*/  IMAD.MOV.U32 R74, RZ, RZ, R151 ;  /* 0x000000ffff4a7224 */ /* 0x000fe400078e0097 */
[----:B------:R-:W1:Y:S01]  /*3fb0*/  MUFU.EX2 R10, R10 ;  /* 0x0000000a000a7308 */ /* 0x000e620000000800 */
[----:B---3--:R-:W-:-:S01]  /*3fc0*/  FADD.FTZ R72, R8, R67 ;  /* 0x0000004308487221 */ /* 0x008fc20000010000 */
[--C-:B------:R-:W-:Y:S02]  /*3fd0*/  IMAD.MOV.U32 R43, RZ, RZ, R151.reuse ;  /* 0x000000ffff2b7224 */ /* 0x100fe400078e0097 */
[--C-:B------:R-:W-:Y:S02]  /*3fe0*/  IMAD.MOV.U32 R42, RZ, RZ, R151.reuse ;  /* 0x000000ffff2a7224 */ /* 0x100fe400078e0097 */
[----:B------:R-:W-:Y:S02]  /*3ff0*/  IMAD.MOV.U32 R38, RZ, RZ, R151 ;  /* 0x000000ffff267224 */ /* 0x000fe400078e0097 */
[----:B------:R-:W2:Y:S01]  /*4000*/  MUFU.EX2 R11, R11 ;  /* 0x0000000b000b7308 */ /* 0x000ea20000000800 */
[----:B0-----:R-:W-:-:S01]  /*4010*/  FADD.FTZ R67, R9, R72 ;  /* 0x0000004809437221 */ /* 0x001fc20000010000 */
[----:B------:R-:W-:Y:S01]  /*4020*/  FADD.FTZ R72, R44, R69 ;  /* 0x000000452c487221 */ /* 0x000fe20000010000 */
[----:B------:R-:W-:-:S03]  /*4030*/  IMAD.MOV.U32 R44, RZ, RZ, R151 ;  /* 0x000000ffff2c7224 */ /* 0x000fc600078e0097 */
[----:B------:R-:W-:Y:S01]  /*4040*/  FADD.FTZ R72, R47, R72 ;  /* 0x000000482f487221 */ /* 0x000fe20000010000 */
[----:B------:R-:W-:Y:S01]  /*4050*/  IMAD.MOV.U32 R47, RZ, RZ, R151 ;  /* 0x000000ffff2f7224 */ /* 0x000fe200078e0097 */
[----:B------:R-:W0:Y:S01]  /*4060*/  MUFU.EX2 R12, R12 ;  /* 0x0000000c000c7308 */ /* 0x000e220000000800 */
[----:B-1----:R-:W-:-:S07]  /*4070*/  FADD.FTZ R4, R10, R67 ;  /* 0x000000430a047221 */ /* 0x002fce0000010000 */
[----:B------:R-:W1:Y:S01]  /*4080*/  MUFU.EX2 R13, R13 ;  /* 0x0000000d000d7308 */ /* 0x000e620000000800 */
[----:B--2---:R-:W-:-:S07]  /*4090*/  FADD.FTZ R67, R11, R4 ;  /* 0x000000040b437221 */ /* 0x004fce0000010000 */
[----:B------:R-:W2:Y:S01]  /*40a0*/  MUFU.EX2 R14, R14 ;  /* 0x0000000e000e7308 */ /* 0x000ea20000000800 */
[----:B0-----:R-:W-:-:S01]  /*40b0*/  FADD.FTZ R4, R12, R67 ;  /* 0x000000430c047221 */ /* 0x001fc20000010000 */
[----:B------:R-:W-:Y:S01]  /*40c0*/  FADD.FTZ R67, R45, R72 ;  /* 0x000000482d437221 */ /* 0x000fe20000010000 */
[----:B------:R-:W-:-:S03]  /*40d0*/  IMAD.MOV.U32 R45, RZ, RZ, R151 ;  /* 0x000000ffff2d7224 */ /* 0x000fc600078e0097 */
[----:B------:R-:W-:Y:S01]  /*40e0*/  FADD.FTZ R67, R46, R67 ;  /* 0x000000432e437221 */ /* 0x000fe20000010000 */
[----:B------:R-:W-:Y:S01]  /*40f0*/  IMAD.MOV.U32 R46, RZ, RZ, R151 ;  /* 0x000000ffff2e7224 */ /* 0x000fe200078e0097 */
[----:B------:R-:W0:Y:S01]  /*4100*/  MUFU.EX2 R15, R15 ;  /* 0x0000000f000f7308 */ /* 0x000e220000000800 */
[----:B-1----:R-:W-:-:S01]  /*4110*/  FADD.FTZ R69, R13, R4 ;  /* 0x000000040d457221 */ /* 0x002fc20000010000 */
[----:B------:R-:W-:Y:S01]  /*4120*/  FADD.FTZ R72, R48, R67 ;  /* 0x0000004330487221 */ /* 0x000fe20000010000 */
[----:B------:R-:W-:-:S03]  /*4130*/  IMAD.MOV.U32 R48, RZ, RZ, R151 ;  /* 0x000000ffff307224 */ /* 0x000fc600078e0097 */
[----:B------:R-:W-:Y:S01]  /*4140*/  FADD.FTZ R72, R51, R72 ;  /* 0x0000004833487221 */ /* 0x000fe20000010000 */
[----:B------:R-:W-:Y:S01]  /*4150*/  IMAD.MOV.U32 R51, RZ, RZ, R151 ;  /* 0x000000ffff337224 */ /* 0x000fe200078e0097 */
[----:B------:R-:W1:Y:S01]  /*4160*/  MUFU.EX2 R20, R20 ;  /* 0x0000001400147308 */ /* 0x000e620000000800 */
[----:B--2---:R-:W-:-:S07]  /*4170*/  FADD.FTZ R4, R14, R69 ;  /* 0x000000450e047221 */ /* 0x004fce0000010000 */
[----:B------:R-:W2:Y:S01]  /*4180*/  MUFU.EX2 R21, R21 ;  /* 0x0000001500157308 */ /* 0x000ea20000000800 */
[----:B0-----:R-:W-:-:S07]  /*4190*/  FADD.FTZ R67, R15, R4 ;  /* 0x000000040f437221 */ /* 0x001fce0000010000 */
[----:B------:R-:W0:Y:S01]  /*41a0*/  MUFU.EX2 R24, R24 ;  /* 0x0000001800187308 */ /* 0x000e220000000800 */
[----:B-1----:R-:W-:-:S01]  /*41b0*/  FADD.FTZ R4, R20, R67 ;  /* 0x0000004314047221 */ /* 0x002fc20000010000 */
[----:B------:R-:W-:Y:S01]  /*41c0*/  FADD.FTZ R67, R49, R72 ;  /* 0x0000004831437221 */ /* 0x000fe20000010000 */
[----:B------:R-:W-:Y:S01]  /*41d0*/  F2FP.SATFINITE.E4M3.F32.PACK_AB_MERGE_C R15, R20, R15, RZ ;  /* 0x0000000f140f723e */ /* 0x000fe200048070ff */
[----:B------:R-:W-:Y:S02]  /*41e0*/  IMAD.MOV.U32 R72, RZ, RZ, R151 ;  /* 0x000000ffff487224 */ /* 0x000fe400078e0097 */
[----:B------:R-:W-:-:S01]  /*41f0*/  FADD.FTZ R67, R50, R67 ;  /* 0x0000004332437221 */ /* 0x000fc20000010000 */
[----:B------:R-:W-:Y:S01]  /*4200*/  F2FP.SATFINITE.E4M3.F32.PACK_AB_MERGE_C R217, R14, R13, R15 ;  /* 0x0000000d0ed9723e */ /* 0x000fe2000480700f */
[----:B------:R-:W1:Y:S01]  /*4210*/  MUFU.EX2 R25, R25 ;  /* 0x0000001900197308 */ /* 0x000e620000000800 */
[----:B--2---:R-:W-:-:S01]  /*4220*/  FADD.FTZ R69, R21, R4 ;  /* 0x0000000415457221 */ /* 0x004fc20000010000 */
[----:B------:R-:W-:Y:S01]  /*4230*/  FADD.FTZ R40, R66, R67 ;  /* 0x0000004342287221 */ /* 0x000fe20000010000 */
[----:B------:R-:W-:-:S02]  /*4240*/  IMAD.MOV.U32 R67, RZ, RZ, R151 ;  /* 0x000000ffff437224 */ /* 0x000fc400078e0097 */
[----:B------:R-:W-:Y:S02]  /*4250*/  IMAD.MOV.U32 R66, RZ, RZ, R151 ;  /* 0x000000ffff427224 */ /* 0x000fe400078e0097 */
[----:B------:R-:W-:-:S01]  /*4260*/  FADD.FTZ R71, R71, R40 ;  /* 0x0000002847477221 */ /* 0x000fc20000010000 */
[----:B------:R-:W-:Y:S01]  /*4270*/  F2FP.SATFINITE.E4M3.F32.PACK_AB_MERGE_C R40, R8, R7, RZ ;  /* 0x000000070828723e */ /* 0x000fe200048070ff */
[----:B------:R-:W2:Y:S01]  /*4280*/  MUFU.EX2 R26, R26 ;  /* 0x0000001a001a7308 */ /* 0x000ea20000000800 */
[----:B0-----:R-:W-:-:S01]  /*4290*/  FADD.FTZ R4, R24, R69 ;  /* 0x0000004518047221 */ /* 0x001fc20000010000 */
[----:B------:R-:W-:Y:S01]  /*42a0*/  FADD.FTZ R8, R52, R71 ;  /* 0x0000004734087221 */ /* 0x000fe20000010000 */
[----:B------:R-:W-:Y:S01]  /*42b0*/  F2FP.SATFINITE.E4M3.F32.PACK_AB_MERGE_C R229, R6, R5, R40 ;  /* 0x0000000506e5723e */ /* 0x000fe20004807028 */
[--C-:B------:R-:W-:Y:S02]  /*42c0*/  IMAD.MOV.U32 R71, RZ, RZ, R151.reuse ;  /* 0x000000ffff477224 */ /* 0x100fe400078e0097 */
[----:B------:R-:W-:-:S02]  /*42d0*/  IMAD.MOV.U32 R69, RZ, RZ, R151 ;  /* 0x000000ffff457224 */ /* 0x000fc400078e0097 */
[----:B------:R-:W0:Y:S01]  /*42e0*/  MUFU.EX2 R27, R27 ;  /* 0x0000001b001b7308 */ /* 0x000e220000000800 */
[----:B-1----:R-:W-:-:S01]  /*42f0*/  FADD.FTZ R41, R25, R4 ;  /* 0x0000000419297221 */ /* 0x002fc20000010000 */
[--C-:B------:R-:W-:Y:S02]  /*4300*/  IMAD.MOV.U32 R52, RZ, RZ, R151.reuse ;  /* 0x000000ffff347224 */ /* 0x100fe400078e0097 */
[--C-:B------:R-:W-:Y:S02]  /*4310*/  IMAD.MOV.U32 R50, RZ, RZ, R151.reuse ;  /* 0x000000ffff327224 */ /* 0x100fe400078e0097 */
[----:B------:R-:W-:Y:S02]  /*4320*/  IMAD.MOV.U32 R49, RZ, RZ, R151 ;  /* 0x000000ffff317224 */ /* 0x000fe400078e0097 */
[----:B------:R-:W1:Y:S01]  /*4330*/  MUFU.EX2 R28, R28 ;  /* 0x0000001c001c7308 */ /* 0x000e620000000800 */
[----:B--2---:R-:W-:-:S01]  /*4340*/  FADD.FTZ R4, R26, R41 ;  /* 0x000000291a047221 */ /* 0x004fc20000010000 */
[----:B------:R-:W-:Y:S01]  /*4350*/  F2FP.SATFINITE.E4M3.F32.PACK_AB_MERGE_C R41, R12, R11, RZ ;  /* 0x0000000b0c29723e */ /* 0x000fe200048070ff */
[----:B------:R-:W-:-:S01]  /*4360*/  FADD.FTZ R11, R53, R8 ;  /* 0x00000008350b7221 */ /* 0x000fc20000010000 */
[----:B------:R-:W-:Y:S01]  /*4370*/  F2FP.SATFINITE.E4M3.F32.PACK_AB_MERGE_C R25, R26, R25, RZ ;  /* 0x000000191a19723e */ /* 0x000fe200048070ff */
[----:B------:R-:W-:Y:S01]  /*4380*/  IMAD.MOV.U32 R53, RZ, RZ, R151 ;  /* 0x000000ffff357224 */ /* 0x000fe200078e0097 */
[----:B------:R-:W-:Y:S01]  /*4390*/  F2FP.SATFINITE.E4M3.F32.PACK_AB_MERGE_C R231, R10, R9, R41 ;  /* 0x000000090ae7723e */ /* 0x000fe20004807029 */
[----:B------:R-:W-:-:S01]  /*43a0*/  FADD.FTZ R12, R70, R11 ;  /* 0x0000000b460c7221 */ /* 0x000fc20000010000 */
[----:B------:R-:W2:Y:S01]  /*43b0*/  MUFU.EX2 R29, R29 ;  /* 0x0000001d001d7308 */ /* 0x000ea20000000800 */
[----:B0-----:R-:W-:-:S01]  /*43c0*/  FADD.FTZ R7, R27, R4 ;  /* 0x000000041b077221 */ /* 0x001fc20000010000 */
[----:B------:R-:W-:Y:S01]  /*43d0*/  F2FP.SATFINITE.E4M3.F32.PACK_AB_MERGE_C R219, R24, R21, R25 ;  /* 0x0000001518db723e */ /* 0x000fe20004807019 */
[----:B------:R-:W-:-:S01]  /*43e0*/  FADD.FTZ R75, R75, R12 ;  /* 0x0000000c4b4b7221 */ /* 0x000fc20000010000 */
[----:B------:R-:W-:-:S02]  /*43f0*/  IMAD.MOV.U32 R70, RZ, RZ, R151 ;  /* 0x000000ffff467224 */ /* 0x000fc400078e0097 */
[----:B------:R-:W-:Y:S02]  /*4400*/  IMAD.MOV.U32 R41, RZ, RZ, R151 ;  /* 0x000000ffff297224 */ /* 0x000fe400078e0097 */
[----:B------:R-:W0:Y:S01]  /*4410*/  MUFU.EX2 R30, R30 ;  /* 0x0000001e001e7308 */ /* 0x000e220000000800 */
[----:B-1----:R-:W-:-:S01]  /*4420*/  FADD.FTZ R8, R28, R7 ;  /* 0x000000071c087221 */ /* 0x002fc20000010000 */
[--C-:B------:R-:W-:Y:S02]  /*4430*/  IMAD.MOV.U32 R40, RZ, RZ, R151.reuse ;  /* 0x000000ffff287224 */ /* 0x100fe400078e0097 */
[--C-:B------:R-:W-:Y:S02]  /*4440*/  IMAD.MOV.U32 R26, RZ, RZ, R151.reuse ;  /* 0x000000ffff1a7224 */ /* 0x100fe400078e0097 */
[----:B------:R-:W-:Y:S02]  /*4450*/  IMAD.MOV.U32 R25, RZ, RZ, R151 ;  /* 0x000000ffff197224 */ /* 0x000fe400078e0097 */
[----:B------:R-:W1:Y:S01]  /*4460*/  MUFU.EX2 R31, R31 ;  /* 0x0000001f001f7308 */ /* 0x000e620000000800 */
[----:B--2---:R-:W-:-:S01]  /*4470*/  FADD.FTZ R7, R29, R8 ;  /* 0x000000081d077221 */ /* 0x004fc20000010000 */
[----:B------:R-:W-:Y:S01]  /*4480*/  FADD.FTZ R8, R54, R75 ;  /* 0x0000004b36087221 */ /* 0x000fe20000010000 */
[----:B------:R-:W-:-:S02]  /*4490*/  IMAD.MOV.U32 R75, RZ, RZ, R151 ;  /* 0x000000ffff4b7224 */ /* 0x000fc400078e0097 */
[----:B------:R-:W-:Y:S02]  /*44a0*/  IMAD.MOV.U32 R24, RZ, RZ, R151 ;  /* 0x000000ffff187224 */ /* 0x000fe400078e0097 */
[----:B------:R-:W-:-:S01]  /*44b0*/  FADD.FTZ R8, R55, R8 ;  /* 0x0000000837087221 */ /* 0x000fc20000010000 */
[----:B------:R-:W2:Y:S01]  /*44c0*/  MUFU.EX2 R32, R32 ;  /* 0x0000002000207308 */ /* 0x000ea20000000800 */
[C---:B0-----:R-:W-:Y:S01]  /*44d0*/  F2FP.SATFINITE.E4M3.F32.PACK_AB_MERGE_C R29, R30.reuse, R29, RZ ;  /* 0x0000001d1e1d723e */ /* 0x041fe200048070ff */
[----:B------:R-:W-:-:S03]  /*44e0*/  FADD.FTZ R30, R30, R7 ;  /* 0x000000071e1e7221 */ /* 0x000fc60000010000 */
[----:B------:R-:W-:Y:S01]  /*44f0*/  F2FP.SATFINITE.E4M3.F32.PACK_AB_MERGE_C R221, R28, R27, R29 ;  /* 0x0000001b1cdd723e */ /* 0x000fe2000480701d */
[----:B------:R-:W-:Y:S02]  /*4500*/  IMAD.MOV.U32 R29, RZ, RZ, R151 ;  /* 0x000000ffff1d7224 */ /* 0x000fe400078e0097 */
[----:B------:R-:W0:Y:S01]  /*4510*/  MUFU.EX2 R59, R59 ;  /* 0x0000003b003b7308 */ /* 0x000e220000000800 */
[----:B-1----:R-:W-:-:S01]  /*4520*/  FADD.FTZ R7, R31, R30 ;  /* 0x0000001e1f077221 */ /* 0x002fc20000010000 */
[--C-:B------:R-:W-:Y:S02]  /*4530*/  IMAD.MOV.U32 R30, RZ, RZ, R151.reuse ;  /* 0x000000ffff1e7224 */ /* 0x100fe400078e0097 */
[--C-:B------:R-:W-:Y:S02]  /*4540*/  IMAD.MOV.U32 R28, RZ, RZ, R151.reuse ;  /* 0x000000ffff1c7224 */ /* 0x100fe400078e0097 */
[----:B------:R-:W-:Y:S02]  /*4550*/  IMAD.MOV.U32 R27, RZ, RZ, R151 ;  /* 0x000000ffff1b7224 */ /* 0x000fe400078e0097 */
[----:B------:R-:W1:Y:S01]  /*4560*/  MUFU.EX2 R33, R33 ;  /* 0x0000002100217308 */ /* 0x000e620000000800 */
[----:B--2---:R-:W-:-:S07]  /*4570*/  FADD.FTZ R12, R32, R7 ;  /* 0x00000007200c7221 */ /* 0x004fce0000010000 */
[----:B------:R-:W2:Y:S01]  /*4580*/  MUFU.EX2 R34, R34 ;  /* 0x0000002200227308 */ /* 0x000ea20000000800 */
[----:B0-----:R-:W-:-:S01]  /*4590*/  FADD.FTZ R7, R59, R8 ;  /* 0x000000083b077221 */ /* 0x001fc20000010000 */
[----:B------:R-:W-:-:S03]  /*45a0*/  F2FP.SATFINITE.E4M3.F32.PACK_AB_MERGE_C R59, R64, R59, RZ ;  /* 0x0000003b403b723e */ /* 0x000fc600048070ff */
[----:B------:R-:W-:Y:S01]  /*45b0*/  FADD.FTZ R7, R64, R7 ;  /* 0x0000000740077221 */ /* 0x000fe20000010000 */
[----:B------:R-:W-:Y:S01]  /*45c0*/  F2FP.SATFINITE.E4M3.F32.PACK_AB_MERGE_C R222, R55, R54, R59 ;  /* 0x0000003637de723e */ /* 0x000fe2000480703b */
[----:B------:R-:W-:Y:S01]  /*45d0*/  IMAD.MOV.U32 R64, RZ, RZ, R151 ;  /* 0x000000ffff407224 */ /* 0x000fe200078e0097 */
[----:B------:R-:W0:Y:S01]  /*45e0*/  MUFU.EX2 R62, R62 ;  /* 0x0000003e003e7308 */ /* 0x000e220000000800 */
[----:B-1----:R-:W-:-:S01]  /*45f0*/  FADD.FTZ R11, R33, R12 ;  /* 0x0000000c210b7221 */ /* 0x002fc20000010000 */
[--C-:B------:R-:W-:Y:S02]  /*4600*/  IMAD.MOV.U32 R59, RZ, RZ, R151.reuse ;  /* 0x000000ffff3b7224 */ /* 0x100fe400078e0097 */
[--C-:B------:R-:W-:Y:S02]  /*4610*/  IMAD.MOV.U32 R55, RZ, RZ, R151.reuse ;  /* 0x000000ffff377224 */ /* 0x100fe400078e0097 */
[----:B------:R-:W-:Y:S02]  /*4620*/  IMAD.MOV.U32 R54, RZ, RZ, R151 ;  /* 0x000000ffff367224 */ /* 0x000fe400078e0097 */
[----:B------:R-:W-:Y:S01]  /*4630*/  MUFU.EX2 R60, R60 ;  /* 0x0000003c003c7308 */ /* 0x000fe20000000800 */
[C---:B--2---:R-:W-:Y:S01]  /*4640*/  F2FP.SATFINITE.E4M3.F32.PACK_AB_MERGE_C R33, R34.reuse, R33, RZ ;  /* 0x000000212221723e */ /* 0x044fe200048070ff */
[----:B------:R-:W-:-:S03]  /*4650*/  FADD.FTZ R34, R34, R11 ;  /* 0x0000000b22227221 */ /* 0x000fc60000010000 */
[----:B------:R-:W-:Y:S01]  /*4660*/  F2FP.SATFINITE.E4M3.F32.PACK_AB_MERGE_C R223, R32, R31, R33 ;  /* 0x0000001f20df723e */ /* 0x000fe20004807021 */
[----:B------:R-:W-:Y:S02]  /*4670*/  IMAD.MOV.U32 R33, RZ, RZ, R151 ;  /* 0x000000ffff217224 */ /* 0x000fe400078e0097 */
[----:B------:R-:W1:Y:S01]  /*4680*/  MUFU.EX2 R57, R57 ;  /* 0x0000003900397308 */ /* 0x000e620000000800 */
[----:B0-----:R-:W-:-:S01]  /*4690*/  FADD.FTZ R8, R62, R7 ;  /* 0x000000073e087221 */ /* 0x001fc20000010000 */
[--C-:B------:R-:W-:Y:S02]  /*46a0*/  IMAD.MOV.U32 R32, RZ, RZ, R151.reuse ;  /* 0x000000ffff207224 */ /* 0x100fe400078e0097 */
[----:B------:R-:W-:-:S04]  /*46b0*/  IMAD.MOV.U32 R31, RZ, RZ, R151 ;  /* 0x000000ffff1f7224 */ /* 0x000fc800078e0097 */
[----:B------:R-:W0:Y:S08]  /*46c0*/  MUFU.EX2 R35, R35 ;  /* 0x0000002300237308 */ /* 0x000e300000000800 */
[----:B------:R-:W2:Y:S01]  /*46d0*/  MUFU.EX2 R65, R65 ;  /* 0x0000004100417308 */ /* 0x000ea20000000800 */
[----:B-1----:R-:W-:-:S07]  /*46e0*/  F2FP.SATFINITE.E4M3.F32.PACK_AB_MERGE_C R11, R57, R60, RZ ;  /* 0x0000003c390b723e */ /* 0x002fce00048070ff */
[----:B------:R-:W1:Y:S01]  /*46f0*/  MUFU.EX2 R36, R36 ;  /* 0x0000002400247308 */ /* 0x000e620000000800 */
[----:B0-----:R-:W-:-:S01]  /*4700*/  FADD.FTZ R7, R35, R34 ;  /* 0x0000002223077221 */ /* 0x001fc20000010000 */
[----:B------:R-:W-:-:S06]  /*4710*/  IMAD.MOV.U32 R34, RZ, RZ, R151 ;  /* 0x000000ffff227224 */ /* 0x000fcc00078e0097 */
[----:B------:R-:W0:Y:S01]  /*4720*/  MUFU.EX2 R37, R37 ;  /* 0x0000002500257308 */ /* 0x000e220000000800 */
[C---:B--2---:R-:W-:Y:S01]  /*4730*/  F2FP.SATFINITE.E4M3.F32.PACK_AB_MERGE_C R224, R65.reuse, R62, R11 ;  /* 0x0000003e41e0723e */ /* 0x044fe2000480700b */
[----:B------:R-:W-:Y:S01]  /*4740*/  FADD.FTZ R65, R65, R8 ;  /* 0x0000000841417221 */ /* 0x000fe20000010000 */
[----:B------:R-:W-:-:S03]  /*4750*/  IMAD.MOV.U32 R62, RZ, RZ, R151 ;  /* 0x000000ffff3e7224 */ /* 0x000fc600078e0097 */
[----:B------:R-:W-:Y:S01]  /*4760*/  FADD.FTZ R60, R60, R65 ;  /* 0x000000413c3c7221 */ /* 0x000fe20000010000 */
[----:B------:R-:W-:Y:S01]  /*4770*/  IMAD.MOV.U32 R65, RZ, RZ, R151 ;  /* 0x000000ffff417224 */ /* 0x000fe200078e0097 */
[----:B------:R2:W3:Y:S01]  /*4780*/  MUFU.EX2 R4, R79 ;  /* 0x0000004f00047308 */ /* 0x0004e20000000800 */
[----:B-1----:R-:W-:-:S01]  /*4790*/  FADD.FTZ R6, R36, R7 ;  /* 0x0000000724067221 */ /* 0x002fc20000010000 */
[----:B------:R-:W-:Y:S01]  /*47a0*/  FADD.FTZ R57, R57, R60 ;  /* 0x0000003c39397221 */ /* 0x000fe20000010000 */
[----:B------:R-:W-:-:S05]  /*47b0*/  IMAD.MOV.U32 R60, RZ, RZ, R151 ;  /* 0x000000ffff3c7224 */ /* 0x000fca00078e0097 */
[----:B------:R-:W-:Y:S01]  /*47c0*/  MUFU.EX2 R58, R58 ;  /* 0x0000003a003a7308 */ /* 0x000fe20000000800 */
[----:B0-----:R-:W-:-:S01]  /*47d0*/  FADD.FTZ R5, R37, R6 ;  /* 0x0000000625057221 */ /* 0x001fc20000010000 */
[----:B--2---:R-:W-:-:S06]  /*47e0*/  IMAD.MOV.U32 R79, RZ, RZ, R151 ;  /* 0x000000ffff4f7224 */ /* 0x004fcc00078e0097 */
[----:B------:R-:W0:Y:S01]  /*47f0*/  MUFU.EX2 R63, R63 ;  /* 0x0000003f003f7308 */ /* 0x000e220000000800 */
[----:B---3--:R-:W-:-:S01]  /*4800*/  FADD.FTZ R5, R4, R5 ;  /* 0x0000000504057221 */ /* 0x008fc20000010000 */
[----:B------:R-:W-:-:S04]  /*4810*/  F2FP.SATFINITE.E4M3.F32.PACK_AB_MERGE_C R37, R4, R37, RZ ;  /* 0x000000250425723e */ /* 0x000fc800048070ff */
[----:B------:R-:W-:Y:S01]  /*4820*/  F2FP.SATFINITE.E4M3.F32.PACK_AB_MERGE_C R225, R36, R35, R37 ;  /* 0x0000002324e1723e */ /* 0x000fe20004807025 */
[--C-:B------:R-:W-:Y:S01]  /*4830*/  IMAD.MOV.U32 R37, RZ, RZ, R151.reuse ;  /* 0x000000ffff257224 */ /* 0x100fe200078e0097 */
        /* <DEDUP_REMOVED lines=9> */
[----:B--2---:R-:W-:-:S07]  /*48d0*/  FADD.FTZ R6, R82, R5 ;  /* 0x0000000552067221 */ /* 0x004fce0000010000 */
[----:B------:R-:W-:Y:S01]  /*48e0*/  MUFU.EX2 R86, R86 ;  /* 0x0000005600567308 */ /* 0x000fe20000000800 */
[C---:B0-----:R-:W-:Y:S01]  /*48f0*/  F2FP.SATFINITE.E4M3.F32.PACK_AB_MERGE_C R226, R61.reuse, R56, R8 ;  /* 0x000000383de2723e */ /* 0x041fe20004807008 */
[----:B------:R-:W-:Y:S01]  /*4900*/  FADD.FTZ R61, R61, R4 ;  /* 0x000000043d3d7221 */ /* 0x000fe20000010000 */
[----:B------:R-:W-:-:S03]  /*4910*/  IMAD.MOV.U32 R56, RZ, RZ, R151 ;  /* 0x000000ffff387224 */ /* 0x000fc600078e0097 */
[----:B------:R-:W-:Y:S01]  /*4920*/  FADD.FTZ R58, R58, R61 ;  /* 0x0000003d3a3a7221 */ /* 0x000fe20000010000 */
[----:B------:R-:W-:Y:S01]  /*4930*/  IMAD.MOV.U32 R61, RZ, RZ, R151 ;  /* 0x000000ffff3d7224 */ /* 0x000fe200078e0097 */
[----:B------:R0:W2:Y:S01]  /*4940*/  MUFU.EX2 R7, R68 ;  /* 0x0000004400077308 */ /* 0x0000a20000000800 */
[----:B-1----:R-:W-:-:S01]  /*4950*/  FADD.FTZ R5, R83, R6 ;  /* 0x0000000653057221 */ /* 0x002fc20000010000 */
[----:B0-----:R-:W-:Y:S01]  /*4960*/  IMAD.MOV.U32 R68, RZ, RZ, R151 ;  /* 0x000000ffff447224 */ /* 0x001fe200078e0097 */
[----:B--2---:R-:W-:Y:S02]  /*4970*/  F2FP.SATFINITE.E4M3.F32.PACK_AB_MERGE_C R4, R7, R86, RZ ;  /* 0x000000560704723e */ /* 0x004fe400048070ff */
[----:B------:R-:W-:Y:S01]  /*4980*/  FADD.FTZ R86, R86, R5 ;  /* 0x0000000556567221 */ /* 0x000fe20000010000 */
[----:B------:R-:W-:-:S01]  /*4990*/  FADD.FTZ R5, R63, R58 ;  /* 0x0000003a3f057221 */ /* 0x000fc20000010000 */
[--C-:B------:R-:W-:Y:S01]  /*49a0*/  IMAD.MOV.U32 R63, RZ, RZ, R151.reuse ;  /* 0x000000ffff3f7224 */ /* 0x100fe200078e0097 */
[----:B------:R-:W-:Y:S01]  /*49b0*/  F2FP.SATFINITE.E4M3.F32.PACK_AB_MERGE_C R227, R83, R82, R4 ;  /* 0x0000005253e3723e */ /* 0x000fe20004807004 */
[----:B------:R-:W-:Y:S01]  /*49c0*/  FADD.FTZ R7, R7, R86 ;  /* 0x0000005607077221 */ /* 0x000fe20000010000 */
[----:B------:R-:W-:-:S02]  /*49d0*/  IMAD.MOV.U32 R86, RZ, RZ, R151 ;  /* 0x000000ffff567224 */ /* 0x000fc400078e0097 */
[--C-:B------:R-:W-:Y:S02]  /*49e0*/  IMAD.MOV.U32 R83, RZ, RZ, R151.reuse ;  /* 0x000000ffff537224 */ /* 0x100fe400078e0097 */
        /* <DEDUP_REMOVED lines=73> */
.L_x_166:
[----:B------:R-:W-:Y:S01]  /*4e80*/  ISETP.NE.AND P2, PT, RZ, UR41, PT ;  /* 0x00000029ff007c0c */ /* 0x000fe2000bf45270 */
[----:B------:R-:W-:-:S04]  /*4e90*/  UISETP.NE.AND UP0, UPT, UR52, 0x1, UPT ;  /* 0x000000013400788c */ /* 0x000fc8000bf05270 */
[----:B------:R-:W-:-:S04]  /*4ea0*/  USEL UR42, URZ, 0x1, UP0 ;  /* 0x000000013f2a7887 */ /* 0x000fc80008000000 */
[----:B------:R-:W-:-:S04]  /*4eb0*/  ULOP3.LUT UR42, UR53, UR42, URZ, 0x3c, !UPT ;  /* 0x0000002a352a7292 */ /* 0x000fc8000f8e3c3f */
[----:B------:R-:W-:Y:S08]  /*4ec0*/  @P2 BRA `(.L_x_157) ;  /* 0x0000000000442947 */ /* 0x000ff00003800000 */
[----:B------:R-:W-:Y:S05]  /*4ed0*/  @!P0 BRA `(.L_x_158) ;  /* 0x0000000000048947 */ /* 0x000fea0003800000 */
[----:B------:R-:W-:Y:S01]  /*4ee0*/  BPT.TRAP 0x1 ;  /* 0x000000040000795c */ /* 0x000fe20000300000 */
.L_x_158:
[----:B------:R-:W0:Y:S01]  /*4ef0*/  S2UR UR10, SR_CgaCtaId ;  /* 0x00000000000a79c3 */ /* 0x000e220000008800 */
[----:B------:R-:W-:Y:S01]  /*4f00*/  UIADD3 UR6, UR52, 0x1, URZ ;  /* 0x0000000134067890 */ /* 0x000fe2000fffe03f */
[----:B------:R-:W-:Y:S01]  /*4f10*/  IMAD.U32 R2, RZ, RZ, UR42 ;  /* 0x0000002aff027e24 */ /* 0x000fe2000f8e00ff */
[----:B------:R-:W-:Y:S02]  /*4f20*/  UMOV UR7, 0x400 ;  /* 0x0000040000077882 */ /* 0x000fe40000000000 */
[----:B------:R-:W-:Y:S02]  /*4f30*/  UISETP.NE.AND UP0, UPT, UR6, 0x2, UPT ;  /* 0x000000020600788c */ /* 0x000fe4000bf05270 */
[----:B------:R-:W-:Y:S02]  /*4f40*/  SHF.L.U32 R2, R2, 0x1f, RZ ;  /* 0x0000001f02027819 */ /* 0x000fe400000006ff */
[----:B------:R-:W-:Y:S02]  /*4f50*/  USEL UR6, UR6, URZ, UP0 ;  /* 0x0000003f06067287 */ /* 0x000fe40008000000 */
[----:B0-----:R-:W-:-:S04]  /*4f60*/  ULEA UR7, UR10, UR7, 0x18 ;  /* 0x000000070a077291 */ /* 0x001fc8000f8ec03f */
[----:B------:R-:W-:-:S09]  /*4f70*/  ULEA UR6, UR6, UR7, 0x3 ;  /* 0x0000000706067291 */ /* 0x000fd2000f8e183f */
[----:B------:R0:W1:Y:S01]  /*4f80*/  SYNCS.PHASECHK.TRANS64.TRYWAIT P1, [UR6+0x38830], R2 ;  /* 0x03883002ff0075a7 */ /* 0x0000620008020146 */
[----:B------:R-:W-:Y:S05]  /*4f90*/  @!P0 BRA `(.L_x_159) ;  /* 0x0000000000048947 */ /* 0x000fea0003800000 */
[----:B------:R-:W-:Y:S01]  /*4fa0*/  BPT.TRAP 0x1 ;  /* 0x000000040000795c */ /* 0x000fe20000300000 */
.L_x_159:
[----:B-1----:R-:W-:Y:S05]  /*4fb0*/  @P1 BRA `(.L_x_157) ;  /* 0x0000000000081947 */ /* 0x002fea0003800000 */
[----:B------:R-:W1:Y:S02]  /*4fc0*/  SYNCS.PHASECHK.TRANS64.TRYWAIT P1, [UR6+0x38830], R2 ;  /* 0x03883002ff0075a7 */ /* 0x000e640008020146 */
[----:B-1----:R-:W-:Y:S05]  /*4fd0*/  @!P1 BRA `(.L_x_160) ;  /* 0x000000d000249947 */ /* 0x002fea0003800000 */
.L_x_157:
        /* <DEDUP_REMOVED lines=50> */
.L_x_162:
[----:B------:R-:W0:Y:S01]  /*5300*/  S2UR UR7, SR_CgaCtaId ;  /* 0x00000000000779c3 */ /* 0x000e220000008800 */
[----:B------:R-:W-:Y:S01]  /*5310*/  UMOV UR6, 0x400 ;  /* 0x0000040000067882 */ /* 0x000fe20000000000 */
[----:B------:R-:W-:-:S05]  /*5320*/  IMAD.U32 R2, RZ, RZ, UR53 ;  /* 0x00000035ff027e24 */ /* 0x000fca000f8e00ff */
[----:B------:R-:W-:Y:S01]  /*5330*/  SHF.L.U32 R2, R2, 0x1f, RZ ;  /* 0x0000001f02027819 */ /* 0x000fe200000006ff */
[----:B0-----:R-:W-:-:S04]  /*5340*/  ULEA UR6, UR7, UR6, 0x18 ;  /* 0x0000000607067291 */ /* 0x001fc8000f8ec03f */
[----:B------:R-:W-:-:S09]  /*5350*/  ULEA UR6, UR52, UR6, 0x3 ;  /* 0x0000000634067291 */ /* 0x000fd2000f8e183f */
[----:B------:R0:W1:Y:S01]  /*5360*/  SYNCS.PHASECHK.TRANS64.TRYWAIT P1, [UR6+0x38850], R2 ;  /* 0x03885002ff0075a7 */ /* 0x0000620008020146 */
[----:B------:R-:W-:Y:S05]  /*5370*/  @!P0 BRA `(.L_x_163) ;  /* 0x0000000000048947 */ /* 0x000fea0003800000 */
[----:B------:R-:W-:Y:S01]  /*5380*/  BPT.TRAP 0x1 ;  /* 0x000000040000795c */ /* 0x000fe20000300000 */
.L_x_163:
[----:B-1----:R-:W-:Y:S05]  /*5390*/  @P1 BRA `(.L_x_161) ;  /* 0x0000000000081947 */ /* 0x002fea0003800000 */
[----:B------:R-:W1:Y:S02]  /*53a0*/  SYNCS.PHASECHK.TRANS64.TRYWAIT P1, [UR6+0x38850], R2 ;  /* 0x03885002ff0075a7 */ /* 0x000e640008020146 */
[----:B-1----:R-:W-:Y:S05]  /*53b0*/  @!P1 BRA `(.L_x_164) ;  /* 0x000000cc00449947 */ /* 0x002fea0003800000 */
.L_x_161:
[----:B------:R-:W2:Y:S01]  /*53c0*/  S2UR UR6, SR_CgaCtaId ;  /* 0x00000000000679c3 */ /* 0x000ea20000008800 */
[----:B01----:R-:W-:Y:S01]  /*53d0*/  MOV R2, 0x400 ;  /* 0x0000040000027802 */ /* 0x003fe20000000f00 */
[----:B------:R-:W-:Y:S01]  /*53e0*/  WARPGROUP.ARRIVE ;  /* 0x00000000000079c5 */ /* 0x000fe20000000000 */
[----:B------:R-:W-:Y:S01]  /*53f0*/  UMOV UR7, 0x40000040 ;  /* 0x4000004000077882 */ /* 0x000fe20000000000 */
[C---:B------:R-:W-:Y:S01]  /*5400*/  FMUL.FTZ R9, R0.reuse, R152 ;  /* 0x0000009800097220 */ /* 0x040fe20000410000 */
[C---:B------:R-:W-:Y:S01]  /*5410*/  FMUL.FTZ R8, R0.reuse, R153 ;  /* 0x0000009900087220 */ /* 0x040fe20000410000 */
[C---:B------:R-:W-:Y:S01]  /*5420*/  FMUL.FTZ R11, R0.reuse, R154 ;  /* 0x0000009a000b7220 */ /* 0x040fe20000410000 */
[C---:B------:R-:W-:Y:S01]  /*5430*/  FMUL.FTZ R10, R0.reuse, R155 ;  /* 0x0000009b000a7220 */ /* 0x040fe20000410000 */
[C---:B------:R-:W-:Y:S01]  /*5440*/  FMUL.FTZ R12, R0.reuse, R156 ;  /* 0x0000009c000c7220 */ /* 0x040fe20000410000 */
[C---:B------:R-:W-:Y:S01]  /*5450*/  FMUL.FTZ R14, R0.reuse, R158 ;  /* 0x0000009e000e7220 */ /* 0x040fe20000410000 */
        /* <DEDUP_REMOVED lines=9> */
[C---:B------:R-:W-:Y:S01]  /*54f0*/  FMUL.FTZ R179, R0.reuse, R189 ;  /* 0x000000bd00b37220 */ /* 0x040fe20000410000 */
[C---:B------:R-:W-:Y:S01]  /*5500*/  FMUL.FTZ R155, R0.reuse, R165 ;  /* 0x000000a5009b7220 */ /* 0x040fe20000410000 */
[C---:B------:R-:W-:Y:S01]  /*5510*/  FMUL.FTZ R165, R0.reuse, R175 ;  /* 0x000000af00a57220 */ /* 0x040fe20000410000 */
[C---:B------:R-:W-:Y:S01]  /*5520*/  FMUL.FTZ R153, R0.reuse, R163 ;  /* 0x000000a300997220 */ /* 0x040fe20000410000 */
[----:B------:R-:W-:Y:S01]  /*5530*/  FMUL.FTZ R175, R0, R185 ;  /* 0x000000b900af7220 */ /* 0x000fe20000410000 */
[----:B--2---:R-:W-:-:S02]  /*5540*/  IMAD.U32 R3, RZ, RZ, UR6 ;  /* 0x00000006ff037e24 */ /* 0x004fc4000f8e00ff */
[C---:B------:R-:W-:Y:S01]  /*5550*/  FMUL.FTZ R154, R0.reuse, R164 ;  /* 0x000000a4009a7220 */ /* 0x040fe20000410000 */
[----:B------:R-:W2:Y:S01]  /*5560*/  MUFU.TANH R11, R11 ;  /* 0x0000000b000b7308 */ /* 0x000ea20000002400 */
[----:B0-----:R-:W-:Y:S01]  /*5570*/  FMNMX.FTZ R189, R9, R4, !PT ;  /* 0x0000000409bd7209 */ /* 0x001fe20007810000 */
[C---:B------:R-:W-:Y:S01]  /*5580*/  FMUL.FTZ R185, R0.reuse, R195 ;  /* 0x000000c300b97220 */ /* 0x040fe20000410000 */
[----:B------:R-:W-:Y:S01]  /*5590*/  LEA R2, R3, R2, 0x18 ;  /* 0x0000000203027211 */ /* 0x000fe200078ec0ff */
[C---:B------:R-:W-:Y:S01]  /*55a0*/  FMUL.FTZ R156, R0.reuse, R166 ;  /* 0x000000a6009c7220 */ /* 0x040fe20000410000 */
[C---:B------:R-:W-:Y:S01]  /*55b0*/  FMUL.FTZ R166, R0.reuse, R176 ;  /* 0x000000b000a67220 */ /* 0x040fe20000410000 */
[----:B------:R-:W-:Y:S01]  /*55c0*/  FMUL.FTZ R176, R0, R186 ;  /* 0x000000ba00b07220 */ /* 0x000fe20000410000 */
[----:B------:R-:W-:Y:S01]  /*55d0*/  R2UR UR6, R2 ;  /* 0x00000000020672ca */ /* 0x000fe200000e0000 */
        /* <DEDUP_REMOVED lines=12> */
[----:B------:R-:W-:Y:S01]  /*56a0*/  UIADD3 UR6, UR6, 0x400, URZ ;  /* 0x0000040006067890 */ /* 0x000fe2000fffe03f */
[C---:B------:R-:W-:Y:S01]  /*56b0*/  FMUL.FTZ R171, R0.reuse, R181 ;  /* 0x000000b500ab7220 */ /* 0x040fe20000410000 */
[C---:B------:R-:W-:Y:S01]  /*56c0*/  FMUL.FTZ R162, R0.reuse, R172 ;  /* 0x000000ac00a27220 */ /* 0x040fe20000410000 */
[----:B------:R-:W-:Y:S01]  /*56d0*/  FMUL.FTZ R181, R0, R191 ;  /* 0x000000bf00b57220 */ /* 0x000fe20000410000 */
[----:B------:R-:W-:Y:S01]  /*56e0*/  USHF.R.U32.HI UR6, URZ, 0x4, UR6 ;  /* 0x000000043f067899 */ /* 0x000fe20008011606 */
[----:B------:R-:W2:Y:S01]  /*56f0*/  MUFU.TANH R14, R14 ;  /* 0x0000000e000e7308 */ /* 0x000ea20000002400 */
[----:B0-----:R-:W-:Y:S01]  /*5700*/  FMNMX.FTZ R189, R10, R189, !PT ;  /* 0x000000bd0abd7209 */ /* 0x001fe20007810000 */
[C---:B------:R-:W-:Y:S01]  /*5710*/  FMUL.FTZ R191, R0.reuse, R200 ;  /* 0x000000c800bf7220 */ /* 0x040fe20000410000 */
[----:B------:R-:W-:Y:S01]  /*5720*/  ULOP3.LUT UR6, UR6, 0x3fff, URZ, 0xc0, !UPT ;  /* 0x00003fff06067892 */ /* 0x000fe2000f8ec03f */
[C---:B------:R-:W-:Y:S01]  /*5730*/  FMUL.FTZ R164, R0.reuse, R174 ;  /* 0x000000ae00a47220 */ /* 0x040fe20000410000 */
[C---:B------:R-:W-:Y:S01]  /*5740*/  FMUL.FTZ R163, R0.reuse, R173 ;  /* 0x000000ad00a37220 */ /* 0x040fe20000410000 */
[----:B------:R-:W-:Y:S01]  /*5750*/  FMUL.FTZ R167, R0, R177 ;  /* 0x000000b100a77220 */ /* 0x000fe20000410000 */
[----:B------:R-:W-:Y:S01]  /*5760*/  ULOP3.LUT UR6, UR6, 0x10000, URZ, 0xfc, !UPT ;  /* 0x0001000006067892 */ /* 0x000fe2000f8efc3f */
[----:B------:R-:W0:Y:S01]  /*5770*/  MUFU.TANH R13, R13 ;  /* 0x0000000d000d7308 */ /* 0x000e220000002400 */
[----:B-1----:R-:W-:Y:S01]  /*5780*/  FMNMX.FTZ R196, R12, R195, !PT ;  /* 0x000000c30cc47209 */ /* 0x002fe20007810000 */
[C---:B------:R-:W-:Y:S01]  /*5790*/  FMUL.FTZ R173, R0.reuse, R183 ;  /* 0x000000b700ad7220 */ /* 0x040fe20000410000 */
[----:B------:R-:W-:Y:S01]  /*57a0*/  ULEA UR10, UR52, UR6, 0xb ;  /* 0x00000006340a7291 */ /* 0x000fe2000f8e583f */
[C---:B------:R-:W-:Y:S01]  /*57b0*/  FMUL.FTZ R170, R0.reuse, R180 ;  /* 0x000000b400aa7220 */ /* 0x040fe20000410000 */
[C---:B------:R-:W-:Y:S01]  /*57c0*/  FMUL.FTZ R183, R0.reuse, R193 ;  /* 0x000000c100b77220 */ /* 0x040fe20000410000 */
[C---:B------:R-:W-:Y:S01]  /*57d0*/  FMUL.FTZ R193, R0.reuse, R202 ;  /* 0x000000ca00c17220 */ /* 0x040fe20000410000 */
[----:B------:R-:W-:Y:S01]  /*57e0*/  FMUL.FTZ R172, R0, R182 ;  /* 0x000000b600ac7220 */ /* 0x000fe20000410000 */
[----:B------:R-:W1:Y:S01]  /*57f0*/  MUFU.TANH R15, R15 ;  /* 0x0000000f000f7308 */ /* 0x000e620000002400 */
[----:B--2---:R-:W-:Y:S01]  /*5800*/  FMNMX.FTZ R198, R14, R189, !PT ;  /* 0x000000bd0ec67209 */ /* 0x004fe20007810000 */
[----:B------:R-:W-:Y:S01]  /*5810*/  UMOV UR6, UR10 ;  /* 0x0000000a00067c82 */ /* 0x000fe20008000000 */
[C---:B------:R-:W-:Y:S01]  /*5820*/  FMUL.FTZ R174, R0.reuse, R184 ;  /* 0x000000b800ae7220 */ /* 0x040fe20000410000 */
[----:B------:R-:W-:Y:S01]  /*5830*/  QGMMA.64x256x32.F32.E4M3.E4M3 R24, R228, gdesc[UR4], R24, gsb0 ;  /* 0x03e00004e4187df3 */ /* 0x000fe20008000818 */
[----:B------:R-:W-:Y:S01]  /*5840*/  UIADD3 UR6, UR10, 0x2, URZ ;  /* 0x000000020a067890 */ /* 0x000fe2000fffe03f */
[C---:B------:R-:W-:Y:S01]  /*5850*/  FMUL.FTZ R177, R0.reuse, R187 ;  /* 0x000000bb00b17220 */ /* 0x040fe20000410000 */
[----:B------:R-:W-:Y:S01]  /*5860*/  UMOV UR7, 0x40000040 ;  /* 0x4000004000077882 */ /* 0x000fe20000000000 */
        /* <DEDUP_REMOVED lines=15> */
[----:B------:R-:W-:Y:S01]  /*5960*/  FMUL.FTZ R203, R0, R211 ;  /* 0x000000d300cb7220 */ /* 0x000fe20000410000 */
[----:B------:R-:W1:Y:S01]  /*5970*/  MUFU.TANH R21, R21 ;  /* 0x0000001500157308 */ /* 0x000e620000002400 */
[----:B--2---:R-:W-:Y:S01]  /*5980*/  FMNMX.FTZ R198, R20, R189, !PT ;  /* 0x000000bd14c67209 */ /* 0x004fe20007810000 */
[C---:B------:R-:W-:Y:S01]  /*5990*/  FMUL.FTZ R205, R0.reuse, R213 ;  /* 0x000000d500cd7220 */ /* 0x040fe20000410000 */
[----:B------:R-:W-:-:S05]  /*59a0*/  FMUL.FTZ R207, R0, R215 ;  /* 0x000000d700cf7220 */ /* 0x000fca0000410000 */
        /* <DEDUP_REMOVED lines=65> */
[----:B0-----:R-:W-:Y:S01]  /*5dc0*/  FMNMX.FTZ R195, R181, R206, !PT ;  /* 0x000000ceb5c37209 */ /* 0x001fe20007810000 */
        /* <DEDUP_REMOVED lines=14> */
[----:B0-----:R-:W-:Y:S02]  /*5eb0*/  LOP3.LUT P1, RZ, R231, 0x7f, RZ, 0xc0, !PT ;  /* 0x0000007fe7ff7812 */ /* 0x001fe4000782c0ff */
[----:B------:R-:W-:-:S03]  /*5ec0*/  SHF.R.U32.HI R231, RZ, 0x7, R231 ;  /* 0x00000007ffe77819 */ /* 0x000fc600000116e7 */
[----:B------:R-:W0:Y:S01]  /*5ed0*/  MUFU.TANH R188, R188 ;  /* 0x000000bc00bc7308 */ /* 0x000e220000002400 */
[----:B--2---:R-:W-:-:S07]  /*5ee0*/  FMNMX.FTZ R195, R185, R208, !PT ;  /* 0x000000d0b9c37209 */ /* 0x004fce0007810000 */
[----:B------:R-:W1:Y:S01]  /*5ef0*/  MUFU.TANH R191, R191 ;  /* 0x000000bf00bf7308 */ /* 0x000e620000002400 */
[----:B---3--:R-:W-:-:S07]  /*5f00*/  FMNMX.FTZ R206, R187, R206, !PT ;  /* 0x000000cebbce7209 */ /* 0x008fce0007810000 */
        /* <DEDUP_REMOVED lines=32> */
[----:B0-----:R-:W-:-:S05]  /*6110*/  FMNMX.FTZ R208, R205, R208, !PT ;  /* 0x000000d0cdd07209 */ /* 0x001fca0007810000 */
[----:B------:R-:W0:Y:S01]  /*6120*/  SHFL.BFLY PT, R189, R208, 0x2, 0x1f ;  /* 0x0c401f00d0bd7f89 */ /* 0x000e2200000e0000 */
[----:B-1----:R-:W-:-:S04]  /*6130*/  FMNMX.FTZ R210, R206, R195, !PT ;  /* 0x000000c3ced27209 */ /* 0x002fc80007810000 */
[----:B--2---:R-:W-:-:S05]  /*6140*/  FMNMX.FTZ R210, R207, R210, !PT ;  /* 0x000000d2cfd27209 */ /* 0x004fca0007810000 */
[----:B------:R-:W1:Y:S01]  /*6150*/  SHFL.BFLY PT, R195, R210, 0x2, 0x1f ;  /* 0x0c401f00d2c37f89 */ /* 0x000e6200000e0000 */
[----:B0-----:R-:W-:-:S05]  /*6160*/  FMNMX.FTZ R209, R208, R189, !PT ;  /* 0x000000bdd0d17209 */ /* 0x001fca0007810000 */
[----:B------:R-:W0:Y:S01]  /*6170*/  SHFL.BFLY PT, R212, R209, 0x1, 0x1f ;  /* 0x0c201f00d1d47f89 */ /* 0x000e2200000e0000 */
[----:B-1----:R-:W-:-:S05]  /*6180*/  FMNMX.FTZ R211, R210, R195, !PT ;  /* 0x000000c3d2d37209 */ /* 0x002fca0007810000 */
[----:B------:R-:W1:Y:S01]  /*6190*/  SHFL.BFLY PT, R214, R211, 0x1, 0x1f ;  /* 0x0c201f00d3d67f89 */ /* 0x000e6200000e0000 */
[----:B0-----:R-:W-:-:S05]  /*61a0*/  FMNMX.FTZ R189, R209, R212, !PT ;  /* 0x000000d4d1bd7209 */ /* 0x001fca0007810000 */
[----:B------:R-:W-:Y:S01]  /*61b0*/  FADD.FTZ R4, -R189, R4 ;  /* 0x00000004bd047221 */ /* 0x000fe20000010100 */
[----:B-1----:R-:W-:Y:S01]  /*61c0*/  FMNMX.FTZ R195, R211, R214, !PT ;  /* 0x000000d6d3c37209 */ /* 0x002fe20007810000 */
[----:B------:R-:W-:Y:S01]  /*61d0*/  IMAD.U32 R211, RZ, RZ, UR51 ;  /* 0x00000033ffd37e24 */ /* 0x000fe2000f8e00ff */
[----:B------:R-:W-:Y:S02]  /*61e0*/  WARPGROUP.DEPBAR.LE gsb0, 0x0 ;  /* 0x00008000000079c5 */ /* 0x000fe40000010000 */
[----:B------:R-:W-:-:S06]  /*61f0*/  WARPGROUP.ARRIVE ;  /* 0x00000000000079c5 */ /* 0x000fcc0000000000 */
[----:B------:R-:W-:Y:S01]  /*6200*/  QGMMA.64x256x32.F32.E4M3.E4M3 R24, R220, gdesc[UR4], R24, gsb0 ;  /* 0x03e00004dc187df3 */ /* 0x000fe20008000818 */
[----:B------:R-:W-:Y:S01]  /*6210*/  UIADD3 UR6, UR10, 0x6, URZ ;  /* 0x000000060a067890 */ /* 0x000fe2000fffe03f */
[----:B------:R-:W-:Y:S01]  /*6220*/  UMOV UR7, 0x40000040 ;  /* 0x4000004000077882 */ /* 0x000fe20000000000 */
[----:B------:R-:W-:Y:S02]  /*6230*/  WARPGROUP.DEPBAR.LE gsb0, 0x0 ;  /* 0x00008000000079c5 */ /* 0x000fe40000010000 */
[----:B------:R-:W-:-:S15]  /*6240*/  WARPGROUP.ARRIVE ;  /* 0x00000000000079c5 */ /* 0x000fde0000000000 */
[----:B------:R-:W-:-:S08]  /*6250*/  NOP ;  /* 0x0000000000007918 */ /* 0x000fd00000000000 */
        /* <DEDUP_REMOVED lines=14> */
[--C-:B0-----:R-:W-:Y:S01]  /*6340*/  FFMA.FTZ R210, R204, UR6, -R208.reuse ;  /* 0x00000006ccd27c23 */ /* 0x101fe200080108d0 */
        /* <DEDUP_REMOVED lines=25> */
[----:B------:R-:W-:Y:S01]  /*64e0*/  IMAD.U32 R208, RZ, RZ, UR6 ;  /* 0x00000006ffd07e24 */ /* 0x000fe2000f8e00ff */
[----:B------:R-:W0:Y:S03]  /*64f0*/  MUFU.EX2 R9, R9 ;  /* 0x0000000900097308 */ /* 0x000e260000000800 */
[----:B------:R-:W-:-:S01]  /*6500*/  FFMA.FTZ R209, R195, R208, -8 ;  /* 0xc1000000c3d17423 */ /* 0x000fc200000100d0 */
[----:B------:R-:W-:-:S03]  /*6510*/  @!P1 IMAD R208, R211, 0x8, R2 ;  /* 0x00000008d3d09824 */ /* 0x000fc600078e0202 */
[--C-:B------:R-:W-:Y:S01]  /*6520*/  FFMA.FTZ R11, R11, UR6, -R209.reuse ;  /* 0x000000060b0b7c23 */ /* 0x100fe200080108d1 */
[----:B------:R-:W-:-:S01]  /*6530*/  FFMA.FTZ R10, R10, UR6, -R209 ;  /* 0x000000060a0a7c23 */ /* 0x000fc200080108d1 */
[----:B------:R-:W-:Y:S01]  /*6540*/  MUFU.EX2 R4, R4 ;  /* 0x0000000400047308 */ /* 0x000fe20000000800 */
[----:B------:R-:W-:-:S01]  /*6550*/  FFMA.FTZ R14, R14, UR6, -R209 ;  /* 0x000000060e0e7c23 */ /* 0x000fc200080108d1 */
[--C-:B------:R-:W-:Y:S01]  /*6560*/  FFMA.FTZ R15, R15, UR6, -R209.reuse ;  /* 0x000000060f0f7c23 */ /* 0x100fe200080108d1 */
[----:B------:R-:W-:-:S01]  /*6570*/  FFMA.FTZ R152, R152, UR6, -R209 ;  /* 0x0000000698987c23 */ /* 0x000fc200080108d1 */
[----:B------:R-:W-:Y:S02]  /*6580*/  @!P1 VIADD R208, R208, 0x38840 ;  /* 0x00038840d0d09836 */ /* 0x000fe40000000000 */
[----:B------:R-:W-:-:S01]  /*6590*/  FFMA.FTZ R153, R153, UR6, -R209 ;  /* 0x0000000699997c23 */ /* 0x000fc200080108d1 */
[--C-:B------:R-:W-:Y:S01]  /*65a0*/  FFMA.FTZ R156, R156, UR6, -R209.reuse ;  /* 0x000000069c9c7c23 */ /* 0x100fe200080108d1 */
[----:B------:R-:W-:-:S01]  /*65b0*/  FFMA.FTZ R157, R157, UR6, -R209 ;  /* 0x000000069d9d7c23 */ /* 0x000fc200080108d1 */
[----:B------:R-:W1:Y:S01]  /*65c0*/  MUFU.EX2 R11, R11 ;  /* 0x0000000b000b7308 */ /* 0x000e620000000800 */
[----:B0-----:R-:W-:-:S01]  /*65d0*/  FFMA.FTZ R5, R6, R5, R9 ;  /* 0x0000000506057223 */ /* 0x001fc20000010009 */
[--C-:B------:R-:W-:Y:S01]  /*65e0*/  FFMA.FTZ R211, R173, UR6, -R209.reuse ;  /* 0x00000006add37c23 */ /* 0x100fe200080108d1 */
        /* <DEDUP_REMOVED lines=11> */
[--C-:B------:R-:W-:Y:S01]  /*66a0*/  FFMA.FTZ R184, R184, UR6, -R209.reuse ;  /* 0x00000006b8b87c23 */ /* 0x100fe200080108d1 */
        /* <DEDUP_REMOVED lines=9> */
[----:B------:R-:W-:Y:S01]  /*6740*/  MUFU.EX2 R12, R12 ;  /* 0x0000000c000c7308 */ /* 0x000fe20000000800 */
[----:B0-----:R-:W-:-:S01]  /*6750*/  FADD.FTZ R5, R8, R5 ;  /* 0x0000000508057221 */ /* 0x001fc20000010000 */
[--C-:B------:R-:W-:Y:S01]  /*6760*/  FFMA.FTZ R202, R202, UR6, -R209.reuse ;  /* 0x00000006caca7c23 */ /* 0x100fe200080108d1 */
[----:B------:R-:W-:-:S01]  /*6770*/  FFMA.FTZ R203, R203, UR6, -R209 ;  /* 0x00000006cbcb7c23 */ /* 0x000fc200080108d1 */
[--C-:B------:R-:W-:Y:S01]  /*6780*/  FFMA.FTZ R206, R206, UR6, -R209.reuse ;  /* 0x00000006cece7c23 */ /* 0x100fe200080108d1 */
[----:B------:R-:W-:-:S03]  /*6790*/  FFMA.FTZ R207, R207, UR6, -R209 ;  /* 0x00000006cfcf7c23 */ /* 0x000fc600080108d1 */
[----:B------:R-:W0:Y:S01]  /*67a0*/  MUFU.EX2 R14, R14 ;  /* 0x0000000e000e7308 */ /* 0x000e220000000800 */
[----:B--2---:R-:W-:-:S07]  /*67b0*/  FADD.FTZ R7, R10, R7 ;  /* 0x000000070a077221 */ /* 0x004fce0000010000 */
[----:B------:R-:W-:Y:S08]  /*67c0*/  MUFU.EX2 R13, R13 ;  /* 0x0000000d000d7308 */ /* 0x000ff00000000800 */
[----:B------:R-:W1:Y:S08]  /*67d0*/  MUFU.EX2 R15, R15 ;  /* 0x0000000f000f7308 */ /* 0x000e700000000800 */
[----:B------:R-:W-:Y:S08]  /*67e0*/  MUFU.EX2 R20, R20 ;  /* 0x0000001400147308 */ /* 0x000ff00000000800 */
[----:B------:R2:W-:Y:S08]  /*67f0*/  MUFU.EX2 R205, R210 ;  /* 0x000000d200cd7308 */ /* 0x0005f00000000800 */
[----:B------:R-:W3:Y:S01]  /*6800*/  MUFU.EX2 R152, R152 ;  /* 0x0000009800987308 */ /* 0x000ee20000000800 */
[----:B--2---:R-:W-:-:S01]  /*6810*/  FFMA.FTZ R210, R172, UR6, -R209 ;  /* 0x00000006acd27c23 */ /* 0x004fc200080108d1 */
[----:B------:R-:W-:-:S02]  /*6820*/  @!P1 PRMT R172, RZ, 0x654, R208 ;  /* 0x00000654ffac9816 */ /* 0x000fc400000000d0 */
[----:B------:R-:W-:-:S04]  /*6830*/  IADD3 R208, -R231, 0xb, RZ ;  /* 0x0000000be7d07810 */ /* 0x000fc80007ffe1ff */
[----:B------:R-:W-:Y:S08]  /*6840*/  MUFU.EX2 R21, R21 ;  /* 0x0000001500157308 */ /* 0x000ff00000000800 */
[----:B------:R-:W2:Y:S08]  /*6850*/  MUFU.EX2 R153, R153 ;  /* 0x0000009900997308 */ /* 0x000eb00000000800 */
[----:B------:R-:W-:Y:S08]  /*6860*/  MUFU.EX2 R154, R154 ;  /* 0x0000009a009a7308 */ /* 0x000ff00000000800 */
[----:B------:R-:W4:Y:S08]  /*6870*/  MUFU.EX2 R156, R156 ;  /* 0x0000009c009c7308 */ /* 0x000f300000000800 */
[----:B------:R0:W-:Y:S08]  /*6880*/  MUFU.EX2 R173, R210 ;  /* 0x000000d200ad7308 */ /* 0x0001f00000000800 */
[----:B------:R-:W-:Y:S01]  /*6890*/  MUFU.EX2 R155, R155 ;  /* 0x0000009b009b7308 */ /* 0x000fe20000000800 */
[----:B0-----:R-:W-:-:S04]  /*68a0*/  FADD.FTZ R210, R14, R7 ;  /* 0x000000070ed27221 */ /* 0x001fc80000010000 */
[----:B-1----:R-:W-:-:S03]  /*68b0*/  FADD.FTZ R7, R15, R210 ;  /* 0x000000d20f077221 */ /* 0x002fc60000010000 */
[----:B------:R-:W0:Y:S01]  /*68c0*/  MUFU.EX2 R157, R157 ;  /* 0x0000009d009d7308 */ /* 0x000e220000000800 */
[----:B---3--:R-:W-:-:S04]  /*68d0*/  FADD.FTZ R210, R152, R7 ;  /* 0x0000000798d27221 */ /* 0x008fc80000010000 */
[----:B--2---:R-:W-:-:S03]  /*68e0*/  FADD.FTZ R7, R153, R210 ;  /* 0x000000d299077221 */ /* 0x004fc60000010000 */
[----:B------:R-:W-:Y:S01]  /*68f0*/  MUFU.EX2 R158, R158 ;  /* 0x0000009e009e7308 */ /* 0x000fe20000000800 */
[----:B----4-:R-:W-:-:S07]  /*6900*/  FADD.FTZ R210, R156, R7 ;  /* 0x000000079cd27221 */ /* 0x010fce0000010000 */
[----:B------:R-:W1:Y:S01]  /*6910*/  MUFU.EX2 R160, R160 ;  /* 0x000000a000a07308 */ /* 0x000e620000000800 */
[----:B0-----:R-:W-:-:S07]  /*6920*/  FADD.FTZ R7, R157, R210 ;  /* 0x000000d29d077221 */ /* 0x001fce0000010000 */
[----:B------:R-:W-:Y:S08]  /*6930*/  MUFU.EX2 R159, R159 ;  /* 0x0000009f009f7308 */ /* 0x000ff00000000800 */
[----:B------:R-:W0:Y:S01]  /*6940*/  MUFU.EX2 R161, R161 ;  /* 0x000000a100a17308 */ /* 0x000e220000000800 */
[----:B-1----:R-:W-:-:S07]  /*6950*/  FADD.FTZ R210, R160, R7 ;  /* 0x00000007a0d27221 */ /* 0x002fce0000010000 */
[----:B------:R-:W-:Y:S08]  /*6960*/  MUFU.EX2 R162, R162 ;  /* 0x000000a200a27308 */ /* 0x000ff00000000800 */
[----:B------:R-:W1:Y:S01]  /*6970*/  MUFU.EX2 R164, R164 ;  /* 0x000000a400a47308 */ /* 0x000e620000000800 */
[----:B0-----:R-:W-:-:S07]  /*6980*/  FADD.FTZ R7, R161, R210 ;  /* 0x000000d2a1077221 */ /* 0x001fce0000010000 */
[----:B------:R-:W-:Y:S08]  /*6990*/  MUFU.EX2 R163, R163 ;  /* 0x000000a300a37308 */ /* 0x000ff00000000800 */
[----:B------:R-:W0:Y:S01]  /*69a0*/  MUFU.EX2 R165, R165 ;  /* 0x000000a500a57308 */ /* 0x000e220000000800 */
[----:B-1----:R-:W-:-:S07]  /*69b0*/  FADD.FTZ R210, R164, R7 ;  /* 0x00000007a4d27221 */ /* 0x002fce0000010000 */
[----:B------:R-:W-:Y:S08]  /*69c0*/  MUFU.EX2 R166, R166 ;  /* 0x000000a600a67308 */ /* 0x000ff00000000800 */
[----:B------:R-:W1:Y:S01]  /*69d0*/  MUFU.EX2 R168, R168 ;  /* 0x000000a800a87308 */ /* 0x000e620000000800 */
[----:B------:R-:W-:Y:S02]  /*69e0*/  WARPGROUP.DEPBAR.LE gsb0, 0x0 ;  /* 0x00008000000079c5 */ /* 0x000fe40000010000 */
[----:B------:R2:W-:Y:S06]  /*69f0*/  BAR.ARV R208, 0x100 ;  /* 0x000400d00000751d */ /* 0x0005ec0000002000 */
[----:B------:R-:W-:Y:S01]  /*6a00*/  MUFU.EX2 R167, R167 ;  /* 0x000000a700a77308 */ /* 0x000fe20000000800 */
[----:B------:R3:W-:Y:S01]  /*6a10*/  @!P1 SYNCS.ARRIVE.TRANS64.RED.A1T0 RZ, [R172+URZ], RZ ;  /* 0x000000ffacff99a7 */ /* 0x0007e2000810043f */
[----:B--2---:R-:W-:-:S01]  /*6a20*/  FADD.FTZ R208, R12, R5 ;  /* 0x000000050cd07221 */ /* 0x004fc20000010000 */
[----:B0-----:R-:W-:-:S03]  /*6a30*/  FADD.FTZ R7, R165, R210 ;  /* 0x000000d2a5077221 */ /* 0x001fc60000010000 */
[----:B------:R-:W-:Y:S02]  /*6a40*/  FADD.FTZ R5, R13, R208 ;  /* 0x000000d00d057221 */ /* 0x000fe40000010000 */
[----:B------:R-:W0:Y:S01]  /*6a50*/  MUFU.EX2 R169, R169 ;  /* 0x000000a900a97308 */ /* 0x000e220000000800 */
[----:B-1----:R-:W-:-:S01]  /*6a60*/  FADD.FTZ R210, R168, R7 ;  /* 0x00000007a8d27221 */ /* 0x002fc20000010000 */
[----:B------:R-:W-:-:S04]  /*6a70*/  FADD.FTZ R208, R20, R5 ;  /* 0x0000000514d07221 */ /* 0x000fc80000010000 */
[----:B------:R-:W-:Y:S02]  /*6a80*/  FADD.FTZ R5, R21, R208 ;  /* 0x000000d015057221 */ /* 0x000fe40000010000 */
[----:B------:R-:W1:Y:S02]  /*6a90*/  MUFU.EX2 R170, R170 ;  /* 0x000000aa00aa7308 */ /* 0x000e640000000800 */
[----:B------:R-:W-:-:S04]  /*6aa0*/  FADD.FTZ R208, R154, R5 ;  /* 0x000000059ad07221 */ /* 0x000fc80000010000 */
[----:B------:R-:W-:Y:S02]  /*6ab0*/  FADD.FTZ R5, R155, R208 ;  /* 0x000000d09b057221 */ /* 0x000fe40000010000 */
[----:B------:R-:W2:Y:S01]  /*6ac0*/  MUFU.EX2 R171, R171 ;  /* 0x000000ab00ab7308 */ /* 0x000ea20000000800 */
[----:B0-----:R-:W-:-:S01]  /*6ad0*/  FADD.FTZ R210, R169, R210 ;  /* 0x000000d2a9d27221 */ /* 0x001fc20000010000 */
[----:B------:R-:W-:-:S04]  /*6ae0*/  FADD.FTZ R208, R158, R5 ;  /* 0x000000059ed07221 */ /* 0x000fc80000010000 */
[----:B------:R-:W-:Y:S02]  /*6af0*/  FADD.FTZ R5, R159, R208 ;  /* 0x000000d09f057221 */ /* 0x000fe40000010000 */
[----:B---3--:R-:W0:Y:S02]  /*6b00*/  MUFU.EX2 R172, R211 ;  /* 0x000000d300ac7308 */ /* 0x008e240000000800 */
[----:B------:R-:W-:-:S04]  /*6b10*/  FADD.FTZ R208, R162, R5 ;  /* 0x00000005a2d07221 */ /* 0x000fc80000010000 */
[----:B------:R-:W-:Y:S02]  /*6b20*/  FADD.FTZ R5, R163, R208 ;  /* 0x000000d0a3057221 */ /* 0x000fe40000010000 */
[----:B------:R-:W-:Y:S02]  /*6b30*/  MUFU.EX2 R174, R174 ;  /* 0x000000ae00ae7308 */ /* 0x000fe40000000800 */
[----:B------:R-:W-:-:S04]  /*6b40*/  FADD.FTZ R208, R166, R5 ;  /* 0x00000005a6d07221 */ /* 0x000fc80000010000 */
[----:B------:R-:W-:Y:S02]  /*6b50*/  FADD.FTZ R5, R167, R208 ;  /* 0x000000d0a7057221 */ /* 0x000fe40000010000 */
[----:B------:R-:W3:Y:S02]  /*6b60*/  MUFU.EX2 R176, R176 ;  /* 0x000000b000b07308 */ /* 0x000ee40000000800 */
[----:B-1----:R-:W-:-:S01]  /*6b70*/  FADD.FTZ R208, R170, R5 ;  /* 0x00000005aad07221 */ /* 0x002fc20000010000 */
[----:B------:R-:W-:-:S03]  /*6b80*/  FADD.FTZ R5, R173, R210 ;  /* 0x000000d2ad057221 */ /* 0x000fc60000010000 */
[----:B--2---:R-:W-:Y:S01]  /*6b90*/  FADD.FTZ R7, R171, R208 ;  /* 0x000000d0ab077221 */ /* 0x004fe20000010000 */
[----:B0-----:R-:W-:-:S01]  /*6ba0*/  FADD.FTZ R5, R172, R5 ;  /* 0x00000005ac057221 */ /* 0x001fc20000010000 */
[----:B------:R-:W-:Y:S08]  /*6bb0*/  MUFU.EX2 R175, R175 ;  /* 0x000000af00af7308 */ /* 0x000ff00000000800 */
[----:B------:R-:W0:Y:S01]  /*6bc0*/  MUFU.EX2 R177, R177 ;  /* 0x000000b100b17308 */ /* 0x000e220000000800 */
[----:B---3--:R-:W-:-:S07]  /*6bd0*/  FADD.FTZ R208, R176, R5 ;  /* 0x00000005b0d07221 */ /* 0x008fce0000010000 */
[----:B------:R-:W-:Y:S08]  /*6be0*/  MUFU.EX2 R178, R178 ;  /* 0x000000b200b27308 */ /* 0x000ff00000000800 */
[----:B------:R-:W1:Y:S08]  /*6bf0*/  MUFU.EX2 R180, R180 ;  /* 0x000000b400b47308 */ /* 0x000e700000000800 */
[----:B------:R-:W-:Y:S08]  /*6c00*/  MUFU.EX2 R179, R179 ;  /* 0x000000b300b37308 */ /* 0x000ff00000000800 */
[----:B------:R-:W2:Y:S08]  /*6c10*/  MUFU.EX2 R181, R181 ;  /* 0x000000b500b57308 */ /* 0x000eb00000000800 */
[----:B------:R-:W3:Y:S08]  /*6c20*/  MUFU.EX2 R182, R182 ;  /* 0x000000b600b67308 */ /* 0x000ef00000000800 */
[----:B------:R4:W-:Y:S08]  /*6c30*/  MUFU.EX2 R209, R190 ;  /* 0x000000be00d17308 */ /* 0x0009f00000000800 */
[----:B------:R-:W5:Y:S01]  /*6c40*/  MUFU.EX2 R184, R184 ;  /* 0x000000b800b87308 */ /* 0x000f620000000800 */
[----:B----4-:R-:W-:-:S01]  /*6c50*/  FADD.FTZ R190, R174, R7 ;  /* 0x00000007aebe7221 */ /* 0x010fc20000010000 */
[----:B0-----:R-:W-:-:S03]  /*6c60*/  FADD.FTZ R7, R177, R208 ;  /* 0x000000d0b1077221 */ /* 0x001fc60000010000 */
[----:B------:R-:W-:Y:S01]  /*6c70*/  FADD.FTZ R5, R175, R190 ;  /* 0x000000beaf057221 */ /* 0x000fe20000010000 */
[----:B-1----:R-:W-:-:S02]  /*6c80*/  FADD.FTZ R208, R180, R7 ;  /* 0x00000007b4d07221 */ /* 0x002fc40000010000 */
[----:B------:R-:W0:Y:S01]  /*6c90*/  MUFU.EX2 R183, R183 ;  /* 0x000000b700b77308 */ /* 0x000e220000000800 */
[----:B------:R-:W-:-:S01]  /*6ca0*/  FADD.FTZ R190, R178, R5 ;  /* 0x00000005b2be7221 */ /* 0x000fc20000010000 */
[----:B--2---:R-:W-:-:S03]  /*6cb0*/  FADD.FTZ R7, R181, R208 ;  /* 0x000000d0b5077221 */ /* 0x004fc60000010000 */
[----:B------:R-:W-:-:S03]  /*6cc0*/  FADD.FTZ R5, R179, R190 ;  /* 0x000000beb3057221 */ /* 0x000fc60000010000 */
[----:B------:R-:W1:Y:S01]  /*6cd0*/  MUFU.EX2 R185, R185 ;  /* 0x000000b900b97308 */ /* 0x000e620000000800 */
[----:B---3--:R-:W-:-:S01]  /*6ce0*/  FADD.FTZ R190, R182, R5 ;  /* 0x00000005b6be7221 */ /* 0x008fc20000010000 */
[----:B-----5:R-:W-:-:S06]  /*6cf0*/  FADD.FTZ R208, R184, R7 ;  /* 0x00000007b8d07221 */ /* 0x020fcc0000010000 */
[----:B------:R-:W2:Y:S01]  /*6d00*/  MUFU.EX2 R186, R186 ;  /* 0x000000ba00ba7308 */ /* 0x000ea20000000800 */
[----:B0-----:R-:W-:-:S07]  /*6d10*/  FADD.FTZ R5, R183, R190 ;  /* 0x000000beb7057221 */ /* 0x001fce0000010000 */
[----:B------:R-:W0:Y:S01]  /*6d20*/  MUFU.EX2 R188, R188 ;  /* 0x000000bc00bc7308 */ /* 0x000e220000000800 */
[----:B-1----:R-:W-:-:S07]  /*6d30*/  FADD.FTZ R7, R185, R208 ;  /* 0x000000d0b9077221 */ /* 0x002fce0000010000 */
[----:B------:R-:W1:Y:S01]  /*6d40*/  MUFU.EX2 R187, R187 ;  /* 0x000000bb00bb7308 */ /* 0x000e620000000800 */
[----:B--2---:R-:W-:-:S07]  /*6d50*/  FADD.FTZ R190, R186, R5 ;  /* 0x00000005babe7221 */ /* 0x004fce0000010000 */
[----:B------:R-:W2:Y:S01]  /*6d60*/  MUFU.EX2 R191, R191 ;  /* 0x000000bf00bf7308 */ /* 0x000ea20000000800 */
[----:B0-----:R-:W-:-:S04]  /*6d70*/  FADD.FTZ R208, R188, R7 ;  /* 0x00000007bcd07221 */ /* 0x001fc80000010000 */
[----:B------:R-:W-:-:S03]  /*6d80*/  FADD.FTZ R208, R209, R208 ;  /* 0x000000d0d1d07221 */ /* 0x000fc60000010000 */
        /* <DEDUP_REMOVED lines=33> */
.L_x_165:
[----:B------:R-:W-:Y:S01]  /*6fa0*/  F2FP.SATFINITE.E4M3.F32.PACK_AB_MERGE_C R12, R13, R12, RZ ;  /* 0x0000000c0d0c723e */ /* 0x000fe200048070ff */
[----:B------:R-:W-:Y:S02]  /*6fb0*/  UIADD3 UR7, UR48, -0x1, URZ ;  /* 0xffffffff30077890 */ /* 0x000fe4000fffe03f */
[----:B------:R-:W-:Y:S01]  /*6fc0*/  ISETP.LT.AND P1, PT, RZ, UR48, PT ;  /* 0x00000030ff007c0c */ /* 0x000fe2000bf21270 */
[----:B------:R-:W-:Y:S01]  /*6fd0*/  UMOV UR53, UR42 ;  /* 0x0000002a00357c82 */ /* 0x000fe20008000000 */
[----:B------:R-:W-:Y:S01]  /*6fe0*/  F2FP.SATFINITE.E4M3.F32.PACK_AB_MERGE_C R228, R8, R9, R12 ;  /* 0x0000000908e4723e */ /* 0x000fe2000480700c */
[----:B------:R-:W-:Y:S01]  /*6ff0*/  IMAD.U32 R9, RZ, RZ, UR52 ;  /* 0x00000034ff097e24 */ /* 0x000fe2000f8e00ff */
[----:B------:R-:W-:Y:S01]  /*7000*/  F2FP.SATFINITE.E4M3.F32.PACK_AB_MERGE_C R14, R15, R14, RZ ;  /* 0x0000000e0f0e723e */ /* 0x000fe200048070ff */
[----:B------:R-:W-:Y:S01]  /*7010*/  UMOV UR52, UR51 ;  /* 0x0000003300347c82 */ /* 0x000fe20008000000 */
[----:B------:R-:W-:Y:S01]  /*7020*/  F2FP.SATFINITE.E4M3.F32.PACK_AB_MERGE_C R154, R155, R154, RZ ;  /* 0x0000009a9b9a723e */ /* 0x000fe200048070ff */
[----:B------:R-:W-:Y:S01]  /*7030*/  IMAD R8, R9, 0x8, R2 ;  /* 0x0000000809087824 */ /* 0x000fe200078e0202 */
[----:B------:R-:W-:Y:S01]  /*7040*/  F2FP.SATFINITE.E4M3.F32.PACK_AB_MERGE_C R156, R157, R156, RZ ;  /* 0x0000009c9d9c723e */ /* 0x000fe200048070ff */
[----:B------:R-:W-:Y:S01]  /*7050*/  UMOV UR48, UR7 ;  /* 0x0000000700307c82 */ /* 0x000fe20008000000 */
[----:B------:R-:W-:Y:S01]  /*7060*/  F2FP.SATFINITE.E4M3.F32.PACK_AB_MERGE_C R162, R163, R162, RZ ;  /* 0x000000a2a3a2723e */ /* 0x000fe200048070ff */
[----:B------:R-:W-:Y:S01]  /*7070*/  VIADD R8, R8, 0x38860 ;  /* 0x0003886008087836 */ /* 0x000fe20000000000 */
[----:B------:R-:W-:Y:S01]  /*7080*/  F2FP.SATFINITE.E4M3.F32.PACK_AB_MERGE_C R164, R165, R164, RZ ;  /* 0x000000a4a5a4723e */ /* 0x000fe200048070ff */
[----:B------:R-:W-:Y:S01]  /*7090*/  FMUL.FTZ R24, R24, R6 ;  /* 0x0000000618187220 */ /* 0x000fe20000410000 */
[----:B------:R-:W-:Y:S01]  /*70a0*/  F2FP.SATFINITE.E4M3.F32.PACK_AB_MERGE_C R170, R171, R170, RZ ;  /* 0x000000aaabaa723e */ /* 0x000fe200048070ff */
[-C--:B------:R-:W-:Y:S01]  /*70b0*/  FMUL.FTZ R25, R25, R6.reuse ;  /* 0x0000000619197220 */ /* 0x080fe20000410000 */
[----:B------:R-:W-:Y:S01]  /*70c0*/  PRMT R8, R3, 0x654, R8 ;  /* 0x0000065403087816 */ /* 0x000fe20000000008 */
[-C--:B------:R-:W-:Y:S01]  /*70d0*/  FMUL.FTZ R28, R28, R6.reuse ;  /* 0x000000061c1c7220 */ /* 0x080fe20000410000 */
[----:B------:R-:W-:Y:S01]  /*70e0*/  F2FP.SATFINITE.E4M3.F32.PACK_AB_MERGE_C R172, R172, R173, RZ ;  /* 0x000000adacac723e */ /* 0x000fe200048070ff */
[----:B------:R-:W-:Y:S01]  /*70f0*/  FMUL.FTZ R29, R29, R6 ;  /* 0x000000061d1d7220 */ /* 0x000fe20000410000 */
[----:B------:R-:W-:Y:S01]  /*7100*/  F2FP.SATFINITE.E4M3.F32.PACK_AB_MERGE_C R178, R179, R178, RZ ;  /* 0x000000b2b3b2723e */ /* 0x000fe200048070ff */
[----:B------:R0:W-:Y:S01]  /*7110*/  SYNCS.ARRIVE.TRANS64.RED.A1T0 RZ, [R8+URZ], RZ ;  /* 0x000000ff08ff79a7 */ /* 0x0001e2000810043f */
[----:B------:R-:W-:Y:S01]  /*7120*/  F2FP.SATFINITE.E4M3.F32.PACK_AB_MERGE_C R180, R181, R180, RZ ;  /* 0x000000b4b5b4723e */ /* 0x000fe200048070ff */
[----:B------:R-:W-:Y:S01]  /*7130*/  FMUL.FTZ R32, R32, R6 ;  /* 0x0000000620207220 */ /* 0x000fe20000410000 */
[----:B------:R-:W-:Y:S01]  /*7140*/  F2FP.SATFINITE.E4M3.F32.PACK_AB_MERGE_C R186, R187, R186, RZ ;  /* 0x000000babbba723e */ /* 0x000fe200048070ff */
[----:B------:R-:W-:Y:S01]  /*7150*/  FMUL.FTZ R33, R33, R6 ;  /* 0x0000000621217220 */ /* 0x000fe20000410000 */
[----:B------:R-:W-:Y:S01]  /*7160*/  F2FP.SATFINITE.E4M3.F32.PACK_AB_MERGE_C R188, R209, R188, RZ ;  /* 0x000000bcd1bc723e */ /* 0x000fe200048070ff */
[----:B------:R-:W-:Y:S01]  /*7170*/  FMUL.FTZ R36, R36, R6 ;  /* 0x0000000624247220 */ /* 0x000fe20000410000 */
        /* <DEDUP_REMOVED lines=141> */
[----:B------:R-:W-:Y:S01]  /*7a50*/  F2FP.SATFINITE.E4M3.F32.PACK_AB_MERGE_C R227, R203, R202, R206 ;  /* 0x000000cacbe3723e */ /* 0x000fe200048070ce */
[----:B0-----:R-:W-:Y:S06]  /*7a60*/  @P1 BRA `(.L_x_166) ;  /* 0xffffffd400041947 */ /* 0x001fec000383ffff */
.L_x_156:
[----:B------:R-:W-:Y:S06]  /*7a70*/  BAR.ARV 0x8, 0x180 ;  /* 0x0206000000007b1d */ /* 0x000fec0000002000 */
[----:B------:R-:W-:Y:S05]  /*7a80*/  @!P0 BRA `(.L_x_167) ;  /* 0x0000000000048947 */ /* 0x000fea0003800000 */
[----:B------:R-:W-:Y:S01]  /*7a90*/  BPT.TRAP 0x1 ;  /* 0x000000040000795c */ /* 0x000fe20000300000 */
.L_x_167:
[----:B------:R-:W-:Y:S02]  /*7aa0*/  IMAD.U32 R0, RZ, RZ, UR42 ;  /* 0x0000002aff007e24 */ /* 0x000fe4000f8e00ff */
[----:B------:R-:W-:-:S03]  /*7ab0*/  IMAD.U32 R15, RZ, RZ, UR51 ;  /* 0x00000033ff0f7e24 */ /* 0x000fc6000f8e00ff */
[----:B------:R-:W-:Y:S01]  /*7ac0*/  SHF.L.U32 R0, R0, 0x1f, RZ ;  /* 0x0000001f00007819 */ /* 0x000fe200000006ff */
[----:B------:R-:W-:-:S04]  /*7ad0*/  IMAD R15, R15, 0x8, R2 ;  /* 0x000000080f0f7824 */ /* 0x000fc800078e0202 */
[----:B------:R0:W1:Y:S01]  /*7ae0*/  SYNCS.PHASECHK.TRANS64.TRYWAIT P1, [R15+URZ+0x38850], R0 ;  /* 0x038850000f0075a7 */ /* 0x000062000802017f */
[----:B------:R-:W-:Y:S05]  /*7af0*/  @!P0 BRA `(.L_x_168) ;  /* 0x0000000000048947 */ /* 0x000fea0003800000 */
[----:B------:R-:W-:Y:S01]  /*7b00*/  BPT.TRAP 0x1 ;  /* 0x000000040000795c */ /* 0x000fe20000300000 */
.L_x_168:
[----:B------:R-:W-:Y:S02]  /*7b10*/  VIADD R2, R2, 0x400 ;  /* 0x0000040002027836 */ /* 0x000fe40000000000 */
[----:B------:R-:W-:-:S03]  /*7b20*/  IMAD.U32 R9, RZ, RZ, UR51 ;  /* 0x00000033ff097e24 */ /* 0x000fc6000f8e00ff */
[----:B------:R-:W-:-:S04]  /*7b30*/  SHF.R.U32.HI R2, RZ, 0x4, R2 ;  /* 0x00000004ff027819 */ /* 0x000fc80000011602 */
[----:B------:R-:W-:-:S04]  /*7b40*/  LOP3.LUT R2, R2, 0x3fff, RZ, 0xc0, !PT ;  /* 0x00003fff02027812 */ /* 0x000fc800078ec0ff */
[----:B------:R-:W-:Y:S01]  /*7b50*/  LOP3.LUT R2, R2, 0x10000, RZ, 0xfc, !PT ;  /* 0x0001000002027812 */ /* 0x000fe200078efcff */
[----:B-1----:R-:W-:Y:S06]  /*7b60*/  @P1 BRA `(.L_x_169) ;  /* 0x0000000000081947 */ /* 0x002fec0003800000 */
[----:B------:R-:W1:Y:S02]  /*7b70*/  SYNCS.PHASECHK.TRANS64.TRYWAIT P1, [R15+URZ+0x38850], R0 ;  /* 0x038850000f0075a7 */ /* 0x000e64000802017f */
[----:B-1----:R-:W-:Y:S05]  /*7b80*/  @!P1 BRA `(.L_x_170) ;  /* 0x000000a400689947 */ /* 0x002fea0003800000 */
.L_x_169:
[----:B------:R-:W-:Y:S01]  /*7b90*/  IMAD R8, R9, 0x800, R2 ;  /* 0x0000080009087824 */ /* 0x000fe200078e0202 */
[----:B------:R-:W-:Y:S05]  /*7ba0*/  WARPSYNC.ALL ;  /* 0x0000000000007948 */ /* 0x000fea0003800000 */
[----:B------:R-:W-:Y:S01]  /*7bb0*/  IMAD.MOV.U32 R9, RZ, RZ, 0x40000040 ;  /* 0x40000040ff097424 */ /* 0x000fe200078e00ff */
[C---:B------:R-:W-:Y:S01]  /*7bc0*/  R2UR UR10, R8.reuse ;  /* 0x00000000080a72ca */ /* 0x040fe200000e0000 */
[----:B------:R-:W-:Y:S01]  /*7bd0*/  WARPGROUP.ARRIVE ;  /* 0x00000000000079c5 */ /* 0x000fe20000000000 */
[----:B------:R-:W-:Y:S01]  /*7be0*/  VIADD R10, R8, 0x2 ;  /* 0x00000002080a7836 */ /* 0x000fe20000000000 */
[----:B------:R-:W-:Y:S01]  /*7bf0*/  ULDC.64 UR8, c[0x0][0x9a0] ;  /* 0x0002680000087ab9 */ /* 0x000fe20000000a00 */
[----:B------:R-:W-:Y:S01]  /*7c00*/  R2UR UR11, R9 ;  /* 0x00000000090b72ca */ /* 0x000fe200000e0000 */
[----:B------:R-:W-:Y:S01]  /*7c10*/  IMAD.MOV.U32 R11, RZ, RZ, 0x40000040 ;  /* 0x40000040ff0b7424 */ /* 0x000fe200078e00ff */
[----:B------:R-:W-:Y:S01]  /*7c20*/  UISETP.NE.U32.AND UP0, UPT, UR8, URZ, UPT ;  /* 0x0000003f0800728c */ /* 0x000fe2000bf05070 */
[----:B------:R-:W-:-:S03]  /*7c30*/  IMAD.MOV.U32 R21, RZ, RZ, 0x3f800000 ;  /* 0x3f800000ff157424 */ /* 0x000fc600078e00ff */
[----:B------:R-:W-:-:S06]  /*7c40*/  UISETP.NE.AND.EX UP0, UPT, UR9, URZ, UPT, UP0 ;  /* 0x0000003f0900728c */ /* 0x000fcc000bf05300 */
[----:B------:R-:W-:Y:S01]  /*7c50*/  PLOP3.LUT P1, PT, PT, PT, UP0, 0x80, 0x0 ;  /* 0x000000000000781c */ /* 0x000fe20003f2f008 */
[----:B------:R-:W-:Y:S01]  /*7c60*/  QGMMA.64x256x32.F32.E4M3.E4M3 R24, R228, gdesc[UR8], R24, gsb0 ;  /* 0x03e00008e4187df3 */ /* 0x000fe20008000818 */
[----:B------:R-:W-:Y:S01]  /*7c70*/  R2UR UR10, R10 ;  /* 0x000000000a0a72ca */ /* 0x000fe200000e0000 */
[----:B------:R-:W-:Y:S01]  /*7c80*/  VIADD R10, R8, 0x4 ;  /* 0x00000004080a7836 */ /* 0x000fe20000000000 */
[----:B------:R-:W-:Y:S01]  /*7c90*/  R2UR UR11, R11 ;  /* 0x000000000b0b72ca */ /* 0x000fe200000e0000 */
[----:B------:R-:W-:Y:S01]  /*7ca0*/  IMAD.MOV.U32 R11, RZ, RZ, 0x40000040 ;  /* 0x40000040ff0b7424 */ /* 0x000fe200078e00ff */
[----:B------:R-:W-:Y:S01]  /*7cb0*/  @UP0 USHF.R.S32.HI UR14, URZ, 0x1f, UR45 ;  /* 0x0000001f3f0e0899 */ /* 0x000fe2000801142d */
[----:B------:R-:W-:Y:S01]  /*7cc0*/  @UP0 ULDC.64 UR12, c[0x0][0x9d0] ;  /* 0x00027400000c0ab9 */ /* 0x000fe20000000a00 */
[----:B------:R-:W-:Y:S02]  /*7cd0*/  WARPGROUP.DEPBAR.LE gsb0, 0x0 ;  /* 0x00008000000079c5 */ /* 0x000fe40000010000 */
[----:B------:R-:W-:-:S15]  /*7ce0*/  WARPGROUP.ARRIVE ;  /* 0x00000000000079c5 */ /* 0x000fde0000000000 */
[----:B------:R-:W-:-:S04]  /*7cf0*/  NOP ;  /* 0x0000000000007918 */ /* 0x000fc80000000000 */
[----:B------:R-:W-:Y:S01]  /*7d00*/  QGMMA.64x256x32.F32.E4M3.E4M3 R24, R216, gdesc[UR8], R24, gsb0 ;  /* 0x03e00008d8187df3 */ /* 0x000fe20008000818 */
[----:B------:R-:W-:Y:S02]  /*7d10*/  @UP0 ULDC.64 UR10, c[0x0][0x9c8] ;  /* 0x00027200000a0ab9 */ /* 0x000fe40000000a00 */
[----:B------:R-:W-:Y:S02]  /*7d20*/  @UP0 UIMAD UR7, UR37, UR10, URZ ;  /* 0x0000000a250702a4 */ /* 0x000fe4000f8e023f */
[----:B------:R-:W-:Y:S01]  /*7d30*/  @UP0 UIMAD.WIDE.U32 UR4, UR36, UR10, URZ ;  /* 0x0000000a240402a5 */ /* 0x000fe2000f8e003f */
[----:B------:R-:W-:Y:S01]  /*7d40*/  R2UR UR10, R10 ;  /* 0x000000000a0a72ca */ /* 0x000fe200000e0000 */
[----:B------:R-:W-:Y:S01]  /*7d50*/  @UP0 UIMAD UR7, UR36, UR11, UR7 ;  /* 0x0000000b240702a4 */ /* 0x000fe2000f8e0207 */
[----:B------:R-:W-:-:S03]  /*7d60*/  R2UR UR11, R11 ;  /* 0x000000000b0b72ca */ /* 0x000fc600000e0000 */
[----:B------:R-:W-:Y:S02]  /*7d70*/  @UP0 UIADD3 UR5, UR5, UR7, URZ ;  /* 0x0000000705050290 */ /* 0x000fe4000fffe03f */
[----:B------:R-:W-:Y:S02]  /*7d80*/  @UP0 UIMAD UR7, UR14, UR12, URZ ;  /* 0x0000000c0e0702a4 */ /* 0x000fe4000f8e023f */
[----:B------:R-:W-:Y:S02]  /*7d90*/  @UP0 UIMAD.WIDE.U32 UR4, UR45, UR12, UR4 ;  /* 0x0000000c2d0402a5 */ /* 0x000fe4000f8e0004 */
[----:B------:R-:W-:-:S04]  /*7da0*/  @UP0 UIMAD UR7, UR45, UR13, UR7 ;  /* 0x0000000d2d0702a4 */ /* 0x000fc8000f8e0207 */
[----:B------:R-:W-:Y:S02]  /*7db0*/  @UP0 UIADD3 UR5, UR5, UR7, URZ ;  /* 0x0000000705050290 */ /* 0x000fe4000fffe03f */
[----:B------:R-:W-:-:S04]  /*7dc0*/  @UP0 ULEA UR7, UP1, UR4, UR8, 0x2 ;  /* 0x0000000804070291 */ /* 0x000fc8000f82103f */
[----:B------:R-:W-:-:S03]  /*7dd0*/  @UP0 ULEA.HI.X UR5, UR4, UR9, UR5, 0x2, UP1 ;  /* 0x0000000904050291 */ /* 0x000fc600088f1405 */
[----:B------:R-:W-:Y:S02]  /*7de0*/  @UP0 UMOV UR4, UR7 ;  /* 0x0000000700040c82 */ /* 0x000fe40008000000 */
[----:B------:R-:W-:Y:S02]  /*7df0*/  IMAD.U32 R10, RZ, RZ, UR4 ;  /* 0x00000004ff0a7e24 */ /* 0x000fe4000f8e00ff */
[----:B------:R-:W-:-:S05]  /*7e00*/  IMAD.U32 R11, RZ, RZ, UR5 ;  /* 0x00000005ff0b7e24 */ /* 0x000fca000f8e00ff */
[----:B------:R2:W3:Y:S01]  /*7e10*/  @P1 LDG.E R21, desc[UR46][R10.64] ;  /* 0x0000002e0a151981 */ /* 0x0004e2000c1e1900 */
[----:B------:R-:W-:Y:S02]  /*7e20*/  VIADD R8, R8, 0x6 ;  /* 0x0000000608087836 */ /* 0x000fe40000000000 */
[----:B------:R-:W-:Y:S01]  /*7e30*/  IMAD.MOV.U32 R9, RZ, RZ, 0x40000040 ;  /* 0x40000040ff097424 */ /* 0x000fe200078e00ff */
[----:B------:R-:W-:Y:S02]  /*7e40*/  WARPGROUP.DEPBAR.LE gsb0, 0x0 ;  /* 0x00008000000079c5 */ /* 0x000fe40000010000 */
[----:B------:R-:W-:-:S06]  /*7e50*/  WARPGROUP.ARRIVE ;  /* 0x00000000000079c5 */ /* 0x000fcc0000000000 */
[----:B------:R-:W-:Y:S01]  /*7e60*/  QGMMA.64x256x32.F32.E4M3.E4M3 R24, R220, gdesc[UR8], R24, gsb0 ;  /* 0x03e00008dc187df3 */ /* 0x000fe20008000818 */
[----:B------:R-:W-:Y:S02]  /*7e70*/  R2UR UR10, R8 ;  /* 0x00000000080a72ca */ /* 0x000fe400000e0000 */
[----:B------:R-:W-:Y:S01]  /*7e80*/  R2UR UR11, R9 ;  /* 0x00000000090b72ca */ /* 0x000fe200000e0000 */
        /* <DEDUP_REMOVED lines=10> */
[----:B--2---:R-:W-:Y:S01]  /*7f30*/  FMUL.FTZ R10, R9, 0.00390625 ;  /* 0x3b800000090a7820 */ /* 0x004fe20000410000 */
[----:B------:R-:W-:-:S04]  /*7f40*/  FMUL.FTZ R7, R13, 0.00390625 ;  /* 0x3b8000000d077820 */ /* 0x000fc80000410000 */
[----:B------:R-:W-:Y:S02]  /*7f50*/  FSETP.NE.FTZ.AND P2, PT, R10, RZ, PT ;  /* 0x000000ff0a00720b */ /* 0x000fe40003f55000 */
[----:B------:R-:W-:-:S05]  /*7f60*/  FSETP.NE.FTZ.AND P3, PT, R7, RZ, PT ;  /* 0x000000ff0700720b */ /* 0x000fca0003f75000 */
[----:B------:R0:W-:Y:S01]  /*7f70*/  @P1 MUFU.RCP R4, R9 ;  /* 0x0000000900041308 */ /* 0x0001e20000001000 */
[----:B------:R-:W-:Y:S01]  /*7f80*/  FSETP.NE.FTZ.AND P1, PT, R13, RZ, PT ;  /* 0x000000ff0d00720b */ /* 0x000fe20003f35000 */
[----:B------:R-:W-:-:S06]  /*7f90*/  IMAD.MOV.U32 R8, RZ, RZ, RZ ;  /* 0x000000ffff087224 */ /* 0x000fcc00078e00ff */
[----:B------:R-:W1:Y:S08]  /*7fa0*/  @P2 MUFU.LG2 R5, R10 ;  /* 0x0000000a00052308 */ /* 0x000e700000000c00 */
[----:B------:R-:W2:Y:S08]  /*7fb0*/  @P3 MUFU.LG2 R7, R7 ;  /* 0x0000000700073308 */ /* 0x000eb00000000c00 */
        /* <DEDUP_REMOVED lines=19> */
.L_x_171:
[----:B------:R-:W-:Y:S01]  /*80f0*/  VIADD R6, R15, 0x38860 ;  /* 0x000388600f067836 */ /* 0x000fe20000000000 */
[----:B------:R-:W-:Y:S01]  /*8100*/  UIADD3 UR51, UR51, 0x1, URZ ;  /* 0x0000000133337890 */ /* 0x000fe2000fffe03f */
[-C--:B------:R-:W-:Y:S01]  /*8110*/  FMUL.FTZ R4, R25, R152.reuse ;  /* 0x0000009819047220 */ /* 0x080fe20000410000 */
[-C--:B------:R-:W-:Y:S01]  /*8120*/  FMUL.FTZ R10, R28, R152.reuse ;  /* 0x000000981c0a7220 */ /* 0x080fe20000410000 */
[-C--:B------:R-:W-:Y:S01]  /*8130*/  FMUL.FTZ R9, R29, R152.reuse ;  /* 0x000000981d097220 */ /* 0x080fe20000410000 */
[----:B------:R-:W-:Y:S01]  /*8140*/  PRMT R3, R3, 0x654, R6 ;  /* 0x0000065403037816 */ /* 0x000fe20000000006 */
[-C--:B------:R-:W-:Y:S01]  /*8150*/  FMUL.FTZ R8, R32, R152.reuse ;  /* 0x0000009820087220 */ /* 0x080fe20000410000 */
[-C--:B------:R-:W-:Y:S01]  /*8160*/  FMUL.FTZ R7, R33, R152.reuse ;  /* 0x0000009821077220 */ /* 0x080fe20000410000 */
[-C--:B------:R-:W-:Y:S01]  /*8170*/  FMUL.FTZ R6, R37, R152.reuse ;  /* 0x0000009825067220 */ /* 0x080fe20000410000 */
[----:B------:R0:W-:Y:S01]  /*8180*/  SYNCS.ARRIVE.TRANS64.RED.A1T0 RZ, [R3+URZ], RZ ;  /* 0x000000ff03ff79a7 */ /* 0x0001e2000810043f */
        /* <DEDUP_REMOVED lines=34> */
[----:B------:R-:W-:Y:S01]  /*83b0*/  UISETP.NE.AND UP0, UPT, UR51, 0x2, UPT ;  /* 0x000000023300788c */ /* 0x000fe2000bf05270 */
        /* <DEDUP_REMOVED lines=82> */
[----:B------:R-:W-:Y:S01]  /*88e0*/  USEL UR4, URZ, 0x1, UP0 ;  /* 0x000000013f047887 */ /* 0x000fe20008000000 */
[-C--:B------:R-:W-:Y:S01]  /*88f0*/  FMUL.FTZ R39, R142, R21.reuse ;  /* 0x000000158e277220 */ /* 0x080fe20000410000 */
[-C--:B------:R-:W-:Y:S01]  /*8900*/  FMUL.FTZ R35, R143, R21.reuse ;  /* 0x000000158f237220 */ /* 0x080fe20000410000 */
[-C--:B------:R-:W-:Y:S01]  /*8910*/  FMUL.FTZ R34, R146, R21.reuse ;  /* 0x0000001592227220 */ /* 0x080fe20000410000 */
[-C--:B------:R-:W-:Y:S01]  /*8920*/  FMUL.FTZ R30, R147, R21.reuse ;  /* 0x00000015931e7220 */ /* 0x080fe20000410000 */
[-C--:B------:R-:W-:Y:S01]  /*8930*/  FMUL.FTZ R31, R150, R21.reuse ;  /* 0x00000015961f7220 */ /* 0x080fe20000410000 */
[----:B------:R-:W-:Y:S01]  /*8940*/  PLOP3.LUT P0, PT, PT, PT, PT, 0x8, 0x0 ;  /* 0x000000000000781c */ /* 0x000fe20003f0e170 */
[----:B------:R-:W-:Y:S01]  /*8950*/  FMUL.FTZ R21, R151, R21 ;  /* 0x0000001597157220 */ /* 0x000fe20000410000 */
[----:B------:R-:W-:-:S02]  /*8960*/  UIADD3 UR43, UR43, 0x1, URZ ;  /* 0x000000012b2b7890 */ /* 0x000fc4000fffe03f */
[----:B------:R-:W-:Y:S02]  /*8970*/  USEL UR51, UR51, URZ, UP0 ;  /* 0x0000003f33337287 */ /* 0x000fe40008000000 */
[----:B0-----:R-:W-:-:S12]  /*8980*/  ULOP3.LUT UR42, UR42, UR4, URZ, 0x3c, !UPT ;  /* 0x000000042a2a7292 */ /* 0x001fd8000f8e3c3f */
.L_x_149:
[----:B------:R-:W0:Y:S01]  /*8990*/  S2R R26, SR_CgaCtaId ;  /* 0x00000000001a7919 */ /* 0x000e220000008800 */
[----:B------:R-:W-:Y:S01]  /*89a0*/  MOV R3, 0x400 ;  /* 0x0000040000037802 */ /* 0x000fe20000000f00 */
[----:B------:R-:W-:Y:S01]  /*89b0*/  BSSY B0, `(.L_x_172) ;  /* 0x00003af000007945 */ /* 0x000fe20003800000 */
[----:B------:R-:W-:Y:S02]  /*89c0*/  BAR.SYNC.DEFER_BLOCKING 0x5, 0x180 ;  /* 0x0146000000007b1d */ /* 0x000fe40000010000 */
[----:B0-----:R-:W-:-:S05]  /*89d0*/  LEA R3, R26, R3, 0x18 ;  /* 0x000000031a037211 */ /* 0x001fca00078ec0ff */
[----:B------:R-:W0:Y:S02]  /*89e0*/  LDS.128 R48, [R3+0x388d0] ;  /* 0x0388d00003307984 */ /* 0x000e240000000c00 */
[----:B0-----:R-:W-:Y:S02]  /*89f0*/  R2UR UR5, R49 ;  /* 0x00000000310572ca */ /* 0x001fe400000e0000 */
[----:B------:R-:W-:Y:S01]  /*8a00*/  R2UR UR45, R50 ;  /* 0x00000000322d72ca */ /* 0x000fe200000e0000 */
[----:B------:R-:W-:Y:S06]  /*8a10*/  BAR.ARV 0x4, 0x180 ;  /* 0x0106000000007b1d */ /* 0x000fec0000002000 */
[----:B------:R-:W-:Y:S08]  /*8a20*/  @P0 BRA `(.L_x_173) ;  /* 0x0000002c001c0947 */ /* 0x000ff00003800000 */
[----:B------:R-:W0:Y:S01]  /*8a30*/  S2R R94, SR_TID.X ;  /* 0x00000000005e7919 */ /* 0x000e220000002100 */
[----:B------:R-:W-:Y:S01]  /*8a40*/  ULDC.64 UR6, c[0x4][0x38] ;  /* 0x01000e0000067ab9 */ /* 0x000fe20000000a00 */
[----:B0-----:R-:W-:-:S05]  /*8a50*/  IMAD.SHL.U32 R26, R94, 0x4, RZ ;  /* 0x000000045e1a7824 */ /* 0x001fca00078e00ff */
[----:B------:R-:W-:-:S04]  /*8a60*/  LOP3.LUT R26, R26, 0xc, RZ, 0xc0, !PT ;  /* 0x0000000c1a1a7812 */ /* 0x000fc800078ec0ff */
[----:B------:R-:W-:-:S05]  /*8a70*/  IADD3 R26, P0, R26, UR6, RZ ;  /* 0x000000061a1a7c10 */ /* 0x000fca000ff1e0ff */
[----:B------:R-:W-:Y:S01]  /*8a80*/  IMAD.X R27, RZ, RZ, UR7, P0 ;  /* 0x00000007ff1b7e24 */ /* 0x000fe200080e06ff */
[----:B------:R-:W-:Y:S01]  /*8a90*/  F2FP.BF16.F32.PACK_AB R11, R14, R11 ;  /* 0x0000000b0e0b723e */ /* 0x000fe200000010ff */
[----:B------:R-:W-:-:S03]  /*8aa0*/  ULDC.64 UR6, c[0x0][0xc00] ;  /* 0x0003000000067ab9 */ /* 0x000fc60000000a00 */
[----:B------:R0:W2:Y:S01]  /*8ab0*/  LDG.E.CONSTANT R26, desc[UR46][R26.64] ;  /* 0x0000002e1a1a7981 */ /* 0x0000a2000c1e9900 */
[----:B------:R-:W-:Y:S01]  /*8ac0*/  LOP3.LUT P0, R14, R94, 0x3, RZ, 0xc0, !PT ;  /* 0x000000035e0e7812 */ /* 0x000fe2000780c0ff */
[----:B------:R-:W-:Y:S01]  /*8ad0*/  UISETP.NE.U32.AND UP0, UPT, UR6, URZ, UPT ;  /* 0x0000003f0600728c */ /* 0x000fe2000bf05070 */
[----:B------:R-:W-:Y:S01]  /*8ae0*/  F2FP.BF16.F32.PACK_AB R6, R6, R7 ;  /* 0x000000070606723e */ /* 0x000fe200000010ff */
[----:B------:R-:W-:Y:S01]  /*8af0*/  USHF.L.U32 UR8, UR36, 0x2, URZ ;  /* 0x0000000224087899 */ /* 0x000fe2000800063f */
[----:B------:R-:W-:Y:S01]  /*8b00*/  F2FP.BF16.F32.PACK_AB R13, R13, R8 ;  /* 0x000000080d0d723e */ /* 0x000fe200000010ff */
[----:B------:R-:W-:Y:S01]  /*8b10*/  UISETP.NE.AND.EX UP0, UPT, UR7, URZ, UPT, UP0 ;  /* 0x0000003f0700728c */ /* 0x000fe2000bf05300 */
[----:B------:R-:W-:Y:S01]  /*8b20*/  ISETP.EQ.OR P0, PT, R14, 0x3, !P0 ;  /* 0x000000030e00780c */ /* 0x000fe20004702670 */
[----:B------:R-:W-:Y:S01]  /*8b30*/  USHF.L.U64.HI UR9, UR36, 0x2, UR37 ;  /* 0x0000000224097899 */ /* 0x000fe20008010225 */
[----:B------:R-:W-:Y:S01]  /*8b40*/  F2FP.BF16.F32.PACK_AB R28, R33, R28 ;  /* 0x0000001c211c723e */ /* 0x000fe200000010ff */
[----:B------:R-:W-:Y:S01]  /*8b50*/  UIADD3 UR4, UP1, UR8, UR6, URZ ;  /* 0x0000000608047290 */ /* 0x000fe2000ff3e03f */
[----:B------:R-:W-:-:S02]  /*8b60*/  F2FP.BF16.F32.PACK_AB R12, R15, R12 ;  /* 0x0000000c0f0c723e */ /* 0x000fc400000010ff */
[----:B------:R-:W-:Y:S01]  /*8b70*/  F2FP.BF16.F32.PACK_AB R33, R79, R82 ;  /* 0x000000524f21723e */ /* 0x000fe200000010ff */
[----:B------:R-:W-:Y:S01]  /*8b80*/  UIADD3.X UR6, UR9, UR7, URZ, UP1, !UPT ;  /* 0x0000000709067290 */ /* 0x000fe20008ffe43f */
[----:B------:R-:W-:Y:S02]  /*8b90*/  SEL R79, R13, R6, P0 ;  /* 0x000000060d4f7207 */ /* 0x000fe40000000000 */
[----:B------:R-:W-:Y:S02]  /*8ba0*/  SEL R15, R6, R13, P0 ;  /* 0x0000000d060f7207 */ /* 0x000fe40000000000 */
[----:B------:R-:W1:Y:S01]  /*8bb0*/  S2R R6, SR_SWINHI ;  /* 0x0000000000067919 */ /* 0x000e620000002f00 */
        /* <DEDUP_REMOVED lines=9> */
[----:B------:R-:W-:Y:S02]  /*8c50*/  SEL R109, R5, R4, P0 ;  /* 0x00000004056d7207 */ /* 0x000fe40000000000 */
[----:B------:R-:W-:Y:S02]  /*8c60*/  SEL R67, R4, R5, P0 ;  /* 0x0000000504437207 */ /* 0x000fe40000000000 */
[----:B------:R-:W-:Y:S02]  /*8c70*/  F2FP.BF16.F32.PACK_AB R49, R63, R66 ;  /* 0x000000423f31723e */ /* 0x000fe400000010ff */
[----:B------:R-:W-:Y:S02]  /*8c80*/  F2FP.BF16.F32.PACK_AB R88, R93, R88 ;  /* 0x000000585d58723e */ /* 0x000fe400000010ff */
[----:B------:R-:W-:Y:S02]  /*8c90*/  F2FP.BF16.F32.PACK_AB R46, R43, R46 ;  /* 0x0000002e2b2e723e */ /* 0x000fe400000010ff */
[----:B------:R-:W-:-:S02]  /*8ca0*/  F2FP.BF16.F32.PACK_AB R96, R101, R96 ;  /* 0x000000606560723e */ /* 0x000fc400000010ff */
[----:B------:R-:W-:Y:S02]  /*8cb0*/  F2FP.BF16.F32.PACK_AB R105, R105, R100 ;  /* 0x000000646969723e */ /* 0x000fe400000010ff */
[----:B------:R-:W-:Y:S02]  /*8cc0*/  MOV R4, R3 ;  /* 0x0000000300047202 */ /* 0x000fe40000000f00 */
[----:B-1----:R-:W-:Y:S02]  /*8cd0*/  MOV R5, R6 ;  /* 0x0000000600057202 */ /* 0x002fe40000000f00 */
[----:B------:R-:W-:Y:S02]  /*8ce0*/  SEL R93, R64, R73, P0 ;  /* 0x00000049405d7207 */ /* 0x000fe40000000000 */
[----:B------:R-:W-:Y:S02]  /*8cf0*/  SEL R43, R73, R64, P0 ;  /* 0x00000040492b7207 */ /* 0x000fe40000000000 */
[----:B------:R-:W-:-:S02]  /*8d00*/  F2FP.BF16.F32.PACK_AB R112, R117, R112 ;  /* 0x000000707570723e */ /* 0x000fc400000010ff */
[----:B------:R-:W-:Y:S02]  /*8d10*/  F2FP.BF16.F32.PACK_AB R121, R121, R116 ;  /* 0x000000747979723e */ /* 0x000fe400000010ff */
[----:B------:R-:W-:Y:S02]  /*8d20*/  SEL R131, R24, R49, P0 ;  /* 0x0000003118837207 */ /* 0x000fe40000000000 */
[----:B------:R-:W-:Y:S01]  /*8d30*/  SEL R73, R49, R24, P0 ;  /* 0x0000001831497207 */ /* 0x000fe20000000000 */
[----:B------:R-:W-:Y:S01]  /*8d40*/  IMAD.WIDE R48, R237, 0x2, R4 ;  /* 0x00000002ed307825 */ /* 0x000fe200078e0204 */
[----:B------:R-:W-:Y:S02]  /*8d50*/  F2FP.BF16.F32.PACK_AB R144, R144, R145 ;  /* 0x000000919090723e */ /* 0x000fe400000010ff */
[----:B------:R-:W-:Y:S02]  /*8d60*/  F2FP.BF16.F32.PACK_AB R141, R140, R141 ;  /* 0x0000008d8c8d723e */ /* 0x000fe400000010ff */
[----:B------:R-:W-:-:S02]  /*8d70*/  F2FP.BF16.F32.PACK_AB R55, R55, R58 ;  /* 0x0000003a3737723e */ /* 0x000fc400000010ff */
[----:B------:R-:W-:Y:S02]  /*8d80*/  F2FP.BF16.F32.PACK_AB R65, R65, R60 ;  /* 0x0000003c4141723e */ /* 0x000fe400000010ff */
[----:B------:R-:W-:Y:S02]  /*8d90*/  SEL R101, R96, R105, P0 ;  /* 0x0000006960657207 */ /* 0x000fe40000000000 */
[----:B------:R-:W-:Y:S02]  /*8da0*/  SEL R58, R105, R96, P0 ;  /* 0x00000060693a7207 */ /* 0x000fe40000000000 */
[----:B------:R-:W-:Y:S02]  /*8db0*/  SEL R105, R112, R121, P0 ;  /* 0x0000007970697207 */ /* 0x000fe40000000000 */
[----:B------:R-:W-:Y:S02]  /*8dc0*/  SEL R60, R121, R112, P0 ;  /* 0x00000070793c7207 */ /* 0x000fe40000000000 */
[----:B------:R-:W-:-:S02]  /*8dd0*/  F2FP.BF16.F32.PACK_AB R8, R168, R169 ;  /* 0x000000a9a808723e */ /* 0x000fc400000010ff */
[----:B------:R-:W-:Y:S02]  /*8de0*/  F2FP.BF16.F32.PACK_AB R167, R166, R167 ;  /* 0x000000a7a6a7723e */ /* 0x000fe400000010ff */
[----:B------:R-:W-:Y:S02]  /*8df0*/  SEL R121, R144, R141, P0 ;  /* 0x0000008d90797207 */ /* 0x000fe40000000000 */
[----:B------:R-:W-:Y:S02]  /*8e00*/  SEL R68, R141, R144, P0 ;  /* 0x000000908d447207 */ /* 0x000fe40000000000 */
[C---:B------:R-:W-:Y:S02]  /*8e10*/  IADD3 R141, P2, R48.reuse, 0x20, RZ ;  /* 0x00000020308d7810 */ /* 0x040fe40007f5e0ff */
[----:B------:R-:W-:Y:S02]  /*8e20*/  IADD3 R143, P3, R48, 0x40, RZ ;  /* 0x00000040308f7810 */ /* 0x000fe40007f7e0ff */
[----:B------:R-:W-:-:S02]  /*8e30*/  SEL R111, R8, R167, P0 ;  /* 0x000000a7086f7207 */ /* 0x000fc40000000000 */
[----:B------:R-:W-:Y:S02]  /*8e40*/  SEL R64, R167, R8, P0 ;  /* 0x00000008a7407207 */ /* 0x000fe40000000000 */
[----:B------:R-:W-:Y:S02]  /*8e50*/  F2FP.BF16.F32.PACK_AB R152, R152, R153 ;  /* 0x000000999898723e */ /* 0x000fe400000010ff */
[----:B------:R-:W-:Y:S02]  /*8e60*/  F2FP.BF16.F32.PACK_AB R149, R148, R149 ;  /* 0x000000959495723e */ /* 0x000fe400000010ff */
[----:B------:R-:W-:Y:S02]  /*8e70*/  LOP3.LUT R6, R141, 0x380, RZ, 0xc0, !PT ;  /* 0x000003808d067812 */ /* 0x000fe400078ec0ff */
[----:B------:R-:W-:Y:S02]  /*8e80*/  LOP3.LUT R8, R143, 0x380, RZ, 0xc0, !PT ;  /* 0x000003808f087812 */ /* 0x000fe400078ec0ff */
[----:B------:R-:W-:-:S02]  /*8e90*/  F2FP.BF16.F32.PACK_AB R56, R61, R56 ;  /* 0x000000383d38723e */ /* 0x000fc400000010ff */
[----:B------:R-:W-:Y:S02]  /*8ea0*/  F2FP.BF16.F32.PACK_AB R20, R25, R20 ;  /* 0x000000141914723e */ /* 0x000fe400000010ff */
[----:B------:R-:W-:Y:S02]  /*8eb0*/  F2FP.BF16.F32.PACK_AB R44, R53, R44 ;  /* 0x0000002c352c723e */ /* 0x000fe400000010ff */
[----:B------:R-:W-:Y:S02]  /*8ec0*/  F2FP.BF16.F32.PACK_AB R57, R57, R52 ;  /* 0x000000343939723e */ /* 0x000fe400000010ff */
[----:B------:R-:W-:Y:S02]  /*8ed0*/  SEL R119, R152, R149, P0 ;  /* 0x0000009598777207 */ /* 0x000fe40000000000 */
[----:B------:R-:W-:Y:S02]  /*8ee0*/  SEL R66, R149, R152, P0 ;  /* 0x0000009895427207 */ /* 0x000fe40000000000 */
[----:B------:R-:W-:-:S02]  /*8ef0*/  SHF.R.U64 R6, R6, 0x3, RZ ;  /* 0x0000000306067819 */ /* 0x000fc400000012ff */
[----:B------:R-:W-:Y:S02]  /*8f00*/  SHF.R.U64 R8, R8, 0x3, RZ ;  /* 0x0000000308087819 */ /* 0x000fe400000012ff */
[----:B------:R-:W-:Y:S02]  /*8f10*/  F2FP.BF16.F32.PACK_AB R25, R81, R76 ;  /* 0x0000004c5119723e */ /* 0x000fe400000010ff */
[C---:B------:R-:W-:Y:S02]  /*8f20*/  IADD3 R147, P5, R48.reuse, 0x4000, RZ ;  /* 0x0000400030937810 */ /* 0x040fe40007fbe0ff */
[----:B------:R-:W-:Y:S02]  /*8f30*/  IADD3 R149, P6, R48, 0x4020, RZ ;  /* 0x0000402030957810 */ /* 0x000fe40007fde0ff */
        /* <DEDUP_REMOVED lines=13> */
[----:B------:R-:W-:-:S02]  /*9010*/  SEL R91, R56, R65, P0 ;  /* 0x00000041385b7207 */ /* 0x000fc40000000000 */
[----:B------:R-:W-:Y:S02]  /*9020*/  SEL R42, R65, R56, P0 ;  /* 0x00000038412a7207 */ /* 0x000fe40000000000 */
[----:B------:R-:W-:Y:S02]  /*9030*/  IADD3 R145, P4, R48, 0x60, RZ ;  /* 0x0000006030917810 */ /* 0x000fe40007f9e0ff */
[----:B------:R-:W-:Y:S02]  /*9040*/  F2FP.BF16.F32.PACK_AB R32, R59, R62 ;  /* 0x0000003e3b20723e */ /* 0x000fe400000010ff */
[----:B------:R-:W-:Y:S02]  /*9050*/  SEL R89, R44, R57, P0 ;  /* 0x000000392c597207 */ /* 0x000fe40000000000 */
[----:B------:R-:W-:Y:S01]  /*9060*/  SEL R39, R57, R44, P0 ;  /* 0x0000002c39277207 */ /* 0x000fe20000000000 */
[----:B------:R-:W-:Y:S01]  /*9070*/  IMAD.X R57, RZ, RZ, R49, P2 ;  /* 0x000000ffff397224 */ /* 0x000fe200010e0631 */
[----:B------:R-:W-:-:S02]  /*9080*/  LOP3.LUT R56, R6, R141, RZ, 0x3c, !PT ;  /* 0x0000008d06387212 */ /* 0x000fc400078e3cff */
[----:B------:R-:W-:Y:S02]  /*9090*/  LOP3.LUT R54, R8, R143, RZ, 0x3c, !PT ;  /* 0x0000008f08367212 */ /* 0x000fe400078e3cff */
[----:B------:R-:W-:Y:S02]  /*90a0*/  F2FP.BF16.F32.PACK_AB R156, R156, R157 ;  /* 0x0000009d9c9c723e */ /* 0x000fe400000010ff */
[----:B------:R-:W-:Y:S02]  /*90b0*/  F2FP.BF16.F32.PACK_AB R155, R154, R155 ;  /* 0x0000009b9a9b723e */ /* 0x000fe400000010ff */
[----:B------:R-:W-:Y:S02]  /*90c0*/  LOP3.LUT R6, R147, 0x380, RZ, 0xc0, !PT ;  /* 0x0000038093067812 */ /* 0x000fe400078ec0ff */
[----:B------:R-:W-:Y:S02]  /*90d0*/  LOP3.LUT R8, R149, 0x380, RZ, 0xc0, !PT ;  /* 0x0000038095087812 */ /* 0x000fe400078ec0ff */
[----:B------:R-:W-:-:S02]  /*90e0*/  SEL R77, R10, R9, P0 ;  /* 0x000000090a4d7207 */ /* 0x000fc40000000000 */
[----:B------:R-:W-:Y:S02]  /*90f0*/  SEL R14, R9, R10, P0 ;  /* 0x0000000a090e7207 */ /* 0x000fe40000000000 */
[----:B------:R-:W-:Y:S02]  /*9100*/  SEL R95, R72, R25, P0 ;  /* 0x00000019485f7207 */ /* 0x000fe40000000000 */
[----:B------:R-:W-:Y:S02]  /*9110*/  SEL R50, R25, R72, P0 ;  /* 0x0000004819327207 */ /* 0x000fe40000000000 */
[----:B------:R-:W-:Y:S02]  /*9120*/  SEL R107, R120, R129, P0 ;  /* 0x00000081786b7207 */ /* 0x000fe40000000000 */
[----:B------:R-:W-:Y:S02]  /*9130*/  SEL R61, R129, R120, P0 ;  /* 0x00000078813d7207 */ /* 0x000fe40000000000 */
[----:B------:R-:W-:-:S02]  /*9140*/  IADD3 R153, P2, R48, 0x4060, RZ ;  /* 0x0000406030997810 */ /* 0x000fc40007f5e0ff */
[----:B------:R-:W-:Y:S02]  /*9150*/  SEL R123, R136, R133, P0 ;  /* 0x00000085887b7207 */ /* 0x000fe40000000000 */
[----:B------:R-:W-:Y:S02]  /*9160*/  SEL R69, R133, R136, P0 ;  /* 0x0000008885457207 */ /* 0x000fe40000000000 */
[----:B------:R-:W-:Y:S02]  /*9170*/  SEL R129, R75, R74, P0 ;  /* 0x0000004a4b817207 */ /* 0x000fe40000000000 */
[----:B------:R-:W-:Y:S02]  /*9180*/  SEL R72, R74, R75, P0 ;  /* 0x0000004b4a487207 */ /* 0x000fe40000000000 */
[----:B------:R-:W-:Y:S02]  /*9190*/  LOP3.LUT R10, R145, 0x380, RZ, 0xc0, !PT ;  /* 0x00000380910a7812 */ /* 0x000fe400078ec0ff */
[----:B------:R-:W-:-:S02]  /*91a0*/  SEL R133, R32, R55, P0 ;  /* 0x0000003720857207 */ /* 0x000fc40000000000 */
[----:B------:R-:W-:Y:S01]  /*91b0*/  SEL R74, R55, R32, P0 ;  /* 0x00000020374a7207 */ /* 0x000fe20000000000 */
[--C-:B------:R-:W-:Y:S01]  /*91c0*/  IMAD.X R55, RZ, RZ, R49.reuse, P3 ;  /* 0x000000ffff377224 */ /* 0x100fe200018e0631 */
[----:B------:R-:W-:Y:S02]  /*91d0*/  SEL R135, R47, R46, P0 ;  /* 0x0000002e2f877207 */ /* 0x000fe40000000000 */
[----:B------:R-:W-:Y:S01]  /*91e0*/  SEL R75, R46, R47, P0 ;  /* 0x0000002f2e4b7207 */ /* 0x000fe20000000000 */
[----:B------:R-:W-:Y:S01]  /*91f0*/  IMAD.X R47, RZ, RZ, R49, P4 ;  /* 0x000000ffff2f7224 */ /* 0x000fe200020e0631 */
[----:B------:R-:W-:Y:S02]  /*9200*/  F2FP.BF16.F32.PACK_AB R80, R85, R80 ;  /* 0x000000505550723e */ /* 0x000fe400000010ff */
[----:B------:R-:W-:Y:S02]  /*9210*/  SEL R81, R11, R12, P0 ;  /* 0x0000000c0b517207 */ /* 0x000fe40000000000 */
[----:B0-----:R-:W-:-:S02]  /*9220*/  SEL R27, R12, R11, P0 ;  /* 0x0000000b0c1b7207 */ /* 0x001fc40000000000 */
[----:B------:R-:W-:Y:S02]  /*9230*/  SEL R117, R156, R155, P0 ;  /* 0x0000009b9c757207 */ /* 0x000fe40000000000 */
[----:B------:R-:W-:Y:S02]  /*9240*/  SEL R65, R155, R156, P0 ;  /* 0x0000009c9b417207 */ /* 0x000fe40000000000 */
[----:B------:R-:W-:Y:S02]  /*9250*/  SHF.R.U64 R6, R6, 0x3, RZ ;  /* 0x0000000306067819 */ /* 0x000fe400000012ff */
[----:B------:R-:W-:Y:S02]  /*9260*/  SHF.R.U64 R8, R8, 0x3, RZ ;  /* 0x0000000308087819 */ /* 0x000fe400000012ff */
[C---:B------:R-:W-:Y:S02]  /*9270*/  IADD3 R155, P3, R48.reuse, 0x8000, RZ ;  /* 0x00008000309b7810 */ /* 0x040fe40007f7e0ff */
[----:B------:R-:W-:-:S02]  /*9280*/  IADD3 R157, P4, R48, 0x8020, RZ ;  /* 0x00008020309d7810 */ /* 0x000fc40007f9e0ff */
[----:B------:R-:W-:Y:S02]  /*9290*/  LOP3.LUT R12, R153, 0x380, RZ, 0xc0, !PT ;  /* 0x00000380990c7812 */ /* 0x000fe400078ec0ff */
[----:B------:R-:W-:Y:S01]  /*92a0*/  SHF.R.U64 R10, R10, 0x3, RZ ;  /* 0x000000030a0a7819 */ /* 0x000fe200000012ff */
[----:B------:R-:W-:Y:S01]  /*92b0*/  IMAD.X R25, RZ, RZ, R49, P4 ;  /* 0x000000ffff197224 */ /* 0x000fe200020e0631 */
[----:B------:R-:W-:Y:S02]  /*92c0*/  F2FP.BF16.F32.PACK_AB R45, R45, R40 ;  /* 0x000000282d2d723e */ /* 0x000fe400000010ff */
[----:B------:R-:W-:Y:S02]  /*92d0*/  F2FP.BF16.F32.PACK_AB R53, R97, R92 ;  /* 0x0000005c6135723e */ /* 0x000fe400000010ff */
[----:B------:R-:W-:Y:S02]  /*92e0*/  F2FP.BF16.F32.PACK_AB R35, R35, R38 ;  /* 0x000000262323723e */ /* 0x000fe400000010ff */
[----:B------:R-:W-:-:S02]  /*92f0*/  IADD3 R151, P1, R48, 0x4040, RZ ;  /* 0x0000404030977810 */ /* 0x000fc40007f3e0ff */
[----:B------:R-:W-:Y:S02]  /*9300*/  F2FP.BF16.F32.PACK_AB R113, R113, R108 ;  /* 0x0000006c7171723e */ /* 0x000fe400000010ff */
[----:B------:R-:W-:Y:S02]  /*9310*/  F2FP.BF16.F32.PACK_AB R34, R31, R34 ;  /* 0x000000221f22723e */ /* 0x000fe400000010ff */
        /* <DEDUP_REMOVED lines=8> */
[----:B------:R-:W-:Y:S02]  /*93a0*/  F2FP.BF16.F32.PACK_AB R160, R160, R161 ;  /* 0x000000a1a0a0723e */ /* 0x000fe400000010ff */
[----:B------:R-:W-:Y:S02]  /*93b0*/  SHF.R.U64 R12, R12, 0x3, RZ ;  /* 0x000000030c0c7819 */ /* 0x000fe400000012ff */
[----:B------:R-:W-:-:S02]  /*93c0*/  LOP3.LUT R6, R155, 0x380, RZ, 0xc0, !PT ;  /* 0x000003809b067812 */ /* 0x000fc400078ec0ff */
[----:B------:R-:W-:Y:S02]  /*93d0*/  LOP3.LUT R8, R157, 0x380, RZ, 0xc0, !PT ;  /* 0x000003809d087812 */ /* 0x000fe400078ec0ff */
[----:B------:R-:W-:Y:S02]  /*93e0*/  IADD3 R161, P6, R48, 0x8060, RZ ;  /* 0x0000806030a17810 */ /* 0x000fe40007fde0ff */
[----:B------:R-:W-:Y:S02]  /*93f0*/  LOP3.LUT R46, R10, R145, RZ, 0x3c, !PT ;  /* 0x000000910a2e7212 */ /* 0x000fe400078e3cff */
[----:B------:R-:W-:Y:S02]  /*9400*/  F2FP.BF16.F32.PACK_AB R159, R158, R159 ;  /* 0x0000009f9e9f723e */ /* 0x000fe400000010ff */
[----:B------:R-:W-:Y:S02]  /*9410*/  SEL R137, R76, R35, P0 ;  /* 0x000000234c897207 */ /* 0x000fe40000000000 */
[----:B------:R-:W-:-:S02]  /*9420*/  LOP3.LUT R10, R151, 0x380, RZ, 0xc0, !PT ;  /* 0x00000380970a7812 */ /* 0x000fc400078ec0ff */
[----:B------:R-:W-:Y:S02]  /*9430*/  SEL R85, R28, R37, P0 ;  /* 0x000000251c557207 */ /* 0x000fe40000000000 */
[----:B------:R-:W-:Y:S01]  /*9440*/  SEL R31, R37, R28, P0 ;  /* 0x0000001c251f7207 */ /* 0x000fe20000000000 */
[--C-:B------:R-:W-:Y:S01]  /*9450*/  IMAD.X R37, RZ, RZ, R49.reuse, P1 ;  /* 0x000000ffff257224 */ /* 0x100fe200008e0631 */
[----:B------:R-:W-:Y:S02]  /*9460*/  SEL R103, R104, R113, P0 ;  /* 0x0000007168677207 */ /* 0x000fe40000000000 */
[----:B------:R-:W-:Y:S02]  /*9470*/  SEL R59, R113, R104, P0 ;  /* 0x00000068713b7207 */ /* 0x000fe40000000000 */
[----:B------:R-:W-:Y:S01]  /*9480*/  SEL R76, R35, R76, P0 ;  /* 0x0000004c234c7207 */ /* 0x000fe20000000000 */
[----:B------:R-:W-:Y:S01]  /*9490*/  IMAD.X R35, RZ, RZ, R49, P2 ;  /* 0x000000ffff237224 */ /* 0x000fe200010e0631 */
[----:B------:R-:W-:-:S02]  /*94a0*/  SEL R139, R34, R21, P0 ;  /* 0x00000015228b7207 */ /* 0x000fc40000000000 */
[----:B------:R-:W-:Y:S01]  /*94b0*/  SEL R78, R21, R34, P0 ;  /* 0x00000022154e7207 */ /* 0x000fe20000000000 */
[----:B------:R-:W-:Y:S01]  /*94c0*/  IMAD.X R21, RZ, RZ, R49, P6 ;  /* 0x000000ffff157224 */ /* 0x000fe200030e0631 */
[----:B------:R-:W-:Y:S02]  /*94d0*/  F2FP.BF16.F32.PACK_AB R7, R87, R90 ;  /* 0x0000005a5707723e */ /* 0x000fe400000010ff */
[----:B------:R-:W-:Y:S02]  /*94e0*/  SEL R113, R164, R163, P0 ;  /* 0x000000a3a4717207 */ /* 0x000fe40000000000 */
[----:B------:R-:W-:Y:S02]  /*94f0*/  SEL R62, R163, R164, P0 ;  /* 0x000000a4a33e7207 */ /* 0x000fe40000000000 */
[----:B------:R-:W-:Y:S02]  /*9500*/  LOP3.LUT R34, R12, R153, RZ, 0x3c, !PT ;  /* 0x000000990c227212 */ /* 0x000fe400078e3cff */
[----:B------:R-:W-:-:S02]  /*9510*/  SHF.R.U64 R6, R6, 0x3, RZ ;  /* 0x0000000306067819 */ /* 0x000fc400000012ff */
[----:B------:R-:W-:Y:S01]  /*9520*/  SHF.R.U64 R8, R8, 0x3, RZ ;  /* 0x0000000308087819 */ /* 0x000fe200000012ff */
[----:B--2---:R-:W-:Y:S01]  /*9530*/  SHFL.IDX PT, R77, R77, R26, 0x1c1f ;  /* 0x001c1f1a4d4d7589 */ /* 0x004fe200000e0000 */
[----:B------:R-:W-:Y:S02]  /*9540*/  SEL R87, R36, R45, P0 ;  /* 0x0000002d24577207 */ /* 0x000fe40000000000 */
[----:B------:R-:W-:Y:S01]  /*9550*/  SEL R38, R45, R36, P0 ;  /* 0x000000242d267207 */ /* 0x000fe20000000000 */
[--C-:B------:R-:W-:Y:S01]  /*9560*/  IMAD.X R45, RZ, RZ, R49.reuse, P5 ;  /* 0x000000ffff2d7224 */ /* 0x100fe200028e0631 */
[C---:B------:R-:W-:Y:S01]  /*9570*/  IADD3 R163, P1, R48.reuse, 0xc000, RZ ;  /* 0x0000c00030a37810 */ /* 0x040fe20007f3e0ff */
[----:B------:R-:W-:Y:S01]  /*9580*/  SHFL.IDX PT, R109, R109, R26, 0x1c1f ;  /* 0x001c1f1a6d6d7589 */ /* 0x000fe200000e0000 */
[----:B------:R-:W-:Y:S02]  /*9590*/  IADD3 R165, P2, R48, 0xc020, RZ ;  /* 0x0000c02030a57810 */ /* 0x000fe40007f5e0ff */
[----:B------:R-:W-:Y:S01]  /*95a0*/  LOP3.LUT R12, R161, 0x380, RZ, 0xc0, !PT ;  /* 0x00000380a10c7812 */ /* 0x000fe200078ec0ff */
[----:B------:R-:W-:Y:S01]  /*95b0*/  SHFL.IDX PT, R79, R79, R26, 0x1c1f ;  /* 0x001c1f1a4f4f7589 */ /* 0x000fe200000e0000 */
[----:B------:R-:W-:Y:S01]  /*95c0*/  SEL R115, R160, R159, P0 ;  /* 0x0000009fa0737207 */ /* 0x000fe20000000000 */
[----:B------:R-:W-:Y:S01]  /*95d0*/  IMAD.X R13, RZ, RZ, R49, P2 ;  /* 0x000000ffff0d7224 */ /* 0x000fe200010e0631 */
[----:B------:R-:W-:Y:S01]  /*95e0*/  SEL R63, R159, R160, P0 ;  /* 0x000000a09f3f7207 */ /* 0x000fe20000000000 */
[----:B------:R-:W-:Y:S01]  /*95f0*/  SHFL.IDX PT, R81, R81, R26, 0x1c1f ;  /* 0x001c1f1a51517589 */ /* 0x000fe200000e0000 */
[----:B------:R-:W-:-:S02]  /*9600*/  SHF.R.U64 R10, R10, 0x3, RZ ;  /* 0x000000030a0a7819 */ /* 0x000fc400000012ff */
[----:B------:R-:W-:Y:S01]  /*9610*/  IADD3 R159, P5, R48, 0x8040, RZ ;  /* 0x00008040309f7810 */ /* 0x000fe20007fbe0ff */
[----:B------:R-:W-:Y:S01]  /*9620*/  SHFL.IDX PT, R111, R111, R26, 0x1c1f ;  /* 0x001c1f1a6f6f7589 */ /* 0x000fe200000e0000 */
[----:B------:R-:W-:Y:S02]  /*9630*/  LOP3.LUT R32, R6, R155, RZ, 0x3c, !PT ;  /* 0x0000009b06207212 */ /* 0x000fe400078e3cff */
[----:B------:R-:W-:Y:S01]  /*9640*/  LOP3.LUT R24, R8, R157, RZ, 0x3c, !PT ;  /* 0x0000009d08187212 */ /* 0x000fe200078e3cff */
[----:B------:R-:W-:Y:S01]  /*9650*/  SHFL.IDX PT, R113, R113, R26, 0x1c1f ;  /* 0x001c1f1a71717589 */ /* 0x000fe200000e0000 */
[----:B------:R-:W-:Y:S02]  /*9660*/  SHF.R.U64 R12, R12, 0x3, RZ ;  /* 0x000000030c0c7819 */ /* 0x000fe400000012ff */
[----:B------:R-:W-:Y:S01]  /*9670*/  LOP3.LUT R6, R163, 0x380, RZ, 0xc0, !PT ;  /* 0x00000380a3067812 */ /* 0x000fe200078ec0ff */
[----:B------:R-:W-:Y:S01]  /*9680*/  SHFL.IDX PT, R115, R115, R26, 0x1c1f ;  /* 0x001c1f1a73737589 */ /* 0x000fe200000e0000 */
[----:B------:R-:W-:-:S02]  /*9690*/  LOP3.LUT R8, R165, 0x380, RZ, 0xc0, !PT ;  /* 0x00000380a5087812 */ /* 0x000fc400078ec0ff */
[----:B------:R-:W-:Y:S01]  /*96a0*/  LOP3.LUT R36, R10, R151, RZ, 0x3c, !PT ;  /* 0x000000970a247212 */ /* 0x000fe200078e3cff */
[----:B------:R-:W-:Y:S01]  /*96b0*/  SHFL.IDX PT, R85, R85, R26, 0x1c1f ;  /* 0x001c1f1a55557589 */ /* 0x000fe200000e0000 */
[----:B------:R-:W-:Y:S02]  /*96c0*/  F2FP.BF16.F32.PACK_AB R86, R83, R86 ;  /* 0x000000565356723e */ /* 0x000fe400000010ff */
[----:B------:R-:W-:Y:S01]  /*96d0*/  LOP3.LUT R10, R159, 0x380, RZ, 0xc0, !PT ;  /* 0x000003809f0a7812 */ /* 0x000fe200078ec0ff */
[----:B------:R-:W-:Y:S01]  /*96e0*/  SHFL.IDX PT, R117, R117, R26, 0x1c1f ;  /* 0x001c1f1a75757589 */ /* 0x000fe200000e0000 */
[----:B------:R-:W-:Y:S02]  /*96f0*/  SEL R83, R20, R29, P0 ;  /* 0x0000001d14537207 */ /* 0x000fe40000000000 */
[----:B------:R-:W-:Y:S01]  /*9700*/  SEL R30, R29, R20, P0 ;  /* 0x000000141d1e7207 */ /* 0x000fe20000000000 */
[----:B------:R-:W-:Y:S01]  /*9710*/  IMAD.X R29, RZ, RZ, R49, P5 ;  /* 0x000000ffff1d7224 */ /* 0x000fe200028e0631 */
[----:B------:R-:W-:Y:S01]  /*9720*/  LOP3.LUT R20, R12, R161, RZ, 0x3c, !PT ;  /* 0x000000a10c147212 */ /* 0x000fe200078e3cff */
[----:B------:R-:W-:Y:S01]  /*9730*/  SHFL.IDX PT, R87, R87, R26, 0x1c1f ;  /* 0x001c1f1a57577589 */ /* 0x000fe200000e0000 */
[----:B------:R-:W-:-:S02]  /*9740*/  SHF.R.U64 R6, R6, 0x3, RZ ;  /* 0x0000000306067819 */ /* 0x000fc400000012ff */
[----:B------:R-:W-:Y:S01]  /*9750*/  SHF.R.U64 R8, R8, 0x3, RZ ;  /* 0x0000000308087819 */ /* 0x000fe200000012ff */
[----:B------:R-:W-:Y:S01]  /*9760*/  SHFL.IDX PT, R83, R83, R26, 0x1c1f ;  /* 0x001c1f1a53537589 */ /* 0x000fe200000e0000 */
[----:B------:R-:W-:Y:S02]  /*9770*/  SEL R125, R128, R7, P0 ;  /* 0x00000007807d7207 */ /* 0x000fe40000000000 */
[----:B------:R-:W-:Y:S01]  /*9780*/  SEL R70, R7, R128, P0 ;  /* 0x0000008007467207 */ /* 0x000fe20000000000 */
[--C-:B------:R-:W-:Y:S01]  /*9790*/  IMAD.X R7, RZ, RZ, R49.reuse, P1 ;  /* 0x000000ffff077224 */ /* 0x100fe200008e0631 */
[----:B------:R-:W-:Y:S01]  /*97a0*/  SHF.R.U64 R10, R10, 0x3, RZ ;  /* 0x000000030a0a7819 */ /* 0x000fe200000012ff */
[----:B------:R-:W-:Y:S01]  /*97b0*/  SHFL.IDX PT, R119, R119, R26, 0x1c1f ;  /* 0x001c1f1a77777589 */ /* 0x000fe200000e0000 */
[----:B------:R-:W-:Y:S02]  /*97c0*/  SEL R127, R86, R33, P0 ;  /* 0x00000021567f7207 */ /* 0x000fe40000000000 */
[----:B------:R-:W-:Y:S01]  /*97d0*/  SEL R71, R33, R86, P0 ;  /* 0x0000005621477207 */ /* 0x000fe20000000000 */
[----:B------:R-:W-:Y:S01]  /*97e0*/  IMAD.X R33, RZ, RZ, R49, P3 ;  /* 0x000000ffff217224 */ /* 0x000fe200018e0631 */
[----:B------:R-:W-:Y:S01]  /*97f0*/  LOP3.LUT R6, R6, R163, RZ, 0x3c, !PT ;  /* 0x000000a306067212 */ /* 0x000fe200078e3cff */
[----:B------:R-:W-:Y:S01]  /*9800*/  SHFL.IDX PT, R89, R89, R26, 0x1c1f ;  /* 0x001c1f1a59597589 */ /* 0x000fe200000e0000 */
[----:B------:R-:W-:-:S02]  /*9810*/  LOP3.LUT R12, R8, R165, RZ, 0x3c, !PT ;  /* 0x000000a5080c7212 */ /* 0x000fc400078e3cff */
[----:B------:R-:W-:Y:S01]  /*9820*/  MOV R86, R20 ;  /* 0x0000001400567202 */ /* 0x000fe20000000f00 */
[----:B------:R-:W-:Y:S01]  /*9830*/  SHFL.IDX PT, R121, R121, R26, 0x1c1f ;  /* 0x001c1f1a79797589 */ /* 0x000fe200000e0000 */
[----:B------:R-:W-:Y:S02]  /*9840*/  LOP3.LUT R21, R26, 0x2, RZ, 0x3c, !PT ;  /* 0x000000021a157812 */ /* 0x000fe400078e3cff */
[----:B------:R-:W-:Y:S01]  /*9850*/  LOP3.LUT R28, R10, R159, RZ, 0x3c, !PT ;  /* 0x0000009f0a1c7212 */ /* 0x000fe200078e3cff */
[----:B------:R-:W-:Y:S01]  /*9860*/  SHFL.IDX PT, R91, R91, R26, 0x1c1f ;  /* 0x001c1f1a5b5b7589 */ /* 0x000fe200000e0000 */
[----:B------:R-:W-:Y:S02]  /*9870*/  MOV R6, R6 ;  /* 0x0000000600067202 */ /* 0x000fe40000000f00 */
[----:B------:R-:W-:Y:S01]  /*9880*/  SEL R99, R88, R53, P0 ;  /* 0x0000003558637207 */ /* 0x000fe20000000000 */
[----:B------:R-:W0:Y:S01]  /*9890*/  SHFL.IDX PT, R14, R14, R21, 0x1c1f ;  /* 0x001c1f150e0e7589 */ /* 0x000e2200000e0000 */
[----:B------:R-:W-:-:S02]  /*98a0*/  IADD3 R169, P4, R48, 0xc060, RZ ;  /* 0x0000c06030a97810 */ /* 0x000fc40007f9e0ff */
[----:B------:R-:W-:Y:S01]  /*98b0*/  MOV R7, R12 ;  /* 0x0000000c00077202 */ /* 0x000fe20000000f00 */
[----:B------:R-:W-:Y:S01]  /*98c0*/  SHFL.IDX PT, R64, R64, R21, 0x1c1f ;  /* 0x001c1f1540407589 */ /* 0x000fe200000e0000 */
[----:B------:R-:W-:Y:S02]  /*98d0*/  SEL R53, R53, R88, P0 ;  /* 0x0000005835357207 */ /* 0x000fe40000000000 */
[----:B------:R-:W-:Y:S01]  /*98e0*/  MOV R90, R24 ;  /* 0x00000018005a7202 */ /* 0x000fe20000000f00 */
[----:B------:R-:W1:Y:S01]  /*98f0*/  SHFL.IDX PT, R12, R67, R21, 0x1c1f ;  /* 0x001c1f15430c7589 */ /* 0x000e6200000e0000 */
[----:B------:R-:W-:Y:S02]  /*9900*/  MOV R92, R44 ;  /* 0x0000002c005c7202 */ /* 0x000fe40000000f00 */
[----:B------:R-:W-:Y:S01]  /*9910*/  MOV R88, R28 ;  /* 0x0000001c00587202 */ /* 0x000fe20000000f00 */
[----:B------:R-:W2:Y:S01]  /*9920*/  SHFL.IDX PT, R24, R15, R21, 0x1c1f ;  /* 0x001c1f150f187589 */ /* 0x000ea200000e0000 */
[----:B------:R-:W-:-:S02]  /*9930*/  MOV R96, R54 ;  /* 0x0000003600607202 */ /* 0x000fc40000000f00 */
[----:B------:R-:W-:Y:S01]  /*9940*/  MOV R94, R46 ;  /* 0x0000002e005e7202 */ /* 0x000fe20000000f00 */
[----:B------:R-:W3:Y:S01]  /*9950*/  SHFL.IDX PT, R28, R27, R21, 0x1c1f ;  /* 0x001c1f151b1c7589 */ /* 0x000ee200000e0000 */
[----:B------:R-:W-:Y:S02]  /*9960*/  MOV R45, R32 ;  /* 0x00000020002d7202 */ /* 0x000fe40000000f00 */
[----:B------:R-:W-:Y:S01]  /*9970*/  LOP3.LUT R9, R48, 0x380, RZ, 0xc0, !PT ;  /* 0x0000038030097812 */ /* 0x000fe200078ec0ff */
[----:B------:R-:W-:Y:S01]  /*9980*/  SHFL.IDX PT, R30, R30, R21, 0x1c1f ;  /* 0x001c1f151e1e7589 */ /* 0x000fe200000e0000 */
[----:B------:R-:W-:Y:S02]  /*9990*/  LOP3.LUT R80, R169, 0x380, RZ, 0xc0, !PT ;  /* 0x00000380a9507812 */ /* 0x000fe400078ec0ff */
[----:B------:R-:W-:Y:S01]  /*99a0*/  MOV R55, R36 ;  /* 0x0000002400377202 */ /* 0x000fe20000000f00 */
[----:B------:R-:W4:Y:S01]  /*99b0*/  SHFL.IDX PT, R62, R62, R21, 0x1c1f ;  /* 0x001c1f153e3e7589 */ /* 0x000f2200000e0000 */
[----:B------:R-:W-:-:S02]  /*99c0*/  MOV R47, R34 ;  /* 0x00000022002f7202 */ /* 0x000fc40000000f00 */
[----:B------:R-:W-:Y:S01]  /*99d0*/  MOV R98, R56 ;  /* 0x0000003800627202 */ /* 0x000fe20000000f00 */
[----:B------:R-:W4:Y:S01]  /*99e0*/  SHFL.IDX PT, R32, R63, R21, 0x1c1f ;  /* 0x001c1f153f207589 */ /* 0x000f2200000e0000 */
[----:B------:R-:W-:Y:S02]  /*99f0*/  MOV R57, R40 ;  /* 0x0000002800397202 */ /* 0x000fe40000000f00 */
[----:B------:R-:W-:Y:S01]  /*9a00*/  IADD3 R167, P3, R48, 0xc040, RZ ;  /* 0x0000c04030a77810 */ /* 0x000fe20007f7e0ff */
[----:B------:R4:W4:Y:S01]  /*9a10*/  SHFL.IDX PT, R34, R31, R21, 0x1c1f ;  /* 0x001c1f151f227589 */ /* 0x00092200000e0000 */
[----:B------:R-:W-:Y:S02]  /*9a20*/  SHF.R.U64 R9, R9, 0x3, RZ ;  /* 0x0000000309097819 */ /* 0x000fe400000012ff */
[----:B------:R-:W-:Y:S01]  /*9a30*/  SHF.R.U64 R80, R80, 0x3, RZ ;  /* 0x0000000350507819 */ /* 0x000fe200000012ff */
[----:B------:R-:W4:Y:S01]  /*9a40*/  SHFL.IDX PT, R36, R65, R21, 0x1c1f ;  /* 0x001c1f1541247589 */ /* 0x000f2200000e0000 */
[----:B------:R-:W-:Y:S01]  /*9a50*/  LOP3.LUT R48, R9, R48, RZ, 0x3c, !PT ;  /* 0x0000003009307212 */ /* 0x000fe200078e3cff */
[--C-:B------:R-:W-:Y:S01]  /*9a60*/  IMAD.X R11, RZ, RZ, R49.reuse, P3 ;  /* 0x000000ffff0b7224 */ /* 0x100fe200018e0631 */
[----:B------:R-:W-:Y:S01]  /*9a70*/  LOP3.LUT R10, R167, 0x380, RZ, 0xc0, !PT ;  /* 0x00000380a70a7812 */ /* 0x000fe200078ec0ff */
[----:B------:R-:W4:Y:S01]  /*9a80*/  SHFL.IDX PT, R38, R38, R21, 0x1c1f ;  /* 0x001c1f1526267589 */ /* 0x000f2200000e0000 */
[----:B------:R-:W-:Y:S01]  /*9a90*/  LOP3.LUT R8, R80, R169, RZ, 0x3c, !PT ;  /* 0x000000a950087212 */ /* 0x000fe200078e3cff */
[----:B------:R-:W-:Y:S01]  /*9aa0*/  IMAD.X R9, RZ, RZ, R49, P4 ;  /* 0x000000ffff097224 */ /* 0x000fe200020e0631 */
[----:B------:R-:W-:Y:S01]  /*9ab0*/  SHF.R.U64 R10, R10, 0x3, RZ ;  /* 0x000000030a0a7819 */ /* 0x000fe200000012ff */
[----:B------:R-:W4:Y:S01]  /*9ac0*/  SHFL.IDX PT, R66, R66, R21, 0x1c1f ;  /* 0x001c1f1542427589 */ /* 0x000f2200000e0000 */
[----:B------:R-:W-:-:S02]  /*9ad0*/  MOV R100, R48 ;  /* 0x0000003000647202 */ /* 0x000fc40000000f00 */
[----:B------:R-:W-:Y:S01]  /*9ae0*/  LOP3.LUT R10, R10, R167, RZ, 0x3c, !PT ;  /* 0x000000a70a0a7212 */ /* 0x000fe200078e3cff */
[----:B------:R4:W-:Y:S01]  /*9af0*/  SHFL.IDX PT, R40, R39, R21, 0x1c1f ;  /* 0x001c1f1527287589 */ /* 0x0009e200000e0000 */
[----:B------:R-:W-:Y:S02]  /*9b00*/  MOV R49, R8 ;  /* 0x0000000800317202 */ /* 0x000fe40000000f00 */
[----:B------:R-:W-:Y:S01]  /*9b10*/  MOV R20, R10 ;  /* 0x0000000a00147202 */ /* 0x000fe20000000f00 */
[----:B------:R-:W-:Y:S01]  /*9b20*/  SHFL.IDX PT, R68, R68, R21, 0x1c1f ;  /* 0x001c1f1544447589 */ /* 0x000fe200000e0000 */
[----:B0-----:R-:W-:Y:S02]  /*9b30*/  SEL R8, R77, R14, P0 ;  /* 0x0000000e4d087207 */ /* 0x001fe40000000000 */
[----:B------:R-:W-:Y:S01]  /*9b40*/  SEL R10, R14, R77, P0 ;  /* 0x0000004d0e0a7207 */ /* 0x000fe20000000000 */
[----:B------:R-:W-:Y:S01]  /*9b50*/  SHFL.IDX PT, R123, R123, R26, 0x1c1f ;  /* 0x001c1f1a7b7b7589 */ /* 0x000fe200000e0000 */
[----:B-1----:R-:W-:-:S02]  /*9b60*/  SEL R9, R109, R12, P0 ;  /* 0x0000000c6d097207 */ /* 0x002fc40000000000 */
[----:B------:R-:W-:Y:S01]  /*9b70*/  SEL R11, R12, R109, P0 ;  /* 0x0000006d0c0b7207 */ /* 0x000fe20000000000 */
[----:B------:R-:W-:Y:S01]  /*9b80*/  BAR.SYNC.DEFER_BLOCKING 0x1, 0x100 ;  /* 0x0044000000007b1d */ /* 0x000fe20000010000 */
[----:B--2---:R-:W-:Y:S02]  /*9b90*/  SEL R12, R79, R24, P0 ;  /* 0x000000184f0c7207 */ /* 0x004fe40000000000 */
[----:B------:R-:W-:Y:S02]  /*9ba0*/  SEL R14, R24, R79, P0 ;  /* 0x0000004f180e7207 */ /* 0x000fe40000000000 */
[----:B------:R-:W-:Y:S02]  /*9bb0*/  SEL R13, R111, R64, P0 ;  /* 0x000000406f0d7207 */ /* 0x000fe40000000000 */
[----:B------:R-:W-:Y:S01]  /*9bc0*/  SEL R15, R64, R111, P0 ;  /* 0x0000006f400f7207 */ /* 0x000fe20000000000 */
[----:B------:R-:W-:Y:S01]  /*9bd0*/  SHFL.IDX PT, R42, R42, R21, 0x1c1f ;  /* 0x001c1f152a2a7589 */ /* 0x000fe200000e0000 */
[----:B---3--:R-:W-:-:S02]  /*9be0*/  SEL R24, R81, R28, P0 ;  /* 0x0000001c51187207 */ /* 0x008fc40000000000 */
[----:B----4-:R-:W-:Y:S01]  /*9bf0*/  SEL R25, R113, R62, P0 ;  /* 0x0000003e71197207 */ /* 0x010fe20000000000 */
[----:B------:R-:W-:Y:S01]  /*9c00*/  SHFL.IDX PT, R56, R69, R21, 0x1c1f ;  /* 0x001c1f1545387589 */ /* 0x000fe200000e0000 */
[----:B------:R-:W-:Y:S02]  /*9c10*/  SEL R27, R62, R113, P0 ;  /* 0x000000713e1b7207 */ /* 0x000fe40000000000 */
[----:B------:R-:W-:Y:S01]  /*9c20*/  SEL R29, R115, R32, P0 ;  /* 0x00000020731d7207 */ /* 0x000fe20000000000 */
[----:B------:R-:W-:Y:S01]  /*9c30*/  SHFL.IDX PT, R93, R93, R26, 0x1c1f ;  /* 0x001c1f1a5d5d7589 */ /* 0x000fe200000e0000 */
[----:B------:R-:W-:Y:S02]  /*9c40*/  SEL R31, R32, R115, P0 ;  /* 0x00000073201f7207 */ /* 0x000fe40000000000 */
[----:B------:R-:W-:Y:S01]  /*9c50*/  SEL R32, R85, R34, P0 ;  /* 0x0000002255207207 */ /* 0x000fe20000000000 */
[----:B------:R-:W-:Y:S01]  /*9c60*/  SHFL.IDX PT, R125, R125, R26, 0x1c1f ;  /* 0x001c1f1a7d7d7589 */ /* 0x000fe200000e0000 */
[----:B------:R-:W-:-:S02]  /*9c70*/  SEL R33, R117, R36, P0 ;  /* 0x0000002475217207 */ /* 0x000fc40000000000 */
[----:B------:R-:W-:Y:S01]  /*9c80*/  SEL R35, R36, R117, P0 ;  /* 0x0000007524237207 */ /* 0x000fe20000000000 */
        /* <DEDUP_REMOVED lines=8> */
[----:B------:R-:W-:Y:S01]  /*9d10*/  PLOP3.LUT P2, PT, PT, PT, UP0, 0x80, 0x0 ;  /* 0x000000000000781c */ /* 0x000fe20003f4f008 */
        /* <DEDUP_REMOVED lines=8> */
[----:B------:R-:W0:Y:S04]  /*9da0*/  SHFL.IDX PT, R72, R72, R21, 0x1c1f ;  /* 0x001c1f1548487589 */ /* 0x000e2800000e0000 */
[----:B------:R-:W-:Y:S04]  /*9db0*/  SHFL.IDX PT, R101, R101, R26, 0x1c1f ;  /* 0x001c1f1a65657589 */ /* 0x000fe800000e0000 */
[----:B------:R-:W-:Y:S04]  /*9dc0*/  SHFL.IDX PT, R131, R131, R26, 0x1c1f ;  /* 0x001c1f1a83837589 */ /* 0x000fe800000e0000 */
[----:B------:R-:W-:Y:S04]  /*9dd0*/  SHFL.IDX PT, R58, R58, R21, 0x1c1f ;  /* 0x001c1f153a3a7589 */ /* 0x000fe800000e0000 */
[----:B------:R-:W-:Y:S04]  /*9de0*/  SHFL.IDX PT, R82, R73, R21, 0x1c1f ;  /* 0x001c1f1549527589 */ /* 0x000fe800000e0000 */
[----:B------:R-:W-:Y:S04]  /*9df0*/  SHFL.IDX PT, R133, R133, R26, 0x1c1f ;  /* 0x001c1f1a85857589 */ /* 0x000fe800000e0000 */
[----:B------:R-:W1:Y:S01]  /*9e00*/  SHFL.IDX PT, R74, R74, R21, 0x1c1f ;  /* 0x001c1f154a4a7589 */ /* 0x000e6200000e0000 */
[----:B0-----:R-:W-:-:S02]  /*9e10*/  SEL R41, R129, R72, P0 ;  /* 0x0000004881297207 */ /* 0x001fc40000000000 */
[----:B------:R-:W-:Y:S01]  /*9e20*/  SEL R43, R72, R129, P0 ;  /* 0x00000081482b7207 */ /* 0x000fe20000000000 */
[----:B------:R-:W-:Y:S04]  /*9e30*/  SHFL.IDX PT, R103, R103, R26, 0x1c1f ;  /* 0x001c1f1a67677589 */ /* 0x000fe800000e0000 */
[----:B------:R-:W-:Y:S04]  /*9e40*/  SHFL.IDX PT, R135, R135, R26, 0x1c1f ;  /* 0x001c1f1a87877589 */ /* 0x000fe800000e0000 */
[----:B------:R1:W0:Y:S04]  /*9e50*/  SHFL.IDX PT, R48, R59, R21, 0x1c1f ;  /* 0x001c1f153b307589 */ /* 0x00022800000e0000 */
[----:B------:R-:W2:Y:S04]  /*9e60*/  SHFL.IDX PT, R84, R75, R21, 0x1c1f ;  /* 0x001c1f154b547589 */ /* 0x000ea800000e0000 */
[----:B------:R-:W-:Y:S04]  /*9e70*/  SHFL.IDX PT, R105, R105, R26, 0x1c1f ;  /* 0x001c1f1a69697589 */ /* 0x000fe800000e0000 */
[----:B------:R-:W-:Y:S01]  /*9e80*/  SHFL.IDX PT, R107, R107, R26, 0x1c1f ;  /* 0x001c1f1a6b6b7589 */ /* 0x000fe200000e0000 */
[----:B-1----:R-:W-:-:S03]  /*9e90*/  SEL R59, R74, R133, P0 ;  /* 0x000000854a3b7207 */ /* 0x002fc60000000000 */
[----:B------:R-:W-:Y:S04]  /*9ea0*/  SHFL.IDX PT, R137, R137, R26, 0x1c1f ;  /* 0x001c1f1a89897589 */ /* 0x000fe800000e0000 */
[----:B------:R-:W1:Y:S04]  /*9eb0*/  SHFL.IDX PT, R60, R60, R21, 0x1c1f ;  /* 0x001c1f153c3c7589 */ /* 0x000e6800000e0000 */
[----:B------:R-:W-:Y:S04]  /*9ec0*/  SHFL.IDX PT, R54, R61, R21, 0x1c1f ;  /* 0x001c1f153d367589 */ /* 0x000fe800000e0000 */
[----:B------:R-:W3:Y:S04]  /*9ed0*/  SHFL.IDX PT, R76, R76, R21, 0x1c1f ;  /* 0x001c1f154c4c7589 */ /* 0x000ee800000e0000 */
[----:B------:R4:W-:Y:S04]  /*9ee0*/  SHFL.IDX PT, R139, R139, R26, 0x1c1f ;  /* 0x001c1f1a8b8b7589 */ /* 0x0009e800000e0000 */
[----:B------:R-:W3:Y:S04]  /*9ef0*/  SHFL.IDX PT, R78, R78, R21, 0x1c1f ;  /* 0x001c1f154e4e7589 */ /* 0x000ee800000e0000 */
[----:B------:R0:W-:Y:S01]  /*9f00*/  STSM.16.M88.4 [R100], R8 ;  /* 0x0000000864007844 */ /* 0x0001e20000000200 */
[----:B----4-:R-:W-:-:S02]  /*9f10*/  SEL R26, R28, R81, P0 ;  /* 0x000000511c1a7207 */ /* 0x010fc40000000000 */
[----:B------:R-:W-:Y:S01]  /*9f20*/  SEL R28, R83, R30, P0 ;  /* 0x0000001e531c7207 */ /* 0x000fe20000000000 */
[----:B------:R4:W-:Y:S01]  /*9f30*/  STSM.16.M88.4 [R98], R12 ;  /* 0x0000000c62007844 */ /* 0x0009e20000000200 */
[----:B------:R-:W-:Y:S01]  /*9f40*/  SEL R30, R30, R83, P0 ;  /* 0x000000531e1e7207 */ /* 0x000fe20000000000 */
[----:B------:R-:W3:Y:S02]  /*9f50*/  LDC R81, c[0x0][0xbe8] ;  /* 0x0002fa00ff517b82 */ /* 0x000ee40000000800 */
[----:B------:R2:W-:Y:S04]  /*9f60*/  STSM.16.M88.4 [R96], R24 ;  /* 0x0000001860007844 */ /* 0x0005e80000000200 */
[----:B------:R1:W-:Y:S01]  /*9f70*/  STSM.16.M88.4 [R94], R28 ;  /* 0x0000001c5e007844 */ /* 0x0003e20000000200 */
[----:B0-----:R-:W-:-:S03]  /*9f80*/  SEL R8, R89, R40, P0 ;  /* 0x0000002859087207 */ /* 0x001fc60000000000 */
[----:B------:R-:W-:Y:S01]  /*9f90*/  STSM.16.M88.4 [R92], R32 ;  /* 0x000000205c007844 */ /* 0x000fe20000000200 */
[----:B------:R-:W-:Y:S02]  /*9fa0*/  SEL R10, R40, R89, P0 ;  /* 0x00000059280a7207 */ /* 0x000fe40000000000 */
[----:B------:R-:W-:Y:S01]  /*9fb0*/  SEL R9, R121, R68, P0 ;  /* 0x0000004479097207 */ /* 0x000fe20000000000 */
[----:B------:R-:W-:Y:S01]  /*9fc0*/  STSM.16.M88.4 [R57], R36 ;  /* 0x0000002439007844 */ /* 0x000fe20000000200 */
[----:B------:R-:W-:Y:S02]  /*9fd0*/  SEL R11, R68, R121, P0 ;  /* 0x00000079440b7207 */ /* 0x000fe40000000000 */
[----:B----4-:R-:W-:Y:S02]  /*9fe0*/  SEL R12, R91, R42, P0 ;  /* 0x0000002a5b0c7207 */ /* 0x010fe40000000000 */
[----:B------:R-:W-:Y:S01]  /*9ff0*/  SEL R14, R42, R91, P0 ;  /* 0x0000005b2a0e7207 */ /* 0x000fe20000000000 */
[----:B------:R0:W-:Y:S01]  /*a000*/  STSM.16.M88.4 [R55], R8 ;  /* 0x0000000837007844 */ /* 0x0001e20000000200 */
[----:B------:R-:W-:-:S02]  /*a010*/  SEL R13, R123, R56, P0 ;  /* 0x000000387b0d7207 */ /* 0x000fc40000000000 */
[----:B------:R-:W-:Y:S02]  /*a020*/  SEL R15, R56, R123, P0 ;  /* 0x0000007b380f7207 */ /* 0x000fe40000000000 */
[----:B--2---:R-:W-:Y:S02]  /*a030*/  SEL R24, R93, R44, P0 ;  /* 0x0000002c5d187207 */ /* 0x004fe40000000000 */
[----:B------:R-:W-:Y:S01]  /*a040*/  SEL R26, R44, R93, P0 ;  /* 0x0000005d2c1a7207 */ /* 0x000fe20000000000 */
[----:B------:R2:W-:Y:S01]  /*a050*/  STSM.16.M88.4 [R47], R12 ;  /* 0x0000000c2f007844 */ /* 0x0005e20000000200 */
[----:B------:R-:W-:Y:S02]  /*a060*/  SEL R25, R125, R70, P0 ;  /* 0x000000467d197207 */ /* 0x000fe40000000000 */
[----:B------:R-:W-:Y:S02]  /*a070*/  SEL R27, R70, R125, P0 ;  /* 0x0000007d461b7207 */ /* 0x000fe40000000000 */
[----:B-1----:R-:W-:-:S02]  /*a080*/  SEL R28, R95, R50, P0 ;  /* 0x000000325f1c7207 */ /* 0x002fc40000000000 */
[----:B------:R-:W-:Y:S01]  /*a090*/  SEL R30, R50, R95, P0 ;  /* 0x0000005f321e7207 */ /* 0x000fe20000000000 */
[----:B------:R1:W-:Y:S01]  /*a0a0*/  STSM.16.M88.4 [R45], R24 ;  /* 0x000000182d007844 */ /* 0x0003e20000000200 */
[----:B------:R-:W-:Y:S01]  /*a0b0*/  SEL R29, R127, R80, P0 ;  /* 0x000000507f1d7207 */ /* 0x000fe20000000000 */
[----:B0-----:R-:W-:Y:S01]  /*a0c0*/  IMAD.U32 R8, RZ, RZ, UR4 ;  /* 0x00000004ff087e24 */ /* 0x001fe2000f8e00ff */
[----:B------:R-:W-:Y:S01]  /*a0d0*/  SEL R31, R80, R127, P0 ;  /* 0x0000007f501f7207 */ /* 0x000fe20000000000 */
[----:B------:R-:W-:Y:S01]  /*a0e0*/  IMAD.U32 R9, RZ, RZ, UR6 ;  /* 0x00000006ff097e24 */ /* 0x000fe2000f8e00ff */
[----:B------:R-:W-:Y:S01]  /*a0f0*/  SEL R40, R97, R52, P0 ;  /* 0x0000003461287207 */ /* 0x000fe20000000000 */
[----:B------:R-:W-:Y:S01]  /*a100*/  ULDC.64 UR6, c[0x0][0xc08] ;  /* 0x0003020000067ab9 */ /* 0x000fe20000000a00 */
[----:B------:R-:W-:Y:S01]  /*a110*/  SEL R42, R52, R97, P0 ;  /* 0x00000061342a7207 */ /* 0x000fe20000000000 */
[----:B------:R-:W-:Y:S01]  /*a120*/  STSM.16.M88.4 [R90], R28 ;  /* 0x0000001c5a007844 */ /* 0x000fe20000000200 */
[----:B------:R-:W-:-:S02]  /*a130*/  SEL R44, R99, R46, P0 ;  /* 0x0000002e632c7207 */ /* 0x000fc40000000000 */
[----:B------:R-:W-:Y:S01]  /*a140*/  SEL R46, R46, R99, P0 ;  /* 0x000000632e2e7207 */ /* 0x000fe20000000000 */
[----:B------:R-:W-:Y:S01]  /*a150*/  STSM.16.M88.4 [R88], R40 ;  /* 0x0000002858007844 */ /* 0x000fe20000000200 */
[----:B--2---:R-:W-:Y:S02]  /*a160*/  SEL R47, R82, R131, P0 ;  /* 0x00000083522f7207 */ /* 0x004fe40000000000 */
[----:B------:R-:W-:Y:S02]  /*a170*/  SEL R56, R101, R58, P0 ;  /* 0x0000003a65387207 */ /* 0x000fe40000000000 */
[----:B-1----:R-:W-:Y:S02]  /*a180*/  SEL R45, R131, R82, P0 ;  /* 0x00000052832d7207 */ /* 0x002fe40000000000 */
[----:B------:R-:W-:Y:S02]  /*a190*/  SEL R58, R58, R101, P0 ;  /* 0x000000653a3a7207 */ /* 0x000fe40000000000 */
[----:B------:R-:W-:Y:S01]  /*a1a0*/  SEL R57, R133, R74, P0 ;  /* 0x0000004a85397207 */ /* 0x000fe20000000000 */
[----:B------:R-:W-:Y:S01]  /*a1b0*/  STSM.16.M88.4 [R86], R44 ;  /* 0x0000002c56007844 */ /* 0x000fe20000000200 */
[----:B------:R-:W-:-:S02]  /*a1c0*/  SEL R12, R103, R48, P0 ;  /* 0x00000030670c7207 */ /* 0x000fc40000000000 */
[----:B------:R-:W-:Y:S01]  /*a1d0*/  SEL R14, R48, R103, P0 ;  /* 0x00000067300e7207 */ /* 0x000fe20000000000 */
[----:B------:R-:W-:Y:S01]  /*a1e0*/  STSM.16.M88.4 [R6], R56 ;  /* 0x0000003806007844 */ /* 0x000fe20000000200 */
[----:B------:R-:W-:Y:S02]  /*a1f0*/  SEL R13, R135, R84, P0 ;  /* 0x00000054870d7207 */ /* 0x000fe40000000000 */
[----:B------:R-:W-:Y:S02]  /*a200*/  SEL R15, R84, R135, P0 ;  /* 0x00000087540f7207 */ /* 0x000fe40000000000 */
[----:B------:R-:W-:Y:S02]  /*a210*/  SEL R24, R105, R60, P0 ;  /* 0x0000003c69187207 */ /* 0x000fe40000000000 */
[----:B------:R-:W-:Y:S01]  /*a220*/  SEL R26, R60, R105, P0 ;  /* 0x000000693c1a7207 */ /* 0x000fe20000000000 */
[----:B------:R0:W-:Y:S01]  /*a230*/  STSM.16.M88.4 [R7], R12 ;  /* 0x0000000c07007844 */ /* 0x0001e20000000200 */
[----:B---3--:R-:W-:-:S02]  /*a240*/  SEL R25, R137, R76, P0 ;  /* 0x0000004c89197207 */ /* 0x008fc40000000000 */
[----:B------:R-:W-:Y:S02]  /*a250*/  SEL R27, R76, R137, P0 ;  /* 0x000000894c1b7207 */ /* 0x000fe40000000000 */
[----:B------:R-:W-:Y:S02]  /*a260*/  SEL R52, R107, R54, P0 ;  /* 0x000000366b347207 */ /* 0x000fe40000000000 */
[----:B------:R-:W-:Y:S01]  /*a270*/  SEL R53, R139, R78, P0 ;  /* 0x0000004e8b357207 */ /* 0x000fe20000000000 */
[----:B------:R1:W-:Y:S01]  /*a280*/  STSM.16.M88.4 [R20], R24 ;  /* 0x0000001814007844 */ /* 0x0003e20000000200 */
[----:B------:R-:W-:Y:S02]  /*a290*/  SEL R55, R78, R139, P0 ;  /* 0x0000008b4e377207 */ /* 0x000fe40000000000 */
[----:B------:R-:W-:-:S05]  /*a2a0*/  SEL R54, R54, R107, P0 ;  /* 0x0000006b36367207 */ /* 0x000fca0000000000 */
[----:B------:R1:W-:Y:S01]  /*a2b0*/  STSM.16.M88.4 [R49], R52 ;  /* 0x0000003431007844 */ /* 0x0003e20000000200 */
[----:B------:R-:W-:Y:S06]  /*a2c0*/  BAR.SYNC.DEFER_BLOCKING 0x1, 0x100 ;  /* 0x0044000000007b1d */ /* 0x000fec0000010000 */
[----:B------:R-:W2:Y:S01]  /*a2d0*/  @P2 LDG.E R10, desc[UR46][R8.64] ;  /* 0x0000002e080a2981 */ /* 0x000ea2000c1e1900 */
[----:B------:R-:W-:Y:S01]  /*a2e0*/  UISETP.NE.U32.AND UP1, UPT, UR6, URZ, UPT ;  /* 0x0000003f0600728c */ /* 0x000fe2000bf25070 */
[----:B------:R-:W-:Y:S01]  /*a2f0*/  ISETP.NE.AND P1, PT, R81, 0x1, PT ;  /* 0x000000015100780c */ /* 0x000fe20003f25270 */
[----:B------:R-:W-:Y:S01]  /*a300*/  UMOV UR4, URZ ;  /* 0x0000003f00047c82 */ /* 0x000fe20008000000 */
[----:B0-----:R-:W-:Y:S01]  /*a310*/  IMAD.U32 R13, RZ, RZ, UR39 ;  /* 0x00000027ff0d7e24 */ /* 0x001fe2000f8e00ff */
[----:B------:R-:W-:-:S06]  /*a320*/  UISETP.NE.AND.EX UP1, UPT, UR7, URZ, UPT, UP1 ;  /* 0x0000003f0700728c */ /* 0x000fcc000bf25310 */
[----:B------:R-:W-:-:S04]  /*a330*/  PLOP3.LUT P0, PT, PT, PT, UP1, 0x80, 0x0 ;  /* 0x000000000000781c */ /* 0x000fc80003f0f018 */
[----:B------:R-:W0:Y:S01]  /*a340*/  @P1 LDC R11, c[0x0][0xbec] ;  /* 0x0002fb00ff0b1b82 */ /* 0x000e220000000800 */
[----:B------:R-:W-:-:S03]  /*a350*/  @UP1 UIADD3 UR6, UP2, UR8, UR6, URZ ;  /* 0x0000000608061290 */ /* 0x000fc6000ff5e03f */
[----:B------:R-:W-:Y:S01]  /*a360*/  ULDC UR8, c[0x0][0xa88] ;  /* 0x0002a20000087ab9 */ /* 0x000fe20000000800 */
[----:B------:R-:W-:Y:S02]  /*a370*/  @UP1 UIADD3.X UR7, UR9, UR7, URZ, UP2, !UPT ;  /* 0x0000000709071290 */ /* 0x000fe400097fe43f */
[----:B------:R-:W-:Y:S01]  /*a380*/  IMAD.U32 R6, RZ, RZ, UR6 ;  /* 0x00000006ff067e24 */ /* 0x000fe2000f8e00ff */
[----:B------:R-:W3:Y:S03]  /*a390*/  @P1 LDC R12, c[0x0][0xbf0] ;  /* 0x0002fc00ff0c1b82 */ /* 0x000ee60000000800 */
[----:B------:R-:W-:Y:S01]  /*a3a0*/  IMAD.U32 R7, RZ, RZ, UR7 ;  /* 0x00000007ff077e24 */ /* 0x000fe2000f8e00ff */
[----:B--2---:R-:W-:Y:S01]  /*a3b0*/  @P2 R2UR UR4, R10 ;  /* 0x000000000a0422ca */ /* 0x004fe200000e0000 */
[----:B------:R-:W-:-:S06]  /*a3c0*/  IMAD.U32 R10, RZ, RZ, UR8 ;  /* 0x00000008ff0a7e24 */ /* 0x000fcc000f8e00ff */
[----:B------:R1:W5:Y:S01]  /*a3d0*/  @P0 LDG.E R10, desc[UR46][R6.64] ;  /* 0x0000002e060a0981 */ /* 0x000362000c1e1900 */
[----:B0--3--:R-:W-:Y:S07]  /*a3e0*/  @P0 BRA `(.L_x_174) ;  /* 0x0000000000100947 */ /* 0x009fee0003800000 */
[----:B------:R-:W-:Y:S05]  /*a3f0*/  @!P2 BRA `(.L_x_174) ;  /* 0x00000000000ca947 */ /* 0x000fea0003800000 */
[----:B-1----:R-:W2:Y:S04]  /*a400*/  LDG.E R7, desc[UR46][R8.64] ;  /* 0x0000002e08077981 */ /* 0x002ea8000c1e1900 */
[----:B-----5:R-:W2:Y:S02]  /*a410*/  LDG.E R10, desc[UR46][R8.64+0x4] ;  /* 0x0000042e080a7981 */ /* 0x020ea4000c1e1900 */
[----:B--2---:R-:W-:-:S07]  /*a420*/  IMAD.IADD R10, R10, 0x1, -R7 ;  /* 0x000000010a0a7824 */ /* 0x004fce00078e0a07 */
.L_x_174:
[----:B------:R-:W-:Y:S01]  /*a430*/  USHF.R.S32.HI UR14, URZ, 0x1f, UR40 ;  /* 0x0000001f3f0e7899 */ /* 0x000fe20008011428 */
[----:B------:R-:W-:Y:S01]  /*a440*/  IMAD R14, R13, 0x80, R236 ;  /* 0x000000800d0e7824 */ /* 0x000fe200078e02ec */
[----:B------:R-:W-:Y:S01]  /*a450*/  ULDC.64 UR12, c[0x0][0xb90] ;  /* 0x0002e400000c7ab9 */ /* 0x000fe20000000a00 */
[----:B------:R-:W-:Y:S01]  /*a460*/  USHF.R.S32.HI UR9, URZ, 0x1f, UR4 ;  /* 0x0000001f3f097899 */ /* 0x000fe20008011404 */
[----:B-----5:R-:W-:Y:S01]  /*a470*/  IMAD R85, R10, R81, RZ ;  /* 0x000000510a557224 */ /* 0x020fe200078e02ff */
[----:B------:R-:W-:Y:S01]  /*a480*/  UIMAD UR10, UR14, UR12, URZ ;  /* 0x0000000c0e0a72a4 */ /* 0x000fe2000f8e023f */
[----:B-1----:R-:W-:Y:S01]  /*a490*/  @P1 IMAD.HI.U32 R7, R14, R11, RZ ;  /* 0x0000000b0e071227 */ /* 0x002fe200078e00ff */
[----:B------:R-:W-:Y:S01]  /*a4a0*/  UMOV UR8, UR4 ;  /* 0x0000000400087c82 */ /* 0x000fe20008000000 */
[----:B------:R-:W-:Y:S01]  /*a4b0*/  USEL UR37, UR37, URZ, !UP0 ;  /* 0x0000003f25257287 */ /* 0x000fe2000c000000 */
[----:B------:R-:W0:Y:S01]  /*a4c0*/  @P1 LDC R83, c[0x0][0xbf0] ;  /* 0x0002fc00ff531b82 */ /* 0x000e220000000800 */
[----:B------:R-:W-:Y:S01]  /*a4d0*/  UIMAD.WIDE.U32 UR6, UR40, UR12, UR8 ;  /* 0x0000000c280672a5 */ /* 0x000fe2000f8e0008 */
[----:B------:R-:W-:Y:S01]  /*a4e0*/  IMAD.MOV.U32 R6, RZ, RZ, R14 ;  /* 0x000000ffff067224 */ /* 0x000fe200078e000e */
[----:B------:R-:W-:Y:S01]  /*a4f0*/  UIMAD UR10, UR40, UR13, UR10 ;  /* 0x0000000d280a72a4 */ /* 0x000fe2000f8e020a */
[----:B------:R-:W-:Y:S01]  /*a500*/  @P1 SHF.R.U32.HI R6, RZ, R12, R7 ;  /* 0x0000000cff061219 */ /* 0x000fe20000011607 */
[----:B------:R-:W-:Y:S01]  /*a510*/  USEL UR36, UR36, URZ, !UP0 ;  /* 0x0000003f24247287 */ /* 0x000fe2000c000000 */
[----:B------:R-:W-:Y:S01]  /*a520*/  IMAD R7, R23, 0x40, R16 ;  /* 0x0000004017077824 */ /* 0x000fe200078e0210 */
[----:B------:R-:W-:Y:S01]  /*a530*/  ULDC.64 UR12, c[0x0][0xb98] ;  /* 0x0002e600000c7ab9 */ /* 0x000fe20000000a00 */
[----:B------:R-:W-:Y:S01]  /*a540*/  UIADD3 UR7, UR7, UR10, URZ ;  /* 0x0000000a07077290 */ /* 0x000fe2000fffe03f */
[----:B------:R-:W-:Y:S01]  /*a550*/  IMAD.MOV R8, RZ, RZ, -R6 ;  /* 0x000000ffff087224 */ /* 0x000fe200078e0a06 */
[----:B------:R-:W-:Y:S01]  /*a560*/  UIMAD UR8, UR37, UR12, URZ ;  /* 0x0000000c250872a4 */ /* 0x000fe2000f8e023f */
[----:B------:R-:W-:Y:S01]  /*a570*/  IMAD.WIDE R4, R7, 0x2, R4 ;  /* 0x0000000207047825 */ /* 0x000fe200078e0204 */
[----:B------:R-:W-:Y:S01]  /*a580*/  UIMAD.WIDE.U32 UR6, UR36, UR12, UR6 ;  /* 0x0000000c240672a5 */ /* 0x000fe2000f8e0006 */
[----:B------:R-:W-:Y:S01]  /*a590*/  SHF.R.S32.HI R7, RZ, 0x1f, R6 ;  /* 0x0000001fff077819 */ /* 0x000fe20000011406 */
[----:B------:R-:W-:Y:S01]  /*a5a0*/  UIMAD UR8, UR36, UR13, UR8 ;  /* 0x0000000d240872a4 */ /* 0x000fe2000f8e0208 */
[----:B------:R-:W-:Y:S01]  /*a5b0*/  IMAD R9, R81, R8, R14 ;  /* 0x0000000851097224 */ /* 0x000fe200078e020e */
[----:B------:R-:W-:Y:S01]  /*a5c0*/  IADD3 R14, P5, R4, 0x1000, RZ ;  /* 0x00001000040e7810 */ /* 0x000fe20007fbe0ff */
[----:B------:R-:W-:Y:S01]  /*a5d0*/  ULDC.64 UR10, c[0x0][0xaa0] ;  /* 0x0002a800000a7ab9 */ /* 0x000fe20000000a00 */
[----:B------:R-:W-:-:S02]  /*a5e0*/  IADD3 R6, P0, R6, UR6, RZ ;  /* 0x0000000606067c10 */ /* 0x000fc4000ff1e0ff */
[----:B------:R-:W-:Y:S01]  /*a5f0*/  IMAD.U32 R8, RZ, RZ, UR8 ;  /* 0x00000008ff087e24 */ /* 0x000fe2000f8e00ff */
[----:B------:R-:W-:Y:S02]  /*a600*/  LOP3.LUT R11, R14, 0x380, RZ, 0xc0, !PT ;  /* 0x000003800e0b7812 */ /* 0x000fe400078ec0ff */
[C---:B------:R-:W-:Y:S02]  /*a610*/  IADD3 R29, P2, R4.reuse, 0x5000, RZ ;  /* 0x00005000041d7810 */ /* 0x040fe40007f5e0ff */
[----:B------:R-:W-:Y:S01]  /*a620*/  IADD3.X R7, R7, UR7, R8, P0, !PT ;  /* 0x0000000707077c10 */ /* 0x000fe200087fe408 */
[----:B------:R-:W-:Y:S01]  /*a630*/  ULDC.64 UR6, c[0x0][0xb88] ;  /* 0x0002e20000067ab9 */ /* 0x000fe20000000a00 */
[----:B------:R-:W-:Y:S02]  /*a640*/  SHF.R.S32.HI R8, RZ, 0x1f, R9 ;  /* 0x0000001fff087819 */ /* 0x000fe40000011409 */
[----:B------:R-:W-:Y:S01]  /*a650*/  IADD3 R25, P0, R4, 0x3000, RZ ;  /* 0x0000300004197810 */ /* 0x000fe20007f1e0ff */
[----:B------:R-:W-:Y:S01]  /*a660*/  IMAD.WIDE.U32 R6, R9, UR6, R6 ;  /* 0x0000000609067c25 */ /* 0x000fe2000f8e0006 */
[----:B------:R-:W-:-:S02]  /*a670*/  SHF.R.U64 R11, R11, 0x3, RZ ;  /* 0x000000030b0b7819 */ /* 0x000fc400000012ff */
[----:B------:R-:W-:Y:S01]  /*a680*/  LOP3.LUT R24, R25, 0x380, RZ, 0xc0, !PT ;  /* 0x0000038019187812 */ /* 0x000fe200078ec0ff */
[----:B------:R-:W-:Y:S01]  /*a690*/  IMAD R20, R8, UR6, RZ ;  /* 0x0000000608147c24 */ /* 0x000fe2000f8e02ff */
[----:B------:R-:W-:Y:S02]  /*a6a0*/  LOP3.LUT R8, R11, R14, RZ, 0x3c, !PT ;  /* 0x0000000e0b087212 */ /* 0x000fe400078e3cff */
[----:B------:R-:W-:Y:S01]  /*a6b0*/  SHF.R.U64 R24, R24, 0x3, RZ ;  /* 0x0000000318187819 */ /* 0x000fe200000012ff */
[----:B------:R-:W-:Y:S01]  /*a6c0*/  IMAD R11, R9, UR7, R20 ;  /* 0x00000007090b7c24 */ /* 0x000fe2000f8e0214 */
[----:B------:R-:W-:Y:S01]  /*a6d0*/  LOP3.LUT R28, R29, 0x380, RZ, 0xc0, !PT ;  /* 0x000003801d1c7812 */ /* 0x000fe200078ec0ff */
[----:B------:R-:W-:Y:S01]  /*a6e0*/  ULDC.64 UR6, c[0x0][0xb50] ;  /* 0x0002d40000067ab9 */ /* 0x000fe20000000a00 */
[----:B------:R-:W-:Y:S01]  /*a6f0*/  LOP3.LUT R24, R24, R25, RZ, 0x3c, !PT ;  /* 0x0000001918187212 */ /* 0x000fe200078e3cff */
[----:B------:R-:W-:Y:S01]  /*a700*/  IMAD.IADD R7, R7, 0x1, R11 ;  /* 0x0000000107077824 */ /* 0x000fe200078e020b */
[----:B------:R-:W-:Y:S01]  /*a710*/  LEA R14, P6, R6, UR6, 0x2 ;  /* 0x00000006060e7c11 */ /* 0x000fe2000f8c10ff */
[--C-:B------:R-:W-:Y:S01]  /*a720*/  IMAD.X R25, RZ, RZ, R5.reuse, P0 ;  /* 0x000000ffff197224 */ /* 0x100fe200000e0605 */
[----:B------:R-:W-:Y:S01]  /*a730*/  SHF.R.U64 R28, R28, 0x3, RZ ;  /* 0x000000031c1c7819 */ /* 0x000fe200000012ff */
[----:B------:R-:W-:Y:S01]  /*a740*/  IMAD.X R9, RZ, RZ, R5, P5 ;  /* 0x000000ffff097224 */ /* 0x000fe200028e0605 */
[----:B------:R-:W-:Y:S01]  /*a750*/  IADD3 R61, P0, R4, 0x9000, RZ ;  /* 0x00009000043d7810 */ /* 0x000fe20007f1e0ff */
[----:B------:R-:W-:Y:S01]  /*a760*/  SHFL.IDX PT, R20, R14, RZ, 0x1c1f ;  /* 0x001c1fff0e147589 */ /* 0x000fe200000e0000 */
[----:B------:R-:W-:Y:S01]  /*a770*/  LEA.HI.X R15, R6, UR7, R7, 0x2, P6 ;  /* 0x00000007060f7c11 */ /* 0x000fe2000b0f1407 */
[----:B------:R-:W-:Y:S01]  /*a780*/  IMAD.U32 R7, RZ, RZ, UR39 ;  /* 0x00000027ff077e24 */ /* 0x000fe2000f8e00ff */
[----:B------:R-:W-:Y:S01]  /*a790*/  LOP3.LUT R28, R28, R29, RZ, 0x3c, !PT ;  /* 0x0000001d1c1c7212 */ /* 0x000fe200078e3cff */
[--C-:B------:R-:W-:Y:S01]  /*a7a0*/  IMAD.X R29, RZ, RZ, R5.reuse, P2 ;  /* 0x000000ffff1d7224 */ /* 0x100fe200010e0605 */
[----:B------:R-:W-:Y:S01]  /*a7b0*/  LOP3.LUT R60, R61, 0x380, RZ, 0xc0, !PT ;  /* 0x000003803d3c7812 */ /* 0x000fe200078ec0ff */
[----:B------:R-:W1:Y:S01]  /*a7c0*/  SHFL.IDX PT, R21, R15, RZ, 0x1c1f ;  /* 0x001c1fff0f157589 */ /* 0x000e6200000e0000 */
[----:B------:R-:W-:Y:S01]  /*a7d0*/  IADD3 R41, P2, R4, 0xb000, RZ ;  /* 0x0000b00004297810 */ /* 0x000fe20007f5e0ff */
[----:B------:R-:W-:Y:S01]  /*a7e0*/  IMAD R26, R7, 0x80, R234 ;  /* 0x00000080071a7824 */ /* 0x000fe200078e02ea */
[----:B------:R-:W-:Y:S01]  /*a7f0*/  SHF.R.U64 R60, R60, 0x3, RZ ;  /* 0x000000033c3c7819 */ /* 0x000fe200000012ff */
[----:B------:R-:W-:Y:S01]  /*a800*/  SHFL.IDX PT, R42, R14, 0x1, 0x1c1f ;  /* 0x003c1f000e2a7f89 */ /* 0x000fe200000e0000 */
[----:B------:R-:W-:Y:S01]  /*a810*/  LOP3.LUT R40, R41, 0x380, RZ, 0xc0, !PT ;  /* 0x0000038029287812 */ /* 0x000fe200078ec0ff */
[----:B------:R-:W-:Y:S01]  /*a820*/  VIADD R6, R26, 0x8 ;  /* 0x000000081a067836 */ /* 0x000fe20000000000 */
[----:B------:R-:W-:Y:S01]  /*a830*/  LOP3.LUT R60, R60, R61, RZ, 0x3c, !PT ;  /* 0x0000003d3c3c7212 */ /* 0x000fe200078e3cff */
[----:B------:R-:W-:Y:S01]  /*a840*/  IMAD.X R61, RZ, RZ, R5, P0 ;  /* 0x000000ffff3d7224 */ /* 0x000fe200000e0605 */
[----:B------:R-:W-:Y:S01]  /*a850*/  SHF.R.U64 R40, R40, 0x3, RZ ;  /* 0x0000000328287819 */ /* 0x000fe200000012ff */
[----:B------:R-:W2:Y:S01]  /*a860*/  SHFL.IDX PT, R43, R15, 0x1, 0x1c1f ;  /* 0x003c1f000f2b7f89 */ /* 0x000ea200000e0000 */
[----:B------:R-:W-:-:S02]  /*a870*/  LOP3.LUT P0, RZ, R232, 0x3, RZ, 0xc0, !PT ;  /* 0x00000003e8ff7812 */ /* 0x000fc4000780c0ff */
[----:B------:R-:W-:Y:S01]  /*a880*/  LOP3.LUT R40, R40, R41, RZ, 0x3c, !PT ;  /* 0x0000002928287212 */ /* 0x000fe200078e3cff */
[----:B------:R-:W-:Y:S01]  /*a890*/  IMAD.X R41, RZ, RZ, R5, P2 ;  /* 0x000000ffff297224 */ /* 0x000fe200010e0605 */
[----:B------:R-:W-:Y:S02]  /*a8a0*/  ISETP.GE.OR P2, PT, R26, R85, P0 ;  /* 0x000000551a00720c */ /* 0x000fe40000746670 */
[C---:B------:R-:W-:Y:S02]  /*a8b0*/  IADD3 R13, P4, R4.reuse, 0x2000, RZ ;  /* 0x00002000040d7810 */ /* 0x040fe40007f9e0ff */
[----:B------:R-:W-:Y:S02]  /*a8c0*/  IADD3 R57, P3, R4, 0x4000, RZ ;  /* 0x0000400004397810 */ /* 0x000fe40007f7e0ff */
[----:B------:R-:W-:Y:S02]  /*a8d0*/  LOP3.LUT R12, R13, 0x380, RZ, 0xc0, !PT ;  /* 0x000003800d0c7812 */ /* 0x000fe400078ec0ff */
[----:B------:R-:W-:-:S02]  /*a8e0*/  LOP3.LUT R56, R57, 0x380, RZ, 0xc0, !PT ;  /* 0x0000038039387812 */ /* 0x000fc400078ec0ff */
[----:B------:R-:W-:Y:S02]  /*a8f0*/  SHF.R.U64 R12, R12, 0x3, RZ ;  /* 0x000000030c0c7819 */ /* 0x000fe400000012ff */
[----:B------:R-:W-:Y:S01]  /*a900*/  ISETP.GE.OR P0, PT, R6, R85, P0 ;  /* 0x000000550600720c */ /* 0x000fe20000706670 */
[----:B-1----:R1:W-:Y:S01]  /*a910*/  @!P2 ST.E desc[UR46][R20.64], R2 ;  /* 0x000000021400a985 */ /* 0x0023e2000c10192e */
[----:B------:R-:W-:Y:S02]  /*a920*/  SHF.R.U64 R56, R56, 0x3, RZ ;  /* 0x0000000338387819 */ /* 0x000fe400000012ff */
[----:B------:R-:W-:Y:S01]  /*a930*/  LOP3.LUT R12, R12, R13, RZ, 0x3c, !PT ;  /* 0x0000000d0c0c7212 */ /* 0x000fe200078e3cff */
[--C-:B------:R-:W-:Y:S01]  /*a940*/  IMAD.X R13, RZ, RZ, R5.reuse, P4 ;  /* 0x000000ffff0d7224 */ /* 0x100fe200020e0605 */
[----:B------:R-:W-:Y:S01]  /*a950*/  LOP3.LUT R56, R56, R57, RZ, 0x3c, !PT ;  /* 0x0000003938387212 */ /* 0x000fe200078e3cff */
[----:B------:R-:W-:Y:S01]  /*a960*/  IMAD.X R57, RZ, RZ, R5, P3 ;  /* 0x000000ffff397224 */ /* 0x000fe200018e0605 */
[C---:B------:R-:W-:Y:S01]  /*a970*/  IADD3 R33, P6, R4.reuse, 0x6000, RZ ;  /* 0x0000600004217810 */ /* 0x040fe20007fde0ff */
[----:B------:R-:W-:Y:S01]  /*a980*/  UIMAD UR8, UR9, UR10, URZ ;  /* 0x0000000a090872a4 */ /* 0x000fe2000f8e023f */
[----:B------:R-:W-:-:S02]  /*a990*/  IADD3 R37, P5, R4, 0x7000, RZ ;  /* 0x0000700004257810 */ /* 0x000fc40007fbe0ff */
[C---:B------:R-:W-:Y:S01]  /*a9a0*/  IADD3 R69, P4, R4.reuse, 0x8000, RZ ;  /* 0x0000800004457810 */ /* 0x040fe20007f9e0ff */
[----:B-1----:R-:W1:Y:S01]  /*a9b0*/  @P1 LDC R21, c[0x0][0xbec] ;  /* 0x0002fb00ff151b82 */ /* 0x002e620000000800 */
[----:B------:R-:W-:Y:S01]  /*a9c0*/  IADD3 R45, P3, R4, 0xa000, RZ ;  /* 0x0000a000042d7810 */ /* 0x000fe20007f7e0ff */
[----:B------:R-:W-:Y:S01]  /*a9d0*/  UIMAD.WIDE.U32 UR6, UR4, UR10, URZ ;  /* 0x0000000a040672a5 */ /* 0x000fe2000f8e003f */
[----:B------:R-:W-:Y:S01]  /*a9e0*/  LOP3.LUT R32, R33, 0x380, RZ, 0xc0, !PT ;  /* 0x0000038021207812 */ /* 0x000fe200078ec0ff */
[----:B------:R-:W-:Y:S01]  /*a9f0*/  UIMAD UR8, UR4, UR11, UR8 ;  /* 0x0000000b040872a4 */ /* 0x000fe2000f8e0208 */
[----:B------:R-:W-:Y:S01]  /*aa00*/  LOP3.LUT R36, R37, 0x380, RZ, 0xc0, !PT ;  /* 0x0000038025247812 */ /* 0x000fe200078ec0ff */
[----:B--2---:R2:W-:Y:S01]  /*aa10*/  @!P0 ST.E desc[UR46][R42.64], R0 ;  /* 0x000000002a008985 */ /* 0x0045e2000c10192e */
[----:B------:R-:W-:Y:S01]  /*aa20*/  LOP3.LUT R68, R69, 0x380, RZ, 0xc0, !PT ;  /* 0x0000038045447812 */ /* 0x000fe200078ec0ff */
[----:B------:R-:W-:Y:S01]  /*aa30*/  ULDC.64 UR10, c[0x0][0xae8] ;  /* 0x0002ba00000a7ab9 */ /* 0x000fe20000000a00 */
[----:B------:R-:W-:Y:S01]  /*aa40*/  LOP3.LUT R44, R45, 0x380, RZ, 0xc0, !PT ;  /* 0x000003802d2c7812 */ /* 0x000fe200078ec0ff */
[----:B------:R-:W-:Y:S01]  /*aa50*/  IMAD.U32 R49, RZ, RZ, UR39 ;  /* 0x00000027ff317e24 */ /* 0x000fe2000f8e00ff */
[----:B------:R-:W-:Y:S01]  /*aa60*/  SHF.R.U64 R32, R32, 0x3, RZ ;  /* 0x0000000320207819 */ /* 0x000fe200000012ff */
[----:B------:R-:W-:Y:S01]  /*aa70*/  UIADD3 UR7, UR7, UR8, URZ ;  /* 0x0000000807077290 */ /* 0x000fe2000fffe03f */
[----:B------:R-:W-:Y:S01]  /*aa80*/  SHF.R.U64 R36, R36, 0x3, RZ ;  /* 0x0000000324247819 */ /* 0x000fe200000012ff */
[----:B------:R-:W-:Y:S01]  /*aa90*/  UIMAD UR4, UR14, UR10, URZ ;  /* 0x0000000a0e0472a4 */ /* 0x000fe2000f8e023f */
[----:B------:R-:W-:Y:S01]  /*aaa0*/  SHF.R.U64 R68, R68, 0x3, RZ ;  /* 0x0000000344447819 */ /* 0x000fe200000012ff */
[----:B------:R-:W5:Y:S01]  /*aab0*/  LD.E.128 R12, desc[UR46][R12.64] ;  /* 0x0000002e0c0c7980 */ /* 0x000f62000c101d00 */
[----:B------:R-:W-:Y:S01]  /*aac0*/  SHF.R.U64 R44, R44, 0x3, RZ ;  /* 0x000000032c2c7819 */ /* 0x000fe200000012ff */
[----:B--2---:R-:W-:Y:S01]  /*aad0*/  IMAD R0, R22, 0x20, R23 ;  /* 0x0000002016007824 */ /* 0x004fe200078e0217 */
[----:B------:R-:W-:Y:S01]  /*aae0*/  LOP3.LUT R32, R32, R33, RZ, 0x3c, !PT ;  /* 0x0000002120207212 */ /* 0x000fe200078e3cff */
[--C-:B------:R-:W-:Y:S01]  /*aaf0*/  IMAD.X R33, RZ, RZ, R5.reuse, P6 ;  /* 0x000000ffff217224 */ /* 0x100fe200030e0605 */
[----:B------:R-:W-:Y:S01]  /*ab00*/  LOP3.LUT R36, R36, R37, RZ, 0x3c, !PT ;  /* 0x0000002524247212 */ /* 0x000fe200078e3cff */
[----:B------:R-:W-:Y:S01]  /*ab10*/  IMAD R48, R49, 0x80, R0 ;  /* 0x0000008031307824 */ /* 0x000fe200078e0200 */
[----:B------:R-:W-:Y:S01]  /*ab20*/  LOP3.LUT R68, R68, R69, RZ, 0x3c, !PT ;  /* 0x0000004544447212 */ /* 0x000fe200078e3cff */
[--C-:B------:R-:W-:Y:S01]  /*ab30*/  IMAD.X R37, RZ, RZ, R5.reuse, P5 ;  /* 0x000000ffff257224 */ /* 0x100fe200028e0605 */
[----:B------:R-:W-:Y:S01]  /*ab40*/  LOP3.LUT R44, R44, R45, RZ, 0x3c, !PT ;  /* 0x0000002d2c2c7212 */ /* 0x000fe200078e3cff */
[--C-:B------:R-:W-:Y:S01]  /*ab50*/  IMAD.X R69, RZ, RZ, R5.reuse, P4 ;  /* 0x000000ffff457224 */ /* 0x100fe200020e0605 */
[----:B------:R-:W-:Y:S01]  /*ab60*/  UIMAD UR4, UR40, UR11, UR4 ;  /* 0x0000000b280472a4 */ /* 0x000fe2000f8e0204 */
[C---:B------:R-:W-:Y:S01]  /*ab70*/  IADD3 R77, P6, R4.reuse, 0xc000, RZ ;  /* 0x0000c000044d7810 */ /* 0x040fe20007fde0ff */
[----:B------:R-:W-:Y:S01]  /*ab80*/  UIMAD.WIDE.U32 UR6, UR40, UR10, UR6 ;  /* 0x0000000a280672a5 */ /* 0x000fe2000f8e0006 */
[C---:B------:R-:W-:Y:S01]  /*ab90*/  IADD3 R73, P5, R4.reuse, 0xd000, RZ ;  /* 0x0000d00004497810 */ /* 0x040fe20007fbe0ff */
[--C-:B------:R-:W-:Y:S01]  /*aba0*/  IMAD.X R45, RZ, RZ, R5.reuse, P3 ;  /* 0x000000ffff2d7224 */ /* 0x100fe200018e0605 */
[C---:B------:R-:W-:Y:S01]  /*abb0*/  IADD3 R65, P4, R4.reuse, 0xe000, RZ ;  /* 0x0000e00004417810 */ /* 0x040fe20007f9e0ff */
[----:B------:R-:W-:Y:S01]  /*abc0*/  ULDC.64 UR8, c[0x0][0xaf0] ;  /* 0x0002bc0000087ab9 */ /* 0x000fe20000000a00 */
[----:B------:R-:W-:Y:S01]  /*abd0*/  IADD3 R7, P3, R4, 0xf000, RZ ;  /* 0x0000f00004077810 */ /* 0x000fe20007f7e0ff */
[----:B-1----:R-:W-:Y:S01]  /*abe0*/  @P1 IMAD.HI.U32 R0, R48, R21, RZ ;  /* 0x0000001530001227 */ /* 0x002fe200078e00ff */
[----:B------:R-:W-:Y:S01]  /*abf0*/  UIADD3 UR7, UR7, UR4, URZ ;  /* 0x0000000407077290 */ /* 0x000fe2000fffe03f */
[----:B------:R-:W-:Y:S01]  /*ac00*/  LOP3.LUT R76, R77, 0x380, RZ, 0xc0, !PT ;  /* 0x000003804d4c7812 */ /* 0x000fe200078ec0ff */
[----:B------:R-:W-:Y:S01]  /*ac10*/  UIMAD UR4, UR37, UR8, URZ ;  /* 0x00000008250472a4 */ /* 0x000fe2000f8e023f */
[----:B------:R-:W-:Y:S01]  /*ac20*/  LOP3.LUT R72, R73, 0x380, RZ, 0xc0, !PT ;  /* 0x0000038049487812 */ /* 0x000fe200078ec0ff */
[----:B------:R-:W-:Y:S01]  /*ac30*/  IMAD.MOV.U32 R49, RZ, RZ, R48 ;  /* 0x000000ffff317224 */ /* 0x000fe200078e0030 */
[----:B------:R-:W-:Y:S01]  /*ac40*/  LOP3.LUT R64, R65, 0x380, RZ, 0xc0, !PT ;  /* 0x0000038041407812 */ /* 0x000fe200078ec0ff */
[----:B------:R-:W-:Y:S01]  /*ac50*/  IMAD.X R53, RZ, RZ, R5, P3 ;  /* 0x000000ffff357224 */ /* 0x000fe200018e0605 */
[----:B------:R-:W-:Y:S01]  /*ac60*/  LOP3.LUT R11, R4, 0x380, RZ, 0xc0, !PT ;  /* 0x00000380040b7812 */ /* 0x000fe200078ec0ff */
[----:B------:R-:W5:Y:S01]  /*ac70*/  LD.E.128 R24, desc[UR46][R24.64] ;  /* 0x0000002e18187980 */ /* 0x000f62000c101d00 */
[----:B------:R-:W-:Y:S01]  /*ac80*/  LOP3.LUT R6, R7, 0x380, RZ, 0xc0, !PT ;  /* 0x0000038007067812 */ /* 0x000fe200078ec0ff */
[----:B------:R-:W-:Y:S01]  /*ac90*/  UIMAD.WIDE.U32 UR6, UR36, UR8, UR6 ;  /* 0x00000008240672a5 */ /* 0x000fe2000f8e0006 */
[----:B0-----:R-:W-:Y:S01]  /*aca0*/  @P1 SHF.R.U32.HI R49, RZ, R83, R0 ;  /* 0x00000053ff311219 */ /* 0x001fe20000011600 */
[----:B------:R-:W-:Y:S01]  /*acb0*/  UIMAD UR4, UR36, UR9, UR4 ;  /* 0x00000009240472a4 */ /* 0x000fe2000f8e0204 */
[----:B------:R-:W-:Y:S01]  /*acc0*/  SHF.R.U64 R76, R76, 0x3, RZ ;  /* 0x000000034c4c7819 */ /* 0x000fe200000012ff */
[----:B------:R-:W5:Y:S01]  /*acd0*/  LD.E.128 R56, desc[UR46][R56.64] ;  /* 0x0000002e38387980 */ /* 0x000f62000c101d00 */
[----:B------:R-:W-:-:S02]  /*ace0*/  SHF.R.U64 R72, R72, 0x3, RZ ;  /* 0x0000000348487819 */ /* 0x000fc400000012ff */
[----:B------:R-:W-:Y:S01]  /*acf0*/  SHF.R.U64 R64, R64, 0x3, RZ ;  /* 0x0000000340407819 */ /* 0x000fe200000012ff */
[----:B------:R-:W5:Y:S01]  /*ad00*/  LD.E.128 R28, desc[UR46][R28.64] ;  /* 0x0000002e1c1c7980 */ /* 0x000f62000c101d00 */
[----:B------:R-:W-:Y:S02]  /*ad10*/  SHF.R.U64 R11, R11, 0x3, RZ ;  /* 0x000000030b0b7819 */ /* 0x000fe400000012ff */
[----:B------:R-:W-:Y:S01]  /*ad20*/  SHF.R.U64 R6, R6, 0x3, RZ ;  /* 0x0000000306067819 */ /* 0x000fe200000012ff */
[----:B------:R-:W-:Y:S01]  /*ad30*/  UIADD3 UR4, UR7, UR4, URZ ;  /* 0x0000000407047290 */ /* 0x000fe2000fffe03f */
[--C-:B------:R-:W-:Y:S01]  /*ad40*/  SHF.R.S32.HI R0, RZ, 0x1f, R49.reuse ;  /* 0x0000001fff007819 */ /* 0x100fe20000011431 */
[----:B------:R-:W-:Y:S01]  /*ad50*/  IMAD.MOV R2, RZ, RZ, -R49 ;  /* 0x000000ffff027224 */ /* 0x000fe200078e0a31 */
[----:B------:R-:W-:Y:S01]  /*ad60*/  LOP3.LUT R76, R76, R77, RZ, 0x3c, !PT ;  /* 0x0000004d4c4c7212 */ /* 0x000fe200078e3cff */
[--C-:B------:R-:W-:Y:S01]  /*ad70*/  IMAD.X R77, RZ, RZ, R5.reuse, P6 ;  /* 0x000000ffff4d7224 */ /* 0x100fe200030e0605 */
[----:B------:R-:W-:Y:S01]  /*ad80*/  LOP3.LUT R72, R72, R73, RZ, 0x3c, !PT ;  /* 0x0000004948487212 */ /* 0x000fe200078e3cff */
[--C-:B------:R-:W-:Y:S01]  /*ad90*/  IMAD.X R73, RZ, RZ, R5.reuse, P5 ;  /* 0x000000ffff497224 */ /* 0x100fe200028e0605 */
[----:B------:R-:W-:Y:S01]  /*ada0*/  LOP3.LUT R64, R64, R65, RZ, 0x3c, !PT ;  /* 0x0000004140407212 */ /* 0x000fe200078e3cff */
[----:B------:R-:W-:Y:S01]  /*adb0*/  IMAD.X R65, RZ, RZ, R5, P4 ;  /* 0x000000ffff417224 */ /* 0x000fe200020e0605 */
[----:B------:R-:W-:Y:S01]  /*adc0*/  LOP3.LUT R4, R11, R4, RZ, 0x3c, !PT ;  /* 0x000000040b047212 */ /* 0x000fe200078e3cff */
[----:B------:R-:W-:Y:S01]  /*add0*/  IMAD.U32 R20, RZ, RZ, UR6 ;  /* 0x00000006ff147e24 */ /* 0x000fe2000f8e00ff */
[----:B------:R-:W-:Y:S01]  /*ade0*/  LOP3.LUT R52, R6, R7, RZ, 0x3c, !PT ;  /* 0x0000000706347212 */ /* 0x000fe200078e3cff */
[----:B------:R-:W-:Y:S01]  /*adf0*/  IMAD.U32 R21, RZ, RZ, UR7 ;  /* 0x00000007ff157e24 */ /* 0x000fe2000f8e00ff */
[----:B------:R-:W-:Y:S01]  /*ae00*/  ULDC.64 UR6, c[0x0][0xae0] ;  /* 0x0002b80000067ab9 */ /* 0x000fe20000000a00 */
[----:B------:R-:W-:Y:S01]  /*ae10*/  IMAD R81, R81, R2, R48 ;  /* 0x0000000251517224 */ /* 0x000fe200078e0230 */
[----:B------:R-:W5:Y:S01]  /*ae20*/  LD.E.128 R4, desc[UR46][R4.64] ;  /* 0x0000002e04047980 */ /* 0x000f62000c101d00 */
[----:B------:R-:W-:-:S02]  /*ae30*/  IMAD R0, R0, UR6, RZ ;  /* 0x0000000600007c24 */ /* 0x000fc4000f8e02ff */
[----:B------:R-:W-:Y:S01]  /*ae40*/  IMAD.U32 R21, RZ, RZ, UR4 ;  /* 0x00000004ff157e24 */ /* 0x000fe2000f8e00ff */
[----:B------:R-:W5:Y:S01]  /*ae50*/  LD.E.128 R8, desc[UR46][R8.64] ;  /* 0x0000002e08087980 */ /* 0x000f62000c101d00 */
[C---:B------:R-:W-:Y:S01]  /*ae60*/  IMAD R83, R49.reuse, UR7, R0 ;  /* 0x0000000731537c24 */ /* 0x040fe2000f8e0200 */
[----:B------:R-:W-:Y:S02]  /*ae70*/  SHF.R.S32.HI R0, RZ, 0x1f, R81 ;  /* 0x0000001fff007819 */ /* 0x000fe40000011451 */
[----:B------:R-:W5:Y:S01]  /*ae80*/  LD.E.128 R32, desc[UR46][R32.64] ;  /* 0x0000002e20207980 */ /* 0x000f62000c101d00 */
[----:B------:R-:W-:Y:S01]  /*ae90*/  IMAD.WIDE.U32 R20, R49, UR6, R20 ;  /* 0x0000000631147c25 */ /* 0x000fe2000f8e0014 */
[----:B------:R-:W-:Y:S02]  /*aea0*/  ULDC.64 UR6, c[0x0][0xad8] ;  /* 0x0002b60000067ab9 */ /* 0x000fe40000000a00 */
[----:B------:R-:W5:Y:S04]  /*aeb0*/  LD.E.128 R36, desc[UR46][R36.64] ;  /* 0x0000002e24247980 */ /* 0x000f68000c101d00 */
[----:B------:R-:W5:Y:S04]  /*aec0*/  LD.E.128 R68, desc[UR46][R68.64] ;  /* 0x0000002e44447980 */ /* 0x000f68000c101d00 */
[----:B------:R-:W5:Y:S04]  /*aed0*/  LD.E.128 R60, desc[UR46][R60.64] ;  /* 0x0000002e3c3c7980 */ /* 0x000f68000c101d00 */
[----:B------:R-:W5:Y:S04]  /*aee0*/  LD.E.128 R44, desc[UR46][R44.64] ;  /* 0x0000002e2c2c7980 */ /* 0x000f68000c101d00 */
[----:B------:R-:W5:Y:S04]  /*aef0*/  LD.E.128 R40, desc[UR46][R40.64] ;  /* 0x0000002e28287980 */ /* 0x000f68000c101d00 */
[----:B------:R-:W5:Y:S04]  /*af00*/  LD.E.128 R76, desc[UR46][R76.64] ;  /* 0x0000002e4c4c7980 */ /* 0x000f68000c101d00 */
[----:B------:R-:W5:Y:S04]  /*af10*/  LD.E.128 R72, desc[UR46][R72.64] ;  /* 0x0000002e48487980 */ /* 0x000f68000c101d00 */
[----:B------:R-:W5:Y:S04]  /*af20*/  LD.E.128 R64, desc[UR46][R64.64] ;  /* 0x0000002e40407980 */ /* 0x000f68000c101d00 */
[----:B------:R-:W5:Y:S01]  /*af30*/  LD.E.128 R52, desc[UR46][R52.64] ;  /* 0x0000002e34347980 */ /* 0x000f62000c101d00 */
[----:B------:R-:W-:Y:S01]  /*af40*/  IMAD.U32 R84, RZ, RZ, UR39 ;  /* 0x00000027ff547e24 */ /* 0x000fe2000f8e00ff */
[----:B------:R-:W-:Y:S01]  /*af50*/  @!PT LDS RZ, [RZ] ;  /* 0x00000000fffff984 */ /* 0x000fe20000000800 */
[----:B------:R-:W-:Y:S01]  /*af60*/  @!PT LDS RZ, [RZ] ;  /* 0x00000000fffff984 */ /* 0x000fe20000000800 */
[----:B------:R-:W-:Y:S01]  /*af70*/  @!PT LDS RZ, [RZ] ;  /* 0x00000000fffff984 */ /* 0x000fe20000000800 */
[----:B------:R-:W-:Y:S01]  /*af80*/  @!PT LDS RZ, [RZ] ;  /* 0x00000000fffff984 */ /* 0x000fe20000000800 */
[----:B------:R0:W-:Y:S06]  /*af90*/  MEMBAR.ALL.CTA ;  /* 0x0000000000007992 */ /* 0x0001ec0000008000 */
[----:B0-----:R-:W0:Y:S01]  /*afa0*/  FENCE.VIEW.ASYNC.S ;  /* 0x00000000000073c6 */ /* 0x001e220000000000 */
[----:B------:R-:W-:-:S02]  /*afb0*/  IMAD.IADD R21, R21, 0x1, R83 ;  /* 0x0000000115157824 */ /* 0x000fc400078e0253 */
[----:B------:R-:W-:Y:S02]  /*afc0*/  IMAD R2, R0, UR6, RZ ;  /* 0x0000000600027c24 */ /* 0x000fe4000f8e02ff */
[----:B------:R-:W-:Y:S02]  /*afd0*/  IMAD R84, R84, 0x80, R23 ;  /* 0x0000008054547824 */ /* 0x000fe400078e0217 */
[C---:B------:R-:W-:Y:S02]  /*afe0*/  IMAD R49, R81.reuse, UR7, R2 ;  /* 0x0000000751317c24 */ /* 0x040fe4000f8e0202 */
[----:B------:R-:W-:Y:S01]  /*aff0*/  IMAD.WIDE.U32 R20, R81, UR6, R20 ;  /* 0x0000000651147c25 */ /* 0x000fe2000f8e0014 */
[C---:B------:R-:W-:Y:S01]  /*b000*/  ISETP.GE.AND P2, PT, R84.reuse, R85, PT ;  /* 0x000000555400720c */ /* 0x040fe20003f46270 */
[----:B------:R-:W-:Y:S02]  /*b010*/  ULDC.64 UR6, c[0x0][0xa80] ;  /* 0x0002a00000067ab9 */ /* 0x000fe40000000a00 */
[----:B------:R-:W-:Y:S01]  /*b020*/  VIADD R0, R84, 0x20 ;  /* 0x0000002054007836 */ /* 0x000fe20000000000 */
[----:B------:R-:W-:Y:S01]  /*b030*/  LEA R50, P3, R20, UR6, 0x1 ;  /* 0x0000000614327c11 */ /* 0x000fe2000f8608ff */
[----:B------:R-:W-:-:S02]  /*b040*/  IMAD.IADD R21, R21, 0x1, R49 ;  /* 0x0000000115157824 */ /* 0x000fc400078e0231 */
[----:B------:R-:W-:Y:S01]  /*b050*/  VIADD R3, R3, 0x38820 ;  /* 0x0003882003037836 */ /* 0x000fe20000000000 */
[-C--:B------:R-:W-:Y:S01]  /*b060*/  ISETP.GE.AND P1, PT, R0, R85.reuse, PT ;  /* 0x000000550000720c */ /* 0x080fe20003f26270 */
[----:B------:R-:W-:Y:S01]  /*b070*/  VIADD R0, R84, 0x40 ;  /* 0x0000004054007836 */ /* 0x000fe20000000000 */
[----:B------:R-:W-:Y:S02]  /*b080*/  LEA.HI.X R82, R20, UR7, R21, 0x1, P3 ;  /* 0x0000000714527c11 */ /* 0x000fe400098f0c15 */
[----:B------:R-:W-:Y:S01]  /*b090*/  PRMT R3, RZ, 0x654, R3 ;  /* 0x00000654ff037816 */ /* 0x000fe20000000003 */
[----:B0-----:R0:W1:Y:S01]  /*b0a0*/  SHFL.IDX PT, R80, R50, RZ, 0x181f ;  /* 0x00181fff32507589 */ /* 0x00106200000e0000 */
[----:B------:R-:W-:Y:S01]  /*b0b0*/  ISETP.GE.AND P0, PT, R0, R85, PT ;  /* 0x000000550000720c */ /* 0x000fe20003f06270 */
[----:B------:R-:W-:Y:S01]  /*b0c0*/  BSSY B1, `(.L_x_175) ;  /* 0x0000019000017945 */ /* 0x000fe20003800000 */
[----:B------:R0:W-:Y:S01]  /*b0d0*/  SYNCS.ARRIVE.TRANS64.RED.A1T0 RZ, [R3+URZ], RZ ;  /* 0x000000ff03ff79a7 */ /* 0x0001e2000810043f */
[----:B------:R0:W2:Y:S01]  /*b0e0*/  SHFL.IDX PT, R0, R82, RZ, 0x181f ;  /* 0x00181fff52007589 */ /* 0x0000a200000e0000 */
[----:B------:R-:W-:-:S02]  /*b0f0*/  SHF.R.S32.HI R86, RZ, 0x1f, R19 ;  /* 0x0000001fff567819 */ /* 0x000fc40000011413 */
[----:B------:R-:W-:Y:S02]  /*b100*/  SHF.R.S32.HI R87, RZ, 0x1f, R17 ;  /* 0x0000001fff577819 */ /* 0x000fe40000011411 */
[----:B------:R-:W-:Y:S02]  /*b110*/  SHF.R.S32.HI R88, RZ, 0x1f, R18 ;  /* 0x0000001fff587819 */ /* 0x000fe40000011412 */
[----:B------:R-:W-:Y:S01]  /*b120*/  SHF.R.S32.HI R89, RZ, 0x1f, R16 ;  /* 0x0000001fff597819 */ /* 0x000fe20000011410 */
[----:B0-----:R-:W-:Y:S06]  /*b130*/  @P2 BRA `(.L_x_176) ;  /* 0x0000000000442947 */ /* 0x001fec0003800000 */
[----:B------:R-:W-:Y:S02]  /*b140*/  ULDC UR4, c[0x0][0xac8] ;  /* 0x0002b20000047ab9 */ /* 0x000fe40000000800 */
[----:B------:R-:W-:Y:S02]  /*b150*/  ISETP.GE.AND P5, PT, R16, UR4, PT ;  /* 0x0000000410007c0c */ /* 0x000fe4000bfa6270 */
[----:B------:R-:W-:Y:S02]  /*b160*/  ISETP.GE.AND P4, PT, R18, UR4, PT ;  /* 0x0000000412007c0c */ /* 0x000fe4000bf86270 */
[----:B------:R-:W-:Y:S02]  /*b170*/  ISETP.GE.AND P3, PT, R17, UR4, PT ;  /* 0x0000000411007c0c */ /* 0x000fe4000bf66270 */
[----:B------:R-:W-:-:S07]  /*b180*/  ISETP.GE.AND P2, PT, R19, UR4, PT ;  /* 0x0000000413007c0c */ /* 0x000fce000bf46270 */
[----:B-1----:R-:W-:-:S04]  /*b190*/  @!P5 LEA R2, P6, R16, R80, 0x1 ;  /* 0x000000501002d211 */ /* 0x002fc800078c08ff */
[----:B--2---:R-:W-:Y:S02]  /*b1a0*/  @!P5 LEA.HI.X R3, R16, R0, R89, 0x1, P6 ;  /* 0x000000001003d211 */ /* 0x004fe400030f0c59 */
[----:B------:R-:W-:-:S03]  /*b1b0*/  @!P4 LEA R20, P6, R18, R80, 0x1 ;  /* 0x000000501214c211 */ /* 0x000fc600078c08ff */
[----:B-----5:R0:W-:Y:S01]  /*b1c0*/  @!P5 ST.E.128 desc[UR46][R2.64], R4 ;  /* 0x000000040200d985 */ /* 0x0201e2000c101d2e */
[----:B------:R-:W-:Y:S02]  /*b1d0*/  @!P4 LEA.HI.X R21, R18, R0, R88, 0x1, P6 ;  /* 0x000000001215c211 */ /* 0x000fe400030f0c58 */
[----:B------:R-:W-:-:S03]  /*b1e0*/  @!P3 LEA R48, P6, R17, R80, 0x1 ;  /* 0x000000501130b211 */ /* 0x000fc600078c08ff */
[----:B------:R0:W-:Y:S01]  /*b1f0*/  @!P4 ST.E.128 desc[UR46][R20.64], R56 ;  /* 0x000000381400c985 */ /* 0x0001e2000c101d2e */
[----:B------:R-:W-:Y:S02]  /*b200*/  @!P3 LEA.HI.X R49, R17, R0, R87, 0x1, P6 ;  /* 0x000000001131b211 */ /* 0x000fe400030f0c57 */
[----:B------:R-:W-:-:S03]  /*b210*/  @!P2 LEA R80, P6, R19, R80, 0x1 ;  /* 0x000000501350a211 */ /* 0x000fc600078c08ff */
[----:B------:R0:W-:Y:S01]  /*b220*/  @!P3 ST.E.128 desc[UR46][R48.64], R68 ;  /* 0x000000443000b985 */ /* 0x0001e2000c101d2e */
[----:B------:R-:W-:-:S05]  /*b230*/  @!P2 LEA.HI.X R81, R19, R0, R86, 0x1, P6 ;  /* 0x000000001351a211 */ /* 0x000fca00030f0c56 */
[----:B------:R0:W-:Y:S04]  /*b240*/  @!P2 ST.E.128 desc[UR46][R80.64], R76 ;  /* 0x0000004c5000a985 */ /* 0x0001e8000c101d2e */
.L_x_176:
[----:B------:R-:W-:Y:S05]  /*b250*/  BSYNC B1 ;  /* 0x0000000000017941 */ /* 0x000fea0003800000 */
.L_x_175:
[----:B--2---:R2:W3:Y:S01]  /*b260*/  SHFL.IDX PT, R0, R82, 0x1, 0x181f ;  /* 0x00381f0052007f89 */ /* 0x0044e200000e0000 */
        /* <DEDUP_REMOVED lines=8> */
[-C--:B0-----:R-:W-:Y:S02]  /*b2f0*/  @!P4 LEA R2, P6, R16, R20.reuse, 0x1 ;  /* 0x000000141002c211 */ /* 0x081fe400078c08ff */
[----:B-----5:R-:W-:Y:S02]  /*b300*/  @!P3 LEA R4, P5, R18, R20, 0x1 ;  /* 0x000000141204b211 */ /* 0x020fe400078a08ff */
[----:B---3--:R-:W-:Y:S02]  /*b310*/  @!P4 LEA.HI.X R3, R16, R0, R89, 0x1, P6 ;  /* 0x000000001003c211 */ /* 0x008fe400030f0c59 */
[----:B------:R-:W-:Y:S02]  /*b320*/  @!P2 LEA R6, P6, R17, R20, 0x1 ;  /* 0x000000141106a211 */ /* 0x000fe400078c08ff */
[----:B------:R-:W-:Y:S01]  /*b330*/  @!P3 LEA.HI.X R5, R18, R0, R88, 0x1, P5 ;  /* 0x000000001205b211 */ /* 0x000fe200028f0c58 */
[----:B------:R4:W-:Y:S01]  /*b340*/  @!P4 ST.E.128 desc[UR46][R2.64], R8 ;  /* 0x000000080200c985 */ /* 0x0009e2000c101d2e */
[----:B------:R-:W-:-:S02]  /*b350*/  @!P1 LEA R20, P5, R19, R20, 0x1 ;  /* 0x0000001413149211 */ /* 0x000fc400078a08ff */
[-C--:B------:R-:W-:Y:S01]  /*b360*/  @!P2 LEA.HI.X R7, R17, R0.reuse, R87, 0x1, P6 ;  /* 0x000000001107a211 */ /* 0x080fe200030f0c57 */
[----:B------:R4:W-:Y:S01]  /*b370*/  @!P3 ST.E.128 desc[UR46][R4.64], R28 ;  /* 0x0000001c0400b985 */ /* 0x0009e2000c101d2e */
[----:B------:R-:W-:-:S03]  /*b380*/  @!P1 LEA.HI.X R21, R19, R0, R86, 0x1, P5 ;  /* 0x0000000013159211 */ /* 0x000fc600028f0c56 */
[----:B------:R4:W-:Y:S04]  /*b390*/  @!P2 ST.E.128 desc[UR46][R6.64], R60 ;  /* 0x0000003c0600a985 */ /* 0x0009e8000c101d2e */
[----:B------:R4:W-:Y:S02]  /*b3a0*/  @!P1 ST.E.128 desc[UR46][R20.64], R72 ;  /* 0x0000004814009985 */ /* 0x0009e4000c101d2e */
.L_x_178:
[----:B------:R-:W-:Y:S05]  /*b3b0*/  BSYNC B1 ;  /* 0x0000000000017941 */ /* 0x000fea0003800000 */
.L_x_177:
[----:B---3--:R3:W0:Y:S01]  /*b3c0*/  SHFL.IDX PT, R0, R82, 0x2, 0x181f ;  /* 0x00581f0052007f89 */ /* 0x00862200000e0000 */
[----:B------:R-:W-:Y:S03]  /*b3d0*/  BSSY B1, `(.L_x_179) ;  /* 0x0000014000017945 */ /* 0x000fe60003800000 */
[----:B----45:R3:W4:Y:S01]  /*b3e0*/  SHFL.IDX PT, R8, R50, 0x2, 0x181f ;  /* 0x00581f0032087f89 */ /* 0x03072200000e0000 */
[----:B------:R-:W-:Y:S05]  /*b3f0*/  @P0 BRA `(.L_x_180) ;  /* 0x0000000000440947 */ /* 0x000fea0003800000 */
[----:B------:R-:W-:Y:S02]  /*b400*/  ULDC UR4, c[0x0][0xac8] ;  /* 0x0002b20000047ab9 */ /* 0x000fe40000000800 */
[----:B------:R-:W-:Y:S02]  /*b410*/  ISETP.GE.AND P3, PT, R16, UR4, PT ;  /* 0x0000000410007c0c */ /* 0x000fe4000bf66270 */
[----:B------:R-:W-:Y:S02]  /*b420*/  ISETP.GE.AND P2, PT, R18, UR4, PT ;  /* 0x0000000412007c0c */ /* 0x000fe4000bf46270 */
[----:B------:R-:W-:Y:S02]  /*b430*/  ISETP.GE.AND P1, PT, R17, UR4, PT ;  /* 0x0000000411007c0c */ /* 0x000fe4000bf26270 */
[----:B------:R-:W-:-:S07]  /*b440*/  ISETP.GE.AND P0, PT, R19, UR4, PT ;  /* 0x0000000413007c0c */ /* 0x000fce000bf06270 */
[-C--:B----4-:R-:W-:Y:S02]  /*b450*/  @!P3 LEA R2, P6, R16, R8.reuse, 0x1 ;  /* 0x000000081002b211 */ /* 0x090fe400078c08ff */
[-C--:B------:R-:W-:Y:S02]  /*b460*/  @!P2 LEA R4, P5, R18, R8.reuse, 0x1 ;  /* 0x000000081204a211 */ /* 0x080fe400078a08ff */
[----:B------:R-:W-:Y:S02]  /*b470*/  @!P1 LEA R6, P4, R17, R8, 0x1 ;  /* 0x0000000811069211 */ /* 0x000fe400078808ff */
[----:B0-----:R-:W-:Y:S02]  /*b480*/  @!P3 LEA.HI.X R3, R16, R0, R89, 0x1, P6 ;  /* 0x000000001003b211 */ /* 0x001fe400030f0c59 */
[----:B------:R-:W-:Y:S02]  /*b490*/  @!P0 LEA R8, P6, R19, R8, 0x1 ;  /* 0x0000000813088211 */ /* 0x000fe400078c08ff */
[-C--:B------:R-:W-:Y:S01]  /*b4a0*/  @!P2 LEA.HI.X R5, R18, R0.reuse, R88, 0x1, P5 ;  /* 0x000000001205a211 */ /* 0x080fe200028f0c58 */
[----:B------:R0:W-:Y:S01]  /*b4b0*/  @!P3 ST.E.128 desc[UR46][R2.64], R12 ;  /* 0x0000000c0200b985 */ /* 0x0001e2000c101d2e */
[----:B------:R-:W-:-:S02]  /*b4c0*/  @!P1 LEA.HI.X R7, R17, R0, R87, 0x1, P4 ;  /* 0x0000000011079211 */ /* 0x000fc400020f0c57 */
[----:B------:R-:W-:Y:S01]  /*b4d0*/  @!P0 LEA.HI.X R9, R19, R0, R86, 0x1, P6 ;  /* 0x0000000013098211 */ /* 0x000fe200030f0c56 */
[----:B------:R0:W-:Y:S04]  /*b4e0*/  @!P2 ST.E.128 desc[UR46][R4.64], R32 ;  /* 0x000000200400a985 */ /* 0x0001e8000c101d2e */
[----:B------:R0:W-:Y:S04]  /*b4f0*/  @!P1 ST.E.128 desc[UR46][R6.64], R44 ;  /* 0x0000002c06009985 */ /* 0x0001e8000c101d2e */
[----:B------:R0:W-:Y:S02]  /*b500*/  @!P0 ST.E.128 desc[UR46][R8.64], R64 ;  /* 0x0000004008008985 */ /* 0x0001e4000c101d2e */
.L_x_180:
[----:B------:R-:W-:Y:S05]  /*b510*/  BSYNC B1 ;  /* 0x0000000000017941 */ /* 0x000fea0003800000 */
.L_x_179:
[----:B0-----:R-:W-:Y:S01]  /*b520*/  VIADD R0, R84, 0x60 ;  /* 0x0000006054007836 */ /* 0x001fe20000000000 */
[----:B--23--:R-:W3:Y:S04]  /*b530*/  SHFL.IDX PT, R82, R82, 0x3, 0x181f ;  /* 0x00781f0052527f89 */ /* 0x00cee800000e0000 */
[----:B------:R-:W-:Y:S01]  /*b540*/  ISETP.GE.AND P0, PT, R0, R85, PT ;  /* 0x000000550000720c */ /* 0x000fe20003f06270 */
[----:B------:R-:W0:-:S12]  /*b550*/  SHFL.IDX PT, R50, R50, 0x3, 0x181f ;  /* 0x00781f0032327f89 */ /* 0x000e1800000e0000 */
[----:B------:R-:W-:Y:S05]  /*b560*/  @P0 BRA `(.L_x_181) ;  /* 0x0000000c00cc0947 */ /* 0x000fea0003800000 */
[----:B------:R-:W-:Y:S02]  /*b570*/  ULDC UR4, c[0x0][0xac8] ;  /* 0x0002b20000047ab9 */ /* 0x000fe40000000800 */
[----:B------:R-:W-:Y:S02]  /*b580*/  ISETP.GE.AND P3, PT, R16, UR4, PT ;  /* 0x0000000410007c0c */ /* 0x000fe4000bf66270 */
[----:B------:R-:W-:Y:S02]  /*b590*/  ISETP.GE.AND P4, PT, R18, UR4, PT ;  /* 0x0000000412007c0c */ /* 0x000fe4000bf86270 */
[----:B------:R-:W-:-:S09]  /*b5a0*/  ISETP.GE.AND P5, PT, R17, UR4, PT ;  /* 0x0000000411007c0c */ /* 0x000fd2000bfa6270 */
[-C--:B0-----:R-:W-:Y:S02]  /*b5b0*/  @!P3 LEA R2, P0, R16, R50.reuse, 0x1 ;  /* 0x000000321002b211 */ /* 0x081fe400078008ff */
[-C--:B------:R-:W-:Y:S02]  /*b5c0*/  @!P4 LEA R4, P1, R18, R50.reuse, 0x1 ;  /* 0x000000321204c211 */ /* 0x080fe400078208ff */
[C---:B------:R-:W-:Y:S02]  /*b5d0*/  @!P5 LEA R6, P2, R17.reuse, R50, 0x1 ;  /* 0x000000321106d211 */ /* 0x040fe400078408ff */
[-C--:B---3--:R-:W-:Y:S02]  /*b5e0*/  @!P3 LEA.HI.X R3, R16, R82.reuse, R89, 0x1, P0 ;  /* 0x000000521003b211 */ /* 0x088fe400000f0c59 */
[-C--:B------:R-:W-:Y:S02]  /*b5f0*/  @!P4 LEA.HI.X R5, R18, R82.reuse, R88, 0x1, P1 ;  /* 0x000000521205c211 */ /* 0x080fe400008f0c58 */
[----:B------:R-:W-:Y:S01]  /*b600*/  @!P5 LEA.HI.X R7, R17, R82, R87, 0x1, P2 ;  /* 0x000000521107d211 */ /* 0x000fe200010f0c57 */
[----:B------:R0:W-:Y:S01]  /*b610*/  @!P3 ST.E.128 desc[UR46][R2.64], R24 ;  /* 0x000000180200b985 */ /* 0x0001e2000c101d2e */
[----:B------:R-:W-:-:S03]  /*b620*/  ISETP.GE.AND P0, PT, R19, UR4, PT ;  /* 0x0000000413007c0c */ /* 0x000fc6000bf06270 */
[----:B------:R0:W-:Y:S04]  /*b630*/  @!P4 ST.E.128 desc[UR46][R4.64], R36 ;  /* 0x000000240400c985 */ /* 0x0001e8000c101d2e */
[----:B------:R0:W-:Y:S06]  /*b640*/  @!P5 ST.E.128 desc[UR46][R6.64], R40 ;  /* 0x000000280600d985 */ /* 0x0001ec000c101d2e */
[----:B------:R-:W-:Y:S05]  /*b650*/  @P0 BRA `(.L_x_181) ;  /* 0x0000000c00900947 */ /* 0x000fea0003800000 */
[----:B0-----:R-:W-:-:S04]  /*b660*/  LEA R2, P0, R19, R50, 0x1 ;  /* 0x0000003213027211 */ /* 0x001fc800078008ff */
[----:B------:R-:W-:-:S05]  /*b670*/  LEA.HI.X R3, R19, R82, R86, 0x1, P0 ;  /* 0x0000005213037211 */ /* 0x000fca00000f0c56 */
[----:B------:R0:W-:Y:S01]  /*b680*/  ST.E.128 desc[UR46][R2.64], R52 ;  /* 0x0000003402007985 */ /* 0x0001e2000c101d2e */
[----:B------:R-:W-:Y:S05]  /*b690*/  BRA `(.L_x_181) ;  /* 0x0000000c00807947 */ /* 0x000fea0003800000 */
.L_x_173:
[----:B------:R-:W-:Y:S01]  /*b6a0*/  ULDC.64 UR6, c[0x0][0xc00] ;  /* 0x0003000000067ab9 */ /* 0x000fe20000000a00 */
[----:B------:R-:W-:Y:S01]  /*b6b0*/  ULDC UR4, c[0x0][0xa88] ;  /* 0x0002a20000047ab9 */ /* 0x000fe20000000800 */
[----:B------:R-:W-:Y:S01]  /*b6c0*/  UISETP.NE.U32.AND UP0, UPT, UR6, URZ, UPT ;  /* 0x0000003f0600728c */ /* 0x000fe2000bf05070 */
[----:B------:R-:W0:Y:S03]  /*b6d0*/  LDC R11, c[0x0][0xbe8] ;  /* 0x0002fa00ff0b7b82 */ /* 0x000e260000000800 */
[----:B------:R-:W-:-:S03]  /*b6e0*/  UISETP.NE.AND.EX UP0, UPT, UR7, URZ, UPT, UP0 ;  /* 0x0000003f0700728c */ /* 0x000fc6000bf05300 */
[----:B------:R-:W-:Y:S02]  /*b6f0*/  ULDC.64 UR6, c[0x0][0xc00] ;  /* 0x0003000000067ab9 */ /* 0x000fe40000000a00 */
[----:B------:R-:W-:Y:S01]  /*b700*/  UIMAD.WIDE UR6, UR36, 0x4, UR6 ;  /* 0x00000004240678a5 */ /* 0x000fe2000f8e0206 */
[----:B------:R-:W-:-:S05]  /*b710*/  PLOP3.LUT P2, PT, PT, PT, UP0, 0x80, 0x0 ;  /* 0x000000000000781c */ /* 0x000fca0003f4f008 */
[----:B------:R-:W-:Y:S02]  /*b720*/  IMAD.U32 R2, RZ, RZ, UR6 ;  /* 0x00000006ff027e24 */ /* 0x000fe4000f8e00ff */
[----:B------:R-:W-:Y:S01]  /*b730*/  IMAD.U32 R3, RZ, RZ, UR7 ;  /* 0x00000007ff037e24 */ /* 0x000fe2000f8e00ff */
[----:B------:R-:W-:Y:S02]  /*b740*/  ULDC.64 UR6, c[0x0][0xc08] ;  /* 0x0003020000067ab9 */ /* 0x000fe40000000a00 */
[----:B------:R-:W-:-:S03]  /*b750*/  UISETP.NE.U32.AND UP1, UPT, UR6, URZ, UPT ;  /* 0x0000003f0600728c */ /* 0x000fc6000bf25070 */
[----:B------:R-:W2:Y:S01]  /*b760*/  @P2 LDG.E R6, desc[UR46][R2.64] ;  /* 0x0000002e02062981 */ /* 0x000ea2000c1e1900 */
[----:B------:R-:W-:Y:S01]  /*b770*/  UISETP.NE.AND.EX UP1, UPT, UR7, URZ, UPT, UP1 ;  /* 0x0000003f0700728c */ /* 0x000fe2000bf25310 */
[----:B------:R-:W-:-:S05]  /*b780*/  IMAD.U32 R0, RZ, RZ, UR4 ;  /* 0x00000004ff007e24 */ /* 0x000fca000f8e00ff */
[----:B------:R-:W-:-:S05]  /*b790*/  PLOP3.LUT P3, PT, PT, PT, UP1, 0x80, 0x0 ;  /* 0x000000000000781c */ /* 0x000fca0003f6f018 */
[----:B------:R-:W-:Y:S02]  /*b7a0*/  @UP1 ULDC.64 UR6, c[0x0][0xc08] ;  /* 0x0003020000061ab9 */ /* 0x000fe40000000a00 */
[----:B------:R-:W-:-:S06]  /*b7b0*/  @UP1 UIMAD.WIDE UR6, UR36, 0x4, UR6 ;  /* 0x00000004240618a5 */ /* 0x000fcc000f8e0206 */
[----:B------:R-:W-:Y:S02]  /*b7c0*/  IMAD.U32 R4, RZ, RZ, UR6 ;  /* 0x00000006ff047e24 */ /* 0x000fe4000f8e00ff */
[----:B------:R-:W-:-:S05]  /*b7d0*/  IMAD.U32 R5, RZ, RZ, UR7 ;  /* 0x00000007ff057e24 */ /* 0x000fca000f8e00ff */
[----:B------:R1:W5:Y:S01]  /*b7e0*/  @P3 LDG.E R0, desc[UR46][R4.64] ;  /* 0x0000002e04003981 */ /* 0x000362000c1e1900 */
[----:B0-----:R-:W-:Y:S01]  /*b7f0*/  ISETP.NE.AND P0, PT, R11, 0x1, PT ;  /* 0x000000010b00780c */ /* 0x001fe20003f05270 */
[----:B------:R-:W-:Y:S01]  /*b800*/  UMOV UR4, URZ ;  /* 0x0000003f00047c82 */ /* 0x000fe20008000000 */
[----:B------:R-:W-:Y:S01]  /*b810*/  USHF.R.S32.HI UR10, URZ, 0x1f, UR40 ;  /* 0x0000001f3f0a7899 */ /* 0x000fe20008011428 */
[----:B------:R-:W0:Y:S10]  /*b820*/  S2R R7, SR_TID.X ;  /* 0x0000000000077919 */ /* 0x000e340000002100 */
[----:B------:R-:W3:Y:S01]  /*b830*/  @P0 LDC R9, c[0x0][0xbec] ;  /* 0x0002fb00ff090b82 */ /* 0x000ee20000000800 */
[----:B0-----:R-:W-:-:S05]  /*b840*/  VIADD R7, R7, 0xffffff80 ;  /* 0xffffff8007077836 */ /* 0x001fca0000000000 */
[----:B------:R-:W-:Y:S02]  /*b850*/  ISETP.GE.AND P1, PT, R7, 0x80, PT ;  /* 0x000000800700780c */ /* 0x000fe40003f26270 */
[----:B--2---:R-:W-:-:S13]  /*b860*/  @P2 R2UR UR4, R6 ;  /* 0x00000000060422ca */ /* 0x004fda00000e0000 */
[----:B------:R-:W-:Y:S01]  /*b870*/  USHF.R.S32.HI UR9, URZ, 0x1f, UR4 ;  /* 0x0000001f3f097899 */ /* 0x000fe20008011404 */
[----:B-1-3--:R-:W-:Y:S11]  /*b880*/  @P3 BRA `(.L_x_182) ;  /* 0x0000000000103947 */ /* 0x00aff60003800000 */
[----:B------:R-:W-:Y:S05]  /*b890*/  @!P2 BRA `(.L_x_182) ;  /* 0x00000000000ca947 */ /* 0x000fea0003800000 */
[----:B------:R-:W2:Y:S04]  /*b8a0*/  LDG.E R5, desc[UR46][R2.64] ;  /* 0x0000002e02057981 */ /* 0x000ea8000c1e1900 */
[----:B-----5:R-:W2:Y:S02]  /*b8b0*/  LDG.E R0, desc[UR46][R2.64+0x4] ;  /* 0x0000042e02007981 */ /* 0x020ea4000c1e1900 */
[----:B--2---:R-:W-:-:S07]  /*b8c0*/  IMAD.IADD R0, R0, 0x1, -R5 ;  /* 0x0000000100007824 */ /* 0x004fce00078e0a05 */
.L_x_182:
[----:B------:R-:W-:Y:S01]  /*b8d0*/  USEL UR36, UR36, URZ, !UP0 ;  /* 0x0000003f24247287 */ /* 0x000fe2000c000000 */
[----:B------:R-:W-:Y:S01]  /*b8e0*/  BSSY B1, `(.L_x_183) ;  /* 0x000002d000017945 */ /* 0x000fe20003800000 */
[----:B------:R-:W-:-:S03]  /*b8f0*/  USEL UR37, UR37, URZ, !UP0 ;  /* 0x0000003f25257287 */ /* 0x000fc6000c000000 */
[----:B------:R-:W-:Y:S09]  /*b900*/  @P1 BRA `(.L_x_184) ;  /* 0x0000000000a81947 */ /* 0x000ff20003800000 */
[----:B------:R-:W0:Y:S01]  /*b910*/  S2R R3, SR_TID.X ;  /* 0x0000000000037919 */ /* 0x000e220000002100 */
[----:B------:R-:W1:Y:S01]  /*b920*/  LDC R7, c[0x0][0xbe8] ;  /* 0x0002fa00ff077b82 */ /* 0x000e620000000800 */
[----:B------:R-:W-:-:S04]  /*b930*/  IMAD.U32 R2, RZ, RZ, UR39 ;  /* 0x00000027ff027e24 */ /* 0x000fc8000f8e00ff */
[----:B0-----:R-:W-:Y:S02]  /*b940*/  IMAD R2, R2, 0x80, R3 ;  /* 0x0000008002027824 */ /* 0x001fe400078e0203 */
[----:B-1---5:R-:W-:Y:S02]  /*b950*/  IMAD R3, R0, R7, RZ ;  /* 0x0000000700037224 */ /* 0x022fe400078e02ff */
[----:B------:R-:W-:-:S05]  /*b960*/  VIADD R4, R2, 0xffffff80 ;  /* 0xffffff8002047836 */ /* 0x000fca0000000000 */
[----:B------:R-:W-:-:S13]  /*b970*/  ISETP.GE.AND P1, PT, R4, R3, PT ;  /* 0x000000030400720c */ /* 0x000fda0003f26270 */
[----:B------:R-:W-:Y:S05]  /*b980*/  @P1 BRA `(.L_x_184) ;  /* 0x0000000000881947 */ /* 0x000fea0003800000 */
[----:B------:R-:W-:Y:S01]  /*b990*/  ISETP.NE.AND P1, PT, R7, 0x1, PT ;  /* 0x000000010700780c */ /* 0x000fe20003f25270 */
[----:B------:R-:W-:Y:S01]  /*b9a0*/  ULDC.64 UR12, c[0x0][0xb90] ;  /* 0x0002e400000c7ab9 */ /* 0x000fe20000000a00 */
[----:B------:R-:W-:Y:S01]  /*b9b0*/  UMOV UR6, UR4 ;  /* 0x0000000400067c82 */ /* 0x000fe20008000000 */
[----:B------:R-:W-:Y:S01]  /*b9c0*/  UIMAD UR8, UR10, UR12, URZ ;  /* 0x0000000c0a0872a4 */ /* 0x000fe2000f8e023f */
[----:B------:R-:W-:Y:S01]  /*b9d0*/  IMAD.MOV.U32 R2, RZ, RZ, R4 ;  /* 0x000000ffff027224 */ /* 0x000fe200078e0004 */
[----:B------:R-:W-:Y:S02]  /*b9e0*/  UMOV UR7, UR9 ;  /* 0x0000000900077c82 */ /* 0x000fe40008000000 */
[----:B------:R-:W-:Y:S02]  /*b9f0*/  UIMAD.WIDE.U32 UR6, UR40, UR12, UR6 ;  /* 0x0000000c280672a5 */ /* 0x000fe4000f8e0006 */
[----:B------:R-:W-:-:S03]  /*ba00*/  UIMAD UR8, UR40, UR13, UR8 ;  /* 0x0000000d280872a4 */ /* 0x000fc6000f8e0208 */
[----:B------:R-:W-:Y:S01]  /*ba10*/  ULDC.64 UR12, c[0x0][0xb98] ;  /* 0x0002e600000c7ab9 */ /* 0x000fe20000000a00 */
[----:B------:R-:W0:Y:S01]  /*ba20*/  @P1 LDC R3, c[0x0][0xbec] ;  /* 0x0002fb00ff031b82 */ /* 0x000e220000000800 */
[----:B------:R-:W-:Y:S02]  /*ba30*/  UIADD3 UR7, UR7, UR8, URZ ;  /* 0x0000000807077290 */ /* 0x000fe4000fffe03f */
[----:B------:R-:W-:Y:S02]  /*ba40*/  UIMAD UR8, UR37, UR12, URZ ;  /* 0x0000000c250872a4 */ /* 0x000fe4000f8e023f */
[----:B------:R-:W-:Y:S02]  /*ba50*/  UIMAD.WIDE.U32 UR6, UR36, UR12, UR6 ;  /* 0x0000000c240672a5 */ /* 0x000fe4000f8e0006 */
[----:B------:R-:W-:Y:S01]  /*ba60*/  UIMAD UR8, UR36, UR13, UR8 ;  /* 0x0000000d240872a4 */ /* 0x000fe2000f8e0208 */
[----:B------:R-:W1:Y:S02]  /*ba70*/  @P1 LDC R6, c[0x0][0xbf0] ;  /* 0x0002fc00ff061b82 */ /* 0x000e640000000800 */
[----:B------:R-:W-:Y:S01]  /*ba80*/  ULDC.64 UR12, c[0x0][0xb88] ;  /* 0x0002e200000c7ab9 */ /* 0x000fe20000000a00 */
[----:B0-----:R-:W-:-:S05]  /*ba90*/  @P1 IMAD.HI.U32 R3, R4, R3, RZ ;  /* 0x0000000304031227 */ /* 0x001fca00078e00ff */
[----:B-1----:R-:W-:Y:S01]  /*baa0*/  @P1 SHF.R.U32.HI R2, RZ, R6, R3 ;  /* 0x00000006ff021219 */ /* 0x002fe20000011603 */
[----:B------:R-:W-:-:S03]  /*bab0*/  IMAD.U32 R6, RZ, RZ, UR8 ;  /* 0x00000008ff067e24 */ /* 0x000fc6000f8e00ff */
[--C-:B------:R-:W-:Y:S01]  /*bac0*/  SHF.R.S32.HI R3, RZ, 0x1f, R2.reuse ;  /* 0x0000001fff037819 */ /* 0x100fe20000011402 */
[----:B------:R-:W-:Y:S01]  /*bad0*/  IMAD.MOV R5, RZ, RZ, -R2 ;  /* 0x000000ffff057224 */ /* 0x000fe200078e0a02 */
[----:B------:R-:W-:-:S03]  /*bae0*/  IADD3 R2, P1, R2, UR6, RZ ;  /* 0x0000000602027c10 */ /* 0x000fc6000ff3e0ff */
[----:B------:R-:W-:Y:S01]  /*baf0*/  IMAD R5, R7, R5, R4 ;  /* 0x0000000507057224 */ /* 0x000fe200078e0204 */
[----:B------:R-:W-:Y:S01]  /*bb00*/  IADD3.X R3, R3, UR7, R6, P1, !PT ;  /* 0x0000000703037c10 */ /* 0x000fe20008ffe406 */
[----:B------:R-:W-:-:S03]  /*bb10*/  ULDC.64 UR6, c[0x0][0xb50] ;  /* 0x0002d40000067ab9 */ /* 0x000fc60000000a00 */
[----:B------:R-:W-:Y:S01]  /*bb20*/  SHF.R.S32.HI R4, RZ, 0x1f, R5 ;  /* 0x0000001fff047819 */ /* 0x000fe20000011405 */
[----:B------:R-:W-:-:S04]  /*bb30*/  IMAD.WIDE.U32 R2, R5, UR12, R2 ;  /* 0x0000000c05027c25 */ /* 0x000fc8000f8e0002 */
[----:B------:R-:W-:-:S04]  /*bb40*/  IMAD R4, R4, UR12, RZ ;  /* 0x0000000c04047c24 */ /* 0x000fc8000f8e02ff */
[----:B------:R-:W-:Y:S01]  /*bb50*/  IMAD R7, R5, UR13, R4 ;  /* 0x0000000d05077c24 */ /* 0x000fe2000f8e0204 */
[----:B------:R-:W-:-:S03]  /*bb60*/  LEA R4, P1, R2, UR6, 0x2 ;  /* 0x0000000602047c11 */ /* 0x000fc6000f8210ff */
[----:B------:R-:W-:-:S05]  /*bb70*/  IMAD.IADD R3, R3, 0x1, R7 ;  /* 0x0000000103037824 */ /* 0x000fca00078e0207 */
[----:B------:R-:W-:Y:S01]  /*bb80*/  LEA.HI.X R5, R2, UR7, R3, 0x2, P1 ;  /* 0x0000000702057c11 */ /* 0x000fe200088f1403 */
[----:B------:R-:W-:-:S05]  /*bb90*/  IMAD.MOV.U32 R3, RZ, RZ, -0x800000 ;  /* 0xff800000ff037424 */ /* 0x000fca00078e00ff */
[----:B------:R0:W-:Y:S02]  /*bba0*/  STG.E desc[UR46][R4.64], R3 ;  /* 0x0000000304007986 */ /* 0x0001e4000c10192e */
.L_x_184:
[----:B------:R-:W-:Y:S05]  /*bbb0*/  BSYNC B1 ;  /* 0x0000000000017941 */ /* 0x000fea0003800000 */
.L_x_183:
[----:B0-----:R-:W0:Y:S01]  /*bbc0*/  @P0 LDC R3, c[0x0][0xbf0] ;  /* 0x0002fc00ff030b82 */ /* 0x001e220000000800 */
[----:B------:R-:W-:Y:S01]  /*bbd0*/  ULDC.64 UR12, c[0x0][0xaa0] ;  /* 0x0002a800000c7ab9 */ /* 0x000fe20000000a00 */
[----:B------:R-:W-:Y:S01]  /*bbe0*/  IMAD R2, R22, 0x20, R23 ;  /* 0x0000002016027824 */ /* 0x000fe200078e0217 */
[----:B------:R-:W-:Y:S01]  /*bbf0*/  UIMAD UR8, UR9, UR12, URZ ;  /* 0x0000000c090872a4 */ /* 0x000fe2000f8e023f */
[----:B------:R-:W-:Y:S01]  /*bc00*/  IMAD.U32 R5, RZ, RZ, UR39 ;  /* 0x00000027ff057e24 */ /* 0x000fe2000f8e00ff */
[----:B------:R-:W-:Y:S01]  /*bc10*/  UIMAD.WIDE.U32 UR6, UR4, UR12, URZ ;  /* 0x0000000c040672a5 */ /* 0x000fe2000f8e003f */
[----:B------:R-:W-:Y:S01]  /*bc20*/  BSSY B1, `(.L_x_185) ;  /* 0x0000045000017945 */ /* 0x000fe20003800000 */
[----:B------:R-:W-:Y:S01]  /*bc30*/  UIMAD UR8, UR4, UR13, UR8 ;  /* 0x0000000d040872a4 */ /* 0x000fe2000f8e0208 */
[----:B------:R-:W-:Y:S01]  /*bc40*/  IMAD R6, R5, 0x80, R2 ;  /* 0x0000008005067824 */ /* 0x000fe200078e0202 */
[----:B------:R-:W-:Y:S01]  /*bc50*/  SHF.R.S32.HI R20, RZ, 0x1f, R19 ;  /* 0x0000001fff147819 */ /* 0x000fe20000011413 */
[----:B------:R-:W-:Y:S01]  /*bc60*/  ULDC.64 UR12, c[0x0][0xae8] ;  /* 0x0002ba00000c7ab9 */ /* 0x000fe20000000a00 */
[----:B------:R-:W-:Y:S01]  /*bc70*/  UIADD3 UR7, UR7, UR8, URZ ;  /* 0x0000000807077290 */ /* 0x000fe2000fffe03f */
[----:B------:R-:W-:Y:S01]  /*bc80*/  @P0 IMAD.HI.U32 R2, R6, R9, RZ ;  /* 0x0000000906020227 */ /* 0x000fe200078e00ff */
[----:B------:R-:W-:Y:S01]  /*bc90*/  UIMAD UR4, UR10, UR12, URZ ;  /* 0x0000000c0a0472a4 */ /* 0x000fe2000f8e023f */
[----:B------:R-:W-:Y:S01]  /*bca0*/  SHF.R.S32.HI R21, RZ, 0x1f, R17 ;  /* 0x0000001fff157819 */ /* 0x000fe20000011411 */
[----:B------:R-:W-:Y:S01]  /*bcb0*/  UIMAD.WIDE.U32 UR6, UR40, UR12, UR6 ;  /* 0x0000000c280672a5 */ /* 0x000fe2000f8e0006 */
[----:B------:R-:W-:Y:S01]  /*bcc0*/  IMAD.MOV.U32 R5, RZ, RZ, R6 ;  /* 0x000000ffff057224 */ /* 0x000fe200078e0006 */
[----:B------:R-:W-:Y:S01]  /*bcd0*/  UIMAD UR4, UR40, UR13, UR4 ;  /* 0x0000000d280472a4 */ /* 0x000fe2000f8e0204 */
[----:B------:R-:W-:Y:S01]  /*bce0*/  SHF.R.S32.HI R24, RZ, 0x1f, R18 ;  /* 0x0000001fff187819 */ /* 0x000fe20000011412 */
[----:B------:R-:W-:Y:S01]  /*bcf0*/  ULDC.64 UR8, c[0x0][0xaf0] ;  /* 0x0002bc0000087ab9 */ /* 0x000fe20000000a00 */
[----:B------:R-:W-:Y:S01]  /*bd00*/  SHF.R.S32.HI R25, RZ, 0x1f, R16 ;  /* 0x0000001fff197819 */ /* 0x000fe20000011410 */
[----:B------:R-:W-:-:S02]  /*bd10*/  UIADD3 UR7, UR7, UR4, URZ ;  /* 0x0000000407077290 */ /* 0x000fc4000fffe03f */
[----:B------:R-:W-:Y:S01]  /*bd20*/  UIMAD UR4, UR37, UR8, URZ ;  /* 0x00000008250472a4 */ /* 0x000fe2000f8e023f */
[----:B0-----:R-:W-:Y:S01]  /*bd30*/  @P0 SHF.R.U32.HI R5, RZ, R3, R2 ;  /* 0x00000003ff050219 */ /* 0x001fe20000011602 */
[----:B------:R-:W-:Y:S02]  /*bd40*/  UIMAD.WIDE.U32 UR6, UR36, UR8, UR6 ;  /* 0x00000008240672a5 */ /* 0x000fe4000f8e0006 */
[----:B------:R-:W-:Y:S01]  /*bd50*/  UIMAD UR4, UR36, UR9, UR4 ;  /* 0x00000009240472a4 */ /* 0x000fe2000f8e0204 */
[--C-:B------:R-:W-:Y:S01]  /*bd60*/  SHF.R.S32.HI R2, RZ, 0x1f, R5.reuse ;  /* 0x0000001fff027819 */ /* 0x100fe20000011405 */
[----:B------:R-:W-:Y:S01]  /*bd70*/  IMAD.MOV R7, RZ, RZ, -R5 ;  /* 0x000000ffff077224 */ /* 0x000fe200078e0a05 */
[----:B------:R-:W-:Y:S01]  /*bd80*/  ULDC.64 UR8, c[0x0][0xae0] ;  /* 0x0002b80000087ab9 */ /* 0x000fe20000000a00 */
[----:B------:R-:W-:Y:S02]  /*bd90*/  UIADD3 UR4, UR7, UR4, URZ ;  /* 0x0000000407047290 */ /* 0x000fe4000fffe03f */
[----:B------:R-:W-:-:S02]  /*bda0*/  IMAD.U32 R3, RZ, RZ, UR7 ;  /* 0x00000007ff037e24 */ /* 0x000fc4000f8e00ff */
[----:B------:R-:W-:Y:S02]  /*bdb0*/  IMAD R4, R2, UR8, RZ ;  /* 0x0000000802047c24 */ /* 0x000fe4000f8e02ff */
[----:B------:R-:W-:Y:S02]  /*bdc0*/  IMAD R7, R11, R7, R6 ;  /* 0x000000070b077224 */ /* 0x000fe400078e0206 */
[----:B------:R-:W-:Y:S01]  /*bdd0*/  IMAD.U32 R2, RZ, RZ, UR6 ;  /* 0x00000006ff027e24 */ /* 0x000fe2000f8e00ff */
[----:B------:R-:W-:Y:S01]  /*bde0*/  ULDC.64 UR6, c[0x0][0xad8] ;  /* 0x0002b60000067ab9 */ /* 0x000fe20000000a00 */
[----:B------:R-:W-:Y:S02]  /*bdf0*/  IMAD.U32 R3, RZ, RZ, UR4 ;  /* 0x00000004ff037e24 */ /* 0x000fe4000f8e00ff */
[C---:B------:R-:W-:Y:S01]  /*be00*/  IMAD R9, R5.reuse, UR9, R4 ;  /* 0x0000000905097c24 */ /* 0x040fe2000f8e0204 */
[----:B------:R-:W-:Y:S01]  /*be10*/  SHF.R.S32.HI R4, RZ, 0x1f, R7 ;  /* 0x0000001fff047819 */ /* 0x000fe20000011407 */
[----:B------:R-:W-:-:S04]  /*be20*/  IMAD.WIDE.U32 R2, R5, UR8, R2 ;  /* 0x0000000805027c25 */ /* 0x000fc8000f8e0002 */
[----:B------:R-:W-:Y:S02]  /*be30*/  IMAD.U32 R6, RZ, RZ, UR39 ;  /* 0x00000027ff067e24 */ /* 0x000fe4000f8e00ff */
[----:B------:R-:W-:Y:S02]  /*be40*/  IMAD.IADD R3, R3, 0x1, R9 ;  /* 0x0000000103037824 */ /* 0x000fe400078e0209 */
[----:B------:R-:W-:Y:S02]  /*be50*/  IMAD R4, R4, UR6, RZ ;  /* 0x0000000604047c24 */ /* 0x000fe4000f8e02ff */
[----:B------:R-:W-:Y:S02]  /*be60*/  IMAD R6, R6, 0x80, R23 ;  /* 0x0000008006067824 */ /* 0x000fe400078e0217 */
[----:B-----5:R-:W-:Y:S02]  /*be70*/  IMAD R11, R0, R11, RZ ;  /* 0x0000000b000b7224 */ /* 0x020fe400078e02ff */
[----:B------:R-:W-:-:S02]  /*be80*/  IMAD R5, R7, UR7, R4 ;  /* 0x0000000707057c24 */ /* 0x000fc4000f8e0204 */
[----:B------:R-:W-:Y:S01]  /*be90*/  IMAD.WIDE.U32 R2, R7, UR6, R2 ;  /* 0x0000000607027c25 */ /* 0x000fe2000f8e0002 */
[C---:B------:R-:W-:Y:S01]  /*bea0*/  ISETP.GE.AND P2, PT, R6.reuse, R11, PT ;  /* 0x0000000b0600720c */ /* 0x040fe20003f46270 */
[----:B------:R-:W-:Y:S02]  /*beb0*/  ULDC.64 UR6, c[0x0][0xa80] ;  /* 0x0002a00000067ab9 */ /* 0x000fe40000000a00 */
[----:B------:R-:W-:Y:S01]  /*bec0*/  VIADD R0, R6, 0x20 ;  /* 0x0000002006007836 */ /* 0x000fe20000000000 */
[----:B------:R-:W-:Y:S01]  /*bed0*/  LEA R4, P3, R2, UR6, 0x1 ;  /* 0x0000000602047c11 */ /* 0x000fe2000f8608ff */
[----:B------:R-:W-:-:S03]  /*bee0*/  IMAD.IADD R3, R3, 0x1, R5 ;  /* 0x0000000103037824 */ /* 0x000fc600078e0205 */
[-C--:B------:R-:W-:Y:S01]  /*bef0*/  ISETP.GE.AND P1, PT, R0, R11.reuse, PT ;  /* 0x0000000b0000720c */ /* 0x080fe20003f26270 */
[----:B------:R-:W-:Y:S01]  /*bf00*/  VIADD R0, R6, 0x40 ;  /* 0x0000004006007836 */ /* 0x000fe20000000000 */
[----:B------:R-:W-:Y:S02]  /*bf10*/  LEA.HI.X R5, R2, UR7, R3, 0x1, P3 ;  /* 0x0000000702057c11 */ /* 0x000fe400098f0c03 */
[----:B------:R0:W1:Y:S02]  /*bf20*/  SHFL.IDX PT, R2, R4, RZ, 0x181f ;  /* 0x00181fff04027589 */ /* 0x00006400000e0000 */
[----:B------:R-:W-:Y:S02]  /*bf30*/  ISETP.GE.AND P0, PT, R0, R11, PT ;  /* 0x0000000b0000720c */ /* 0x000fe40003f06270 */
[----:B------:R0:W2:Y:S01]  /*bf40*/  SHFL.IDX PT, R0, R5, RZ, 0x181f ;  /* 0x00181fff05007589 */ /* 0x0000a200000e0000 */
[----:B------:R-:W-:Y:S10]  /*bf50*/  @P2 BRA `(.L_x_186) ;  /* 0x0000000000442947 */ /* 0x000ff40003800000 */
        /* <DEDUP_REMOVED lines=8> */
[----:B------:R3:W-:Y:S01]  /*bfe0*/  @!P5 ST.E.128 desc[UR46][R8.64], RZ ;  /* 0x000000ff0800d985 */ /* 0x0007e2000c101d2e */
[----:B------:R-:W-:Y:S02]  /*bff0*/  @!P4 LEA.HI.X R13, R18, R0, R24, 0x1, P6 ;  /* 0x00000000120dc211 */ /* 0x000fe400030f0c18 */
[----:B------:R-:W-:-:S03]  /*c000*/  @!P3 LEA R14, P6, R17, R2, 0x1 ;  /* 0x00000002110eb211 */ /* 0x000fc600078c08ff */
[----:B------:R3:W-:Y:S01]  /*c010*/  @!P4 ST.E.128 desc[UR46][R12.64], RZ ;  /* 0x000000ff0c00c985 */ /* 0x0007e2000c101d2e */
[----:B------:R-:W-:Y:S02]  /*c020*/  @!P3 LEA.HI.X R15, R17, R0, R21, 0x1, P6 ;  /* 0x00000000110fb211 */ /* 0x000fe400030f0c15 */
[----:B------:R-:W-:-:S03]  /*c030*/  @!P2 LEA R2, P6, R19, R2, 0x1 ;  /* 0x000000021302a211 */ /* 0x000fc600078c08ff */
[----:B------:R3:W-:Y:S01]  /*c040*/  @!P3 ST.E.128 desc[UR46][R14.64], RZ ;  /* 0x000000ff0e00b985 */ /* 0x0007e2000c101d2e */
[----:B------:R-:W-:-:S05]  /*c050*/  @!P2 LEA.HI.X R3, R19, R0, R20, 0x1, P6 ;  /* 0x000000001303a211 */ /* 0x000fca00030f0c14 */
[----:B------:R3:W-:Y:S04]  /*c060*/  @!P2 ST.E.128 desc[UR46][R2.64], RZ ;  /* 0x000000ff0200a985 */ /* 0x0007e8000c101d2e */
.L_x_186:
[----:B------:R-:W-:Y:S05]  /*c070*/  BSYNC B1 ;  /* 0x0000000000017941 */ /* 0x000fea0003800000 */
.L_x_185:
[----:B--2---:R2:W4:Y:S01]  /*c080*/  SHFL.IDX PT, R0, R5, 0x1, 0x181f ;  /* 0x00381f0005007f89 */ /* 0x00452200000e0000 */
[----:B------:R-:W-:Y:S03]  /*c090*/  BSSY B1, `(.L_x_187) ;  /* 0x0000014000017945 */ /* 0x000fe60003800000 */
[----:B-1-3--:R2:W1:Y:S01]  /*c0a0*/  SHFL.IDX PT, R2, R4, 0x1, 0x181f ;  /* 0x00381f0004027f89 */ /* 0x00a46200000e0000 */
[----:B------:R-:W-:Y:S05]  /*c0b0*/  @P1 BRA `(.L_x_188) ;  /* 0x0000000000441947 */ /* 0x000fea0003800000 */
[----:B------:R-:W-:Y:S02]  /*c0c0*/  ULDC UR4, c[0x0][0xac8] ;  /* 0x0002b20000047ab9 */ /* 0x000fe40000000800 */
[----:B------:R-:W-:Y:S02]  /*c0d0*/  ISETP.GE.AND P4, PT, R16, UR4, PT ;  /* 0x0000000410007c0c */ /* 0x000fe4000bf86270 */
[----:B------:R-:W-:Y:S02]  /*c0e0*/  ISETP.GE.AND P3, PT, R18, UR4, PT ;  /* 0x0000000412007c0c */ /* 0x000fe4000bf66270 */
[----:B------:R-:W-:Y:S02]  /*c0f0*/  ISETP.GE.AND P2, PT, R17, UR4, PT ;  /* 0x0000000411007c0c */ /* 0x000fe4000bf46270 */
[----:B------:R-:W-:-:S07]  /*c100*/  ISETP.GE.AND P1, PT, R19, UR4, PT ;  /* 0x0000000413007c0c */ /* 0x000fce000bf26270 */
[-C--:B-1----:R-:W-:Y:S02]  /*c110*/  @!P4 LEA R8, P6, R16, R2.reuse, 0x1 ;  /* 0x000000021008c211 */ /* 0x082fe400078c08ff */
[----:B------:R-:W-:Y:S02]  /*c120*/  @!P3 LEA R12, P5, R18, R2, 0x1 ;  /* 0x00000002120cb211 */ /* 0x000fe400078a08ff */
[----:B----4-:R-:W-:Y:S02]  /*c130*/  @!P4 LEA.HI.X R9, R16, R0, R25, 0x1, P6 ;  /* 0x000000001009c211 */ /* 0x010fe400030f0c19 */
[----:B------:R-:W-:Y:S02]  /*c140*/  @!P2 LEA R14, P6, R17, R2, 0x1 ;  /* 0x00000002110ea211 */ /* 0x000fe400078c08ff */
[----:B------:R-:W-:Y:S01]  /*c150*/  @!P3 LEA.HI.X R13, R18, R0, R24, 0x1, P5 ;  /* 0x00000000120db211 */ /* 0x000fe200028f0c18 */
[----:B------:R3:W-:Y:S01]  /*c160*/  @!P4 ST.E.128 desc[UR46][R8.64], RZ ;  /* 0x000000ff0800c985 */ /* 0x0007e2000c101d2e */
[----:B------:R-:W-:-:S02]  /*c170*/  @!P1 LEA R2, P5, R19, R2, 0x1 ;  /* 0x0000000213029211 */ /* 0x000fc400078a08ff */
[-C--:B------:R-:W-:Y:S01]  /*c180*/  @!P2 LEA.HI.X R15, R17, R0.reuse, R21, 0x1, P6 ;  /* 0x00000000110fa211 */ /* 0x080fe200030f0c15 */
[----:B------:R3:W-:Y:S01]  /*c190*/  @!P3 ST.E.128 desc[UR46][R12.64], RZ ;  /* 0x000000ff0c00b985 */ /* 0x0007e2000c101d2e */
[----:B------:R-:W-:-:S03]  /*c1a0*/  @!P1 LEA.HI.X R3, R19, R0, R20, 0x1, P5 ;  /* 0x0000000013039211 */ /* 0x000fc600028f0c14 */
[----:B------:R3:W-:Y:S04]  /*c1b0*/  @!P2 ST.E.128 desc[UR46][R14.64], RZ ;  /* 0x000000ff0e00a985 */ /* 0x0007e8000c101d2e */
[----:B------:R3:W-:Y:S02]  /*c1c0*/  @!P1 ST.E.128 desc[UR46][R2.64], RZ ;  /* 0x000000ff02009985 */ /* 0x0007e4000c101d2e */
.L_x_188:
[----:B------:R-:W-:Y:S05]  /*c1d0*/  BSYNC B1 ;  /* 0x0000000000017941 */ /* 0x000fea0003800000 */
.L_x_187:
[----:B----4-:R4:W0:Y:S01]  /*c1e0*/  SHFL.IDX PT, R0, R5, 0x2, 0x181f ;  /* 0x00581f0005007f89 */ /* 0x01082200000e0000 */
        /* <DEDUP_REMOVED lines=9> */
[-C--:B------:R-:W-:Y:S02]  /*c280*/  @!P2 LEA R12, P5, R18, R2.reuse, 0x1 ;  /* 0x00000002120ca211 */ /* 0x080fe400078a08ff */
[----:B------:R-:W-:Y:S02]  /*c290*/  @!P1 LEA R14, P4, R17, R2, 0x1 ;  /* 0x00000002110e9211 */ /* 0x000fe400078808ff */
[----:B0-----:R-:W-:Y:S02]  /*c2a0*/  @!P3 LEA.HI.X R9, R16, R0, R25, 0x1, P6 ;  /* 0x000000001009b211 */ /* 0x001fe400030f0c19 */
[----:B------:R-:W-:Y:S02]  /*c2b0*/  @!P0 LEA R2, P6, R19, R2, 0x1 ;  /* 0x0000000213028211 */ /* 0x000fe400078c08ff */
[-C--:B------:R-:W-:Y:S01]  /*c2c0*/  @!P2 LEA.HI.X R13, R18, R0.reuse, R24, 0x1, P5 ;  /* 0x00000000120da211 */ /* 0x080fe200028f0c18 */
[----:B------:R3:W-:Y:S01]  /*c2d0*/  @!P3 ST.E.128 desc[UR46][R8.64], RZ ;  /* 0x000000ff0800b985 */ /* 0x0007e2000c101d2e */
[----:B------:R-:W-:-:S02]  /*c2e0*/  @!P1 LEA.HI.X R15, R17, R0, R21, 0x1, P4 ;  /* 0x00000000110f9211 */ /* 0x000fc400020f0c15 */
[----:B------:R-:W-:Y:S01]  /*c2f0*/  @!P0 LEA.HI.X R3, R19, R0, R20, 0x1, P6 ;  /* 0x0000000013038211 */ /* 0x000fe200030f0c14 */
[----:B------:R3:W-:Y:S04]  /*c300*/  @!P2 ST.E.128 desc[UR46][R12.64], RZ ;  /* 0x000000ff0c00a985 */ /* 0x0007e8000c101d2e */
[----:B------:R3:W-:Y:S04]  /*c310*/  @!P1 ST.E.128 desc[UR46][R14.64], RZ ;  /* 0x000000ff0e009985 */ /* 0x0007e8000c101d2e */
[----:B------:R3:W-:Y:S02]  /*c320*/  @!P0 ST.E.128 desc[UR46][R2.64], RZ ;  /* 0x000000ff02008985 */ /* 0x0007e4000c101d2e */
.L_x_190:
[----:B------:R-:W-:Y:S05]  /*c330*/  BSYNC B1 ;  /* 0x0000000000017941 */ /* 0x000fea0003800000 */
.L_x_189:
[----:B0-----:R-:W-:Y:S01]  /*c340*/  VIADD R0, R6, 0x60 ;  /* 0x0000006006007836 */ /* 0x001fe20000000000 */
[----:B--2-4-:R-:W0:Y:S04]  /*c350*/  SHFL.IDX PT, R5, R5, 0x3, 0x181f ;  /* 0x00781f0005057f89 */ /* 0x014e2800000e0000 */
[----:B------:R-:W-:Y:S01]  /*c360*/  ISETP.GE.AND P0, PT, R0, R11, PT ;  /* 0x0000000b0000720c */ /* 0x000fe20003f06270 */
[----:B-1-3--:R1:W2:-:S12]  /*c370*/  SHFL.IDX PT, R2, R4, 0x3, 0x181f ;  /* 0x00781f0004027f89 */ /* 0x00a29800000e0000 */
[----:B-1----:R-:W-:Y:S05]  /*c380*/  @P0 BRA `(.L_x_181) ;  /* 0x0000000000440947 */ /* 0x002fea0003800000 */
[----:B------:R-:W-:Y:S02]  /*c390*/  ULDC UR4, c[0x0][0xac8] ;  /* 0x0002b20000047ab9 */ /* 0x000fe40000000800 */
[----:B------:R-:W-:Y:S02]  /*c3a0*/  ISETP.GE.AND P3, PT, R16, UR4, PT ;  /* 0x0000000410007c0c */ /* 0x000fe4000bf66270 */
[----:B------:R-:W-:Y:S02]  /*c3b0*/  ISETP.GE.AND P2, PT, R18, UR4, PT ;  /* 0x0000000412007c0c */ /* 0x000fe4000bf46270 */
[----:B------:R-:W-:Y:S02]  /*c3c0*/  ISETP.GE.AND P1, PT, R17, UR4, PT ;  /* 0x0000000411007c0c */ /* 0x000fe4000bf26270 */
[----:B------:R-:W-:-:S07]  /*c3d0*/  ISETP.GE.AND P0, PT, R19, UR4, PT ;  /* 0x0000000413007c0c */ /* 0x000fce000bf06270 */
[-C--:B--2---:R-:W-:Y:S02]  /*c3e0*/  @!P3 LEA R6, P6, R16, R2.reuse, 0x1 ;  /* 0x000000021006b211 */ /* 0x084fe400078c08ff */
[-C--:B------:R-:W-:Y:S02]  /*c3f0*/  @!P2 LEA R8, P5, R18, R2.reuse, 0x1 ;  /* 0x000000021208a211 */ /* 0x080fe400078a08ff */
[-C--:B------:R-:W-:Y:S02]  /*c400*/  @!P1 LEA R10, P4, R17, R2.reuse, 0x1 ;  /* 0x00000002110a9211 */ /* 0x080fe400078808ff */
[-C--:B0-----:R-:W-:Y:S02]  /*c410*/  @!P3 LEA.HI.X R7, R16, R5.reuse, R25, 0x1, P6 ;  /* 0x000000051007b211 */ /* 0x081fe400030f0c19 */
        /* <DEDUP_REMOVED lines=8> */
.L_x_181:
[----:B------:R-:W-:Y:S05]  /*c4a0*/  BSYNC B0 ;  /* 0x0000000000007941 */ /* 0x000fea0003800000 */
.L_x_172:
[----:B------:R-:W-:Y:S02]  /*c4b0*/  ULDC UR4, c[0x0][0xc3c] ;  /* 0x00030f0000047ab9 */ /* 0x000fe40000000800 */
[----:B------:R-:W-:-:S13]  /*c4c0*/  ISETP.GE.AND P0, PT, R51, UR4, PT ;  /* 0x0000000433007c0c */ /* 0x000fda000bf06270 */
[----:B------:R-:W-:Y:S05]  /*c4d0*/  @!P0 BRA `(.L_x_191) ;  /* 0xffffff4800608947 */ /* 0x000fea000383ffff */
[----:B------:R-:W-:Y:S05]  /*c4e0*/  EXIT ;  /* 0x000000000000794d */ /* 0x000fea0003800000 */
.L_x_146:
[----:B------:R-:W-:-:S08]  /*c4f0*/  NOP ;  /* 0x0000000000007918 */ /* 0x000fd00000000000 */
[----:B------:R-:W0:-:S00]  /*c500*/  USETMAXREG.DEALLOC.CTAPOOL 0x18 ;  /* 0x00000018000079c8 */ /* 0x000e0000080e0500 */
[----:B0-----:R-:W2:Y:S01]  /*c510*/  LDL.LU R2, [R1+0x14] ;  /* 0x0000140001027983 */ /* 0x001ea20000300800 */
[----:B------:R-:W-:-:S06]  /*c520*/  LOP3.LUT R0, R0, 0x3, RZ, 0xc0, !PT ;  /* 0x0000000300007812 */ /* 0x000fcc00078ec0ff */
[----:B------:R-:W0:Y:S02]  /*c530*/  SHFL.IDX PT, R0, R0, RZ, 0x1f ;  /* 0x00001fff00007589 */ /* 0x000e2400000e0000 */
[----:B0-----:R-:W-:Y:S01]  /*c540*/  ISETP.NE.AND P0, PT, R0, RZ, PT ;  /* 0x000000ff0000720c */ /* 0x001fe20003f05270 */
[----:B------:R-:W-:Y:S01]  /*c550*/  IMAD.MOV.U32 R0, RZ, RZ, RZ ;  /* 0x000000ffff007224 */ /* 0x000fe200078e00ff */
[----:B--2---:R-:W-:-:S11]  /*c560*/  LOP3.LUT R2, R2, 0xfffffffd, RZ, 0xc0, !PT ;  /* 0xfffffffd02027812 */ /* 0x004fd600078ec0ff */
[----:B------:R-:W-:-:S05]  /*c570*/  @P0 LOP3.LUT R2, R2, 0x2, RZ, 0xfc, !PT ;  /* 0x0000000202020812 */ /* 0x000fca00078efcff */
[----:B------:R0:W-:Y:S01]  /*c580*/  STL [R1+0x14], R2 ;  /* 0x0000140201007387 */ /* 0x0001e20000100800 */
[----:B------:R-:W-:Y:S05]  /*c590*/  @!P0 BRA `(.L_x_192) ;  /* 0x00000000002c8947 */ /* 0x000fea0003800000 */
[----:B------:R-:W1:Y:S08]  /*c5a0*/  S2UR UR5, SR_CgaCtaId ;  /* 0x00000000000579c3 */ /* 0x000e700000008800 */
[----:B------:R-:W-:Y:S06]  /*c5b0*/  BAR.SYNC.DEFER_BLOCKING 0x5, 0x180 ;  /* 0x0146000000007b1d */ /* 0x000fec0000010000 */
[----:B------:R-:W-:-:S02]  /*c5c0*/  UMOV UR4, 0x400 ;  /* 0x0000040000047882 */ /* 0x000fc40000000000 */
[----:B-1----:R-:W-:-:S09]  /*c5d0*/  ULEA UR4, UR5, UR4, 0x18 ;  /* 0x0000000405047291 */ /* 0x002fd2000f8ec03f */
[----:B------:R-:W1:Y:S04]  /*c5e0*/  LDS.128 R4, [UR4+0x388d0] ;  /* 0x0388d004ff047984 */ /* 0x000e680008000c00 */
[----:B-1----:R1:W-:Y:S01]  /*c5f0*/  STL [R1+0x24], R5 ;  /* 0x0000240501007387 */ /* 0x0023e20000100800 */
[----:B------:R-:W-:Y:S02]  /*c600*/  R2UR UR45, R7 ;  /* 0x00000000072d72ca */ /* 0x000fe400000e0000 */
[----:B------:R-:W-:Y:S01]  /*c610*/  R2UR UR36, R6 ;  /* 0x00000000062472ca */ /* 0x000fe200000e0000 */
[----:B------:R1:W-:Y:S01]  /*c620*/  STL [R1+0x20], R4 ;  /* 0x0000200401007387 */ /* 0x0003e20000100800 */
[----:B------:R-:W-:Y:S06]  /*c630*/  BAR.ARV 0x4, 0x180 ;  /* 0x0106000000007b1d */ /* 0x000fec0000002000 */
[----:B------:R-:W-:Y:S07]  /*c640*/  BRA `(.L_x_193) ;  /* 0x0000000800247947 */ /* 0x000fee0003800000 */
.L_x_192:
[----:B0-----:R-:W0:Y:S01]  /*c650*/  S2R R2, SR_TID.X ;  /* 0x0000000000027919 */ /* 0x001e220000002100 */
[----:B------:R-:W-:Y:S01]  /*c660*/  ULDC UR4, c[0x0][0xc3c] ;  /* 0x00030f0000047ab9 */ /* 0x000fe20000000800 */
[----:B------:R-:W1:Y:S01]  /*c670*/  LDC R9, c[0x0][0xc38] ;  /* 0x00030e00ff097b82 */ /* 0x000e620000000800 */
[----:B0-----:R-:W-:-:S04]  /*c680*/  LOP3.LUT R5, R2, 0x1f, RZ, 0xc0, !PT ;  /* 0x0000001f02057812 */ /* 0x001fc800078ec0ff */
[----:B------:R-:W-:-:S04]  /*c690*/  ISETP.NE.AND P0, PT, R5, 0x1f, PT ;  /* 0x0000001f0500780c */ /* 0x000fc80003f05270 */
[----:B------:R-:W-:-:S13]  /*c6a0*/  ISETP.GE.OR P1, PT, R5, UR4, !P0 ;  /* 0x0000000405007c0c */ /* 0x000fda000c726670 */
[----:B------:R-:W0:Y:S02]  /*c6b0*/  @!P1 LDC.64 R2, c[0x0][0xc80] ;  /* 0x00032000ff029b82 */ /* 0x000e240000000a00 */
[----:B0-----:R-:W-:-:S05]  /*c6c0*/  @!P1 IMAD.WIDE.U32 R2, R5, 0x4, R2 ;  /* 0x0000000405029825 */ /* 0x001fca00078e0002 */
[----:B------:R-:W2:Y:S01]  /*c6d0*/  @!P1 LDG.E R0, desc[UR46][R2.64] ;  /* 0x0000002e02009981 */ /* 0x000ea2000c1e1900 */
[C---:B------:R-:W-:Y:S01]  /*c6e0*/  ISETP.NE.AND P1, PT, R5.reuse, RZ, PT ;  /* 0x000000ff0500720c */ /* 0x040fe20003f25270 */
[----:B------:R-:W-:Y:S01]  /*c6f0*/  UMOV UR45, URZ ;  /* 0x0000003f002d7c82 */ /* 0x000fe20008000000 */
[C---:B------:R-:W-:Y:S02]  /*c700*/  ISETP.GE.U32.AND P2, PT, R5.reuse, 0x2, PT ;  /* 0x000000020500780c */ /* 0x040fe40003f46070 */
[C---:B------:R-:W-:Y:S02]  /*c710*/  ISETP.GE.U32.AND P3, PT, R5.reuse, 0x4, PT ;  /* 0x000000040500780c */ /* 0x040fe40003f66070 */
[C---:B------:R-:W-:Y:S02]  /*c720*/  ISETP.GE.U32.AND P4, PT, R5.reuse, 0x8, PT ;  /* 0x000000080500780c */ /* 0x040fe40003f86070 */
[----:B------:R-:W-:Y:S01]  /*c730*/  ISETP.GE.U32.AND P5, PT, R5, 0x10, PT ;  /* 0x000000100500780c */ /* 0x000fe20003fa6070 */
[----:B--2---:R-:W0:Y:S02]  /*c740*/  SHFL.UP PT, R4, R0, 0x1, RZ ;  /* 0x0420000000047989 */ /* 0x004e2400000e00ff */
[----:B0-----:R-:W-:-:S05]  /*c750*/  SEL R7, R4, RZ, P1 ;  /* 0x000000ff04077207 */ /* 0x001fca0000800000 */
[----:B------:R-:W-:-:S05]  /*c760*/  IMAD.IADD R7, R0, 0x1, R7 ;  /* 0x0000000100077824 */ /* 0x000fca00078e0207 */
[----:B------:R-:W0:Y:S02]  /*c770*/  SHFL.UP PT, R4, R7, 0x2, RZ ;  /* 0x0440000007047989 */ /* 0x000e2400000e00ff */
[----:B0-----:R-:W-:-:S05]  /*c780*/  SEL R4, R4, RZ, P2 ;  /* 0x000000ff04047207 */ /* 0x001fca0001000000 */
[----:B------:R-:W-:-:S05]  /*c790*/  IMAD.IADD R4, R7, 0x1, R4 ;  /* 0x0000000107047824 */ /* 0x000fca00078e0204 */
[----:B------:R-:W0:Y:S02]  /*c7a0*/  SHFL.UP PT, R6, R4, 0x4, RZ ;  /* 0x0480000004067989 */ /* 0x000e2400000e00ff */
[----:B0-----:R-:W-:-:S05]  /*c7b0*/  SEL R3, R6, RZ, P3 ;  /* 0x000000ff06037207 */ /* 0x001fca0001800000 */
[----:B------:R-:W-:Y:S02]  /*c7c0*/  IMAD.IADD R3, R4, 0x1, R3 ;  /* 0x0000000104037824 */ /* 0x000fe400078e0203 */
[----:B------:R-:W0:Y:S03]  /*c7d0*/  S2R R4, SR_CTAID.X ;  /* 0x0000000000047919 */ /* 0x000e260000002500 */
[----:B------:R-:W2:Y:S02]  /*c7e0*/  SHFL.UP PT, R2, R3, 0x8, RZ ;  /* 0x0500000003027989 */ /* 0x000ea400000e00ff */
[----:B--2---:R-:W-:-:S05]  /*c7f0*/  SEL R2, R2, RZ, P4 ;  /* 0x000000ff02027207 */ /* 0x004fca0002000000 */
[----:B------:R-:W-:-:S05]  /*c800*/  IMAD.IADD R8, R3, 0x1, R2 ;  /* 0x0000000103087824 */ /* 0x000fca00078e0202 */
[----:B------:R-:W2:Y:S02]  /*c810*/  SHFL.UP PT, R2, R8, 0x10, RZ ;  /* 0x0600000008027989 */ /* 0x000ea400000e00ff */
[----:B--2---:R-:W-:-:S05]  /*c820*/  SEL R7, R2, RZ, P5 ;  /* 0x000000ff02077207 */ /* 0x004fca0002800000 */
[----:B------:R-:W-:-:S05]  /*c830*/  IMAD.IADD R2, R8, 0x1, R7 ;  /* 0x0000000108027824 */ /* 0x000fca00078e0207 */
[----:B------:R-:W1:Y:S02]  /*c840*/  SHFL.IDX PT, R6, R2, 0x1f, 0x1f ;  /* 0x03e01f0002067f89 */ /* 0x000e6400000e0000 */
[----:B-1----:R-:W-:Y:S02]  /*c850*/  IMAD R7, R6, R9, RZ ;  /* 0x0000000906077224 */ /* 0x002fe400078e02ff */
[----:B------:R-:W-:Y:S02]  /*c860*/  IMAD.MOV.U32 R6, RZ, RZ, RZ ;  /* 0x000000ffff067224 */ /* 0x000fe400078e00ff */
[----:B------:R-:W-:Y:S01]  /*c870*/  IMAD.MOV.U32 R10, RZ, RZ, R7 ;  /* 0x000000ffff0a7224 */ /* 0x000fe200078e0007 */
[----:B0-----:R-:W-:-:S13]  /*c880*/  ISETP.GT.AND P6, PT, R7, R4, PT ;  /* 0x000000040700720c */ /* 0x001fda0003fc4270 */
[----:B------:R-:W-:Y:S05]  /*c890*/  @P6 BRA `(.L_x_194) ;  /* 0x0000000000a46947 */ /* 0x000fea0003800000 */
[----:B------:R-:W-:Y:S01]  /*c8a0*/  IMAD.MOV.U32 R7, RZ, RZ, R10 ;  /* 0x000000ffff077224 */ /* 0x000fe200078e000a */
[----:B------:R-:W-:Y:S01]  /*c8b0*/  UMOV UR45, URZ ;  /* 0x0000003f002d7c82 */ /* 0x000fe20008000000 */
[----:B------:R-:W-:Y:S01]  /*c8c0*/  ULDC UR6, c[0x0][0xc3c] ;  /* 0x00030f0000067ab9 */ /* 0x000fe20000000800 */
[----:B------:R-:W-:-:S05]  /*c8d0*/  ULDC UR5, c[0x0][0xc3c] ;  /* 0x00030f0000057ab9 */ /* 0x000fca0000000800 */
.L_x_198:
[----:B------:R-:W-:-:S03]  /*c8e0*/  UIADD3 UR4, UR45, 0x1f, URZ ;  /* 0x0000001f2d047890 */ /* 0x000fc6000fffe03f */
[----:B------:R-:W-:Y:S01]  /*c8f0*/  UMOV UR45, UR5 ;  /* 0x00000005002d7c82 */ /* 0x000fe20008000000 */
[----:B------:R-:W-:-:S06]  /*c900*/  UISETP.GE.AND UP0, UPT, UR4, UR6, UPT ;  /* 0x000000060400728c */ /* 0x000fcc000bf06270 */
[----:B------:R-:W-:-:S13]  /*c910*/  PLOP3.LUT P6, PT, PT, PT, UP0, 0x40, 0x0 ;  /* 0x000000000000781c */ /* 0x000fda0003fce808 */
[----:B------:R-:W-:Y:S05]  /*c920*/  @!P6 BRA `(.L_x_195) ;  /* 0x000000040034e947 */ /* 0x000fea0003800000 */
[----:B------:R-:W-:Y:S01]  /*c930*/  UMOV UR45, UR4 ;  /* 0x00000004002d7c82 */ /* 0x000fe20008000000 */
[----:B------:R-:W-:Y:S01]  /*c940*/  BSSY B0, `(.L_x_196) ;  /* 0x0000008000007945 */ /* 0x000fe20003800000 */
[----:B------:R-:W-:Y:S02]  /*c950*/  VIADD R9, R5, UR45 ;  /* 0x0000002d05097c36 */ /* 0x000fe40008000000 */
[----:B------:R-:W-:-:S03]  /*c960*/  IMAD.MOV.U32 R0, RZ, RZ, RZ ;  /* 0x000000ffff007224 */ /* 0x000fc600078e00ff */
[----:B------:R-:W-:-:S13]  /*c970*/  ISETP.GE.OR P6, PT, R9, UR6, !P0 ;  /* 0x0000000609007c0c */ /* 0x000fda000c7c6670 */
[----:B------:R-:W-:Y:S05]  /*c980*/  @P6 BRA `(.L_x_197) ;  /* 0x00000000000c6947 */ /* 0x000fea0003800000 */
[----:B------:R-:W0:Y:S02]  /*c990*/  LDC.64 R2, c[0x0][0xc80] ;  /* 0x00032000ff027b82 */ /* 0x000e240000000a00 */
[----:B0-----:R-:W-:-:S05]  /*c9a0*/  IMAD.WIDE R2, R9, 0x4, R2 ;  /* 0x0000000409027825 */ /* 0x001fca00078e0202 */
[----:B------:R0:W5:Y:S02]  /*c9b0*/  LDG.E R0, desc[UR46][R2.64] ;  /* 0x0000002e02007981 */ /* 0x000164000c1e1900 */
.L_x_197:
[----:B------:R-:W-:Y:S05]  /*c9c0*/  BSYNC B0 ;  /* 0x0000000000007941 */ /* 0x000fea0003800000 */
.L_x_196:
[----:B0----5:R-:W0:Y:S02]  /*c9d0*/  SHFL.UP PT, R2, R0, 0x1, RZ ;  /* 0x0420000000027989 */ /* 0x021e2400000e00ff */
[----:B0-----:R-:W-:-:S05]  /*c9e0*/  SEL R3, R2, RZ, P1 ;  /* 0x000000ff02037207 */ /* 0x001fca0000800000 */
[----:B------:R-:W-:-:S05]  /*c9f0*/  IMAD.IADD R3, R0, 0x1, R3 ;  /* 0x0000000100037824 */ /* 0x000fca00078e0203 */
[----:B------:R-:W0:Y:S02]  /*ca00*/  SHFL.UP PT, R2, R3, 0x2, RZ ;  /* 0x0440000003027989 */ /* 0x000e2400000e00ff */
        /* <DEDUP_REMOVED lines=11> */
[----:B------:R-:W0:Y:S03]  /*cac0*/  LDC R9, c[0x0][0xc38] ;  /* 0x00030e00ff097b82 */ /* 0x000e260000000800 */
[----:B------:R-:W0:Y:S02]  /*cad0*/  SHFL.IDX PT, R12, R2, 0x1f, 0x1f ;  /* 0x03e01f00020c7f89 */ /* 0x000e2400000e0000 */
[----:B0-----:R-:W-:-:S04]  /*cae0*/  IMAD R12, R12, R9, RZ ;  /* 0x000000090c0c7224 */ /* 0x001fc800078e02ff */
[----:B------:R-:W-:-:S05]  /*caf0*/  IMAD.IADD R7, R12, 0x1, R7 ;  /* 0x000000010c077824 */ /* 0x000fca00078e0207 */
[----:B------:R-:W-:-:S13]  /*cb00*/  ISETP.GT.AND P6, PT, R7, R4, PT ;  /* 0x000000040700720c */ /* 0x000fda0003fc4270 */
[----:B------:R-:W-:Y:S05]  /*cb10*/  @!P6 BRA `(.L_x_198) ;  /* 0xfffffffc0070e947 */ /* 0x000fea000383ffff */
[----:B------:R-:W-:-:S07]  /*cb20*/  IMAD.MOV.U32 R10, RZ, RZ, R12 ;  /* 0x000000ffff0a7224 */ /* 0x000fce00078e000c */
.L_x_194:
[----:B------:R-:W-:-:S04]  /*cb30*/  IMAD.IADD R8, R7, 0x1, -R10 ;  /* 0x0000000107087824 */ /* 0x000fc800078e0a0a */
[----:B------:R-:W-:-:S05]  /*cb40*/  IMAD R3, R2, R9, R8 ;  /* 0x0000000902037224 */ /* 0x000fca00078e0208 */
[----:B------:R-:W-:-:S13]  /*cb50*/  ISETP.GT.AND P0, PT, R3, R4, PT ;  /* 0x000000040300720c */ /* 0x000fda0003f04270 */
[----:B------:R-:W-:Y:S02]  /*cb60*/  VOTEU.ANY UR5, UPT, !P0 ;  /* 0x0000000000057886 */ /* 0x000fe400040e0100 */
[----:B------:R-:W-:Y:S02]  /*cb70*/  UPOPC UR4, UR5 ;  /* 0x00000005000472bf */ /* 0x000fe40008000000 */
[----:B------:R-:W-:-:S04]  /*cb80*/  ISETP.NE.AND P0, PT, RZ, UR5, PT ;  /* 0x00000005ff007c0c */ /* 0x000fc8000bf05270 */
[----:B------:R-:W-:-:S05]  /*cb90*/  IMAD.U32 R11, RZ, RZ, UR4 ;  /* 0x00000004ff0b7e24 */ /* 0x000fca000f8e00ff */
[----:B------:R-:W0:Y:S02]  /*cba0*/  SHFL.IDX PT, R0, R0, R11, 0x1f ;  /* 0x00001f0b00007589 */ /* 0x000e2400000e0000 */
[----:B0-----:R-:W-:-:S04]  /*cbb0*/  IABS R7, R0 ;  /* 0x0000000000077213 */ /* 0x001fc80000000000 */
[----:B------:R-:W0:Y:S08]  /*cbc0*/  I2F.RP R10, R7 ;  /* 0x00000007000a7306 */ /* 0x000e300000209400 */
[----:B0-----:R-:W0:Y:S02]  /*cbd0*/  MUFU.RCP R10, R10 ;  /* 0x0000000a000a7308 */ /* 0x001e240000001000 */
[----:B0-----:R-:W-:-:S06]  /*cbe0*/  VIADD R3, R10, 0xffffffe ;  /* 0x0ffffffe0a037836 */ /* 0x001fcc0000000000 */
[----:B------:R-:W0:Y:S01]  /*cbf0*/  F2I.FTZ.U32.TRUNC.NTZ R3, R3 ;  /* 0x0000000300037305 */ /* 0x000e22000021f000 */
[----:B------:R-:W-:Y:S05]  /*cc00*/  @!P0 BRA `(.L_x_199) ;  /* 0x00000000000c8947 */ /* 0x000fea0003800000 */
[----:B------:R-:W-:-:S06]  /*cc10*/  UIADD3 UR5, UR4, -0x1, URZ ;  /* 0xffffffff04057890 */ /* 0x000fcc000fffe03f */
[----:B------:R-:W-:-:S05]  /*cc20*/  IMAD.U32 R11, RZ, RZ, UR5 ;  /* 0x00000005ff0b7e24 */ /* 0x000fca000f8e00ff */
[----:B------:R1:W2:Y:S02]  /*cc30*/  SHFL.IDX PT, R6, R2, R11, 0x1f ;  /* 0x00001f0b02067589 */ /* 0x0002a400000e0000 */
.L_x_199:
[--C-:B01----:R-:W-:Y:S01]  /*cc40*/  IMAD.MOV R2, RZ, RZ, -R3.reuse ;  /* 0x000000ffff027224 */ /* 0x103fe200078e0a03 */
[----:B------:R-:W-:Y:S01]  /*cc50*/  UIADD3 UR45, UR4, UR45, URZ ;  /* 0x0000002d042d7290 */ /* 0x000fe2000fffe03f */
[----:B--2---:R-:W-:Y:S02]  /*cc60*/  IMAD R6, R6, R9, R8 ;  /* 0x0000000906067224 */ /* 0x004fe400078e0208 */
[----:B------:R-:W-:Y:S02]  /*cc70*/  IMAD R9, R2, R7, RZ ;  /* 0x0000000702097224 */ /* 0x000fe400078e02ff */
[----:B------:R-:W-:Y:S01]  /*cc80*/  IMAD.MOV.U32 R2, RZ, RZ, RZ ;  /* 0x000000ffff027224 */ /* 0x000fe200078e00ff */
[----:B------:R1:W-:Y:S03]  /*cc90*/  STL [R1+0x20], R6 ;  /* 0x0000200601007387 */ /* 0x0003e60000100800 */
[----:B------:R-:W-:-:S04]  /*cca0*/  IMAD.HI.U32 R2, R3, R9, R2 ;  /* 0x0000000903027227 */ /* 0x000fc800078e0002 */
[----:B------:R-:W-:Y:S01]  /*ccb0*/  IMAD.IADD R9, R4, 0x1, -R6 ;  /* 0x0000000104097824 */ /* 0x000fe200078e0a06 */
[----:B------:R-:W-:-:S04]  /*ccc0*/  IABS R4, R0 ;  /* 0x0000000000047213 */ /* 0x000fc80000000000 */
[----:B------:R-:W-:Y:S01]  /*ccd0*/  IABS R3, R9 ;  /* 0x0000000900037213 */ /* 0x000fe20000000000 */
[----:B------:R-:W-:-:S04]  /*cce0*/  IMAD.MOV R4, RZ, RZ, -R4 ;  /* 0x000000ffff047224 */ /* 0x000fc800078e0a04 */
[----:B------:R-:W-:-:S04]  /*ccf0*/  IMAD.HI.U32 R2, R2, R3, RZ ;  /* 0x0000000302027227 */ /* 0x000fc800078e00ff */
[----:B------:R-:W-:Y:S01]  /*cd00*/  IMAD R4, R2, R4, R3 ;  /* 0x0000000402047224 */ /* 0x000fe200078e0203 */
[----:B------:R-:W-:-:S04]  /*cd10*/  LOP3.LUT R3, R9, R0, RZ, 0x3c, !PT ;  /* 0x0000000009037212 */ /* 0x000fc800078e3cff */
[----:B------:R-:W-:Y:S02]  /*cd20*/  ISETP.GT.U32.AND P1, PT, R7, R4, PT ;  /* 0x000000040700720c */ /* 0x000fe40003f24070 */
[----:B------:R-:W-:-:S11]  /*cd30*/  ISETP.GE.AND P2, PT, R3, RZ, PT ;  /* 0x000000ff0300720c */ /* 0x000fd60003f46270 */
[----:B------:R-:W-:Y:S02]  /*cd40*/  @!P1 IMAD.IADD R4, R4, 0x1, -R7 ;  /* 0x0000000104049824 */ /* 0x000fe400078e0a07 */
[----:B------:R-:W-:Y:S01]  /*cd50*/  @!P1 VIADD R2, R2, 0x1 ;  /* 0x0000000102029836 */ /* 0x000fe20000000000 */
[----:B------:R-:W-:Y:S02]  /*cd60*/  ISETP.NE.AND P1, PT, R0, RZ, PT ;  /* 0x000000ff0000720c */ /* 0x000fe40003f25270 */
[----:B------:R-:W-:-:S13]  /*cd70*/  ISETP.GE.U32.AND P0, PT, R4, R7, PT ;  /* 0x000000070400720c */ /* 0x000fda0003f06070 */
[----:B------:R-:W-:-:S04]  /*cd80*/  @P0 VIADD R2, R2, 0x1 ;  /* 0x0000000102020836 */ /* 0x000fc80000000000 */
[----:B------:R-:W-:Y:S01]  /*cd90*/  @!P2 IMAD.MOV R2, RZ, RZ, -R2 ;  /* 0x000000ffff02a224 */ /* 0x000fe200078e0a02 */
[----:B------:R-:W-:-:S04]  /*cda0*/  @!P1 LOP3.LUT R2, RZ, R0, RZ, 0x33, !PT ;  /* 0x00000000ff029212 */ /* 0x000fc800078e33ff */
[----:B------:R-:W-:Y:S01]  /*cdb0*/  R2UR UR36, R2 ;  /* 0x00000000022472ca */ /* 0x000fe200000e0000 */
[----:B------:R-:W-:-:S04]  /*cdc0*/  IMAD.MOV R3, RZ, RZ, -R2 ;  /* 0x000000ffff037224 */ /* 0x000fc800078e0a02 */
[----:B------:R-:W-:-:S05]  /*cdd0*/  IMAD R0, R0, R3, R9 ;  /* 0x0000000300007224 */ /* 0x000fca00078e0209 */
[----:B------:R1:W-:Y:S01]  /*cde0*/  STL [R1+0x24], R0 ;  /* 0x0000240001007387 */ /* 0x0003e20000100800 */
[----:B------:R-:W-:Y:S05]  /*cdf0*/  BRA `(.L_x_200) ;  /* 0x00000000000c7947 */ /* 0x000fea0003800000 */
.L_x_195:
[----:B------:R0:W-:Y:S01]  /*ce00*/  STL [R1+0x20], R4 ;  /* 0x0000200401007387 */ /* 0x0001e20000100800 */
[----:B------:R-:W-:-:S03]  /*ce10*/  UMOV UR36, URZ ;  /* 0x0000003f00247c82 */ /* 0x000fc60008000000 */
[----:B------:R0:W-:Y:S02]  /*ce20*/  STL [R1+0x24], RZ ;  /* 0x000024ff01007387 */ /* 0x0001e40000100800 */
.L_x_200:
[----:B------:R-:W2:Y:S04]  /*ce30*/  LDL R2, [R1+0x24] ;  /* 0x0000240001027983 */ /* 0x000ea80000100800 */
[----:B0-----:R-:W3:Y:S01]  /*ce40*/  LDL R4, [R1+0x20] ;  /* 0x0000200001047983 */ /* 0x001ee20000100800 */
[----:B------:R-:W-:-:S13]  /*ce50*/  ISETP.NE.AND P0, PT, R5, RZ, PT ;  /* 0x000000ff0500720c */ /* 0x000fda0003f05270 */
[----:B------:R-:W0:Y:S01]  /*ce60*/  @!P0 S2R R3, SR_CgaCtaId ;  /* 0x0000000000038919 */ /* 0x000e220000008800 */
[----:B-1----:R-:W-:Y:S01]  /*ce70*/  @!P0 MOV R0, 0x400 ;  /* 0x0000040000008802 */ /* 0x002fe20000000f00 */
[----:B------:R-:W-:Y:S02]  /*ce80*/  IMAD.U32 R6, RZ, RZ, UR36 ;  /* 0x00000024ff067e24 */ /* 0x000fe4000f8e00ff */
[----:B------:R-:W-:Y:S01]  /*ce90*/  IMAD.U32 R7, RZ, RZ, UR45 ;  /* 0x0000002dff077e24 */ /* 0x000fe2000f8e00ff */
[----:B0-----:R-:W-:Y:S01]  /*cea0*/  @!P0 LEA R0, R3, R0, 0x18 ;  /* 0x0000000003008211 */ /* 0x001fe200078ec0ff */
[----:B--2---:R-:W-:-:S05]  /*ceb0*/  IMAD.MOV.U32 R5, RZ, RZ, R2 ;  /* 0x000000ffff057224 */ /* 0x004fca00078e0002 */
[----:B---3--:R2:W-:Y:S01]  /*cec0*/  @!P0 STS.128 [R0+0x388d0], R4 ;  /* 0x0388d00400008388 */ /* 0x0085e20000000c00 */
[----:B------:R-:W-:Y:S06]  /*ced0*/  BAR.ARV 0x5, 0x180 ;  /* 0x0146000000007b1d */ /* 0x000fec0000002000 */
.L_x_193:
[----:B--2---:R-:W-:Y:S01]  /*cee0*/  IMAD.MOV.U32 R0, RZ, RZ, 0x1 ;  /* 0x00000001ff007424 */ /* 0x004fe200078e00ff */
[----:B------:R-:W-:Y:S01]  /*cef0*/  ULDC UR4, c[0x0][0xc3c] ;  /* 0x00030f0000047ab9 */ /* 0x000fe20000000800 */
[----:B------:R2:W-:Y:S01]  /*cf00*/  STL [R1+0x30], RZ ;  /* 0x000030ff01007387 */ /* 0x0005e20000100800 */
[----:B------:R-:W-:-:S03]  /*cf10*/  UISETP.GE.AND UP0, UPT, UR45, UR4, UPT ;  /* 0x000000042d00728c */ /* 0x000fc6000bf06270 */
[----:B------:R2:W-:Y:S03]  /*cf20*/  STL [R1+0x4], R0 ;  /* 0x0000040001007387 */ /* 0x0005e60000100800 */
[----:B------:R-:W-:Y:S01]  /*cf30*/  PLOP3.LUT P0, PT, PT, PT, UP0, 0x80, 0x0 ;  /* 0x000000000000781c */ /* 0x000fe20003f0f008 */
[----:B------:R2:W-:-:S12]  /*cf40*/  STL [R1], RZ ;  /* 0x000000ff01007387 */ /* 0x0005d80000100800 */
[----:B--2---:R-:W-:Y:S05]  /*cf50*/  @P0 BRA `(.L_x_201) ;  /* 0x0000004c000c0947 */ /* 0x004fea0003800000 */
[----:B------:R-:W2:Y:S01]  /*cf60*/  S2R R7, SR_TID.X ;  /* 0x0000000000077919 */ /* 0x000ea20000002100 */
[----:B------:R-:W3:Y:S01]  /*cf70*/  S2UR UR5, SR_CgaCtaId ;  /* 0x00000000000579c3 */ /* 0x000ee20000008800 */
[----:B------:R-:W-:Y:S01]  /*cf80*/  UMOV UR4, 0x400 ;  /* 0x0000040000047882 */ /* 0x000fe20000000000 */
[----:B------:R-:W-:Y:S01]  /*cf90*/  ULDC UR43, c[0x0][0xc] ;  /* 0x00000300002b7ab9 */ /* 0x000fe20000000800 */
[----:B------:R-:W-:Y:S02]  /*cfa0*/  ULOP3.LUT UR39, UR38, 0x1, URZ, 0xfc, !UPT ;  /* 0x0000000126277892 */ /* 0x000fe4000f8efc3f */
[----:B------:R-:W-:Y:S01]  /*cfb0*/  ULOP3.LUT UR44, UR38, 0x2, URZ, 0xfc, !UPT ;  /* 0x00000002262c7892 */ /* 0x000fe2000f8efc3f */
[----:B------:R-:W-:Y:S01]  /*cfc0*/  ULDC.64 UR52, c[0x0][0x198] ;  /* 0x0000660000347ab9 */ /* 0x000fe20000000a00 */
[----:B---3--:R-:W-:-:S06]  /*cfd0*/  ULEA UR4, UR5, UR4, 0x18 ;  /* 0x0000000405047291 */ /* 0x008fcc000f8ec03f */
[----:B------:R-:W-:Y:S01]  /*cfe0*/  IMAD.U32 R19, RZ, RZ, UR4 ;  /* 0x00000004ff137e24 */ /* 0x000fe2000f8e00ff */
[C---:B--2---:R-:W-:Y:S01]  /*cff0*/  LOP3.LUT R6, R7.reuse, 0x7f, RZ, 0xc0, !PT ;  /* 0x0000007f07067812 */ /* 0x044fe200078ec0ff */
[C---:B0-----:R-:W-:Y:S01]  /*d000*/  IMAD.SHL.U32 R2, R7.reuse, 0x80, RZ ;  /* 0x0000008007027824 */ /* 0x041fe200078e00ff */
[----:B------:R-:W-:Y:S02]  /*d010*/  R2P PR, R7, 0x6 ;  /* 0x0000000607007804 */ /* 0x000fe40000000000 */
[----:B------:R-:W-:Y:S02]  /*d020*/  SHF.R.U32.HI R3, RZ, 0x5, R6 ;  /* 0x00000005ff037819 */ /* 0x000fe40000011606 */
[C---:B-1----:R-:W-:Y:S02]  /*d030*/  LOP3.LUT R4, R2.reuse, 0x400, RZ, 0xc0, !PT ;  /* 0x0000040002047812 */ /* 0x042fe400078ec0ff */
[----:B------:R-:W-:-:S03]  /*d040*/  LOP3.LUT R0, R2, 0x380, RZ, 0xc0, !PT ;  /* 0x0000038002007812 */ /* 0x000fc600078ec0ff */
[C---:B------:R-:W-:Y:S01]  /*d050*/  IMAD R4, R3.reuse, 0x800, R4 ;  /* 0x0000080003047824 */ /* 0x040fe200078e0204 */
[----:B------:R-:W-:Y:S01]  /*d060*/  LOP3.LUT R5, R0, 0x10, R7, 0xf8, !PT ;  /* 0x0000001000057812 */ /* 0x000fe200078ef807 */
[----:B------:R-:W-:Y:S02]  /*d070*/  IMAD R3, R3, 0x10, R0 ;  /* 0x0000001003037824 */ /* 0x000fe400078e0200 */
[----:B------:R-:W-:-:S05]  /*d080*/  IMAD.SHL.U32 R0, R7, 0x10, RZ ;  /* 0x0000001007007824 */ /* 0x000fca00078e00ff */
[--C-:B------:R-:W-:Y:S02]  /*d090*/  LOP3.LUT R3, R3, 0x70, R0.reuse, 0x78, !PT ;  /* 0x0000007003037812 */ /* 0x100fe400078e7800 */
[----:B------:R-:W-:Y:S02]  /*d0a0*/  LOP3.LUT R5, R5, 0x70, R0, 0x78, !PT ;  /* 0x0000007005057812 */ /* 0x000fe400078e7800 */
[----:B------:R-:W-:Y:S01]  /*d0b0*/  LOP3.LUT R2, R3, 0xc00, R2, 0xf8, !PT ;  /* 0x00000c0003027812 */ /* 0x000fe200078ef802 */
[----:B------:R-:W-:Y:S02]  /*d0c0*/  IMAD.SHL.U32 R3, R7, 0x2, RZ ;  /* 0x0000000207037824 */ /* 0x000fe400078e00ff */
[----:B------:R-:W-:Y:S01]  /*d0d0*/  IMAD.IADD R4, R4, 0x1, R5 ;  /* 0x0000000104047824 */ /* 0x000fe200078e0205 */
[----:B------:R-:W-:Y:S01]  /*d0e0*/  SHF.R.U32.HI R5, RZ, 0x3, R6 ;  /* 0x00000003ff057819 */ /* 0x000fe20000011606 */
[----:B------:R0:W-:Y:S04]  /*d0f0*/  STL [R1+0x28], R2 ;  /* 0x0000280201007387 */ /* 0x0001e80000100800 */
[----:B------:R1:W-:Y:S01]  /*d100*/  STL [R1+0x1c], R4 ;  /* 0x00001c0401007387 */ /* 0x0003e20000100800 */
[----:B0-----:R-:W-:-:S04]  /*d110*/  LOP3.LUT R2, R0, 0x3f0, RZ, 0xc0, !PT ;  /* 0x000003f000027812 */ /* 0x001fc800078ec0ff */
[----:B------:R-:W-:Y:S01]  /*d120*/  LOP3.LUT R3, R2, 0x70, R3, 0x78, !PT ;  /* 0x0000007002037812 */ /* 0x000fe200078e7803 */
[----:B------:R-:W-:Y:S02]  /*d130*/  IMAD.SHL.U32 R2, R6, 0x10, RZ ;  /* 0x0000001006027824 */ /* 0x000fe400078e00ff */
[----:B-1----:R-:W-:-:S03]  /*d140*/  IMAD.MOV.U32 R4, RZ, RZ, 0x20 ;  /* 0x00000020ff047424 */ /* 0x002fc600078e00ff */
[----:B------:R-:W-:Y:S01]  /*d150*/  LOP3.LUT R2, R3, 0x400, R2, 0xf8, !PT ;  /* 0x0000040003027812 */ /* 0x000fe200078ef802 */
[----:B------:R-:W-:-:S04]  /*d160*/  IMAD.MOV.U32 R3, RZ, RZ, 0x40 ;  /* 0x00000040ff037424 */ /* 0x000fc800078e00ff */
[----:B------:R-:W-:Y:S01]  /*d170*/  IMAD.IADD R2, R19, 0x1, R2 ;  /* 0x0000000113027824 */ /* 0x000fe200078e0202 */
[----:B------:R-:W-:Y:S02]  /*d180*/  SEL R7, R3, 0xffffffc0, !P2 ;  /* 0xffffffc003077807 */ /* 0x000fe40005000000 */
[----:B------:R-:W-:Y:S02]  /*d190*/  SEL R3, R4, 0xffffffe0, !P1 ;  /* 0xffffffe004037807 */ /* 0x000fe40004800000 */
[----:B------:R-:W-:Y:S01]  /*d1a0*/  LOP3.LUT R4, R5, 0x70, R0, 0xf8, !PT ;  /* 0x0000007005047812 */ /* 0x000fe200078ef800 */
[----:B------:R-:W-:Y:S04]  /*d1b0*/  STL [R1+0x10], R7 ;  /* 0x0000100701007387 */ /* 0x000fe80000100800 */
[----:B------:R0:W-:Y:S04]  /*d1c0*/  STL [R1+0xc], R3 ;  /* 0x00000c0301007387 */ /* 0x0001e80000100800 */
[----:B------:R-:W-:Y:S04]  /*d1d0*/  STL [R1+0x2c], R2 ;  /* 0x00002c0201007387 */ /* 0x000fe80000100800 */
[----:B------:R-:W-:Y:S01]  /*d1e0*/  STL [R1], RZ ;  /* 0x000000ff01007387 */ /* 0x000fe20000100800 */
[----:B0-----:R-:W-:Y:S01]  /*d1f0*/  LOP3.LUT R3, R0, 0x70, RZ, 0xc0, !PT ;  /* 0x0000007000037812 */ /* 0x001fe200078ec0ff */
[----:B------:R-:W-:-:S05]  /*d200*/  IMAD.MOV.U32 R0, RZ, RZ, 0x1 ;  /* 0x00000001ff007424 */ /* 0x000fca00078e00ff */
[----:B------:R0:W-:Y:S04]  /*d210*/  STL [R1+0x4], R0 ;  /* 0x0000040001007387 */ /* 0x0001e80000100800 */
[----:B------:R1:W-:Y:S01]  /*d220*/  STL [R1+0x30], RZ ;  /* 0x000030ff01007387 */ /* 0x0003e20000100800 */
[----:B0-----:R-:W-:-:S07]  /*d230*/  LOP3.LUT R0, R3, 0x80, RZ, 0xfc, !PT ;  /* 0x0000008003007812 */ /* 0x001fce00078efcff */
.L_x_272:
[----:B------:R-:W-:Y:S01]  /*d240*/  ULDC.64 UR4, c[0x0][0xc88] ;  /* 0x0003220000047ab9 */ /* 0x000fe20000000a00 */
[----:B------:R-:W-:Y:S01]  /*d250*/  ULDC.64 UR6, c[0x0][0xa18] ;  /* 0x0002860000067ab9 */ /* 0x000fe20000000a00 */
[----:B------:R-:W-:-:S06]  /*d260*/  UIMAD.WIDE UR4, UR45, 0x4, UR4 ;  /* 0x000000042d0478a5 */ /* 0x000fcc000f8e0204 */
[----:B------:R-:W-:Y:S02]  /*d270*/  IMAD.U32 R2, RZ, RZ, UR4 ;  /* 0x00000004ff027e24 */ /* 0x000fe4000f8e00ff */
[----:B------:R-:W-:Y:S01]  /*d280*/  IMAD.U32 R3, RZ, RZ, UR5 ;  /* 0x00000005ff037e24 */ /* 0x000fe2000f8e00ff */
[----:B------:R-:W-:Y:S01]  /*d290*/  UISETP.NE.U32.AND UP0, UPT, UR6, URZ, UPT ;  /* 0x0000003f0600728c */ /* 0x000fe2000bf05070 */
[----:B------:R-:W-:-:S03]  /*d2a0*/  ULDC.64 UR4, c[0x0][0xa28] ;  /* 0x00028a0000047ab9 */ /* 0x000fc60000000a00 */
[----:B--2---:R-:W2:Y:S01]  /*d2b0*/  LDG.E R2, desc[UR46][R2.64] ;  /* 0x0000002e02027981 */ /* 0x004ea2000c1e1900 */
[----:B------:R-:W-:Y:S02]  /*d2c0*/  UISETP.NE.AND.EX UP0, UPT, UR7, URZ, UPT, UP0 ;  /* 0x0000003f0700728c */ /* 0x000fe4000bf05300 */
[----:B------:R-:W-:Y:S01]  /*d2d0*/  UISETP.NE.U32.AND UP1, UPT, UR4, URZ, UPT ;  /* 0x0000003f0400728c */ /* 0x000fe2000bf25070 */
[----:B------:R-:W-:-:S03]  /*d2e0*/  ULDC UR8, c[0x0][0x288] ;  /* 0x0000a20000087ab9 */ /* 0x000fc60000000800 */
[----:B------:R-:W-:Y:S01]  /*d2f0*/  UISETP.NE.AND.EX UP1, UPT, UR5, URZ, UPT, UP1 ;  /* 0x0000003f0500728c */ /* 0x000fe2000bf25310 */
[----:B------:R-:W-:Y:S01]  /*d300*/  PLOP3.LUT P3, PT, PT, PT, UP0, 0x80, 0x0 ;  /* 0x000000000000781c */ /* 0x000fe20003f6f008 */
[----:B------:R-:W-:-:S04]  /*d310*/  IMAD.U32 R17, RZ, RZ, UR8 ;  /* 0x00000008ff117e24 */ /* 0x000fc8000f8e00ff */
[----:B------:R-:W-:Y:S02]  /*d320*/  PLOP3.LUT P2, PT, PT, PT, UP1, 0x80, 0x0 ;  /* 0x000000000000781c */ /* 0x000fe40003f4f018 */
[----:B--2---:R-:W-:-:S13]  /*d330*/  R2UR UR48, R2 ;  /* 0x00000000023072ca */ /* 0x004fda00000e0000 */
[----:B------:R-:W-:Y:S02]  /*d340*/  USHF.R.S32.HI UR50, URZ, 0x1f, UR48 ;  /* 0x0000001f3f327899 */ /* 0x000fe40008011430 */
[----:B------:R-:W-:Y:S02]  /*d350*/  USHF.L.U32 UR49, UR48, 0x2, URZ ;  /* 0x0000000230317899 */ /* 0x000fe4000800063f */
[----:B------:R-:W-:Y:S02]  /*d360*/  USHF.L.U64.HI UR51, UR48, 0x2, UR50 ;  /* 0x0000000230337899 */ /* 0x000fe40008010232 */
[----:B------:R-:W-:Y:S02]  /*d370*/  @UP0 UIADD3 UR6, UP3, UR49, UR6, URZ ;  /* 0x0000000631060290 */ /* 0x000fe4000ff7e03f */
[----:B------:R-:W-:Y:S02]  /*d380*/  @UP1 ULEA UR4, UP2, UR48, UR4, 0x2 ;  /* 0x0000000430041291 */ /* 0x000fe4000f84103f */
[----:B------:R-:W-:-:S02]  /*d390*/  @UP0 UIADD3.X UR7, UR51, UR7, URZ, UP3, !UPT ;  /* 0x0000000733070290 */ /* 0x000fc40009ffe43f */
[----:B------:R-:W-:Y:S01]  /*d3a0*/  @UP1 ULEA.HI.X UR5, UR48, UR5, UR50, 0x2, UP2 ;  /* 0x0000000530051291 */ /* 0x000fe200090f1432 */
[----:B------:R-:W-:-:S03]  /*d3b0*/  IMAD.U32 R2, RZ, RZ, UR6 ;  /* 0x00000006ff027e24 */ /* 0x000fc6000f8e00ff */
[----:B------:R-:W-:Y:S01]  /*d3c0*/  IMAD.U32 R3, RZ, RZ, UR7 ;  /* 0x00000007ff037e24 */ /* 0x000fe2000f8e00ff */
[----:B------:R-:W-:-:S04]  /*d3d0*/  ULDC.64 UR6, c[0x0][0xa08] ;  /* 0x0002820000067ab9 */ /* 0x000fc80000000a00 */
[----:B0-----:R0:W5:Y:S01]  /*d3e0*/  @P3 LDG.E R17, desc[UR46][R2.64] ;  /* 0x0000002e02113981 */ /* 0x001162000c1e1900 */
[----:B------:R-:W-:Y:S01]  /*d3f0*/  ISETP.NE.U32.AND P1, PT, RZ, UR6, PT ;  /* 0x00000006ff007c0c */ /* 0x000fe2000bf25070 */
[----:B------:R-:W-:Y:S01]  /*d400*/  UIADD3 UR6, UP1, UR49, UR6, URZ ;  /* 0x0000000631067290 */ /* 0x000fe2000ff3e03f */
[----:B0-----:R-:W-:Y:S02]  /*d410*/  IMAD.U32 R2, RZ, RZ, UR4 ;  /* 0x00000004ff027e24 */ /* 0x001fe4000f8e00ff */
[----:B------:R-:W-:Y:S01]  /*d420*/  IMAD.U32 R3, RZ, RZ, UR5 ;  /* 0x00000005ff037e24 */ /* 0x000fe2000f8e00ff */
[----:B------:R-:W-:Y:S02]  /*d430*/  ULDC.64 UR4, c[0x0][0xa00] ;  /* 0x0002800000047ab9 */ /* 0x000fe40000000a00 */
[----:B------:R-:W-:Y:S01]  /*d440*/  ISETP.NE.U32.AND P0, PT, RZ, UR4, PT ;  /* 0x00000004ff007c0c */ /* 0x000fe2000bf05070 */
[----:B------:R-:W-:Y:S01]  /*d450*/  UIADD3 UR4, UP0, UR49, UR4, URZ ;  /* 0x0000000431047290 */ /* 0x000fe2000ff1e03f */
[----:B------:R-:W-:Y:S01]  /*d460*/  ISETP.NE.AND.EX P1, PT, RZ, UR7, PT, P1 ;  /* 0x00000007ff007c0c */ /* 0x000fe2000bf25310 */
[----:B------:R0:W2:Y:S01]  /*d470*/  @P2 LDG.E R7, desc[UR46][R2.64] ;  /* 0x0000002e02072981 */ /* 0x0000a2000c1e1900 */
[----:B------:R-:W-:Y:S01]  /*d480*/  ISETP.NE.AND.EX P0, PT, RZ, UR5, PT, P0 ;  /* 0x00000005ff007c0c */ /* 0x000fe2000bf05300 */
[----:B------:R-:W-:Y:S01]  /*d490*/  UIADD3.X UR5, UR51, UR5, URZ, UP0, !UPT ;  /* 0x0000000533057290 */ /* 0x000fe200087fe43f */
[----:B------:R-:W-:Y:S01]  /*d4a0*/  IMAD.U32 R4, RZ, RZ, UR6 ;  /* 0x00000006ff047e24 */ /* 0x000fe2000f8e00ff */
[----:B------:R-:W-:Y:S01]  /*d4b0*/  UIADD3.X UR7, UR51, UR7, URZ, UP1, !UPT ;  /* 0x0000000733077290 */ /* 0x000fe20008ffe43f */
[----:B0-----:R-:W-:-:S03]  /*d4c0*/  IMAD.U32 R2, RZ, RZ, UR4 ;  /* 0x00000004ff027e24 */ /* 0x001fc6000f8e00ff */
[----:B------:R-:W-:Y:S02]  /*d4d0*/  IMAD.U32 R3, RZ, RZ, UR5 ;  /* 0x00000005ff037e24 */ /* 0x000fe4000f8e00ff */
[----:B------:R-:W-:-:S04]  /*d4e0*/  IMAD.U32 R5, RZ, RZ, UR7 ;  /* 0x00000007ff057e24 */ /* 0x000fc8000f8e00ff */
[----:B------:R0:W5:Y:S04]  /*d4f0*/  @P0 LDG.E R0, desc[UR46][R2.64] ;  /* 0x0000002e02000981 */ /* 0x000168000c1e1900 */
[----:B------:R0:W5:Y:S01]  /*d500*/  @P1 LDG.E R6, desc[UR46][R4.64] ;  /* 0x0000002e04061981 */ /* 0x000162000c1e1900 */
[----:B------:R-:W-:Y:S01]  /*d510*/  UMOV UR41, URZ ;  /* 0x0000003f00297c82 */ /* 0x000fe20008000000 */
[----:B--2---:R-:W-:Y:S01]  /*d520*/  @P2 R2UR UR41, R7 ;  /* 0x00000000072922ca */ /* 0x004fe200000e0000 */
[----:B0-----:R-:W-:-:S14]  /*d530*/  @P3 BRA `(.L_x_202) ;  /* 0x0000000000103947 */ /* 0x001fdc0003800000 */
[----:B------:R-:W-:Y:S05]  /*d540*/  @!P0 BRA `(.L_x_202) ;  /* 0x00000000000c8947 */ /* 0x000fea0003800000 */
[----:B-----5:R-:W2:Y:S04]  /*d550*/  LDG.E R17, desc[UR46][R2.64] ;  /* 0x0000002e02117981 */ /* 0x020ea8000c1e1900 */
[----:B------:R-:W2:Y:S02]  /*d560*/  LDG.E R2, desc[UR46][R2.64+0x4] ;  /* 0x0000042e02027981 */ /* 0x000ea4000c1e1900 */
[----:B--2---:R-:W-:-:S07]  /*d570*/  IMAD.IADD R17, R2, 0x1, -R17 ;  /* 0x0000000102117824 */ /* 0x004fce00078e0a11 */
.L_x_202:
[----:B------:R-:W-:Y:S01]  /*d580*/  UMOV UR54, URZ ;  /* 0x0000003f00367c82 */ /* 0x000fe20008000000 */
[----:B-----5:R-:W-:Y:S01]  /*d590*/  @P0 R2UR UR54, R0 ;  /* 0x00000000003602ca */ /* 0x020fe200000e0000 */
[----:B------:R-:W-:Y:S01]  /*d5a0*/  IMAD.U32 R0, RZ, RZ, UR48 ;  /* 0x00000030ff007e24 */ /* 0x000fe2000f8e00ff */
[----:B------:R-:W-:Y:S01]  /*d5b0*/  ULDC.64 UR6, c[0x0][0xa20] ;  /* 0x0002880000067ab9 */ /* 0x000fe20000000a00 */
[----:B------:R-:W-:Y:S01]  /*d5c0*/  UMOV UR42, URZ ;  /* 0x0000003f002a7c82 */ /* 0x000fe20008000000 */
[----:B------:R-:W-:Y:S01]  /*d5d0*/  ISETP.NE.U32.AND P0, PT, RZ, UR6, PT ;  /* 0x00000006ff007c0c */ /* 0x000fe2000bf05070 */
[----:B------:R-:W-:Y:S01]  /*d5e0*/  ULDC.64 UR4, c[0x0][0x418] ;  /* 0x0001060000047ab9 */ /* 0x000fe20000000a00 */
[----:B------:R0:W-:Y:S01]  /*d5f0*/  STL [R1+0x8], R0 ;  /* 0x0000080001007387 */ /* 0x0001e20000100800 */
[----:B------:R-:W-:Y:S01]  /*d600*/  @P1 R2UR UR42, R6 ;  /* 0x00000000062a12ca */ /* 0x000fe200000e0000 */
[----:B------:R-:W-:Y:S01]  /*d610*/  UISETP.NE.U32.AND UP0, UPT, UR4, URZ, UPT ;  /* 0x0000003f0400728c */ /* 0x000fe2000bf05070 */
[----:B------:R-:W-:-:S02]  /*d620*/  ISETP.NE.AND.EX P0, PT, RZ, UR7, PT, P0 ;  /* 0x00000007ff007c0c */ /* 0x000fc4000bf05300 */
[----:B------:R-:W-:Y:S01]  /*d630*/  ULDC UR4, c[0x0][0x424] ;  /* 0x0001090000047ab9 */ /* 0x000fe20000000800 */
[----:B------:R-:W-:-:S03]  /*d640*/  UISETP.NE.AND.EX UP0, UPT, UR5, URZ, UPT, UP0 ;  /* 0x0000003f0500728c */ /* 0x000fc6000bf05300 */
[----:B------:R-:W-:Y:S01]  /*d650*/  ULDC UR5, c[0x0][0x2f0] ;  /* 0x0000bc0000057ab9 */ /* 0x000fe20000000800 */
[----:B------:R-:W-:-:S04]  /*d660*/  USEL UR4, UR4, 0x1, UP0 ;  /* 0x0000000104047887 */ /* 0x000fc80008000000 */
[----:B------:R-:W-:Y:S02]  /*d670*/  UIMAD UR4, UR4, UR5, URZ ;  /* 0x00000005040472a4 */ /* 0x000fe4000f8e023f */
[----:B------:R-:W-:Y:S01]  /*d680*/  UIADD3 UR42, UR42, UR41, URZ ;  /* 0x000000292a2a7290 */ /* 0x000fe2000fffe03f */
[----:B0-----:R-:W-:Y:S11]  /*d690*/  @!P0 BRA `(.L_x_203) ;  /* 0x00000000001c8947 */ /* 0x001ff60003800000 */
[----:B------:R-:W-:-:S04]  /*d6a0*/  UIADD3 UR4, UP0, UR49, UR6, URZ ;  /* 0x0000000631047290 */ /* 0x000fc8000ff1e03f */
[----:B------:R-:W-:Y:S02]  /*d6b0*/  UIADD3.X UR5, UR51, UR7, URZ, UP0, !UPT ;  /* 0x0000000733057290 */ /* 0x000fe400087fe43f */
[----:B------:R-:W-:-:S04]  /*d6c0*/  IMAD.U32 R2, RZ, RZ, UR4 ;  /* 0x00000004ff027e24 */ /* 0x000fc8000f8e00ff */
[----:B------:R-:W-:-:S05]  /*d6d0*/  IMAD.U32 R3, RZ, RZ, UR5 ;  /* 0x00000005ff037e24 */ /* 0x000fca000f8e00ff */
[----:B------:R-:W2:Y:S02]  /*d6e0*/  LDG.E R2, desc[UR46][R2.64] ;  /* 0x0000002e02027981 */ /* 0x000ea4000c1e1900 */
[----:B--2---:R-:W-:Y:S01]  /*d6f0*/  R2UR UR4, R2 ;  /* 0x00000000020472ca */ /* 0x004fe200000e0000 */
[----:B------:R-:W-:-:S14]  /*d700*/  BRA `(.L_x_204) ;  /* 0x0000000000187947 */ /* 0x000fdc0003800000 */
.L_x_203:
[----:B------:R-:W-:Y:S05]  /*d710*/  @!P1 BRA `(.L_x_204) ;  /* 0x0000000000149947 */ /* 0x000fea0003800000 */
[----:B------:R-:W2:Y:S04]  /*d720*/  LDG.E R0, desc[UR46][R4.64] ;  /* 0x0000002e04007981 */ /* 0x000ea8000c1e1900 */
[----:B------:R-:W3:Y:S01]  /*d730*/  LDG.E R4, desc[UR46][R4.64+0x4] ;  /* 0x0000042e04047981 */ /* 0x000ee2000c1e1900 */
[----:B--2---:R-:W-:Y:S02]  /*d740*/  R2UR UR5, R0 ;  /* 0x00000000000572ca */ /* 0x004fe400000e0000 */
[----:B---3--:R-:W-:-:S13]  /*d750*/  R2UR UR4, R4 ;  /* 0x00000000040472ca */ /* 0x008fda00000e0000 */
[----:B------:R-:W-:-:S12]  /*d760*/  UIADD3 UR4, -UR5, UR4, URZ ;  /* 0x0000000405047290 */ /* 0x000fd8000fffe13f */
.L_x_204:
[----:B------:R-:W-:Y:S01]  /*d770*/  UIADD3 UR41, -UR41, UR4, URZ ;  /* 0x0000000429297290 */ /* 0x000fe2000fffe13f */
[----:B------:R-:W-:Y:S03]  /*d780*/  BSSY B7, `(.L_x_205) ;  /* 0x000039e000077945 */ /* 0x000fe60003800000 */
[----:B------:R-:W-:Y:S02]  /*d790*/  UIADD3 UR40, UR41, 0x7f, URZ ;  /* 0x0000007f29287890 */ /* 0x000fe4000fffe03f */
[----:B------:R-:W-:Y:S02]  /*d7a0*/  ISETP.LT.AND P0, PT, RZ, UR41, PT ;  /* 0x00000029ff007c0c */ /* 0x000fe4000bf01270 */
[----:B------:R-:W-:-:S04]  /*d7b0*/  USHF.R.S32.HI UR4, URZ, 0x1f, UR40 ;  /* 0x0000001f3f047899 */ /* 0x000fc80008011428 */
[----:B------:R-:W-:-:S07]  /*d7c0*/  ULEA.HI UR40, UR4, UR40, URZ, 0x7 ;  /* 0x0000002804287291 */ /* 0x000fce000f8f383f */
[----:B------:R-:W-:Y:S05]  /*d7d0*/  @P0 BRA `(.L_x_206) ;  /* 0x0000000000480947 */ /* 0x000fea0003800000 */
[----:B------:R-:W0:Y:S02]  /*d7e0*/  S2R R0, SR_TID.X ;  /* 0x0000000000007919 */ /* 0x000e240000002100 */
[----:B0-----:R-:W-:-:S04]  /*d7f0*/  LOP3.LUT R0, R0, 0x7f, RZ, 0xc0, !PT ;  /* 0x0000007f00007812 */ /* 0x001fc800078ec0ff */
[----:B------:R-:W-:-:S13]  /*d800*/  ISETP.NE.AND P0, PT, R0, RZ, PT ;  /* 0x000000ff0000720c */ /* 0x000fda0003f05270 */
[----:B------:R-:W-:Y:S05]  /*d810*/  @P0 BRA `(.L_x_207) ;  /* 0x0000003800500947 */ /* 0x000fea0003800000 */
[----:B------:R-:W0:Y:S01]  /*d820*/  S2R R3, SR_LANEID ;  /* 0x0000000000037919 */ /* 0x000e220000000000 */
[----:B------:R-:W-:Y:S02]  /*d830*/  VOTEU.ANY UR4, UPT, PT ;  /* 0x0000000000047886 */ /* 0x000fe400038e0100 */
[----:B------:R-:W0:Y:S08]  /*d840*/  FLO.U32 R0, UR4 ;  /* 0x0000000400007d00 */ /* 0x000e3000080e0000 */
[----:B------:R-:W2:Y:S01]  /*d850*/  POPC R5, UR4 ;  /* 0x0000000400057d09 */ /* 0x000ea20008000000 */
[----:B0-----:R-:W-:-:S02]  /*d860*/  ISETP.EQ.U32.AND P0, PT, R0, R3, PT ;  /* 0x000000030000720c */ /* 0x001fc40003f02070 */
[----:B------:R-:W2:Y:S11]  /*d870*/  LDC.64 R2, c[0x0][0xc60] ;  /* 0x00031800ff027b82 */ /* 0x000eb60000000a00 */
[----:B--2---:R-:W2:Y:S01]  /*d880*/  @P0 ATOMG.E.ADD.STRONG.GPU PT, R3, desc[UR46][R2.64], R5 ;  /* 0x00000005020309a8 */ /* 0x004ea200081ee1ee */
[----:B------:R-:W0:Y:S02]  /*d890*/  S2R R4, SR_LTMASK ;  /* 0x0000000000047919 */ /* 0x000e240000003900 */
[----:B0-----:R-:W-:-:S04]  /*d8a0*/  LOP3.LUT R4, R4, UR4, RZ, 0xc0, !PT ;  /* 0x0000000404047c12 */ /* 0x001fc8000f8ec0ff */
[----:B------:R-:W0:Y:S01]  /*d8b0*/  POPC R7, R4 ;  /* 0x0000000400077309 */ /* 0x000e220000000000 */
[----:B--2---:R-:W0:Y:S02]  /*d8c0*/  SHFL.IDX PT, R0, R3, R0, 0x1f ;  /* 0x00001f0003007589 */ /* 0x004e2400000e0000 */
[----:B0-----:R-:W-:-:S05]  /*d8d0*/  IADD3 R0, R0, UR43, R7 ;  /* 0x0000002b00007c10 */ /* 0x001fca000fffe007 */
[----:B------:R0:W-:Y:S01]  /*d8e0*/  STL [R1+0x20], R0 ;  /* 0x0000200001007387 */ /* 0x0001e20000100800 */
[----:B------:R-:W-:Y:S05]  /*d8f0*/  BRA `(.L_x_207) ;  /* 0x0000003800187947 */ /* 0x000fea0003800000 */
.L_x_206:
[----:B------:R-:W-:Y:S01]  /*d900*/  VIADD R0, R19, 0x28400 ;  /* 0x0002840013007836 */ /* 0x000fe20000000000 */
[----:B------:R-:W-:Y:S04]  /*d910*/  BSSY B6, `(.L_x_208) ;  /* 0x0000013000067945 */ /* 0x000fe80003800000 */
[----:B------:R-:W-:-:S13]  /*d920*/  LOP3.LUT P0, RZ, R0, 0x3ff, RZ, 0xc0, !PT ;  /* 0x000003ff00ff7812 */ /* 0x000fda000780c0ff */
[----:B------:R-:W-:Y:S05]  /*d930*/  @!P0 BRA `(.L_x_209) ;  /* 0x0000000000408947 */ /* 0x000fea0003800000 */
[----:B------:R-:W-:Y:S01]  /*d940*/  MOV R2, 0x0 ;  /* 0x0000000000027802 */ /* 0x000fe20000000f00 */
        /* <DEDUP_REMOVED lines=14> */
[----:B01----:R-:W-:Y:S05]  /*da30*/  CALL.ABS.NOINC R2 ;  /* 0x0000000002007343 */ /* 0x003fea0003c00000 */
.L_x_209:
[----:B------:R-:W-:Y:S05]  /*da40*/  BSYNC B6 ;  /* 0x0000000000067941 */ /* 0x000fea0003800000 */
.L_x_208:
[----:B------:R-:W2:Y:S01]  /*da50*/  LDL.LU R16, [R1+0x14] ;  /* 0x0000140001107983 */ /* 0x000ea20000300800 */
[----:B------:R-:W-:Y:S01]  /*da60*/  VIADD R0, R19, 0x10400 ;  /* 0x0001040013007836 */ /* 0x000fe20000000000 */
[----:B------:R-:W-:Y:S04]  /*da70*/  BSSY B6, `(.L_x_210) ;  /* 0x0000016000067945 */ /* 0x000fe80003800000 */
[----:B------:R-:W-:Y:S02]  /*da80*/  LOP3.LUT P0, RZ, R0, 0x3ff, RZ, 0xc0, !PT ;  /* 0x000003ff00ff7812 */ /* 0x000fe4000780c0ff */
[----:B--2---:R-:W-:-:S11]  /*da90*/  LOP3.LUT R16, R16, 0xfffffffe, RZ, 0xc0, !PT ;  /* 0xfffffffe10107812 */ /* 0x004fd600078ec0ff */
[----:B------:R-:W-:-:S05]  /*daa0*/  @P0 LOP3.LUT R16, R16, 0x1, RZ, 0xfc, !PT ;  /* 0x0000000110100812 */ /* 0x000fca00078efcff */
[----:B------:R0:W-:Y:S01]  /*dab0*/  STL [R1+0x14], R16 ;  /* 0x0000141001007387 */ /* 0x0001e20000100800 */
[----:B------:R-:W-:Y:S05]  /*dac0*/  @!P0 BRA `(.L_x_211) ;  /* 0x0000000000408947 */ /* 0x000fea0003800000 */
[----:B------:R-:W-:Y:S01]  /*dad0*/  MOV R2, 0x0 ;  /* 0x0000000000027802 */ /* 0x000fe20000000f00 */
[----:B------:R-:W-:Y:S01]  /*dae0*/  ULDC.64 UR6, c[0x4][0xc0] ;  /* 0x0100300000067ab9 */ /* 0x000fe20000000a00 */
[----:B------:R-:W-:Y:S01]  /*daf0*/  ULDC.64 UR8, c[0x4][0xc8] ;  /* 0x0100320000087ab9 */ /* 0x000fe20000000a00 */
[----:B------:R-:W-:Y:S01]  /*db00*/  ULDC.64 UR4, c[0x4][0x10] ;  /* 0x0100040000047ab9 */ /* 0x000fe20000000a00 */
[----:B------:R-:W-:Y:S02]  /*db10*/  IMAD.U32 R4, RZ, RZ, UR6 ;  /* 0x00000006ff047e24 */ /* 0x000fe4000f8e00ff */
[----:B------:R-:W2:Y:S01]  /*db20*/  LDC.64 R2, c[0x4][R2] ;  /* 0x0100000002027b82 */ /* 0x000ea20000000a00 */
        /* <DEDUP_REMOVED lines=9> */
[----:B012---:R-:W-:Y:S05]  /*dbc0*/  CALL.ABS.NOINC R2 ;  /* 0x0000000002007343 */ /* 0x007fea0003c00000 */
.L_x_211:
[----:B------:R-:W-:Y:S05]  /*dbd0*/  BSYNC B6 ;  /* 0x0000000000067941 */ /* 0x000fea0003800000 */
.L_x_210:
        /* <DEDUP_REMOVED lines=20> */
.L_x_213:
[----:B------:R-:W-:Y:S05]  /*dd20*/  BSYNC B6 ;  /* 0x0000000000067941 */ /* 0x000fea0003800000 */
.L_x_212:
[----:B------:R-:W-:Y:S01]  /*dd30*/  LOP3.LUT P6, RZ, R16, 0x1, RZ, 0xc0, !PT ;  /* 0x0000000110ff7812 */ /* 0x000fe200078cc0ff */
[----:B------:R-:W-:-:S12]  /*dd40*/  BSSY B6, `(.L_x_214) ;  /* 0x0000012000067945 */ /* 0x000fd80003800000 */
        /* <DEDUP_REMOVED lines=17> */
.L_x_215:
[----:B------:R-:W-:Y:S05]  /*de60*/  BSYNC B6 ;  /* 0x0000000000067941 */ /* 0x000fea0003800000 */
.L_x_214:
[----:B------:R-:W2:Y:S01]  /*de70*/  LDL R18, [R1+0x8] ;  /* 0x0000080001127983 */ /* 0x000ea20000100800 */
[----:B------:R-:W-:Y:S02]  /*de80*/  ULDC.64 UR4, c[0x0][0x9f8] ;  /* 0x00027e0000047ab9 */ /* 0x000fe40000000a00 */
[----:B------:R-:W-:-:S04]  /*de90*/  UISETP.NE.U32.AND UP0, UPT, UR4, URZ, UPT ;  /* 0x0000003f0400728c */ /* 0x000fc8000bf05070 */
[----:B------:R-:W-:-:S06]  /*dea0*/  UISETP.NE.AND.EX UP0, UPT, UR5, URZ, UPT, UP0 ;  /* 0x0000003f0500728c */ /* 0x000fcc000bf05300 */
[----:B------:R-:W-:-:S05]  /*deb0*/  PLOP3.LUT P0, PT, PT, PT, UP0, 0x80, 0x0 ;  /* 0x000000000000781c */ /* 0x000fca0003f0f008 */
[----:B------:R-:W-:-:S04]  /*dec0*/  @UP0 UIADD3 UR4, UP1, UR49, UR4, URZ ;  /* 0x0000000431040290 */ /* 0x000fc8000ff3e03f */
[----:B------:R-:W-:Y:S02]  /*ded0*/  @UP0 UIADD3.X UR5, UR51, UR5, URZ, UP1, !UPT ;  /* 0x0000000533050290 */ /* 0x000fe40008ffe43f */
[----:B------:R-:W-:-:S04]  /*dee0*/  IMAD.U32 R2, RZ, RZ, UR4 ;  /* 0x00000004ff027e24 */ /* 0x000fc8000f8e00ff */
[----:B------:R-:W-:Y:S01]  /*def0*/  IMAD.U32 R3, RZ, RZ, UR5 ;  /* 0x00000005ff037e24 */ /* 0x000fe2000f8e00ff */
[----:B------:R-:W3:Y:S01]  /*df00*/  S2R R0, SR_TID.X ;  /* 0x0000000000007919 */ /* 0x000ee20000002100 */
[----:B------:R-:W-:-:S03]  /*df10*/  ULDC.64 UR4, c[0x0][0xa08] ;  /* 0x0002820000047ab9 */ /* 0x000fc60000000a00 */
[----:B--2---:R2:W4:Y:S01]  /*df20*/  @P0 LDG.E R18, desc[UR46][R2.64] ;  /* 0x0000002e02120981 */ /* 0x004522000c1e1900 */
[----:B---3--:R-:W-:-:S04]  /*df30*/  SHF.R.U32.HI R0, RZ, 0x5, R0 ;  /* 0x00000005ff007819 */ /* 0x008fc80000011600 */
[----:B------:R-:W-:Y:S01]  /*df40*/  LOP3.LUT R0, R0, 0x3, RZ, 0xc0, !PT ;  /* 0x0000000300007812 */ /* 0x000fe200078ec0ff */
[----:B--2---:R-:W2:Y:S01]  /*df50*/  LDC.64 R2, c[0x0][0x418] ;  /* 0x00010600ff027b82 */ /* 0x004ea20000000a00 */
[----:B----4-:R-:W-:Y:S01]  /*df60*/  SHF.R.S32.HI R8, RZ, 0x1f, R18 ;  /* 0x0000001fff087819 */ /* 0x010fe20000011412 */
[----:B------:R3:W-:Y:S01]  /*df70*/  @P0 STL [R1+0x8], R18 ;  /* 0x0000081201000387 */ /* 0x0007e20000100800 */
[----:B--2---:R-:W-:Y:S01]  /*df80*/  LOP3.LUT P0, RZ, R2, UR4, RZ, 0xfc, !PT ;  /* 0x0000000402ff7c12 */ /* 0x004fe2000f80fcff */
[----:B------:R-:W-:Y:S02]  /*df90*/  UMOV UR4, 0xffffffff ;  /* 0xffffffff00047882 */ /* 0x000fe40000000000 */
[----:B------:R3:W-:Y:S01]  /*dfa0*/  STL [R1+0x18], R8 ;  /* 0x0000180801007387 */ /* 0x0007e20000100800 */
[----:B------:R-:W-:-:S04]  /*dfb0*/  LOP3.LUT P0, RZ, R3, UR5, RZ, 0xfc, P0 ;  /* 0x0000000503ff7c12 */ /* 0x000fc8000800fcff */
[----:B0-----:R-:W-:Y:S01]  /*dfc0*/  SEL R16, R18, RZ, !P0 ;  /* 0x000000ff12107207 */ /* 0x001fe20004000000 */
[----:B------:R-:W-:Y:S08]  /*dfd0*/  BRA.DIV UR4, `(.L_x_216) ;  /* 0x0000004204687947 */ /* 0x000ff0000b800000 */
[----:B------:R0:W2:Y:S02]  /*dfe0*/  SHFL.IDX PT, R14, R0, RZ, 0x1f ;  /* 0x00001fff000e7589 */ /* 0x0000a400000e0000 */
.L_x_291:
[----:B0-----:R-:W4:Y:S01]  /*dff0*/  LDL.LU R0, [R1+0x14] ;  /* 0x0000140001007983 */ /* 0x001f220000300800 */
[----:B------:R-:W-:Y:S02]  /*e000*/  PLOP3.LUT P1, PT, PT, PT, PT, 0x8, 0x0 ;  /* 0x000000000000781c */ /* 0x000fe40003f2e170 */
[----:B--2---:R-:W-:Y:S02]  /*e010*/  ISETP.NE.AND P0, PT, R14, RZ, PT ;  /* 0x000000ff0e00720c */ /* 0x004fe40003f05270 */
[----:B----4-:R-:W-:-:S09]  /*e020*/  LOP3.LUT R0, R0, 0xfffffffe, RZ, 0xc0, !PT ;  /* 0xfffffffe00007812 */ /* 0x010fd200078ec0ff */
[----:B------:R-:W-:-:S05]  /*e030*/  @P1 LOP3.LUT R0, R0, 0x1, RZ, 0xfc, !PT ;  /* 0x0000000100001812 */ /* 0x000fca00078efcff */
[----:B------:R0:W-:Y:S01]  /*e040*/  STL [R1+0x14], R0 ;  /* 0x0000140001007387 */ /* 0x0001e20000100800 */
[----:B------:R-:W-:Y:S05]  /*e050*/  @P0 BRA `(.L_x_217) ;  /* 0x0000000400940947 */ /* 0x000fea0003800000 */
[----:B------:R-:W-:-:S06]  /*e060*/  ULEA.HI.SX32 UR4, UR40, 0xffffffff, 0x19 ;  /* 0xffffffff28047891 */ /* 0x000fcc000f8fca3f */
[----:B0-----:R-:W-:Y:S01]  /*e070*/  IMAD.U32 R0, RZ, RZ, UR4 ;  /* 0x00000004ff007e24 */ /* 0x001fe2000f8e00ff */
[----:B------:R-:W-:-:S03]  /*e080*/  UMOV UR4, 0xffffffff ;  /* 0xffffffff00047882 */ /* 0x000fc60000000000 */
[----:B------:R-:W-:Y:S05]  /*e090*/  BRA.DIV UR4, `(.L_x_218) ;  /* 0x0000004204587947 */ /* 0x000fea000b800000 */
[----:B------:R-:W-:-:S13]  /*e0a0*/  ELECT P6, URZ, PT ;  /* 0x00000000003f782f */ /* 0x000fda00038c0000 */
.L_x_294:
[----:B------:R-:W-:Y:S05]  /*e0b0*/  @!P6 BRA `(.L_x_217) ;  /* 0x00000004007ce947 */ /* 0x000fea0003800000 */
[----:B------:R-:W-:-:S04]  /*e0c0*/  ISETP.NE.U32.AND P0, PT, R2, RZ, PT ;  /* 0x000000ff0200720c */ /* 0x000fc80003f05070 */
[----:B------:R-:W-:-:S13]  /*e0d0*/  ISETP.NE.AND.EX P0, PT, R3, RZ, PT, P0 ;  /* 0x000000ff0300720c */ /* 0x000fda0003f05300 */
[----:B------:R-:W-:Y:S05]  /*e0e0*/  @!P0 BRA `(.L_x_219) ;  /* 0x0000000000448947 */ /* 0x000fea0003800000 */
[----:B------:R-:W0:Y:S01]  /*e0f0*/  LDC R7, c[0x0][0x43c] ;  /* 0x00010f00ff077b82 */ /* 0x000e220000000800 */
[----:B------:R-:W-:Y:S01]  /*e100*/  ULDC.64 UR4, c[0x0][0x428] ;  /* 0x00010a0000047ab9 */ /* 0x000fe20000000a00 */
[----:B0-----:R-:W-:-:S13]  /*e110*/  ISETP.NE.AND P0, PT, R7, 0x1, PT ;  /* 0x000000010700780c */ /* 0x001fda0003f05270 */
[----:B------:R-:W0:Y:S02]  /*e120*/  @P0 LDC.64 R4, c[0x0][0x440] ;  /* 0x00011000ff040b82 */ /* 0x000e240000000a00 */
[----:B0-----:R-:W-:-:S04]  /*e130*/  @P0 IMAD.HI.U32 R6, R0, R4, RZ ;  /* 0x0000000400060227 */ /* 0x001fc800078e00ff */
        /* <DEDUP_REMOVED lines=12> */
.L_x_219:
[----:B------:R-:W2:Y:S04]  /*e200*/  LDL R4, [R1] ;  /* 0x0000000001047983 */ /* 0x000ea80000100800 */
[----:B0-----:R-:W4:Y:S01]  /*e210*/  LDL R3, [R1+0x4] ;  /* 0x0000040001037983 */ /* 0x001f220000100800 */
[----:B------:R-:W0:Y:S02]  /*e220*/  S2R R2, SR_TID.X ;  /* 0x0000000000027919 */ /* 0x000e240000002100 */
[----:B0-----:R-:W-:-:S04]  /*e230*/  LOP3.LUT R2, R2, 0x7f, RZ, 0xc0, !PT ;  /* 0x0000007f02027812 */ /* 0x001fc800078ec0ff */
[----:B------:R-:W-:Y:S01]  /*e240*/  ISETP.NE.AND P1, PT, R2, RZ, PT ;  /* 0x000000ff0200720c */ /* 0x000fe20003f25270 */
[----:B--2---:R-:W-:Y:S01]  /*e250*/  IMAD R4, R4, 0x8, R19 ;  /* 0x0000000804047824 */ /* 0x004fe200078e0213 */
[----:B----4-:R-:W-:-:S04]  /*e260*/  SHF.L.U32 R3, R3, 0x1f, RZ ;  /* 0x0000001f03037819 */ /* 0x010fc800000006ff */
[----:B------:R-:W0:Y:S02]  /*e270*/  SYNCS.PHASECHK.TRANS64.TRYWAIT P0, [R4+URZ+0x38880], R3 ;  /* 0x03888003040075a7 */ /* 0x000e24000800017f */
[----:B0-----:R-:W-:Y:S05]  /*e280*/  @!P0 BRA `(.L_x_220) ;  /* 0x0000003c00fc8947 */ /* 0x001fea0003800000 */
.L_x_295:
        /* <DEDUP_REMOVED lines=8> */
.L_x_221:
[----:B------:R-:W2:Y:S01]  /*e310*/  LDL R2, [R1] ;  /* 0x0000000001027983 */ /* 0x000ea20000100800 */
[----:B------:R-:W-:Y:S01]  /*e320*/  R2UR UR33, R4 ;  /* 0x00000000042172ca */ /* 0x000fe200000e0000 */
[----:B------:R-:W-:Y:S01]  /*e330*/  UIADD3 UR4, UP0, UR52, 0x470, URZ ;  /* 0x0000047034047890 */ /* 0x000fe2000ff1e03f */
[----:B------:R-:W-:Y:S01]  /*e340*/  LEA R0, R0, UR42, 0x7 ;  /* 0x0000002a00007c11 */ /* 0x000fe2000f8e38ff */
[----:B------:R-:W-:Y:S01]  /*e350*/  UMOV UR6, 0x0 ;  /* 0x0000000000067882 */ /* 0x000fe20000000000 */
[----:B-----5:R-:W-:Y:S01]  /*e360*/  R2UR UR37, R16 ;  /* 0x00000000102572ca */ /* 0x020fe200000e0000 */
[----:B------:R-:W-:Y:S01]  /*e370*/  UIADD3.X UR5, URZ, UR53, URZ, UP0, !UPT ;  /* 0x000000353f057290 */ /* 0x000fe200087fe43f */
[----:B------:R-:W-:Y:S01]  /*e380*/  R2UR UR35, R0 ;  /* 0x00000000002372ca */ /* 0x000fe200000e0000 */
[----:B------:R-:W-:Y:S01]  /*e390*/  UMOV UR7, 0x14f00000 ;  /* 0x14f0000000077882 */ /* 0x000fe20000000000 */
[----:B------:R-:W-:Y:S01]  /*e3a0*/  UMOV UR34, URZ ;  /* 0x0000003f00227c82 */ /* 0x000fe20008000000 */
[----:B------:R-:W-:Y:S01]  /*e3b0*/  UMOV UR10, 0x80 ;  /* 0x00000080000a7882 */ /* 0x000fe20000000000 */
[----:B------:R-:W-:-:S03]  /*e3c0*/  UMOV UR12, UR36 ;  /* 0x00000024000c7c82 */ /* 0x000fc60008000000 */
[----:B------:R-:W-:-:S04]  /*e3d0*/  UIADD3 UR33, UR33, 0x38870, URZ ;  /* 0x0003887021217890 */ /* 0x000fc8000fffe03f */
[----:B------:R-:W-:Y:S02]  /*e3e0*/  UMOV UR13, UR37 ;  /* 0x00000025000d7c82 */ /* 0x000fe40008000000 */
[----:B------:R-:W-:Y:S01]  /*e3f0*/  UMOV UR11, UR35 ;  /* 0x00000023000b7c82 */ /* 0x000fe20008000000 */
[----:B------:R-:W-:Y:S01]  /*e400*/  UMOV UR9, UR33 ;  /* 0x0000002100097c82 */ /* 0x000fe20008000000 */
[----:B--2---:R-:W-:-:S05]  /*e410*/  IMAD R2, R2, 0x8000, R19 ;  /* 0x0000800002027824 */ /* 0x004fca00078e0213 */
[----:B------:R-:W-:-:S13]  /*e420*/  R2UR UR8, R2 ;  /* 0x00000000020872ca */ /* 0x000fda00000e0000 */
[----:B------:R-:W-:Y:S02]  /*e430*/  UIADD3 UR32, UR8, 0x10400, URZ ;  /* 0x0001040008207890 */ /* 0x000fe4000fffe03f */
[----:B------:R-:W-:-:S07]  /*e440*/  UIADD3 UR8, UR8, 0x14400, URZ ;  /* 0x0001440008087890 */ /* 0x000fce000fffe03f */
[----:B------:R2:W-:Y:S02]  /*e450*/  UTMALDG.4D [UR32], [UR4], desc[UR6] ;  /* 0x00000620040075b4 */ /* 0x0005e40008019000 */
[----:B------:R2:W-:Y:S01]  /*e460*/  UTMALDG.4D [UR8], [UR4], desc[UR6] ;  /* 0x00000608040075b4 */ /* 0x0005e20008019000 */
[----:B------:R-:W4:Y:S02]  /*e470*/  SYNCS.PHASECHK.TRANS64.TRYWAIT P0, [R4+URZ+0x38840], R3 ;  /* 0x03884003040075a7 */ /* 0x000f24000800017f */
[----:B--2-4-:R-:W-:Y:S05]  /*e480*/  @!P0 BRA `(.L_x_222) ;  /* 0x0000003c00908947 */ /* 0x014fea0003800000 */
.L_x_296:
[----:B------:R-:W-:Y:S05]  /*e490*/  @P1 BRA `(.L_x_223) ;  /* 0x00000000001c1947 */ /* 0x000fea0003800000 */
[----:B------:R-:W4:Y:S01]  /*e4a0*/  S2R R5, SR_TID.X ;  /* 0x0000000000057919 */ /* 0x000f220000002100 */
[----:B0-2---:R-:W-:-:S04]  /*e4b0*/  IMAD.MOV.U32 R3, RZ, RZ, 0x8000 ;  /* 0x00008000ff037424 */ /* 0x005fc800078e00ff */
[----:B------:R0:W-:Y:S01]  /*e4c0*/  SYNCS.ARRIVE.TRANS64 RZ, [R4+URZ+0x38830], R3 ;  /* 0x0388300304ff79a7 */ /* 0x0001e2000800003f */
[----:B----4-:R-:W-:-:S04]  /*e4d0*/  LOP3.LUT R5, R5, 0x1f, RZ, 0xc0, !PT ;  /* 0x0000001f05057812 */ /* 0x010fc800078ec0ff */
[----:B------:R-:W-:-:S13]  /*e4e0*/  ISETP.NE.AND P0, PT, R5, RZ, PT ;  /* 0x000000ff0500720c */ /* 0x000fda0003f05270 */
[----:B0-----:R-:W-:Y:S05]  /*e4f0*/  @!P0 BRA `(.L_x_223) ;  /* 0x0000000000048947 */ /* 0x001fea0003800000 */
[----:B------:R-:W-:Y:S01]  /*e500*/  BPT.TRAP 0x1 ;  /* 0x000000040000795c */ /* 0x000fe20000300000 */
.L_x_223:
[----:B0-2---:R-:W2:Y:S01]  /*e510*/  LDL.LU R3, [R1+0x14] ;  /* 0x0000140001037983 */ /* 0x005ea20000300800 */
        /* <DEDUP_REMOVED lines=25> */
.L_x_217:
[----:B------:R-:W-:Y:S05]  /*e6b0*/  WARPSYNC.ALL ;  /* 0x0000000000007948 */ /* 0x000fea0003800000 */
[----:B0-----:R-:W-:Y:S01]  /*e6c0*/  VIADD R0, R19, 0x20400 ;  /* 0x0002040013007836 */ /* 0x001fe20000000000 */
[----:B----4-:R-:W-:Y:S01]  /*e6d0*/  USHF.R.S32.HI UR4, URZ, 0x1f, UR54 ;  /* 0x0000001f3f047899 */ /* 0x010fe20008011436 */
[----:B------:R-:W-:Y:S01]  /*e6e0*/  BAR.SYNC.DEFER_BLOCKING 0x8, 0x180 ;  /* 0x0206000000007b1d */ /* 0x000fe20000010000 */
[----:B------:R-:W-:Y:S02]  /*e6f0*/  USHF.R.S32.HI UR49, URZ, 0x1f, UR36 ;  /* 0x0000001f3f317899 */ /* 0x000fe40008011424 */
[----:B------:R-:W-:-:S03]  /*e700*/  LOP3.LUT P0, RZ, R0, 0x3ff, RZ, 0xc0, !PT ;  /* 0x000003ff00ff7812 */ /* 0x000fc6000780c0ff */
[----:B------:R-:W-:Y:S01]  /*e710*/  ULDC.64 UR6, c[0x0][0x298] ;  /* 0x0000a60000067ab9 */ /* 0x000fe20000000a00 */
[----:B------:R-:W-:Y:S01]  /*e720*/  ULDC.64 UR8, c[0x0][0xa00] ;  /* 0x0002800000087ab9 */ /* 0x000fe20000000a00 */
[----:B------:R-:W-:Y:S01]  /*e730*/  UIMAD UR4, UR4, UR6, URZ ;  /* 0x00000006040472a4 */ /* 0x000fe2000f8e023f */
[----:B------:R-:W-:Y:S01]  /*e740*/  BSSY B6, `(.L_x_224) ;  /* 0x0000019000067945 */ /* 0x000fe20003800000 */
[----:B------:R-:W-:Y:S02]  /*e750*/  UISETP.NE.U32.AND UP0, UPT, UR8, URZ, UPT ;  /* 0x0000003f0800728c */ /* 0x000fe4000bf05070 */
[----:B------:R-:W-:Y:S02]  /*e760*/  UIMAD.WIDE.U32 UR56, UR54, UR6, URZ ;  /* 0x00000006363872a5 */ /* 0x000fe4000f8e003f */
[----:B------:R-:W-:Y:S02]  /*e770*/  UIMAD UR4, UR54, UR7, UR4 ;  /* 0x00000007360472a4 */ /* 0x000fe4000f8e0204 */
[----:B------:R-:W-:-:S02]  /*e780*/  UISETP.NE.AND.EX UP0, UPT, UR9, URZ, UPT, UP0 ;  /* 0x0000003f0900728c */ /* 0x000fc4000bf05300 */
[----:B------:R-:W-:Y:S02]  /*e790*/  UIADD3 UR51, UR57, UR4, URZ ;  /* 0x0000000439337290 */ /* 0x000fe4000fffe03f */
[----:B------:R-:W-:Y:S02]  /*e7a0*/  USEL UR48, UR48, URZ, !UP0 ;  /* 0x0000003f30307287 */ /* 0x000fe4000c000000 */
[----:B------:R-:W-:Y:S01]  /*e7b0*/  USEL UR37, UR50, URZ, !UP0 ;  /* 0x0000003f32257287 */ /* 0x000fe2000c000000 */
[----:B------:R-:W-:Y:S11]  /*e7c0*/  @!P0 BRA `(.L_x_225) ;  /* 0x0000000000408947 */ /* 0x000ff60003800000 */
        /* <DEDUP_REMOVED lines=11> */
[----:B---3--:R-:W-:Y:S02]  /*e880*/  IMAD.MOV.U32 R8, RZ, RZ, 0x70 ;  /* 0x00000070ff087424 */ /* 0x008fe400078e00ff */
[----:B------:R-:W-:Y:S02]  /*e890*/  IMAD.MOV.U32 R12, RZ, RZ, 0x1 ;  /* 0x00000001ff0c7424 */ /* 0x000fe400078e00ff */
[----:B------:R-:W-:-:S07]  /*e8a0*/  IMAD.MOV.U32 R13, RZ, RZ, RZ ;  /* 0x000000ffff0d7224 */ /* 0x000fce00078e00ff */
[----:B------:R-:W-:-:S07]  /*e8b0*/  LEPC R20, `(.L_x_225) ;  /* 0x000000001014794e */ /* 0x000fce0000000000 */
[----:B01----:R-:W-:Y:S05]  /*e8c0*/  CALL.ABS.NOINC R2 ;  /* 0x0000000002007343 */ /* 0x003fea0003c00000 */
.L_x_225:
[----:B------:R-:W-:Y:S05]  /*e8d0*/  BSYNC B6 ;  /* 0x0000000000067941 */ /* 0x000fea0003800000 */
.L_x_224:
[----:B------:R-:W2:Y:S01]  /*e8e0*/  LDL.LU R3, [R1+0x24] ;  /* 0x0000240001037983 */ /* 0x000ea20000300800 */
[----:B------:R-:W0:Y:S01]  /*e8f0*/  LDC R6, c[0x0][0x448] ;  /* 0x00011200ff067b82 */ /* 0x000e220000000800 */
[----:B------:R-:W-:Y:S02]  /*e900*/  ULDC.64 UR8, c[0x0][0x2d8] ;  /* 0x0000b60000087ab9 */ /* 0x000fe40000000a00 */
[----:B------:R4:W5:Y:S01]  /*e910*/  LDL R9, [R1+0x2c] ;  /* 0x00002c0001097983 */ /* 0x0009620000100800 */
[----:B------:R-:W1:Y:S01]  /*e920*/  S2R R2, SR_TID.X ;  /* 0x0000000000027919 */ /* 0x000e620000002100 */
[----:B---3--:R-:W3:Y:S01]  /*e930*/  S2R R18, SR_TID.X ;  /* 0x0000000000127919 */ /* 0x008ee20000002100 */
[----:B0-----:R-:W-:-:S13]  /*e940*/  ISETP.NE.AND P0, PT, R6, 0x1, PT ;  /* 0x000000010600780c */ /* 0x001fda0003f05270 */
[----:B------:R-:W0:Y:S01]  /*e950*/  @P0 LDC R0, c[0x0][0x450] ;  /* 0x00011400ff000b82 */ /* 0x000e220000000800 */
[----:B-1----:R-:W-:-:S04]  /*e960*/  LOP3.LUT R2, R2, 0x7f, RZ, 0xc0, !PT ;  /* 0x0000007f02027812 */ /* 0x002fc800078ec0ff */
[----:B------:R-:W-:Y:S01]  /*e970*/  SHF.R.U32.HI R2, RZ, 0x3, R2 ;  /* 0x00000003ff027819 */ /* 0x000fe20000011602 */
[----:B---3--:R-:W-:-:S05]  /*e980*/  IMAD.SHL.U32 R18, R18, 0x10, RZ ;  /* 0x0000001012127824 */ /* 0x008fca00078e00ff */
[----:B------:R-:W-:Y:S02]  /*e990*/  LOP3.LUT R18, R2, 0x70, R18, 0xf8, !PT ;  /* 0x0000007002127812 */ /* 0x000fe400078ef812 */
[----:B------:R-:W1:Y:S01]  /*e9a0*/  @P0 LDC R2, c[0x0][0x44c] ;  /* 0x00011300ff020b82 */ /* 0x000e620000000800 */
[----:B------:R-:W-:Y:S01]  /*e9b0*/  UIMAD UR6, UR49, UR8, URZ ;  /* 0x00000008310672a4 */ /* 0x000fe2000f8e023f */
[----:B------:R-:W3:Y:S01]  /*e9c0*/  S2R R7, SR_TID.X ;  /* 0x0000000000077919 */ /* 0x000ee20000002100 */
[----:B------:R-:W-:Y:S02]  /*e9d0*/  UMOV UR50, UR56 ;  /* 0x0000003800327c82 */ /* 0x000fe40008000000 */
[----:B------:R-:W-:Y:S02]  /*e9e0*/  UIMAD.WIDE.U32 UR4, UR36, UR8, UR50 ;  /* 0x00000008240472a5 */ /* 0x000fe4000f8e0032 */
[----:B------:R-:W-:-:S03]  /*e9f0*/  UIMAD UR6, UR36, UR9, UR6 ;  /* 0x00000009240672a4 */ /* 0x000fc6000f8e0206 */
[----:B------:R-:W-:Y:S01]  /*ea00*/  ULDC.64 UR8, c[0x0][0x2e0] ;  /* 0x0000b80000087ab9 */ /* 0x000fe20000000a00 */
[----:B------:R-:W-:Y:S02]  /*ea10*/  UIADD3 UR5, UR5, UR6, URZ ;  /* 0x0000000605057290 */ /* 0x000fe4000fffe03f */
[----:B------:R-:W-:Y:S02]  /*ea20*/  UIMAD UR6, UR37, UR8, URZ ;  /* 0x00000008250672a4 */ /* 0x000fe4000f8e023f */
[----:B------:R-:W-:Y:S02]  /*ea30*/  UIMAD.WIDE.U32 UR4, UR48, UR8, UR4 ;  /* 0x00000008300472a5 */ /* 0x000fe4000f8e0004 */
[----:B------:R-:W-:-:S03]  /*ea40*/  UIMAD UR6, UR48, UR9, UR6 ;  /* 0x00000009300672a4 */ /* 0x000fc6000f8e0206 */
[----:B------:R-:W-:Y:S01]  /*ea50*/  ULDC.64 UR8, c[0x0][0x2d0] ;  /* 0x0000b40000087ab9 */ /* 0x000fe20000000a00 */
[----:B------:R-:W-:Y:S01]  /*ea60*/  UIADD3 UR5, UR5, UR6, URZ ;  /* 0x0000000605057290 */ /* 0x000fe2000fffe03f */
[----:B---3--:R-:W-:-:S05]  /*ea70*/  IMAD.SHL.U32 R7, R7, 0x10, RZ ;  /* 0x0000001007077824 */ /* 0x008fca00078e00ff */
[----:B------:R-:W-:-:S04]  /*ea80*/  LOP3.LUT R7, R7, 0x70, RZ, 0xc0, !PT ;  /* 0x0000007007077812 */ /* 0x000fc800078ec0ff */
[----:B------:R-:W-:Y:S01]  /*ea90*/  LOP3.LUT R7, R7, 0x80, RZ, 0xfc, !PT ;  /* 0x0000008007077812 */ /* 0x000fe200078efcff */
[----:B--2---:R-:W-:-:S05]  /*eaa0*/  IMAD.SHL.U32 R5, R3, 0x80, RZ ;  /* 0x0000008003057824 */ /* 0x004fca00078e00ff */
[----:B------:R-:W-:Y:S02]  /*eab0*/  LOP3.LUT R3, R18, R5, RZ, 0xfc, !PT ;  /* 0x0000000512037212 */ /* 0x000fe400078efcff */
[----:B------:R-:W2:Y:S03]  /*eac0*/  S2R R18, SR_TID.X ;  /* 0x0000000000127919 */ /* 0x000ea60000002100 */
[----:B-1----:R-:W-:-:S04]  /*ead0*/  @P0 IMAD.HI.U32 R4, R3, R2, RZ ;  /* 0x0000000203040227 */ /* 0x002fc800078e00ff */
[----:B------:R-:W-:Y:S01]  /*eae0*/  IMAD.MOV.U32 R2, RZ, RZ, R3 ;  /* 0x000000ffff027224 */ /* 0x000fe200078e0003 */
[----:B0-----:R-:W-:-:S04]  /*eaf0*/  @P0 SHF.R.U32.HI R2, RZ, R0, R4 ;  /* 0x00000000ff020219 */ /* 0x001fc80000011604 */
[--C-:B------:R-:W-:Y:S01]  /*eb00*/  SHF.R.S32.HI R4, RZ, 0x1f, R2.reuse ;  /* 0x0000001fff047819 */ /* 0x100fe20000011402 */
[----:B------:R-:W-:-:S04]  /*eb10*/  IMAD.MOV R0, RZ, RZ, -R2 ;  /* 0x000000ffff007224 */ /* 0x000fc800078e0a02 */
[----:B------:R-:W-:Y:S02]  /*eb20*/  IMAD R0, R6, R0, R3 ;  /* 0x0000000006007224 */ /* 0x000fe400078e0203 */
[----:B------:R-:W-:Y:S02]  /*eb30*/  IMAD R4, R4, UR8, RZ ;  /* 0x0000000804047c24 */ /* 0x000fe4000f8e02ff */
[----:B------:R-:W-:Y:S02]  /*eb40*/  IMAD.U32 R3, RZ, RZ, UR8 ;  /* 0x00000008ff037e24 */ /* 0x000fe4000f8e00ff */
[C---:B------:R-:W-:Y:S02]  /*eb50*/  IMAD R4, R2.reuse, UR9, R4 ;  /* 0x0000000902047c24 */ /* 0x040fe4000f8e0204 */
[----:B------:R-:W-:Y:S01]  /*eb60*/  IMAD.WIDE.U32 R2, R2, R3, UR4 ;  /* 0x0000000402027e25 */ /* 0x000fe2000f8e0003 */
[----:B------:R-:W-:-:S03]  /*eb70*/  ULDC.64 UR4, c[0x0][0x2c8] ;  /* 0x0000b20000047ab9 */ /* 0x000fc60000000a00 */
[----:B------:R-:W-:Y:S01]  /*eb80*/  IMAD.IADD R3, R3, 0x1, R4 ;  /* 0x0000000103037824 */ /* 0x000fe200078e0204 */
[----:B------:R-:W-:Y:S01]  /*eb90*/  SHF.R.S32.HI R4, RZ, 0x1f, R0 ;  /* 0x0000001fff047819 */ /* 0x000fe20000011400 */
[----:B--2---:R-:W-:-:S04]  /*eba0*/  IMAD.SHL.U32 R10, R18, 0x10, RZ ;  /* 0x00000010120a7824 */ /* 0x004fc800078e00ff */
[----:B------:R-:W-:Y:S02]  /*ebb0*/  IMAD R4, R4, UR4, RZ ;  /* 0x0000000404047c24 */ /* 0x000fe4000f8e02ff */
[----:B------:R-:W-:-:S04]  /*ebc0*/  IMAD.WIDE.U32 R2, R0, UR4, R2 ;  /* 0x0000000400027c25 */ /* 0x000fc8000f8e0002 */
[----:B------:R-:W-:Y:S01]  /*ebd0*/  IMAD R4, R0, UR5, R4 ;  /* 0x0000000500047c24 */ /* 0x000fe2000f8e0204 */
[----:B------:R-:W-:Y:S01]  /*ebe0*/  ULDC.64 UR4, c[0x0][0x280] ;  /* 0x0000a00000047ab9 */ /* 0x000fe20000000a00 */
[----:B------:R-:W-:Y:S02]  /*ebf0*/  LOP3.LUT R10, R10, 0x70, RZ, 0xc0, !PT ;  /* 0x000000700a0a7812 */ /* 0x000fe400078ec0ff */
[----:B------:R-:W-:Y:S01]  /*ec00*/  IADD3 R0, P0, R2, UR4, RZ ;  /* 0x0000000402007c10 */ /* 0x000fe2000ff1e0ff */
[----:B------:R-:W-:Y:S02]  /*ec10*/  ULDC UR4, c[0x0][0x2b8] ;  /* 0x0000ae0000047ab9 */ /* 0x000fe40000000800 */
[----:B------:R-:W-:Y:S02]  /*ec20*/  ISETP.GE.AND P1, PT, R7, UR4, PT ;  /* 0x0000000407007c0c */ /* 0x000fe4000bf26270 */
[----:B------:R-:W-:Y:S02]  /*ec30*/  IADD3.X R2, R3, UR5, R4, P0, !PT ;  /* 0x0000000503027c10 */ /* 0x000fe400087fe404 */
[----:B------:R-:W-:Y:S01]  /*ec40*/  ISETP.GE.AND P0, PT, R10, UR4, PT ;  /* 0x000000040a007c0c */ /* 0x000fe2000bf06270 */
[----:B------:R-:W-:Y:S01]  /*ec50*/  UMOV UR4, 0xffffffff ;  /* 0xffffffff00047882 */ /* 0x000fe20000000000 */
[----:B------:R-:W-:-:S04]  /*ec60*/  LOP3.LUT R18, R18, 0x7f, RZ, 0xc0, !PT ;  /* 0x0000007f12127812 */ /* 0x000fc800078ec0ff */
[----:B------:R-:W-:Y:S01]  /*ec70*/  SHF.R.U32.HI R18, RZ, 0x3, R18 ;  /* 0x00000003ff127819 */ /* 0x000fe20000011612 */
[----:B----4-:R-:W-:Y:S06]  /*ec80*/  BRA.DIV UR4, `(.L_x_226) ;  /* 0x0000003604a47947 */ /* 0x010fec000b800000 */
[----:B------:R-:W0:Y:S01]  /*ec90*/  SHFL.IDX PT, R7, R0, RZ, 0x181f ;  /* 0x00181fff00077589 */ /* 0x000e2200000e0000 */
[----:B------:R-:W-:Y:S02]  /*eca0*/  IMAD R4, R17, R6, RZ ;  /* 0x0000000611047224 */ /* 0x000fe400078e02ff */
[----:B------:R-:W-:Y:S01]  /*ecb0*/  IMAD.IADD R3, R18, 0x1, R5 ;  /* 0x0000000112037824 */ /* 0x000fe200078e0205 */
[----:B------:R-:W1:Y:S03]  /*ecc0*/  SHFL.IDX PT, R6, R2, RZ, 0x181f ;  /* 0x00181fff02067589 */ /* 0x000e6600000e0000 */
[C---:B------:R-:W-:Y:S01]  /*ecd0*/  VIADD R5, R3.reuse, 0x10 ;  /* 0x0000001003057836 */ /* 0x040fe20000000000 */
[-C--:B------:R-:W-:Y:S01]  /*ece0*/  ISETP.GE.AND P4, PT, R3, R4.reuse, PT ;  /* 0x000000040300720c */ /* 0x080fe20003f86270 */
[----:B------:R-:W-:Y:S03]  /*ecf0*/  SHFL.IDX PT, R8, R2, 0x1, 0x181f ;  /* 0x00381f0002087f89 */ /* 0x000fe600000e0000 */
[----:B------:R-:W-:-:S02]  /*ed00*/  ISETP.GE.AND P2, PT, R5, R4, PT ;  /* 0x000000040500720c */ /* 0x000fc40003f46270 */
[----:B------:R-:W2:Y:S07]  /*ed10*/  SHFL.IDX PT, R5, R0, 0x1, 0x181f ;  /* 0x00381f0000057f89 */ /* 0x000eae00000e0000 */
[----:B0-----:R-:W-:-:S05]  /*ed20*/  @!P4 IADD3 R7, P3, R10, R7, RZ ;  /* 0x000000070a07c210 */ /* 0x001fca0007f7e0ff */
[----:B-1----:R-:W-:-:S05]  /*ed30*/  @!P4 IMAD.X R6, RZ, RZ, R6, P3 ;  /* 0x000000ffff06c224 */ /* 0x002fca00018e0606 */
[----:B------:R-:W-:-:S04]  /*ed40*/  @!P4 LOP3.LUT R7, R7, R6, RZ, 0x3c, !PT ;  /* 0x000000060707c212 */ /* 0x000fc800078e3cff */
[C---:B------:R-:W-:Y:S02]  /*ed50*/  @!P4 LOP3.LUT R6, R7.reuse, R6, RZ, 0x3c, !PT ;  /* 0x000000060706c212 */ /* 0x040fe400078e3cff */
[----:B--2---:R-:W-:Y:S02]  /*ed60*/  @!P2 IADD3 R5, P3, R10, R5, RZ ;  /* 0x000000050a05a210 */ /* 0x004fe40007f7e0ff */
[----:B------:R-:W-:-:S05]  /*ed70*/  @!P4 LOP3.LUT R7, R7, R6, RZ, 0x3c, !PT ;  /* 0x000000060707c212 */ /* 0x000fca00078e3cff */
[----:B-----5:R-:W-:Y:S04]  /*ed80*/  @!P4 LDGSTS.E.BYPASS.LTC128B.128 [R9+0x20400], desc[UR46][R6.64], !P0 ;  /* 0x204000000609cfae */ /* 0x020fe8000c101d6e */
[----:B------:R0:W-:Y:S02]  /*ed90*/  @!P4 LDGSTS.E.BYPASS.LTC128B.128 [R9+0x24400], desc[UR46][R6.64+0x80], !P1 ;  /* 0x244000800609cfae */ /* 0x0001e4000c901d6e */
[----:B0-----:R-:W-:-:S04]  /*eda0*/  @!P2 IMAD.X R6, RZ, RZ, R8, P3 ;  /* 0x000000ffff06a224 */ /* 0x001fc800018e0608 */
[----:B------:R-:W-:Y:S02]  /*edb0*/  @!P2 IMAD.MOV.U32 R7, RZ, RZ, R6 ;  /* 0x000000ffff07a224 */ /* 0x000fe400078e0006 */
        /* <DEDUP_REMOVED lines=42> */
[----:B0-----:R-:W0:Y:S04]  /*f060*/  SHFL.IDX PT, R6, R0, 0x6, 0x181f ;  /* 0x00d81f0000067f89 */ /* 0x001e2800000e0000 */
[----:B------:R-:W1:Y:S02]  /*f070*/  SHFL.IDX PT, R0, R0, 0x7, 0x181f ;  /* 0x00f81f0000007f89 */ /* 0x000e6400000e0000 */
[----:B0-----:R-:W-:-:S05]  /*f080*/  @!P2 IADD3 R6, P3, R10, R6, RZ ;  /* 0x000000060a06a210 */ /* 0x001fca0007f7e0ff */
[----:B------:R-:W-:-:S04]  /*f090*/  @!P2 IMAD.X R5, RZ, RZ, R5, P3 ;  /* 0x000000ffff05a224 */ /* 0x000fc800018e0605 */
[----:B------:R-:W-:Y:S02]  /*f0a0*/  @!P2 IMAD.MOV.U32 R7, RZ, RZ, R5 ;  /* 0x000000ffff07a224 */ /* 0x000fe400078e0005 */
[----:B------:R0:W2:Y:S04]  /*f0b0*/  SHFL.IDX PT, R5, R2, 0x7, 0x181f ;  /* 0x00f81f0002057f89 */ /* 0x0000a800000e0000 */
[----:B------:R0:W-:Y:S04]  /*f0c0*/  @!P2 LDGSTS.E.BYPASS.LTC128B.128 [R9+0x23400], desc[UR46][R6.64], !P0 ;  /* 0x234000000609afae */ /* 0x0001e8000c101d6e */
[----:B-1----:R0:W-:Y:S02]  /*f0d0*/  @!P2 LDGSTS.E.BYPASS.LTC128B.128 [R9+0x27400], desc[UR46][R6.64+0x80], !P1 ;  /* 0x274000800609afae */ /* 0x0021e4000c901d6e */
.L_x_313:
[----:B------:R-:W-:Y:S01]  /*f0e0*/  VIADD R3, R3, 0x70 ;  /* 0x0000007003037836 */ /* 0x000fe20000000000 */
[----:B------:R-:W-:Y:S04]  /*f0f0*/  BSSY B0, `(.L_x_227) ;  /* 0x000000a000007945 */ /* 0x000fe80003800000 */
[----:B------:R-:W-:-:S13]  /*f100*/  ISETP.GE.AND P2, PT, R3, R4, PT ;  /* 0x000000040300720c */ /* 0x000fda0003f46270 */
[----:B------:R-:W-:Y:S05]  /*f110*/  @P2 BRA `(.L_x_228) ;  /* 0x00000000001c2947 */ /* 0x000fea0003800000 */
[----:B0-----:R-:W-:-:S05]  /*f120*/  IADD3 R2, P2, R10, R0, RZ ;  /* 0x000000000a027210 */ /* 0x001fca0007f5e0ff */
[----:B--2---:R-:W-:-:S05]  /*f130*/  IMAD.X R3, RZ, RZ, R5, P2 ;  /* 0x000000ffff037224 */ /* 0x004fca00010e0605 */
[----:B------:R-:W-:Y:S01]  /*f140*/  @!PT LDS RZ, [RZ] ;  /* 0x00000000fffff984 */ /* 0x000fe20000000800 */
[----:B------:R-:W-:Y:S01]  /*f150*/  @!PT LDS RZ, [RZ] ;  /* 0x00000000fffff984 */ /* 0x000fe20000000800 */
[----:B------:R-:W-:Y:S01]  /*f160*/  @!PT LDS RZ, [RZ] ;  /* 0x00000000fffff984 */ /* 0x000fe20000000800 */
[----:B------:R1:W-:Y:S04]  /*f170*/  LDGSTS.E.BYPASS.LTC128B.128 [R9+0x23c00], desc[UR46][R2.64], !P0 ;  /* 0x23c0000002097fae */ /* 0x0003e8000c101d6e */
[----:B------:R1:W-:Y:S02]  /*f180*/  LDGSTS.E.BYPASS.LTC128B.128 [R9+0x27c00], desc[UR46][R2.64+0x80], !P1 ;  /* 0x27c0008002097fae */ /* 0x0003e4000c901d6e */
.L_x_228:
[----:B------:R-:W-:Y:S05]  /*f190*/  BSYNC B0 ;  /* 0x0000000000007941 */ /* 0x000fea0003800000 */
.L_x_227:
[----:B------:R-:W-:Y:S01]  /*f1a0*/  NOP ;  /* 0x0000000000007918 */ /* 0x000fe20000000000 */
[----:B------:R-:W-:-:S13]  /*f1b0*/  PLOP3.LUT P0, PT, PT, PT, PT, 0x80, 0x0 ;  /* 0x000000000000781c */ /* 0x000fda0003f0f070 */
.L_x_229:
[----:B------:R-:W-:Y:S02]  /*f1c0*/  PLOP3.LUT P1, PT, P1, P0, PT, 0xa2, 0x0 ;  /* 0x000000000000781c */ /* 0x000fe40000f21472 */
[----:B------:R-:W-:-:S08]  /*f1d0*/  @P0 R2UR P1, UR4, R19 ;  /* 0x00000000130402ca */ /* 0x000fd00000020000 */
[----:B------:R-:W-:-:S05]  /*f1e0*/  @P0 PLOP3.LUT P0, PT, P1, PT, PT, 0x80, 0x0 ;  /* 0x000000000000081c */ /* 0x000fca0000f0f070 */
[----:B------:R-:W-:Y:S01]  /*f1f0*/  @!P1 SYNCS.ARRIVE.TRANS64.RED.A0T1 RZ, [UR4+0x38800], RZ ;  /* 0x038800ffffff99a7 */ /* 0x000fe20008200404 */
[----:B------:R-:W-:Y:S07]  /*f200*/  @!P1 ARRIVES.LDGSTSBAR.64.TRANSCNT [UR4+0x38800] ;  /* 0x03880000ff0099b0 */ /* 0x000fee0008000a84 */
[----:B------:R-:W-:Y:S05]  /*f210*/  @P0 BRA.U.ANY `(.L_x_229) ;  /* 0xfffffffd00e80947 */ /* 0x000fea000393ffff */
[----:B01----:R-:W3:Y:S02]  /*f220*/  LDL.LU R2, [R1+0x30] ;  /* 0x0000300001027983 */ /* 0x003ee40000300800 */
[----:B---3--:R-:W-:-:S05]  /*f230*/  VIADD R2, R2, 0x1 ;  /* 0x0000000102027836 */ /* 0x008fca0000000000 */
[----:B------:R0:W-:Y:S01]  /*f240*/  STL [R1+0x30], R2 ;  /* 0x0000300201007387 */ /* 0x0001e20000100800 */
[----:B------:R-:W-:-:S04]  /*f250*/  LEA.HI R0, R2, R2, RZ, 0x1 ;  /* 0x0000000202007211 */ /* 0x000fc800078f08ff */
[----:B------:R-:W-:-:S05]  /*f260*/  LOP3.LUT R0, R0, 0xfffffffe, RZ, 0xc0, !PT ;  /* 0xfffffffe00007812 */ /* 0x000fca00078ec0ff */
[----:B------:R-:W-:-:S05]  /*f270*/  IMAD.IADD R0, R2, 0x1, -R0 ;  /* 0x0000000102007824 */ /* 0x000fca00078e0a00 */
[----:B------:R-:W-:Y:S01]  /*f280*/  SHF.L.U32 R0, R0, 0x1f, RZ ;  /* 0x0000001f00007819 */ /* 0x000fe200000006ff */
[----:B------:R-:W-:Y:S01]  /*f290*/  NOP ;  /* 0x0000000000007918 */ /* 0x000fe20000000000 */
[----:B------:R0:W-:Y:S01]  /*f2a0*/  SYNCS.ARRIVE.TRANS64.A1T0 RZ, [R19+URZ+0x38800], RZ ;  /* 0x038800ff13ff79a7 */ /* 0x0001e2000810003f */
[----:B------:R-:W-:Y:S01]  /*f2b0*/  BSSY B0, `(.L_x_230) ;  /* 0x0000003000007945 */ /* 0x000fe20003800000 */
[----:B------:R-:W1:Y:S03]  /*f2c0*/  SYNCS.PHASECHK.TRANS64.TRYWAIT P0, [R19+URZ+0x38820], R0 ;  /* 0x03882000130075a7 */ /* 0x000e66000800017f */
[----:B01----:R-:W-:Y:S05]  /*f2d0*/  @!P0 BRA `(.L_x_231) ;  /* 0x0000003800a48947 */ /* 0x003fea0003800000 */
.L_x_314:
[----:B------:R-:W-:Y:S05]  /*f2e0*/  BSYNC B0 ;  /* 0x0000000000007941 */ /* 0x000fea0003800000 */
.L_x_230:
[----:B------:R-:W-:-:S06]  /*f2f0*/  UISETP.GE.AND UP0, UPT, UR41, 0x81, UPT ;  /* 0x000000812900788c */ /* 0x000fcc000bf06270 */
[----:B------:R-:W-:-:S13]  /*f300*/  PLOP3.LUT P0, PT, PT, PT, UP0, 0x80, 0x0 ;  /* 0x000000000000781c */ /* 0x000fda0003f0f008 */
[----:B------:R-:W-:Y:S05]  /*f310*/  @!P0 BRA `(.L_x_232) ;  /* 0x0000001000c08947 */ /* 0x000fea0003800000 */
[----:B0-----:R0:W5:Y:S01]  /*f320*/  LDL.LU R0, [R1+0x4] ;  /* 0x0000040001007983 */ /* 0x0011620000300800 */
[----:B------:R-:W-:-:S03]  /*f330*/  ULEA.HI.SX32 UR4, UR40, 0xfffffffe, 0x19 ;  /* 0xfffffffe28047891 */ /* 0x000fc6000f8fca3f */
[----:B------:R0:W5:Y:S03]  /*f340*/  LDL.LU R6, [R1] ;  /* 0x0000000001067983 */ /* 0x0001660000300800 */
[----:B------:R-:W-:-:S07]  /*f350*/  IMAD.U32 R17, RZ, RZ, UR4 ;  /* 0x00000004ff117e24 */ /* 0x000fce000f8e00ff */
.L_x_254:
[----:B------:R-:W3:Y:S01]  /*f360*/  LDL R2, [R1+0x14] ;  /* 0x0000140001027983 */ /* 0x000ee20000100800 */
[----:B-1---5:R-:W-:Y:S01]  /*f370*/  VIADD R3, R6, 0x1 ;  /* 0x0000000106037836 */ /* 0x022fe20000000000 */
[----:B------:R-:W-:Y:S05]  /*f380*/  YIELD ;  /* 0x0000000000007946 */ /* 0x000fea0003800000 */
[C---:B------:R-:W-:Y:S01]  /*f390*/  ISETP.NE.AND P0, PT, R3.reuse, 0x2, PT ;  /* 0x000000020300780c */ /* 0x040fe20003f05270 */
[----:B------:R-:W-:Y:S03]  /*f3a0*/  BSSY B0, `(.L_x_233) ;  /* 0x000008a000007945 */ /* 0x000fe60003800000 */
[----:B------:R-:W-:-:S02]  /*f3b0*/  SEL R9, R3, RZ, P0 ;  /* 0x000000ff03097207 */ /* 0x000fc40000000000 */
[----:B---3--:R-:W-:Y:S02]  /*f3c0*/  LOP3.LUT P1, RZ, R2, 0x1, RZ, 0xc0, !PT ;  /* 0x0000000102ff7812 */ /* 0x008fe4000782c0ff */
[----:B------:R-:W-:-:S04]  /*f3d0*/  SEL R2, RZ, 0x1, P0 ;  /* 0x00000001ff027807 */ /* 0x000fc80000000000 */
[----:B------:R-:W-:-:S05]  /*f3e0*/  LOP3.LUT R8, R0, R2, RZ, 0x3c, !PT ;  /* 0x0000000200087212 */ /* 0x000fca00078e3cff */
[----:B------:R1:W-:Y:S04]  /*f3f0*/  STL [R1+0x4], R8 ;  /* 0x0000040801007387 */ /* 0x0003e80000100800 */
[----:B------:R1:W-:Y:S01]  /*f400*/  STL [R1], R9 ;  /* 0x0000000901007387 */ /* 0x0003e20000100800 */
[----:B------:R-:W-:Y:S05]  /*f410*/  @!P1 BRA `(.L_x_234) ;  /* 0x0000000800089947 */ /* 0x000fea0003800000 */
[----:B------:R-:W-:Y:S01]  /*f420*/  ULDC.64 UR4, c[0x0][0x418] ;  /* 0x0001060000047ab9 */ /* 0x000fe20000000a00 */
[----:B------:R-:W-:Y:S01]  /*f430*/  IMAD.MOV.U32 R7, RZ, RZ, R17 ;  /* 0x000000ffff077224 */ /* 0x000fe200078e0011 */
[----:B------:R-:W-:-:S04]  /*f440*/  ISETP.NE.U32.AND P0, PT, RZ, UR4, PT ;  /* 0x00000004ff007c0c */ /* 0x000fc8000bf05070 */
[----:B------:R-:W-:-:S13]  /*f450*/  ISETP.NE.AND.EX P0, PT, RZ, UR5, PT, P0 ;  /* 0x00000005ff007c0c */ /* 0x000fda000bf05300 */
[----:B------:R-:W-:Y:S05]  /*f460*/  @!P0 BRA `(.L_x_235) ;  /* 0x00000000004c8947 */ /* 0x000fea0003800000 */
[----:B------:R-:W3:Y:S01]  /*f470*/  LDL R10, [R1+0x18] ;  /* 0x00001800010a7983 */ /* 0x000ee20000100800 */
[----:B------:R-:W4:Y:S01]  /*f480*/  LDC R7, c[0x0][0x43c] ;  /* 0x00010f00ff077b82 */ /* 0x000f220000000800 */
[----:B------:R-:W-:Y:S02]  /*f490*/  ULDC.64 UR6, c[0x0][0x428] ;  /* 0x00010a0000067ab9 */ /* 0x000fe40000000a00 */
[----:B--2---:R-:W2:Y:S01]  /*f4a0*/  LDL R5, [R1+0x8] ;  /* 0x0000080001057983 */ /* 0x004ea20000100800 */
[----:B----4-:R-:W-:-:S13]  /*f4b0*/  ISETP.NE.AND P0, PT, R7, 0x1, PT ;  /* 0x000000010700780c */ /* 0x010fda0003f05270 */
[----:B------:R-:W4:Y:S02]  /*f4c0*/  @P0 LDC.64 R2, c[0x0][0x440] ;  /* 0x00011000ff020b82 */ /* 0x000f240000000a00 */
[----:B----4-:R-:W-:-:S04]  /*f4d0*/  @P0 IMAD.HI.U32 R4, R17, R2, RZ ;  /* 0x0000000211040227 */ /* 0x010fc800078e00ff */
[----:B------:R-:W-:Y:S01]  /*f4e0*/  IMAD.MOV.U32 R2, RZ, RZ, R17 ;  /* 0x000000ffff027224 */ /* 0x000fe200078e0011 */
[----:B------:R-:W-:-:S05]  /*f4f0*/  @P0 SHF.R.U32.HI R2, RZ, R3, R4 ;  /* 0x00000003ff020219 */ /* 0x000fca0000011604 */
[----:B------:R-:W-:-:S04]  /*f500*/  IMAD.MOV R3, RZ, RZ, -R2 ;  /* 0x000000ffff037224 */ /* 0x000fc800078e0a02 */
[----:B------:R-:W-:Y:S01]  /*f510*/  IMAD R7, R7, R3, R17 ;  /* 0x0000000307077224 */ /* 0x000fe200078e0211 */
[----:B------:R-:W-:Y:S01]  /*f520*/  SHF.R.S32.HI R3, RZ, 0x1f, R2 ;  /* 0x0000001fff037819 */ /* 0x000fe20000011402 */
[----:B---3--:R-:W-:-:S04]  /*f530*/  IMAD R4, R10, UR6, RZ ;  /* 0x000000060a047c24 */ /* 0x008fc8000f8e02ff */
[C---:B--2---:R-:W-:Y:S02]  /*f540*/  IMAD R4, R5.reuse, UR7, R4 ;  /* 0x0000000705047c24 */ /* 0x044fe4000f8e0204 */
[----:B------:R-:W-:-:S04]  /*f550*/  IMAD.WIDE.U32 R2, R5, UR6, R2 ;  /* 0x0000000605027c25 */ /* 0x000fc8000f8e0002 */
[----:B------:R-:W-:Y:S01]  /*f560*/  IMAD.IADD R3, R4, 0x1, R3 ;  /* 0x0000000104037824 */ /* 0x000fe200078e0203 */
[----:B------:R-:W-:-:S04]  /*f570*/  LEA R4, P0, R2, UR4, 0x2 ;  /* 0x0000000402047c11 */ /* 0x000fc8000f8010ff */
[----:B------:R-:W-:-:S05]  /*f580*/  LEA.HI.X R5, R2, UR5, R3, 0x2, P0 ;  /* 0x0000000502057c11 */ /* 0x000fca00080f1403 */
[----:B------:R3:W5:Y:S04]  /*f590*/  LDG.E R16, desc[UR46][R4.64] ;  /* 0x0000002e04107981 */ /* 0x000768000c1e1900 */
.L_x_235:
[----:B---3--:R-:W-:Y:S01]  /*f5a0*/  IMAD R4, R9, 0x8, R19 ;  /* 0x0000000809047824 */ /* 0x008fe200078e0213 */
[----:B------:R-:W-:Y:S01]  /*f5b0*/  SHF.L.U32 R3, R8, 0x1f, RZ ;  /* 0x0000001f08037819 */ /* 0x000fe200000006ff */
[----:B------:R-:W3:Y:S01]  /*f5c0*/  S2R R2, SR_TID.X ;  /* 0x0000000000027919 */ /* 0x000ee20000002100 */
[----:B------:R-:W-:Y:S02]  /*f5d0*/  BSSY B1, `(.L_x_236) ;  /* 0x0000005000017945 */ /* 0x000fe40003800000 */
[----:B------:R-:W4:Y:S01]  /*f5e0*/  SYNCS.PHASECHK.TRANS64.TRYWAIT P0, [R4+URZ+0x38880], R3 ;  /* 0x03888003040075a7 */ /* 0x000f22000800017f */
[----:B---3--:R-:W-:-:S04]  /*f5f0*/  LOP3.LUT R2, R2, 0x7f, RZ, 0xc0, !PT ;  /* 0x0000007f02027812 */ /* 0x008fc800078ec0ff */
[----:B------:R-:W-:Y:S01]  /*f600*/  ISETP.NE.AND P1, PT, R2, RZ, PT ;  /* 0x000000ff0200720c */ /* 0x000fe20003f25270 */
[----:B----4-:R-:W-:-:S12]  /*f610*/  @!P0 BRA `(.L_x_237) ;  /* 0x0000003400e88947 */ /* 0x010fd80003800000 */
.L_x_315:
[----:B------:R-:W-:Y:S05]  /*f620*/  BSYNC B1 ;  /* 0x0000000000017941 */ /* 0x000fea0003800000 */
.L_x_236:
[----:B------:R-:W-:Y:S04]  /*f630*/  BSSY B1, `(.L_x_238) ;  /* 0x0000009000017945 */ /* 0x000fe80003800000 */
[----:B------:R-:W-:Y:S05]  /*f640*/  @P1 BRA `(.L_x_239) ;  /* 0x00000000001c1947 */ /* 0x000fea0003800000 */
[----:B------:R-:W2:Y:S02]  /*f650*/  S2R R2, SR_TID.X ;  /* 0x0000000000027919 */ /* 0x000ea40000002100 */
[----:B--2---:R-:W-:Y:S01]  /*f660*/  LOP3.LUT R5, R2, 0x1f, RZ, 0xc0, !PT ;  /* 0x0000001f02057812 */ /* 0x004fe200078ec0ff */
[----:B------:R-:W-:-:S03]  /*f670*/  IMAD.MOV.U32 R2, RZ, RZ, 0x8000 ;  /* 0x00008000ff027424 */ /* 0x000fc600078e00ff */
[----:B------:R-:W-:Y:S01]  /*f680*/  ISETP.NE.AND P0, PT, R5, RZ, PT ;  /* 0x000000ff0500720c */ /* 0x000fe20003f05270 */
[----:B------:R4:W-:-:S12]  /*f690*/  SYNCS.ARRIVE.TRANS64 RZ, [R4+URZ+0x38870], R2 ;  /* 0x0388700204ff79a7 */ /* 0x0009d8000800003f */
[----:B----4-:R-:W-:Y:S05]  /*f6a0*/  @!P0 BRA `(.L_x_239) ;  /* 0x0000000000048947 */ /* 0x010fea0003800000 */
[----:B------:R-:W-:Y:S01]  /*f6b0*/  BPT.TRAP 0x1 ;  /* 0x000000040000795c */ /* 0x000fe20000300000 */
.L_x_239:
[----:B------:R-:W-:Y:S05]  /*f6c0*/  BSYNC B1 ;  /* 0x0000000000017941 */ /* 0x000fea0003800000 */
.L_x_238:
[----:B------:R-:W4:Y:S01]  /*f6d0*/  LDL R2, [R1] ;  /* 0x0000000001027983 */ /* 0x000f220000100800 */
[----:B------:R-:W-:Y:S01]  /*f6e0*/  IMAD.MOV.U32 R11, RZ, RZ, RZ ;  /* 0x000000ffff0b7224 */ /* 0x000fe200078e00ff */
[----:B------:R-:W-:Y:S01]  /*f6f0*/  UIADD3 UR4, UP0, UR52, 0x470, URZ ;  /* 0x0000047034047890 */ /* 0x000fe2000ff1e03f */
[----:B------:R-:W-:Y:S01]  /*f700*/  PLOP3.LUT P0, PT, PT, PT, PT, 0x80, 0x0 ;  /* 0x000000000000781c */ /* 0x000fe20003f0f070 */
[----:B--2---:R-:W-:Y:S01]  /*f710*/  VIADD R5, R4, 0x38870 ;  /* 0x0003887004057836 */ /* 0x004fe20000000000 */
[----:B------:R-:W-:Y:S01]  /*f720*/  LEA R7, R7, UR42, 0x7 ;  /* 0x0000002a07077c11 */ /* 0x000fe2000f8e38ff */
[----:B------:R-:W-:Y:S01]  /*f730*/  UIADD3.X UR5, URZ, UR53, URZ, UP0, !UPT ;  /* 0x000000353f057290 */ /* 0x000fe200087fe43f */
[----:B------:R-:W-:Y:S01]  /*f740*/  R2UR UR10, R11 ;  /* 0x000000000b0a72ca */ /* 0x000fe200000e0000 */
[----:B------:R-:W-:Y:S01]  /*f750*/  UMOV UR6, 0x0 ;  /* 0x0000000000067882 */ /* 0x000fe20000000000 */
[----:B------:R-:W-:Y:S01]  /*f760*/  UMOV UR7, 0x14f00000 ;  /* 0x14f0000000077882 */ /* 0x000fe20000000000 */
[----:B----4-:R-:W-:-:S04]  /*f770*/  IMAD R2, R2, 0x8000, R19 ;  /* 0x0000800002027824 */ /* 0x010fc800078e0213 */
[----:B-1----:R-:W-:-:S08]  /*f780*/  VIADD R8, R2, 0x10400 ;  /* 0x0001040002087836 */ /* 0x002fd00000000000 */
.L_x_240:
        /* <DEDUP_REMOVED lines=9> */
[----:B-1----:R-:W-:Y:S05]  /*f820*/  @P0 BRA.U.ANY `(.L_x_240) ;  /* 0xfffffffd00d80947 */ /* 0x002fea000393ffff */
[----:B------:R-:W-:Y:S01]  /*f830*/  IMAD.MOV.U32 R10, RZ, RZ, 0x80 ;  /* 0x00000080ff0a7424 */ /* 0x000fe200078e00ff */
[----:B------:R-:W-:Y:S01]  /*f840*/  PLOP3.LUT P0, PT, PT, PT, PT, 0x80, 0x0 ;  /* 0x000000000000781c */ /* 0x000fe20003f0f070 */
[----:B------:R-:W-:Y:S01]  /*f850*/  VIADD R8, R2, 0x14400 ;  /* 0x0001440002087836 */ /* 0x000fe20000000000 */
[----:B------:R-:W-:Y:S01]  /*f860*/  UMOV UR6, 0x0 ;  /* 0x0000000000067882 */ /* 0x000fe20000000000 */
[----:B------:R-:W-:Y:S01]  /*f870*/  UMOV UR7, 0x14f00000 ;  /* 0x14f0000000077882 */ /* 0x000fe20000000000 */
[----:B------:R-:W-:-:S15]  /*f880*/  R2UR UR10, R10 ;  /* 0x000000000a0a72ca */ /* 0x000fde00000e0000 */
.L_x_241:
        /* <DEDUP_REMOVED lines=10> */
[----:B------:R-:W1:Y:S01]  /*f930*/  SYNCS.PHASECHK.TRANS64.TRYWAIT P0, [R4+URZ+0x38840], R3 ;  /* 0x03884003040075a7 */ /* 0x000e62000800017f */
[----:B------:R-:W-:Y:S04]  /*f940*/  BSSY B1, `(.L_x_242) ;  /* 0x0000002000017945 */ /* 0x000fe80003800000 */
[----:B-1----:R-:W-:Y:S05]  /*f950*/  @!P0 BRA `(.L_x_243) ;  /* 0x00000034002c8947 */ /* 0x002fea0003800000 */
.L_x_316:
[----:B------:R-:W-:Y:S05]  /*f960*/  BSYNC B1 ;  /* 0x0000000000017941 */ /* 0x000fea0003800000 */
.L_x_242:
[----:B------:R-:W-:Y:S01]  /*f970*/  BSSY B1, `(.L_x_244) ;  /* 0x000000b000017945 */ /* 0x000fe20003800000 */
[----:B------:R-:W-:Y:S02]  /*f980*/  IMAD.MOV.U32 R8, RZ, RZ, 0x0 ;  /* 0x00000000ff087424 */ /* 0x000fe400078e00ff */
[----:B------:R-:W-:Y:S01]  /*f990*/  IMAD.MOV.U32 R9, RZ, RZ, 0x14f00000 ;  /* 0x14f00000ff097424 */ /* 0x000fe200078e00ff */
[----:B------:R-:W-:Y:S06]  /*f9a0*/  @P1 BRA `(.L_x_245) ;  /* 0x00000000001c1947 */ /* 0x000fec0003800000 */
[----:B------:R-:W2:Y:S01]  /*f9b0*/  S2R R5, SR_TID.X ;  /* 0x0000000000057919 */ /* 0x000ea20000002100 */
[----:B-1-3--:R-:W-:-:S04]  /*f9c0*/  IMAD.MOV.U32 R3, RZ, RZ, 0x8000 ;  /* 0x00008000ff037424 */ /* 0x00afc800078e00ff */
[----:B------:R4:W-:Y:S01]  /*f9d0*/  SYNCS.ARRIVE.TRANS64 RZ, [R4+URZ+0x38830], R3 ;  /* 0x0388300304ff79a7 */ /* 0x0009e2000800003f */
[----:B--2---:R-:W-:-:S04]  /*f9e0*/  LOP3.LUT R5, R5, 0x1f, RZ, 0xc0, !PT ;  /* 0x0000001f05057812 */ /* 0x004fc800078ec0ff */
[----:B------:R-:W-:-:S13]  /*f9f0*/  ISETP.NE.AND P0, PT, R5, RZ, PT ;  /* 0x000000ff0500720c */ /* 0x000fda0003f05270 */
[----:B----4-:R-:W-:Y:S05]  /*fa00*/  @!P0 BRA `(.L_x_245) ;  /* 0x0000000000048947 */ /* 0x010fea0003800000 */
[----:B------:R-:W-:Y:S01]  /*fa10*/  BPT.TRAP 0x1 ;  /* 0x000000040000795c */ /* 0x000fe20000300000 */
.L_x_245:
[----:B------:R-:W-:Y:S05]  /*fa20*/  BSYNC B1 ;  /* 0x0000000000017941 */ /* 0x000fea0003800000 */
.L_x_244:
[----:B------:R-:W-:Y:S01]  /*fa30*/  R2UR UR10, R11 ;  /* 0x000000000b0a72ca */ /* 0x000fe200000e0000 */
[----:B------:R-:W-:Y:S01]  /*fa40*/  UIADD3 UR4, UP0, UR52, 0x370, URZ ;  /* 0x0000037034047890 */ /* 0x000fe2000ff1e03f */
[----:B------:R-:W-:Y:S01]  /*fa50*/  R2UR UR6, R8 ;  /* 0x00000000080672ca */ /* 0x000fe200000e0000 */
[----:B-1-3--:R-:W-:Y:S01]  /*fa60*/  VIADD R4, R4, 0x38830 ;  /* 0x0003883004047836 */ /* 0x00afe20000000000 */
[----:B------:R-:W-:Y:S01]  /*fa70*/  R2UR UR7, R9 ;  /* 0x00000000090772ca */ /* 0x000fe200000e0000 */
[----:B------:R-:W-:Y:S01]  /*fa80*/  VIADD R3, R2, 0x28400 ;  /* 0x0002840002037836 */ /* 0x000fe20000000000 */
[----:B------:R-:W-:Y:S01]  /*fa90*/  PLOP3.LUT P0, PT, PT, PT, PT, 0x80, 0x0 ;  /* 0x000000000000781c */ /* 0x000fe20003f0f070 */
[----:B------:R-:W-:-:S12]  /*faa0*/  UIADD3.X UR5, URZ, UR53, URZ, UP0, !UPT ;  /* 0x000000353f057290 */ /* 0x000fd800087fe43f */
.L_x_246:
        /* <DEDUP_REMOVED lines=10> */
[----:B------:R-:W-:Y:S01]  /*fb50*/  R2UR UR10, R10 ;  /* 0x000000000a0a72ca */ /* 0x000fe200000e0000 */
[----:B------:R-:W-:Y:S01]  /*fb60*/  VIADD R2, R2, 0x2c400 ;  /* 0x0002c40002027836 */ /* 0x000fe20000000000 */
[----:B------:R-:W-:Y:S02]  /*fb70*/  R2UR UR6, R8 ;  /* 0x00000000080672ca */ /* 0x000fe400000e0000 */
[----:B------:R-:W-:Y:S02]  /*fb80*/  R2UR UR7, R9 ;  /* 0x00000000090772ca */ /* 0x000fe400000e0000 */
[----:B------:R-:W-:-:S13]  /*fb90*/  PLOP3.LUT P0, PT, PT, PT, PT, 0x80, 0x0 ;  /* 0x000000000000781c */ /* 0x000fda0003f0f070 */
.L_x_247:
        /* <DEDUP_REMOVED lines=9> */
[----:B---3--:R-:W-:Y:S05]  /*fc30*/  @P0 BRA.U.ANY `(.L_x_247) ;  /* 0xfffffffd00d80947 */ /* 0x008fea000393ffff */
.L_x_234:
[----:B------:R-:W-:Y:S05]  /*fc40*/  BSYNC B0 ;  /* 0x0000000000007941 */ /* 0x000fea0003800000 */
.L_x_233:
[----:B------:R-:W-:-:S06]  /*fc50*/  UISETP.NE.AND UP0, UPT, UR39, 0x3, UPT ;  /* 0x000000032700788c */ /* 0x000fcc000bf05270 */
[----:B------:R-:W-:-:S13]  /*fc60*/  PLOP3.LUT P0, PT, PT, PT, UP0, 0x80, 0x0 ;  /* 0x000000000000781c */ /* 0x000fda0003f0f008 */
[----:B------:R-:W-:Y:S05]  /*fc70*/  @!P0 BRA `(.L_x_248) ;  /* 0x0000000000048947 */ /* 0x000fea0003800000 */
[----:B------:R-:W-:Y:S01]  /*fc80*/  BPT.TRAP 0x1 ;  /* 0x000000040000795c */ /* 0x000fe20000300000 */
.L_x_248:
[----:B------:R-:W-:Y:S01]  /*fc90*/  IMAD.U32 R2, RZ, RZ, UR44 ;  /* 0x0000002cff027e24 */ /* 0x000fe2000f8e00ff */
[----:B------:R-:W-:Y:S01]  /*fca0*/  BSSY B0, `(.L_x_249) ;  /* 0x0000007000007945 */ /* 0x000fe20003800000 */
[----:B------:R-:W-:-:S03]  /*fcb0*/  IMAD R20, R6, 0x8, R19 ;  /* 0x0000000806147824 */ /* 0x000fc600078e0213 */
[----:B------:R-:W-:Y:S02]  /*fcc0*/  ISETP.NE.AND P1, PT, R2, 0x3, PT ;  /* 0x000000030200780c */ /* 0x000fe40003f25270 */
[----:B------:R-:W-:-:S04]  /*fcd0*/  LOP3.LUT R2, R0, 0x1, RZ, 0x3c, !PT ;  /* 0x0000000100027812 */ /* 0x000fc800078e3cff */
[----:B------:R-:W-:-:S04]  /*fce0*/  SHF.L.U32 R2, R2, 0x1f, RZ ;  /* 0x0000001f02027819 */ /* 0x000fc800000006ff */
[----:B------:R-:W3:Y:S02]  /*fcf0*/  SYNCS.PHASECHK.TRANS64.TRYWAIT P0, [R20+URZ+0x38870], R2 ;  /* 0x03887002140075a7 */ /* 0x000ee4000800017f */
[----:B---3--:R-:W-:Y:S05]  /*fd00*/  @!P0 BRA `(.L_x_250) ;  /* 0x0000003000548947 */ /* 0x008fea0003800000 */
.L_x_317:
[----:B------:R-:W-:Y:S05]  /*fd10*/  BSYNC B0 ;  /* 0x0000000000007941 */ /* 0x000fea0003800000 */
.L_x_249:
[----:B------:R-:W-:Y:S05]  /*fd20*/  @!P1 BRA `(.L_x_251) ;  /* 0x0000000000049947 */ /* 0x000fea0003800000 */
[----:B------:R-:W-:Y:S01]  /*fd30*/  BPT.TRAP 0x1 ;  /* 0x000000040000795c */ /* 0x000fe20000300000 */
.L_x_251:
[----:B------:R-:W-:Y:S01]  /*fd40*/  SHF.L.U32 R0, R0, 0x1f, RZ ;  /* 0x0000001f00007819 */ /* 0x000fe200000006ff */
[----:B------:R-:W-:-:S03]  /*fd50*/  IMAD.SHL.U32 R3, R6, 0x8000, RZ ;  /* 0x0000800006037824 */ /* 0x000fc600078e00ff */
[----:B------:R-:W4:Y:S02]  /*fd60*/  SYNCS.PHASECHK.TRANS64.TRYWAIT P0, [R20+URZ+0x38860], R0 ;  /* 0x03886000140075a7 */ /* 0x000f24000800017f */
[----:B----4-:R-:W-:Y:S05]  /*fd70*/  @!P0 BRA `(.L_x_252) ;  /* 0x00000030004c8947 */ /* 0x010fea0003800000 */
.L_x_318:
[----:B---3--:R-:W4:Y:S04]  /*fd80*/  LDL R2, [R1+0x28] ;  /* 0x0000280001027983 */ /* 0x008f280000100800 */
[----:B------:R-:W3:Y:S04]  /*fd90*/  LDL R18, [R1+0x10] ;  /* 0x0000100001127983 */ /* 0x000ee80000100800 */
[----:B------:R-:W5:Y:S01]  /*fda0*/  LDL R12, [R1+0x1c] ;  /* 0x00001c00010c7983 */ /* 0x000f620000100800 */
[----:B------:R-:W-:Y:S05]  /*fdb0*/  WARPSYNC.ALL ;  /* 0x0000000000007948 */ /* 0x000fea0003800000 */
[----:B----4-:R-:W-:-:S05]  /*fdc0*/  LOP3.LUT R0, R3, R2, RZ, 0xfc, !PT ;  /* 0x0000000203007212 */ /* 0x010fca00078efcff */
[----:B------:R-:W-:-:S05]  /*fdd0*/  IMAD.IADD R0, R19, 0x1, R0 ;  /* 0x0000000113007824 */ /* 0x000fca00078e0200 */
[----:B-1----:R-:W1:Y:S01]  /*fde0*/  LDSM.16.MT88.4 R8, [R0+0x10400] ;  /* 0x010400000008783b */ /* 0x002e620000004200 */
[----:B---3--:R-:W-:Y:S01]  /*fdf0*/  IMAD.IADD R2, R18, 0x1, R0 ;  /* 0x0000000112027824 */ /* 0x008fe200078e0200 */
[C-C-:B-1----:R-:W-:Y:S02]  /*fe00*/  PRMT R4, R8.reuse, 0x6420, R9.reuse ;  /* 0x0000642008047816 */ /* 0x142fe40000000009 */
[----:B--2---:R-:W-:Y:S02]  /*fe10*/  PRMT R5, R8, 0x7531, R9 ;  /* 0x0000753108057816 */ /* 0x004fe40000000009 */
[C-C-:B------:R-:W-:Y:S02]  /*fe20*/  PRMT R6, R10.reuse, 0x6420, R11.reuse ;  /* 0x000064200a067816 */ /* 0x140fe4000000000b */
[----:B------:R-:W-:Y:S02]  /*fe30*/  PRMT R7, R10, 0x7531, R11 ;  /* 0x000075310a077816 */ /* 0x000fe4000000000b */
[----:B------:R-:W1:Y:S01]  /*fe40*/  LDSM.16.MT88.4 R8, [R2+0x10400] ;  /* 0x010400000208783b */ /* 0x000e620000004200 */
[----:B-----5:R-:W-:-:S05]  /*fe50*/  IADD3 R3, R19, R3, R12 ;  /* 0x0000000313037210 */ /* 0x020fca0007ffe00c */
[----:B------:R-:W-:Y:S01]  /*fe60*/  STSM.16.M88.4 [R3+0x400], R4 ;  /* 0x0004000403007844 */ /* 0x000fe20000000200 */
[C-C-:B-1----:R-:W-:Y:S02]  /*fe70*/  PRMT R12, R8.reuse, 0x6420, R9.reuse ;  /* 0x00006420080c7816 */ /* 0x142fe40000000009 */
[----:B------:R-:W-:Y:S02]  /*fe80*/  PRMT R13, R8, 0x7531, R9 ;  /* 0x00007531080d7816 */ /* 0x000fe40000000009 */
[C-C-:B------:R-:W-:Y:S02]  /*fe90*/  PRMT R14, R10.reuse, 0x6420, R11.reuse ;  /* 0x000064200a0e7816 */ /* 0x140fe4000000000b */
[----:B------:R-:W-:-:S05]  /*fea0*/  PRMT R15, R10, 0x7531, R11 ;  /* 0x000075310a0f7816 */ /* 0x000fca000000000b */
[----:B------:R-:W-:Y:S04]  /*feb0*/  STSM.16.M88.4 [R3+0x2400], R12 ;  /* 0x0024000c03007844 */ /* 0x000fe80000000200 */
[----:B------:R-:W1:Y:S02]  /*fec0*/  LDSM.16.MT88.4 R8, [R0+0x14400] ;  /* 0x014400000008783b */ /* 0x000e640000004200 */
[C-C-:B-1----:R-:W-:Y:S02]  /*fed0*/  PRMT R4, R8.reuse, 0x6420, R9.reuse ;  /* 0x0000642008047816 */ /* 0x142fe40000000009 */
[----:B------:R-:W-:Y:S02]  /*fee0*/  PRMT R5, R8, 0x7531, R9 ;  /* 0x0000753108057816 */ /* 0x000fe40000000009 */
[----:B------:R-:W-:-:S02]  /*fef0*/  PRMT R6, R10, 0x6420, R11 ;  /* 0x000064200a067816 */ /* 0x000fc4000000000b */
[----:B------:R-:W-:Y:S02]  /*ff00*/  PRMT R7, R10, 0x7531, R11 ;  /* 0x000075310a077816 */ /* 0x000fe4000000000b */
[----:B------:R-:W1:Y:S04]  /*ff10*/  LDSM.16.MT88.4 R8, [R2+0x14400] ;  /* 0x014400000208783b */ /* 0x000e680000004200 */
[----:B------:R-:W-:Y:S01]  /*ff20*/  STSM.16.M88.4 [R3+0x4400], R4 ;  /* 0x0044000403007844 */ /* 0x000fe20000000200 */
[C-C-:B-1----:R-:W-:Y:S02]  /*ff30*/  PRMT R12, R8.reuse, 0x6420, R9.reuse ;  /* 0x00006420080c7816 */ /* 0x142fe40000000009 */
[----:B------:R-:W-:Y:S02]  /*ff40*/  PRMT R13, R8, 0x7531, R9 ;  /* 0x00007531080d7816 */ /* 0x000fe40000000009 */
[----:B------:R-:W-:-:S02]  /*ff50*/  PRMT R14, R10, 0x6420, R11 ;  /* 0x000064200a0e7816 */ /* 0x000fc4000000000b */
[----:B------:R-:W-:-:S05]  /*ff60*/  PRMT R15, R10, 0x7531, R11 ;  /* 0x000075310a0f7816 */ /* 0x000fca000000000b */
[----:B------:R1:W-:Y:S04]  /*ff70*/  STSM.16.M88.4 [R3+0x6400], R12 ;  /* 0x0064000c03007844 */ /* 0x0003e80000000200 */
[----:B------:R-:W2:Y:S04]  /*ff80*/  LDSM.16.MT88.4 R8, [R0+0x11400] ;  /* 0x011400000008783b */ /* 0x000ea80000004200 */
[----:B-1----:R-:W3:Y:S01]  /*ff90*/  LDL R15, [R1+0xc] ;  /* 0x00000c00010f7983 */ /* 0x002ee20000100800 */
[C-C-:B--2---:R-:W-:Y:S02]  /*ffa0*/  PRMT R4, R8.reuse, 0x6420, R9.reuse ;  /* 0x0000642008047816 */ /* 0x144fe40000000009 */
[----:B------:R-:W-:-:S02]  /*ffb0*/  PRMT R5, R8, 0x7531, R9 ;  /* 0x0000753108057816 */ /* 0x000fc40000000009 */
[C-C-:B------:R-:W-:Y:S02]  /*ffc0*/  PRMT R6, R10.reuse, 0x6420, R11.reuse ;  /* 0x000064200a067816 */ /* 0x140fe4000000000b */
[----:B------:R-:W-:Y:S02]  /*ffd0*/  PRMT R7, R10, 0x7531, R11 ;  /* 0x000075310a077816 */ /* 0x000fe4000000000b */
[----:B------:R-:W1:Y:S01]  /*ffe0*/  LDSM.16.MT88.4 R8, [R2+0x11400] ;  /* 0x011400000208783b */ /* 0x000e620000004200 */
[----:B------:R-:W-:Y:S01]  /*fff0*/  IMAD.MOV.U32 R14, RZ, RZ, R18 ;  /* 0x000000ffff0e7224 */ /* 0x000fe200078e0012 */
[C-C-:B-1----:R-:W-:Y:S02]  /*10000*/  PRMT R12, R8.reuse, 0x6420, R9.reuse ;  /* 0x00006420080c7816 */ /* 0x142fe40000000009 */
[----:B------:R-:W-:Y:S02]  /*10010*/  PRMT R13, R8, 0x7531, R9 ;  /* 0x00007531080d7816 */ /* 0x000fe40000000009 */
[----:B---3--:R-:W-:-:S05]  /*10020*/  IADD3 R18, R15, 0x400, R3 ;  /* 0x000004000f127810 */ /* 0x008fca0007ffe003 */
[----:B------:R1:W-:Y:S02]  /*10030*/  STSM.16.M88.4 [R18], R4 ;  /* 0x0000000412007844 */ /* 0x0003e40000000200 */
[----:B-1----:R-:W-:Y:S01]  /*10040*/  IMAD.MOV.U32 R6, RZ, RZ, R14 ;  /* 0x000000ffff067224 */ /* 0x002fe200078e000e */
[C---:B------:R-:W-:Y:S01]  /*10050*/  PRMT R14, R10.reuse, 0x6420, R11 ;  /* 0x000064200a0e7816 */ /* 0x040fe2000000000b */
[----:B------:R-:W-:Y:S01]  /*10060*/  IMAD.MOV.U32 R7, RZ, RZ, R15 ;  /* 0x000000ffff077224 */ /* 0x000fe200078e000f */
[----:B------:R-:W-:-:S05]  /*10070*/  PRMT R15, R10, 0x7531, R11 ;  /* 0x000075310a0f7816 */ /* 0x000fca000000000b */
[----:B------:R1:W-:Y:S04]  /*10080*/  STSM.16.M88.4 [R18+0x2000], R12 ;  /* 0x0020000c12007844 */ /* 0x0003e80000000200 */
[----:B------:R-:W2:Y:S01]  /*10090*/  LDSM.16.MT88.4 R8, [R0+0x15400] ;  /* 0x015400000008783b */ /* 0x000ea20000004200 */
[----:B-1----:R-:W-:Y:S02]  /*100a0*/  IMAD.MOV.U32 R14, RZ, RZ, R6 ;  /* 0x000000ffff0e7224 */ /* 0x002fe400078e0006 */
[----:B------:R-:W-:Y:S01]  /*100b0*/  IMAD.MOV.U32 R15, RZ, RZ, R7 ;  /* 0x000000ffff0f7224 */ /* 0x000fe200078e0007 */
[C-C-:B--2---:R-:W-:Y:S02]  /*100c0*/  PRMT R4, R8.reuse, 0x6420, R9.reuse ;  /* 0x0000642008047816 */ /* 0x144fe40000000009 */
[----:B------:R-:W-:-:S02]  /*100d0*/  PRMT R5, R8, 0x7531, R9 ;  /* 0x0000753108057816 */ /* 0x000fc40000000009 */
[C-C-:B------:R-:W-:Y:S02]  /*100e0*/  PRMT R6, R10.reuse, 0x6420, R11.reuse ;  /* 0x000064200a067816 */ /* 0x140fe4000000000b */
[----:B------:R-:W-:Y:S02]  /*100f0*/  PRMT R7, R10, 0x7531, R11 ;  /* 0x000075310a077816 */ /* 0x000fe4000000000b */
[----:B------:R-:W1:Y:S04]  /*10100*/  LDSM.16.MT88.4 R8, [R2+0x15400] ;  /* 0x015400000208783b */ /* 0x000e680000004200 */
[----:B------:R2:W-:Y:S02]  /*10110*/  STSM.16.M88.4 [R18+0x4000], R4 ;  /* 0x0040000412007844 */ /* 0x0005e40000000200 */
[----:B--2---:R-:W-:-:S02]  /*10120*/  IMAD.MOV.U32 R6, RZ, RZ, R14 ;  /* 0x000000ffff067224 */ /* 0x004fc400078e000e */
[----:B------:R-:W-:Y:S01]  /*10130*/  IMAD.MOV.U32 R7, RZ, RZ, R15 ;  /* 0x000000ffff077224 */ /* 0x000fe200078e000f */
[C-C-:B-1----:R-:W-:Y:S02]  /*10140*/  PRMT R12, R8.reuse, 0x6420, R9.reuse ;  /* 0x00006420080c7816 */ /* 0x142fe40000000009 */
[----:B------:R-:W-:Y:S02]  /*10150*/  PRMT R13, R8, 0x7531, R9 ;  /* 0x00007531080d7816 */ /* 0x000fe40000000009 */
[C-C-:B------:R-:W-:Y:S02]  /*10160*/  PRMT R14, R10.reuse, 0x6420, R11.reuse ;  /* 0x000064200a0e7816 */ /* 0x140fe4000000000b */
        /* <DEDUP_REMOVED lines=9> */
[----:B------:R-:W1:Y:S01]  /*10200*/  LDSM.16.MT88.4 R8, [R2+0x12400] ;  /* 0x012400000208783b */ /* 0x000e620000004200 */
[----:B------:R-:W-:-:S05]  /*10210*/  IADD3 R3, R15, 0x400, R3 ;  /* 0x000004000f037810 */ /* 0x000fca0007ffe003 */
[----:B------:R-:W-:Y:S01]  /*10220*/  STSM.16.M88.4 [R3], R4 ;  /* 0x0000000403007844 */ /* 0x000fe20000000200 */
        /* <DEDUP_REMOVED lines=16> */
[----:B------:R-:W-:Y:S04]  /*10330*/  STSM.16.M88.4 [R3+0x6000], R12 ;  /* 0x0060000c03007844 */ /* 0x000fe80000000200 */
[----:B------:R-:W1:Y:S02]  /*10340*/  LDSM.16.MT88.4 R8, [R0+0x13400] ;  /* 0x013400000008783b */ /* 0x000e640000004200 */
[C-C-:B-1----:R-:W-:Y:S02]  /*10350*/  PRMT R4, R8.reuse, 0x6420, R9.reuse ;  /* 0x0000642008047816 */ /* 0x142fe40000000009 */
[----:B------:R-:W-:Y:S02]  /*10360*/  PRMT R5, R8, 0x7531, R9 ;  /* 0x0000753108057816 */ /* 0x000fe40000000009 */
[----:B------:R-:W-:-:S02]  /*10370*/  PRMT R6, R10, 0x6420, R11 ;  /* 0x000064200a067816 */ /* 0x000fc4000000000b */
[----:B------:R-:W-:Y:S02]  /*10380*/  PRMT R7, R10, 0x7531, R11 ;  /* 0x000075310a077816 */ /* 0x000fe4000000000b */
[----:B------:R-:W1:Y:S01]  /*10390*/  LDSM.16.MT88.4 R8, [R2+0x13400] ;  /* 0x013400000208783b */ /* 0x000e620000004200 */
[----:B------:R-:W-:-:S05]  /*103a0*/  IMAD.IADD R3, R18, 0x1, R3 ;  /* 0x0000000112037824 */ /* 0x000fca00078e0203 */
[----:B------:R1:W-:Y:S02]  /*103b0*/  STSM.16.M88.4 [R3], R4 ;  /* 0x0000000403007844 */ /* 0x0003e40000000200 */
[C-C-:B-1----:R-:W-:Y:S02]  /*103c0*/  PRMT R4, R8.reuse, 0x6420, R9.reuse ;  /* 0x0000642008047816 */ /* 0x142fe40000000009 */
[----:B------:R-:W-:Y:S02]  /*103d0*/  PRMT R5, R8, 0x7531, R9 ;  /* 0x0000753108057816 */ /* 0x000fe40000000009 */
[C-C-:B------:R-:W-:Y:S02]  /*103e0*/  PRMT R6, R10.reuse, 0x6420, R11.reuse ;  /* 0x000064200a067816 */ /* 0x140fe4000000000b */
[----:B------:R-:W-:-:S05]  /*103f0*/  PRMT R7, R10, 0x7531, R11 ;  /* 0x000075310a077816 */ /* 0x000fca000000000b */
[----:B------:R-:W-:Y:S04]  /*10400*/  STSM.16.M88.4 [R3+0x2000], R4 ;  /* 0x0020000403007844 */ /* 0x000fe80000000200 */
[----:B------:R-:W1:Y:S04]  /*10410*/  LDSM.16.MT88.4 R8, [R0+0x17400] ;  /* 0x017400000008783b */ /* 0x000e680000004200 */
[----:B------:R-:W2:Y:S01]  /*10420*/  LDSM.16.MT88.4 R4, [R2+0x17400] ;  /* 0x017400000204783b */ /* 0x000ea20000004200 */
[C-C-:B-1----:R-:W-:Y:S02]  /*10430*/  PRMT R12, R8.reuse, 0x6420, R9.reuse ;  /* 0x00006420080c7816 */ /* 0x142fe40000000009 */
        /* <DEDUP_REMOVED lines=17> */
.L_x_253:
        /* <DEDUP_REMOVED lines=13> */
.L_x_232:
[----:B------:R-:W3:Y:S01]  /*10620*/  S2R R2, SR_TID.X ;  /* 0x0000000000027919 */ /* 0x000ee20000002100 */
[----:B------:R-:W-:Y:S01]  /*10630*/  BSSY B0, `(.L_x_255) ;  /* 0x0000011000007945 */ /* 0x000fe20003800000 */
[----:B---3--:R-:W-:-:S04]  /*10640*/  LOP3.LUT R2, R2, 0x7f, RZ, 0xc0, !PT ;  /* 0x0000007f02027812 */ /* 0x008fc800078ec0ff */
[----:B------:R-:W-:-:S13]  /*10650*/  ISETP.NE.AND P0, PT, R2, RZ, PT ;  /* 0x000000ff0200720c */ /* 0x000fda0003f05270 */
[----:B------:R-:W-:Y:S05]  /*10660*/  @P0 BRA `(.L_x_256) ;  /* 0x0000000000340947 */ /* 0x000fea0003800000 */
[----:B-1----:R-:W1:Y:S01]  /*10670*/  S2R R3, SR_LANEID ;  /* 0x0000000000037919 */ /* 0x002e620000000000 */
[----:B------:R-:W-:Y:S02]  /*10680*/  VOTEU.ANY UR4, UPT, PT ;  /* 0x0000000000047886 */ /* 0x000fe400038e0100 */
[----:B0----5:R-:W1:Y:S08]  /*10690*/  FLO.U32 R0, UR4 ;  /* 0x0000000400007d00 */ /* 0x021e7000080e0000 */
[----:B--2---:R-:W0:Y:S01]  /*106a0*/  POPC R5, UR4 ;  /* 0x0000000400057d09 */ /* 0x004e220008000000 */
[----:B-1----:R-:W-:-:S02]  /*106b0*/  ISETP.EQ.U32.AND P1, PT, R0, R3, PT ;  /* 0x000000030000720c */ /* 0x002fc40003f22070 */
[----:B------:R-:W0:Y:S11]  /*106c0*/  LDC.64 R2, c[0x0][0xc60] ;  /* 0x00031800ff027b82 */ /* 0x000e360000000a00 */
[----:B0-----:R-:W2:Y:S01]  /*106d0*/  @P1 ATOMG.E.ADD.STRONG.GPU PT, R3, desc[UR46][R2.64], R5 ;  /* 0x00000005020319a8 */ /* 0x001ea200081ee1ee */
[----:B------:R-:W0:Y:S02]  /*106e0*/  S2R R4, SR_LTMASK ;  /* 0x0000000000047919 */ /* 0x000e240000003900 */
[----:B0-----:R-:W-:-:S04]  /*106f0*/  LOP3.LUT R4, R4, UR4, RZ, 0xc0, !PT ;  /* 0x0000000404047c12 */ /* 0x001fc8000f8ec0ff */
[----:B------:R-:W0:Y:S01]  /*10700*/  POPC R7, R4 ;  /* 0x0000000400077309 */ /* 0x000e220000000000 */
[----:B--2---:R-:W0:Y:S02]  /*10710*/  SHFL.IDX PT, R0, R3, R0, 0x1f ;  /* 0x00001f0003007589 */ /* 0x004e2400000e0000 */
[----:B0-----:R-:W-:-:S05]  /*10720*/  IADD3 R0, R0, UR43, R7 ;  /* 0x0000002b00007c10 */ /* 0x001fca000fffe007 */
[----:B------:R3:W-:Y:S02]  /*10730*/  STL [R1+0x20], R0 ;  /* 0x0000200001007387 */ /* 0x0007e40000100800 */
.L_x_256:
[----:B------:R-:W-:Y:S05]  /*10740*/  BSYNC B0 ;  /* 0x0000000000007941 */ /* 0x000fea0003800000 */
.L_x_255:
[----:B------:R-:W-:-:S06]  /*10750*/  UISETP.NE.AND UP0, UPT, UR39, 0x3, UPT ;  /* 0x000000032700788c */ /* 0x000fcc000bf05270 */
[----:B------:R-:W-:-:S13]  /*10760*/  PLOP3.LUT P1, PT, PT, PT, UP0, 0x80, 0x0 ;  /* 0x000000000000781c */ /* 0x000fda0003f2f008 */
[----:B------:R-:W-:Y:S05]  /*10770*/  @!P1 BRA `(.L_x_257) ;  /* 0x0000000000049947 */ /* 0x000fea0003800000 */
[----:B------:R-:W-:Y:S01]  /*10780*/  BPT.TRAP 0x1 ;  /* 0x000000040000795c */ /* 0x000fe20000300000 */
.L_x_257:
[----:B-1----:R-:W4:Y:S04]  /*10790*/  LDL R3, [R1+0x4] ;  /* 0x0000040001037983 */ /* 0x002f280000100800 */
[----:B------:R-:W2:Y:S01]  /*107a0*/  LDL R2, [R1] ;  /* 0x0000000001027983 */ /* 0x000ea20000100800 */
[----:B0--3-5:R-:W-:Y:S01]  /*107b0*/  IMAD.U32 R0, RZ, RZ, UR44 ;  /* 0x0000002cff007e24 */ /* 0x029fe2000f8e00ff */
[----:B------:R-:W-:Y:S04]  /*107c0*/  BSSY B0, `(.L_x_258) ;  /* 0x0000007000007945 */ /* 0x000fe80003800000 */
[----:B------:R-:W-:-:S02]  /*107d0*/  ISETP.NE.AND P2, PT, R0, 0x3, PT ;  /* 0x000000030000780c */ /* 0x000fc40003f45270 */
[----:B----4-:R-:W-:-:S04]  /*107e0*/  LOP3.LUT R0, R3, 0x1, RZ, 0x3c, !PT ;  /* 0x0000000103007812 */ /* 0x010fc800078e3cff */
[----:B------:R-:W-:Y:S01]  /*107f0*/  SHF.L.U32 R0, R0, 0x1f, RZ ;  /* 0x0000001f00007819 */ /* 0x000fe200000006ff */
[----:B--2---:R-:W-:-:S04]  /*10800*/  IMAD R17, R2, 0x8, R19 ;  /* 0x0000000802117824 */ /* 0x004fc800078e0213 */
[----:B------:R-:W0:Y:S02]  /*10810*/  SYNCS.PHASECHK.TRANS64.TRYWAIT P1, [R17+URZ+0x38870], R0 ;  /* 0x03887000110075a7 */ /* 0x000e24000802017f */
[----:B0-----:R-:W-:Y:S05]  /*10820*/  @!P1 BRA `(.L_x_259) ;  /* 0x0000002400b49947 */ /* 0x001fea0003800000 */
.L_x_319:
[----:B------:R-:W-:Y:S05]  /*10830*/  BSYNC B0 ;  /* 0x0000000000007941 */ /* 0x000fea0003800000 */
.L_x_258:
[----:B------:R-:W-:Y:S05]  /*10840*/  @!P2 BRA `(.L_x_260) ;  /* 0x000000000004a947 */ /* 0x000fea0003800000 */
[----:B------:R-:W-:Y:S01]  /*10850*/  BPT.TRAP 0x1 ;  /* 0x000000040000795c */ /* 0x000fe20000300000 */
.L_x_260:
[----:B0-----:R-:W2:Y:S02]  /*10860*/  LDL R0, [R1+0x4] ;  /* 0x0000040001007983 */ /* 0x001ea40000100800 */
[----:B--2---:R-:W-:-:S04]  /*10870*/  SHF.L.U32 R0, R0, 0x1f, RZ ;  /* 0x0000001f00007819 */ /* 0x004fc800000006ff */
[----:B------:R-:W0:Y:S02]  /*10880*/  SYNCS.PHASECHK.TRANS64.TRYWAIT P1, [R17+URZ+0x38860], R0 ;  /* 0x03886000110075a7 */ /* 0x000e24000802017f */
[----:B0-----:R-:W-:Y:S05]  /*10890*/  @!P1 BRA `(.L_x_261) ;  /* 0x0000002400ac9947 */ /* 0x001fea0003800000 */
.L_x_320:
[----:B------:R-:W2:Y:S04]  /*108a0*/  LDL R18, [R1] ;  /* 0x0000000001127983 */ /* 0x000ea80000100800 */
[----:B------:R-:W0:Y:S04]  /*108b0*/  LDL R2, [R1+0x28] ;  /* 0x0000280001027983 */ /* 0x000e280000100800 */
[----:B------:R-:W3:Y:S04]  /*108c0*/  LDL R16, [R1+0x10] ;  /* 0x0000100001107983 */ /* 0x000ee80000100800 */
[----:B------:R-:W4:Y:S01]  /*108d0*/  LDL R12, [R1+0x1c] ;  /* 0x00001c00010c7983 */ /* 0x000f220000100800 */
[----:B------:R-:W-:Y:S05]  /*108e0*/  WARPSYNC.ALL ;  /* 0x0000000000007948 */ /* 0x000fea0003800000 */
[----:B--2---:R-:W-:-:S05]  /*108f0*/  IMAD.SHL.U32 R3, R18, 0x8000, RZ ;  /* 0x0000800012037824 */ /* 0x004fca00078e00ff */
[----:B0-----:R-:W-:-:S05]  /*10900*/  LOP3.LUT R0, R3, R2, RZ, 0xfc, !PT ;  /* 0x0000000203007212 */ /* 0x001fca00078efcff */
[----:B------:R-:W-:-:S05]  /*10910*/  IMAD.IADD R0, R19, 0x1, R0 ;  /* 0x0000000113007824 */ /* 0x000fca00078e0200 */
[----:B------:R-:W0:Y:S01]  /*10920*/  LDSM.16.MT88.4 R4, [R0+0x10400] ;  /* 0x010400000004783b */ /* 0x000e220000004200 */
[----:B---3--:R-:W-:Y:S01]  /*10930*/  IMAD.IADD R2, R16, 0x1, R0 ;  /* 0x0000000110027824 */ /* 0x008fe200078e0200 */
[----:B----4-:R-:W-:Y:S02]  /*10940*/  IADD3 R3, R19, R3, R12 ;  /* 0x0000000313037210 */ /* 0x010fe40007ffe00c */
[C-C-:B0-----:R-:W-:Y:S02]  /*10950*/  PRMT R8, R4.reuse, 0x6420, R5.reuse ;  /* 0x0000642004087816 */ /* 0x141fe40000000005 */
[----:B------:R-:W-:Y:S02]  /*10960*/  PRMT R9, R4, 0x7531, R5 ;  /* 0x0000753104097816 */ /* 0x000fe40000000005 */
[C-C-:B------:R-:W-:Y:S02]  /*10970*/  PRMT R10, R6.reuse, 0x6420, R7.reuse ;  /* 0x00006420060a7816 */ /* 0x140fe40000000007 */
[----:B------:R-:W-:-:S02]  /*10980*/  PRMT R11, R6, 0x7531, R7 ;  /* 0x00007531060b7816 */ /* 0x000fc40000000007 */
[----:B------:R-:W0:Y:S04]  /*10990*/  LDSM.16.MT88.4 R4, [R2+0x10400] ;  /* 0x010400000204783b */ /* 0x000e280000004200 */
[----:B------:R0:W-:Y:S02]  /*109a0*/  STSM.16.M88.4 [R3+0x400], R8 ;  /* 0x0004000803007844 */ /* 0x0001e40000000200 */
[C-C-:B0-----:R-:W-:Y:S02]  /*109b0*/  PRMT R8, R4.reuse, 0x6420, R5.reuse ;  /* 0x0000642004087816 */ /* 0x141fe40000000005 */
[----:B------:R-:W-:Y:S02]  /*109c0*/  PRMT R9, R4, 0x7531, R5 ;  /* 0x0000753104097816 */ /* 0x000fe40000000005 */
[----:B------:R-:W-:-:S02]  /*109d0*/  PRMT R10, R6, 0x6420, R7 ;  /* 0x00006420060a7816 */ /* 0x000fc40000000007 */
[----:B------:R-:W-:-:S05]  /*109e0*/  PRMT R11, R6, 0x7531, R7 ;  /* 0x00007531060b7816 */ /* 0x000fca0000000007 */
[----:B------:R-:W-:Y:S04]  /*109f0*/  STSM.16.M88.4 [R3+0x2400], R8 ;  /* 0x0024000803007844 */ /* 0x000fe80000000200 */
[----:B------:R-:W0:Y:S02]  /*10a00*/  LDSM.16.MT88.4 R4, [R0+0x14400] ;  /* 0x014400000004783b */ /* 0x000e240000004200 */
        /* <DEDUP_REMOVED lines=11> */
[----:B------:R-:W1:Y:S04]  /*10ac0*/  LDSM.16.MT88.4 R4, [R0+0x11400] ;  /* 0x011400000004783b */ /* 0x000e680000004200 */
[----:B0-----:R-:W2:Y:S01]  /*10ad0*/  LDL R11, [R1+0xc] ;  /* 0x00000c00010b7983 */ /* 0x001ea20000100800 */
[C-C-:B-1----:R-:W-:Y:S02]  /*10ae0*/  PRMT R12, R4.reuse, 0x6420, R5.reuse ;  /* 0x00006420040c7816 */ /* 0x142fe40000000005 */
[----:B------:R-:W-:-:S02]  /*10af0*/  PRMT R13, R4, 0x7531, R5 ;  /* 0x00007531040d7816 */ /* 0x000fc40000000005 */
[C-C-:B------:R-:W-:Y:S02]  /*10b00*/  PRMT R14, R6.reuse, 0x6420, R7.reuse ;  /* 0x00006420060e7816 */ /* 0x140fe40000000007 */
[----:B------:R-:W-:Y:S02]  /*10b10*/  PRMT R15, R6, 0x7531, R7 ;  /* 0x00007531060f7816 */ /* 0x000fe40000000007 */
[----:B------:R-:W0:Y:S01]  /*10b20*/  LDSM.16.MT88.4 R4, [R2+0x11400] ;  /* 0x011400000204783b */ /* 0x000e220000004200 */
[----:B------:R-:W-:Y:S01]  /*10b30*/  IMAD.MOV.U32 R10, RZ, RZ, R16 ;  /* 0x000000ffff0a7224 */ /* 0x000fe200078e0010 */
[C-C-:B0-----:R-:W-:Y:S02]  /*10b40*/  PRMT R8, R4.reuse, 0x6420, R5.reuse ;  /* 0x0000642004087816 */ /* 0x141fe40000000005 */
[----:B------:R-:W-:Y:S02]  /*10b50*/  PRMT R9, R4, 0x7531, R5 ;  /* 0x0000753104097816 */ /* 0x000fe40000000005 */
[----:B--2---:R-:W-:-:S05]  /*10b60*/  IADD3 R16, R11, 0x400, R3 ;  /* 0x000004000b107810 */ /* 0x004fca0007ffe003 */
[----:B------:R0:W-:Y:S02]  /*10b70*/  STSM.16.M88.4 [R16], R12 ;  /* 0x0000000c10007844 */ /* 0x0001e40000000200 */
[----:B0-----:R-:W-:Y:S01]  /*10b80*/  IMAD.MOV.U32 R14, RZ, RZ, R10 ;  /* 0x000000ffff0e7224 */ /* 0x001fe200078e000a */
[C---:B------:R-:W-:Y:S01]  /*10b90*/  PRMT R10, R6.reuse, 0x6420, R7 ;  /* 0x00006420060a7816 */ /* 0x040fe20000000007 */
[----:B------:R-:W-:Y:S01]  /*10ba0*/  IMAD.MOV.U32 R15, RZ, RZ, R11 ;  /* 0x000000ffff0f7224 */ /* 0x000fe200078e000b */
[----:B------:R-:W-:-:S05]  /*10bb0*/  PRMT R11, R6, 0x7531, R7 ;  /* 0x00007531060b7816 */ /* 0x000fca0000000007 */
[----:B------:R0:W-:Y:S04]  /*10bc0*/  STSM.16.M88.4 [R16+0x2000], R8 ;  /* 0x0020000810007844 */ /* 0x0001e80000000200 */
[----:B------:R-:W1:Y:S01]  /*10bd0*/  LDSM.16.MT88.4 R4, [R0+0x15400] ;  /* 0x015400000004783b */ /* 0x000e620000004200 */
[----:B0-----:R-:W-:Y:S02]  /*10be0*/  IMAD.MOV.U32 R10, RZ, RZ, R14 ;  /* 0x000000ffff0a7224 */ /* 0x001fe400078e000e */
[----:B------:R-:W-:Y:S01]  /*10bf0*/  IMAD.MOV.U32 R11, RZ, RZ, R15 ;  /* 0x000000ffff0b7224 */ /* 0x000fe200078e000f */
[C-C-:B-1----:R-:W-:Y:S02]  /*10c00*/  PRMT R12, R4.reuse, 0x6420, R5.reuse ;  /* 0x00006420040c7816 */ /* 0x142fe40000000005 */
[----:B------:R-:W-:-:S02]  /*10c10*/  PRMT R13, R4, 0x7531, R5 ;  /* 0x00007531040d7816 */ /* 0x000fc40000000005 */
[C-C-:B------:R-:W-:Y:S02]  /*10c20*/  PRMT R14, R6.reuse, 0x6420, R7.reuse ;  /* 0x00006420060e7816 */ /* 0x140fe40000000007 */
[----:B------:R-:W-:Y:S02]  /*10c30*/  PRMT R15, R6, 0x7531, R7 ;  /* 0x00007531060f7816 */ /* 0x000fe40000000007 */
[----:B------:R-:W0:Y:S04]  /*10c40*/  LDSM.16.MT88.4 R4, [R2+0x15400] ;  /* 0x015400000204783b */ /* 0x000e280000004200 */
[----:B------:R1:W-:Y:S02]  /*10c50*/  STSM.16.M88.4 [R16+0x4000], R12 ;  /* 0x0040000c10007844 */ /* 0x0003e40000000200 */
[----:B-1----:R-:W-:-:S02]  /*10c60*/  IMAD.MOV.U32 R14, RZ, RZ, R10 ;  /* 0x000000ffff0e7224 */ /* 0x002fc400078e000a */
[----:B------:R-:W-:Y:S01]  /*10c70*/  IMAD.MOV.U32 R15, RZ, RZ, R11 ;  /* 0x000000ffff0f7224 */ /* 0x000fe200078e000b */
[C-C-:B0-----:R-:W-:Y:S02]  /*10c80*/  PRMT R8, R4.reuse, 0x6420, R5.reuse ;  /* 0x0000642004087816 */ /* 0x141fe40000000005 */
[----:B------:R-:W-:Y:S02]  /*10c90*/  PRMT R9, R4, 0x7531, R5 ;  /* 0x0000753104097816 */ /* 0x000fe40000000005 */
[C-C-:B------:R-:W-:Y:S02]  /*10ca0*/  PRMT R10, R6.reuse, 0x6420, R7.reuse ;  /* 0x00006420060a7816 */ /* 0x140fe40000000007 */
        /* <DEDUP_REMOVED lines=62> */
.L_x_262:
[----:B-1----:R-:W2:Y:S01]  /*11090*/  LDL.LU R3, [R1+0x4] ;  /* 0x0000040001037983 */ /* 0x002ea20000300800 */
[----:B0-----:R0:W-:Y:S01]  /*110a0*/  SYNCS.ARRIVE.TRANS64.A1T0 RZ, [R17+URZ+0x38850], RZ ;  /* 0x038850ff11ff79a7 */ /* 0x0011e2000810003f */
[----:B------:R-:W-:Y:S02]  /*110b0*/  VIADD R0, R18, 0x1 ;  /* 0x0000000112007836 */ /* 0x000fe40000000000 */
[----:B0-----:R-:W-:-:S05]  /*110c0*/  @!P0 VIADD R17, R17, 0x38880 ;  /* 0x0003888011118836 */ /* 0x001fca0000000000 */
[----:B------:R-:W-:Y:S01]  /*110d0*/  @!P0 PRMT R17, RZ, 0x654, R17 ;  /* 0x00000654ff118816 */ /* 0x000fe20000000011 */
[----:B------:R-:W-:Y:S06]  /*110e0*/  BAR.SYNC.DEFER_BLOCKING 0x2, 0x80 ;  /* 0x0082000000007b1d */ /* 0x000fec0000010000 */
[----:B------:R3:W-:Y:S01]  /*110f0*/  @!P0 SYNCS.ARRIVE.TRANS64.RED.A1T0 RZ, [R17+URZ], RZ ;  /* 0x000000ff11ff89a7 */ /* 0x0007e2000810043f */
[----:B------:R-:W-:-:S04]  /*11100*/  ISETP.NE.AND P0, PT, R0, 0x2, PT ;  /* 0x000000020000780c */ /* 0x000fc80003f05270 */
[----:B------:R-:W-:Y:S02]  /*11110*/  SEL R2, RZ, 0x1, P0 ;  /* 0x00000001ff027807 */ /* 0x000fe40000000000 */
[----:B------:R-:W-:-:S05]  /*11120*/  SEL R0, R0, RZ, P0 ;  /* 0x000000ff00007207 */ /* 0x000fca0000000000 */
[----:B------:R3:W-:Y:S01]  /*11130*/  STL [R1], R0 ;  /* 0x0000000001007387 */ /* 0x0007e20000100800 */
[----:B--2---:R-:W-:-:S05]  /*11140*/  LOP3.LUT R3, R3, R2, RZ, 0x3c, !PT ;  /* 0x0000000203037212 */ /* 0x004fca00078e3cff */
[----:B------:R3:W-:Y:S02]  /*11150*/  STL [R1+0x4], R3 ;  /* 0x0000040301007387 */ /* 0x0007e40000100800 */
.L_x_207:
[----:B------:R-:W-:Y:S05]  /*11160*/  BSYNC B7 ;  /* 0x0000000000077941 */ /* 0x000fea0003800000 */
.L_x_205:
[----:B0--3--:R-:W2:Y:S02]  /*11170*/  LDL R0, [R1+0x14] ;  /* 0x0000140001007983 */ /* 0x009ea40000100800 */
[----:B--2---:R-:W-:-:S13]  /*11180*/  LOP3.LUT P0, RZ, R0, 0x2, RZ, 0xc0, !PT ;  /* 0x0000000200ff7812 */ /* 0x004fda000780c0ff */
[----:B------:R-:W-:Y:S05]  /*11190*/  @!P0 BRA `(.L_x_263) ;  /* 0x0000000000348947 */ /* 0x000fea0003800000 */
[----:B------:R-:W0:Y:S08]  /*111a0*/  S2UR UR5, SR_CgaCtaId ;  /* 0x00000000000579c3 */ /* 0x000e300000008800 */
[----:B------:R-:W-:Y:S06]  /*111b0*/  BAR.SYNC.DEFER_BLOCKING 0x5, 0x180 ;  /* 0x0146000000007b1d */ /* 0x000fec0000010000 */
[----:B------:R-:W-:-:S02]  /*111c0*/  UMOV UR4, 0x400 ;  /* 0x0000040000047882 */ /* 0x000fc40000000000 */
[----:B0-----:R-:W-:-:S06]  /*111d0*/  ULEA UR4, UR5, UR4, 0x18 ;  /* 0x0000000405047291 */ /* 0x001fcc000f8ec03f */
[----:B------:R-:W-:-:S05]  /*111e0*/  IMAD.U32 R19, RZ, RZ, UR4 ;  /* 0x00000004ff137e24 */ /* 0x000fca000f8e00ff */
[----:B------:R-:W0:Y:S04]  /*111f0*/  LDS.128 R4, [R19+0x388d0] ;  /* 0x0388d00013047984 */ /* 0x000e280000000c00 */
[----:B0-----:R0:W-:Y:S01]  /*11200*/  STL.64 [R1+0x20], R4 ;  /* 0x0000200401007387 */ /* 0x0011e20000100a00 */
[----:B------:R-:W-:Y:S02]  /*11210*/  IMAD.MOV.U32 R2, RZ, RZ, R6 ;  /* 0x000000ffff027224 */ /* 0x000fe400078e0006 */
[----:B------:R-:W-:-:S03]  /*11220*/  IMAD.MOV.U32 R0, RZ, RZ, R7 ;  /* 0x000000ffff007224 */ /* 0x000fc600078e0007 */
[----:B------:R-:W-:Y:S02]  /*11230*/  R2UR UR36, R2 ;  /* 0x00000000022472ca */ /* 0x000fe400000e0000 */
[----:B------:R-:W-:Y:S01]  /*11240*/  R2UR UR45, R0 ;  /* 0x00000000002d72ca */ /* 0x000fe200000e0000 */
[----:B------:R-:W-:Y:S06]  /*11250*/  BAR.ARV 0x4, 0x180 ;  /* 0x0106000000007b1d */ /* 0x000fec0000002000 */
[----:B------:R-:W-:Y:S08]  /*11260*/  BRA `(.L_x_264) ;  /* 0x0000000800387947 */ /* 0x000ff00003800000 */
.L_x_263:
[----:B------:R-:W0:Y:S01]  /*11270*/  S2R R2, SR_TID.X ;  /* 0x0000000000027919 */ /* 0x000e220000002100 */
[----:B------:R-:W-:Y:S01]  /*11280*/  ULDC UR4, c[0x0][0xc3c] ;  /* 0x00030f0000047ab9 */ /* 0x000fe20000000800 */
[----:B------:R-:W2:Y:S01]  /*11290*/  LDL.LU R0, [R1+0x20] ;  /* 0x0000200001007983 */ /* 0x000ea20000300800 */
[----:B0-----:R-:W-:-:S04]  /*112a0*/  LOP3.LUT R10, R2, 0x1f, RZ, 0xc0, !PT ;  /* 0x0000001f020a7812 */ /* 0x001fc800078ec0ff */
[C---:B------:R-:W-:Y:S01]  /*112b0*/  ISETP.NE.AND P0, PT, R10.reuse, 0x1f, PT ;  /* 0x0000001f0a00780c */ /* 0x040fe20003f05270 */
[----:B------:R-:W-:-:S05]  /*112c0*/  VIADD R5, R10, UR45 ;  /* 0x0000002d0a057c36 */ /* 0x000fca0008000000 */
[----:B------:R-:W-:Y:S01]  /*112d0*/  ISETP.GE.OR P1, PT, R5, UR4, !P0 ;  /* 0x0000000405007c0c */ /* 0x000fe2000c726670 */
[----:B------:R-:W-:-:S12]  /*112e0*/  ULDC UR4, c[0x0][0xc3c] ;  /* 0x00030f0000047ab9 */ /* 0x000fd80000000800 */
[----:B------:R-:W0:Y:S02]  /*112f0*/  @!P1 LDC.64 R2, c[0x0][0xc80] ;  /* 0x00032000ff029b82 */ /* 0x000e240000000a00 */
[----:B0-----:R-:W-:-:S04]  /*11300*/  @!P1 IMAD.WIDE R2, R5, 0x4, R2 ;  /* 0x0000000405029825 */ /* 0x001fc800078e0202 */
[----:B------:R-:W-:-:S06]  /*11310*/  IMAD.MOV.U32 R5, RZ, RZ, RZ ;  /* 0x000000ffff057224 */ /* 0x000fcc00078e00ff */
[----:B------:R-:W3:Y:S01]  /*11320*/  @!P1 LDG.E R5, desc[UR46][R2.64] ;  /* 0x0000002e02059981 */ /* 0x000ee2000c1e1900 */
[C---:B------:R-:W-:Y:S02]  /*11330*/  ISETP.NE.AND P1, PT, R10.reuse, RZ, PT ;  /* 0x000000ff0a00720c */ /* 0x040fe40003f25270 */
[C---:B------:R-:W-:Y:S02]  /*11340*/  ISETP.GE.U32.AND P2, PT, R10.reuse, 0x2, PT ;  /* 0x000000020a00780c */ /* 0x040fe40003f46070 */
[C---:B------:R-:W-:Y:S02]  /*11350*/  ISETP.GE.U32.AND P3, PT, R10.reuse, 0x4, PT ;  /* 0x000000040a00780c */ /* 0x040fe40003f66070 */
[C---:B------:R-:W-:Y:S02]  /*11360*/  ISETP.GE.U32.AND P4, PT, R10.reuse, 0x8, PT ;  /* 0x000000080a00780c */ /* 0x040fe40003f86070 */
[----:B------:R-:W-:Y:S01]  /*11370*/  ISETP.GE.U32.AND P5, PT, R10, 0x10, PT ;  /* 0x000000100a00780c */ /* 0x000fe20003fa6070 */
[----:B--2---:R-:W-:-:S02]  /*11380*/  IMAD.MOV.U32 R9, RZ, RZ, R0 ;  /* 0x000000ffff097224 */ /* 0x004fc400078e0000 */
[----:B---3--:R-:W0:Y:S02]  /*11390*/  SHFL.UP PT, R0, R5, 0x1, RZ ;  /* 0x0420000005007989 */ /* 0x008e2400000e00ff */
        /* <DEDUP_REMOVED lines=11> */
[----:B------:R-:W0:Y:S04]  /*11450*/  SHFL.UP PT, R0, R8, 0x10, RZ ;  /* 0x0600000008007989 */ /* 0x000e2800000e00ff */
[----:B------:R-:W-:Y:S01]  /*11460*/  SHFL.IDX PT, R4, R9, 0x1, 0x1f ;  /* 0x00201f0009047f89 */ /* 0x000fe200000e0000 */
[----:B0-----:R-:W-:-:S05]  /*11470*/  SEL R3, R0, RZ, P5 ;  /* 0x000000ff00037207 */ /* 0x001fca0002800000 */
[----:B------:R-:W-:Y:S02]  /*11480*/  IMAD.IADD R2, R8, 0x1, R3 ;  /* 0x0000000108027824 */ /* 0x000fe400078e0203 */
[----:B------:R-:W0:Y:S03]  /*11490*/  LDC R3, c[0x0][0xc38] ;  /* 0x00030e00ff037b82 */ /* 0x000e260000000800 */
[----:B------:R-:W0:Y:S04]  /*114a0*/  SHFL.IDX PT, R6, R2, 0x1f, 0x1f ;  /* 0x03e01f0002067f89 */ /* 0x000e2800000e0000 */
[----:B------:R-:W2:Y:S01]  /*114b0*/  SHFL.IDX PT, R0, R9, RZ, 0x1f ;  /* 0x00001fff09007589 */ /* 0x000ea200000e0000 */
[----:B0-----:R-:W-:-:S04]  /*114c0*/  IMAD R6, R6, R3, RZ ;  /* 0x0000000306067224 */ /* 0x001fc800078e02ff */
[----:B------:R-:W-:-:S05]  /*114d0*/  IMAD.IADD R4, R4, 0x1, R6 ;  /* 0x0000000104047824 */ /* 0x000fca00078e0206 */
[----:B--2---:R-:W-:-:S13]  /*114e0*/  ISETP.GT.AND P6, PT, R4, R0, PT ;  /* 0x000000000400720c */ /* 0x004fda0003fc4270 */
[----:B------:R-:W-:Y:S05]  /*114f0*/  @P6 BRA `(.L_x_265) ;  /* 0x0000000000906947 */ /* 0x000fea0003800000 */
.L_x_269:
[----:B------:R-:W-:-:S04]  /*11500*/  UIADD3 UR45, UR45, 0x1f, URZ ;  /* 0x0000001f2d2d7890 */ /* 0x000fc8000fffe03f */
[----:B------:R-:W-:-:S06]  /*11510*/  UISETP.GE.AND UP0, UPT, UR45, UR4, UPT ;  /* 0x000000042d00728c */ /* 0x000fcc000bf06270 */
[----:B------:R-:W-:-:S13]  /*11520*/  PLOP3.LUT P6, PT, PT, PT, UP0, 0x40, 0x0 ;  /* 0x000000000000781c */ /* 0x000fda0003fce808 */
[----:B------:R-:W-:Y:S05]  /*11530*/  @!P6 BRA `(.L_x_266) ;  /* 0x000000040038e947 */ /* 0x000fea0003800000 */
[----:B------:R-:W0:Y:S01]  /*11540*/  S2R R2, SR_TID.X ;  /* 0x0000000000027919 */ /* 0x000e220000002100 */
[----:B------:R-:W-:Y:S01]  /*11550*/  BSSY B0, `(.L_x_267) ;  /* 0x0000009000007945 */ /* 0x000fe20003800000 */
[----:B------:R-:W-:Y:S01]  /*11560*/  IMAD.MOV.U32 R5, RZ, RZ, RZ ;  /* 0x000000ffff057224 */ /* 0x000fe200078e00ff */
[----:B0-----:R-:W-:-:S05]  /*11570*/  LOP3.LUT R2, R2, 0x1f, RZ, 0xc0, !PT ;  /* 0x0000001f02027812 */ /* 0x001fca00078ec0ff */
[----:B------:R-:W-:-:S05]  /*11580*/  VIADD R6, R2, UR45 ;  /* 0x0000002d02067c36 */ /* 0x000fca0008000000 */
[----:B------:R-:W-:-:S13]  /*11590*/  ISETP.GE.OR P6, PT, R6, UR4, !P0 ;  /* 0x0000000406007c0c */ /* 0x000fda000c7c6670 */
[----:B------:R-:W-:Y:S05]  /*115a0*/  @P6 BRA `(.L_x_268) ;  /* 0x00000000000c6947 */ /* 0x000fea0003800000 */
[----:B------:R-:W0:Y:S02]  /*115b0*/  LDC.64 R2, c[0x0][0xc80] ;  /* 0x00032000ff027b82 */ /* 0x000e240000000a00 */
[----:B0-----:R-:W-:-:S05]  /*115c0*/  IMAD.WIDE R2, R6, 0x4, R2 ;  /* 0x0000000406027825 */ /* 0x001fca00078e0202 */
[----:B------:R0:W5:Y:S02]  /*115d0*/  LDG.E R5, desc[UR46][R2.64] ;  /* 0x0000002e02057981 */ /* 0x000164000c1e1900 */
.L_x_268:
[----:B------:R-:W-:Y:S05]  /*115e0*/  BSYNC B0 ;  /* 0x0000000000007941 */ /* 0x000fea0003800000 */
.L_x_267:
        /* <DEDUP_REMOVED lines=21> */
.L_x_265:
[----:B------:R-:W-:-:S04]  /*11740*/  IMAD.IADD R6, R4, 0x1, -R6 ;  /* 0x0000000104067824 */ /* 0x000fc800078e0a06 */
[----:B------:R-:W-:-:S05]  /*11750*/  IMAD R4, R2, R3, R6 ;  /* 0x0000000302047224 */ /* 0x000fca00078e0206 */
[----:B------:R-:W-:-:S13]  /*11760*/  ISETP.GT.AND P0, PT, R4, R0, PT ;  /* 0x000000000400720c */ /* 0x000fda0003f04270 */
[----:B------:R-:W-:Y:S02]  /*11770*/  VOTEU.ANY UR5, UPT, !P0 ;  /* 0x0000000000057886 */ /* 0x000fe400040e0100 */
[----:B------:R-:W-:Y:S02]  /*11780*/  UPOPC UR4, UR5 ;  /* 0x00000005000472bf */ /* 0x000fe40008000000 */
[----:B------:R-:W-:-:S04]  /*11790*/  ISETP.NE.AND P0, PT, RZ, UR5, PT ;  /* 0x00000005ff007c0c */ /* 0x000fc8000bf05270 */
[----:B------:R-:W-:-:S06]  /*117a0*/  IMAD.U32 R4, RZ, RZ, UR4 ;  /* 0x00000004ff047e24 */ /* 0x000fcc000f8e00ff */
[----:B------:R0:W2:Y:S02]  /*117b0*/  SHFL.IDX PT, R4, R5, R4, 0x1f ;  /* 0x00001f0405047589 */ /* 0x0000a400000e0000 */
[----:B0-----:R-:W-:Y:S01]  /*117c0*/  IMAD.MOV.U32 R5, RZ, RZ, RZ ;  /* 0x000000ffff057224 */ /* 0x001fe200078e00ff */
[----:B------:R-:W-:Y:S06]  /*117d0*/  @!P0 BRA `(.L_x_270) ;  /* 0x00000000000c8947 */ /* 0x000fec0003800000 */
[----:B------:R-:W-:-:S06]  /*117e0*/  UIADD3 UR5, UR4, -0x1, URZ ;  /* 0xffffffff04057890 */ /* 0x000fcc000fffe03f */
[----:B------:R-:W-:-:S06]  /*117f0*/  IMAD.U32 R5, RZ, RZ, UR5 ;  /* 0x00000005ff057e24 */ /* 0x000fcc000f8e00ff */
[----:B------:R0:W3:Y:S02]  /*11800*/  SHFL.IDX PT, R5, R2, R5, 0x1f ;  /* 0x00001f0502057589 */ /* 0x0000e400000e0000 */
.L_x_270:
[----:B---3--:R-:W-:Y:S01]  /*11810*/  IMAD R7, R5, R3, R6 ;  /* 0x0000000305077224 */ /* 0x008fe200078e0206 */
[----:B--2---:R-:W-:Y:S01]  /*11820*/  IABS R5, R4 ;  /* 0x0000000400057213 */ /* 0x004fe20000000000 */
[----:B------:R-:W-:Y:S02]  /*11830*/  UIADD3 UR45, UR4, UR45, URZ ;  /* 0x0000002d042d7290 */ /* 0x000fe4000fffe03f */
[----:B------:R-:W-:Y:S01]  /*11840*/  IMAD.IADD R0, R0, 0x1, -R7 ;  /* 0x0000000100007824 */ /* 0x000fe200078e0a07 */
[----:B0-----:R-:W0:Y:S01]  /*11850*/  I2F.RP R2, R5 ;  /* 0x0000000500027306 */ /* 0x001e220000209400 */
[----:B------:R2:W-:Y:S07]  /*11860*/  STL [R1+0x20], R7 ;  /* 0x0000200701007387 */ /* 0x0005ee0000100800 */
[----:B0-----:R-:W0:Y:S02]  /*11870*/  MUFU.RCP R2, R2 ;  /* 0x0000000200027308 */ /* 0x001e240000001000 */
[----:B0-----:R-:W-:-:S06]  /*11880*/  VIADD R2, R2, 0xffffffe ;  /* 0x0ffffffe02027836 */ /* 0x001fcc0000000000 */
[----:B------:R-:W0:Y:S02]  /*11890*/  F2I.FTZ.U32.TRUNC.NTZ R3, R2 ;  /* 0x0000000200037305 */ /* 0x000e24000021f000 */
[----:B0-----:R-:W-:-:S04]  /*118a0*/  IMAD.MOV R2, RZ, RZ, -R3 ;  /* 0x000000ffff027224 */ /* 0x001fc800078e0a03 */
[----:B------:R-:W-:Y:S02]  /*118b0*/  IMAD R6, R2, R5, RZ ;  /* 0x0000000502067224 */ /* 0x000fe400078e02ff */
[----:B------:R-:W-:-:S04]  /*118c0*/  IMAD.MOV.U32 R2, RZ, RZ, RZ ;  /* 0x000000ffff027224 */ /* 0x000fc800078e00ff */
[----:B------:R-:W-:Y:S01]  /*118d0*/  IMAD.HI.U32 R2, R3, R6, R2 ;  /* 0x0000000603027227 */ /* 0x000fe200078e0002 */
[----:B------:R-:W-:Y:S02]  /*118e0*/  IABS R6, R4 ;  /* 0x0000000400067213 */ /* 0x000fe40000000000 */
[----:B------:R-:W-:-:S03]  /*118f0*/  IABS R3, R0 ;  /* 0x0000000000037213 */ /* 0x000fc60000000000 */
[----:B------:R-:W-:Y:S02]  /*11900*/  IMAD.MOV R6, RZ, RZ, -R6 ;  /* 0x000000ffff067224 */ /* 0x000fe400078e0a06 */
[----:B------:R-:W-:-:S04]  /*11910*/  IMAD.HI.U32 R2, R2, R3, RZ ;  /* 0x0000000302027227 */ /* 0x000fc800078e00ff */
[----:B------:R-:W-:-:S05]  /*11920*/  IMAD R3, R2, R6, R3 ;  /* 0x0000000602037224 */ /* 0x000fca00078e0203 */
[----:B------:R-:W-:-:S13]  /*11930*/  ISETP.GT.U32.AND P1, PT, R5, R3, PT ;  /* 0x000000030500720c */ /* 0x000fda0003f24070 */
[----:B------:R-:W-:Y:S02]  /*11940*/  @!P1 IMAD.IADD R3, R3, 0x1, -R5 ;  /* 0x0000000103039824 */ /* 0x000fe400078e0a05 */
[----:B------:R-:W-:Y:S01]  /*11950*/  @!P1 VIADD R2, R2, 0x1 ;  /* 0x0000000102029836 */ /* 0x000fe20000000000 */
[----:B------:R-:W-:Y:S02]  /*11960*/  ISETP.NE.AND P1, PT, R4, RZ, PT ;  /* 0x000000ff0400720c */ /* 0x000fe40003f25270 */
[----:B------:R-:W-:Y:S02]  /*11970*/  ISETP.GE.U32.AND P0, PT, R3, R5, PT ;  /* 0x000000050300720c */ /* 0x000fe40003f06070 */
[----:B------:R-:W-:-:S04]  /*11980*/  LOP3.LUT R3, R0, R4, RZ, 0x3c, !PT ;  /* 0x0000000400037212 */ /* 0x000fc800078e3cff */
[----:B------:R-:W-:-:S07]  /*11990*/  ISETP.GE.AND P2, PT, R3, RZ, PT ;  /* 0x000000ff0300720c */ /* 0x000fce0003f46270 */
[----:B------:R-:W-:-:S06]  /*119a0*/  @P0 VIADD R2, R2, 0x1 ;  /* 0x0000000102020836 */ /* 0x000fcc0000000000 */
[----:B------:R-:W-:Y:S01]  /*119b0*/  @!P2 IMAD.MOV R2, RZ, RZ, -R2 ;  /* 0x000000ffff02a224 */ /* 0x000fe200078e0a02 */
[----:B------:R-:W-:-:S04]  /*119c0*/  @!P1 LOP3.LUT R2, RZ, R4, RZ, 0x33, !PT ;  /* 0x00000004ff029212 */ /* 0x000fc800078e33ff */
[----:B------:R-:W-:Y:S01]  /*119d0*/  R2UR UR36, R2 ;  /* 0x00000000022472ca */ /* 0x000fe200000e0000 */
[----:B------:R-:W-:-:S04]  /*119e0*/  IMAD.MOV R3, RZ, RZ, -R2 ;  /* 0x000000ffff037224 */ /* 0x000fc800078e0a02 */
[----:B------:R-:W-:-:S05]  /*119f0*/  IMAD R0, R4, R3, R0 ;  /* 0x0000000304007224 */ /* 0x000fca00078e0200 */
[----:B------:R2:W-:Y:S01]  /*11a00*/  STL [R1+0x24], R0 ;  /* 0x0000240001007387 */ /* 0x0005e20000100800 */
[----:B------:R-:W-:Y:S05]  /*11a10*/  BRA `(.L_x_271) ;  /* 0x0000000000107947 */ /* 0x000fea0003800000 */
.L_x_266:
[----:B------:R0:W-:Y:S01]  /*11a20*/  STL [R1+0x20], R0 ;  /* 0x0000200001007387 */ /* 0x0001e20000100800 */
[----:B------:R-:W-:Y:S01]  /*11a30*/  ULDC UR45, c[0x0][0xc3c] ;  /* 0x00030f00002d7ab9 */ /* 0x000fe20000000800 */
[----:B------:R-:W-:Y:S02]  /*11a40*/  UMOV UR36, URZ ;  /* 0x0000003f00247c82 */ /* 0x000fe40008000000 */
[----:B------:R0:W-:Y:S03]  /*11a50*/  STL [R1+0x24], RZ ;  /* 0x000024ff01007387 */ /* 0x0001e60000100800 */
.L_x_271:
[----:B------:R-:W3:Y:S04]  /*11a60*/  LDL R3, [R1+0x20] ;  /* 0x0000200001037983 */ /* 0x000ee80000100800 */
[----:B------:R-:W4:Y:S01]  /*11a70*/  LDL R2, [R1+0x24] ;  /* 0x0000240001027983 */ /* 0x000f220000100800 */
[----:B------:R-:W-:Y:S02]  /*11a80*/  IMAD.U32 R6, RZ, RZ, UR36 ;  /* 0x00000024ff067e24 */ /* 0x000fe4000f8e00ff */
[----:B--2---:R-:W-:Y:S01]  /*11a90*/  IMAD.U32 R7, RZ, RZ, UR45 ;  /* 0x0000002dff077e24 */ /* 0x004fe2000f8e00ff */
[----:B0-----:R-:W0:Y:S02]  /*11aa0*/  S2R R0, SR_TID.X ;  /* 0x0000000000007919 */ /* 0x001e240000002100 */
[----:B0-----:R-:W-:Y:S01]  /*11ab0*/  LOP3.LUT R0, R0, 0x1f, RZ, 0xc0, !PT ;  /* 0x0000001f00007812 */ /* 0x001fe200078ec0ff */
[----:B------:R-:W-:Y:S03]  /*11ac0*/  BAR.SYNC.DEFER_BLOCKING 0x4, 0x180 ;  /* 0x0106000000007b1d */ /* 0x000fe60000010000 */
[----:B------:R-:W-:-:S13]  /*11ad0*/  ISETP.NE.AND P0, PT, R0, RZ, PT ;  /* 0x000000ff0000720c */ /* 0x000fda0003f05270 */
[----:B------:R-:W-:Y:S01]  /*11ae0*/  @!P0 MOV R0, 0x400 ;  /* 0x0000040000008802 */ /* 0x000fe20000000f00 */
[----:B---3--:R-:W-:Y:S02]  /*11af0*/  IMAD.MOV.U32 R4, RZ, RZ, R3 ;  /* 0x000000ffff047224 */ /* 0x008fe400078e0003 */
[----:B------:R-:W0:Y:S01]  /*11b00*/  @!P0 S2R R3, SR_CgaCtaId ;  /* 0x0000000000038919 */ /* 0x000e220000008800 */
[----:B----4-:R-:W-:Y:S01]  /*11b10*/  IMAD.MOV.U32 R5, RZ, RZ, R2 ;  /* 0x000000ffff057224 */ /* 0x010fe200078e0002 */
[----:B0-----:R-:W-:-:S05]  /*11b20*/  @!P0 LEA R19, R3, R0, 0x18 ;  /* 0x0000000003138211 */ /* 0x001fca00078ec0ff */
[----:B------:R2:W-:Y:S01]  /*11b30*/  @!P0 STS.128 [R19+0x388d0], R4 ;  /* 0x0388d00413008388 */ /* 0x0005e20000000c00 */
[----:B------:R-:W-:Y:S06]  /*11b40*/  BAR.ARV 0x5, 0x180 ;  /* 0x0146000000007b1d */ /* 0x000fec0000002000 */
.L_x_264:
[----:B------:R-:W-:Y:S02]  /*11b50*/  ULDC UR4, c[0x0][0xc3c] ;  /* 0x00030f0000047ab9 */ /* 0x000fe40000000800 */
[----:B------:R-:W-:-:S06]  /*11b60*/  UISETP.GE.AND UP0, UPT, UR45, UR4, UPT ;  /* 0x000000042d00728c */ /* 0x000fcc000bf06270 */
[----:B------:R-:W-:-:S13]  /*11b70*/  PLOP3.LUT P0, PT, PT, PT, UP0, 0x80, 0x0 ;  /* 0x000000000000781c */ /* 0x000fda0003f0f008 */
[----:B------:R-:W-:Y:S05]  /*11b80*/  @!P0 BRA `(.L_x_272) ;  /* 0xffffffb400ac8947 */ /* 0x000fea000383ffff */
.L_x_201:
[----:B------:R-:W3:Y:S01]  /*11b90*/  LDL.LU R0, [R1+0x30] ;  /* 0x0000300001007983 */ /* 0x000ee20000300800 */
[----:B------:R-:W-:Y:S01]  /*11ba0*/  BSSY B0, `(.L_x_273) ;  /* 0x000000b000007945 */ /* 0x000fe20003800000 */
[----:B012---:R-:W0:Y:S01]  /*11bb0*/  S2R R5, SR_CgaCtaId ;  /* 0x0000000000057919 */ /* 0x007e220000008800 */
[----:B---3--:R-:W-:-:S05]  /*11bc0*/  VIADD R0, R0, 0x1 ;  /* 0x0000000100007836 */ /* 0x008fca0000000000 */
[----:B------:R-:W-:-:S04]  /*11bd0*/  LEA.HI R2, R0, R0, RZ, 0x1 ;  /* 0x0000000000027211 */ /* 0x000fc800078f08ff */
[----:B------:R-:W-:-:S05]  /*11be0*/  LOP3.LUT R3, R2, 0xfffffffe, RZ, 0xc0, !PT ;  /* 0xfffffffe02037812 */ /* 0x000fca00078ec0ff */
[----:B------:R-:W-:Y:S01]  /*11bf0*/  IMAD.IADD R3, R0, 0x1, -R3 ;  /* 0x0000000100037824 */ /* 0x000fe200078e0a03 */
[----:B------:R-:W-:-:S04]  /*11c00*/  MOV R0, 0x400 ;  /* 0x0000040000007802 */ /* 0x000fc80000000f00 */
[----:B0-----:R-:W-:Y:S02]  /*11c10*/  LEA R0, R5, R0, 0x18 ;  /* 0x0000000005007211 */ /* 0x001fe400078ec0ff */
[----:B------:R-:W-:-:S04]  /*11c20*/  SHF.L.U32 R3, R3, 0x1f, RZ ;  /* 0x0000001f03037819 */ /* 0x000fc800000006ff */
[----:B------:R-:W0:Y:S02]  /*11c30*/  SYNCS.PHASECHK.TRANS64.TRYWAIT P0, [R0+URZ+0x38820], R3 ;  /* 0x03882003000075a7 */ /* 0x000e24000800017f */
[----:B0-----:R-:W-:Y:S05]  /*11c40*/  @!P0 BRA `(.L_x_274) ;  /* 0x0000001000d48947 */ /* 0x001fea0003800000 */
.L_x_321:
[----:B------:R-:W-:Y:S05]  /*11c50*/  BSYNC B0 ;  /* 0x0000000000007941 */ /* 0x000fea0003800000 */
.L_x_273:
[----:B------:R-:W-:-:S03]  /*11c60*/  UMOV UR4, 0xffffffff ;  /* 0xffffffff00047882 */ /* 0x000fc60000000000 */
[----:B------:R-:W-:Y:S05]  /*11c70*/  BRA.DIV UR4, `(.L_x_275) ;  /* 0x0000001204dc7947 */ /* 0x000fea000b800000 */
[----:B------:R-:W1:Y:S02]  /*11c80*/  S2R R2, SR_TID.X ;  /* 0x0000000000027919 */ /* 0x000e640000002100 */
[----:B-1----:R-:W-:-:S04]  /*11c90*/  SHF.R.U32.HI R2, RZ, 0x5, R2 ;  /* 0x00000005ff027819 */ /* 0x002fc80000011602 */
[----:B------:R-:W-:-:S05]  /*11ca0*/  LOP3.LUT R2, R2, 0x3, RZ, 0xc0, !PT ;  /* 0x0000000302027812 */ /* 0x000fca00078ec0ff */
[----:B------:R1:W2:Y:S02]  /*11cb0*/  SHFL.IDX PT, R14, R2, RZ, 0x1f ;  /* 0x00001fff020e7589 */ /* 0x0002a400000e0000 */
.L_x_324:
[----:B--2---:R-:W-:Y:S01]  /*11cc0*/  ISETP.NE.AND P0, PT, R14, RZ, PT ;  /* 0x000000ff0e00720c */ /* 0x004fe20003f05270 */
[----:B------:R-:W-:-:S12]  /*11cd0*/  BSSY B0, `(.L_x_276) ;  /* 0x000002e000007945 */ /* 0x000fd80003800000 */
[----:B------:R-:W-:Y:S05]  /*11ce0*/  @P0 BRA `(.L_x_277) ;  /* 0x0000000000b00947 */ /* 0x000fea0003800000 */
[----:B------:R-:W-:-:S03]  /*11cf0*/  UMOV UR4, 0xffffffff ;  /* 0xffffffff00047882 */ /* 0x000fc60000000000 */
[----:B------:R-:W-:Y:S05]  /*11d00*/  BRA.DIV UR4, `(.L_x_278) ;  /* 0x0000001204ec7947 */ /* 0x000fea000b800000 */
[----:B------:R-:W-:-:S13]  /*11d10*/  ELECT P6, URZ, PT ;  /* 0x00000000003f782f */ /* 0x000fda00038c0000 */
.L_x_327:
[----:B------:R-:W-:Y:S05]  /*11d20*/  @!P6 BRA `(.L_x_277) ;  /* 0x0000000000a0e947 */ /* 0x000fea0003800000 */
[----:B------:R-:W-:-:S06]  /*11d30*/  ULOP3.LUT UR4, UR38, 0x2, URZ, 0xfc, !UPT ;  /* 0x0000000226047892 */ /* 0x000fcc000f8efc3f */
[----:B-1----:R-:W-:-:S05]  /*11d40*/  IMAD.U32 R2, RZ, RZ, UR4 ;  /* 0x00000004ff027e24 */ /* 0x002fca000f8e00ff */
[----:B------:R-:W-:-:S13]  /*11d50*/  ISETP.NE.AND P0, PT, R2, 0x3, PT ;  /* 0x000000030200780c */ /* 0x000fda0003f05270 */
[----:B------:R-:W-:Y:S05]  /*11d60*/  @!P0 BRA `(.L_x_279) ;  /* 0x0000000000048947 */ /* 0x000fea0003800000 */
[----:B------:R-:W-:Y:S01]  /*11d70*/  BPT.TRAP 0x1 ;  /* 0x000000040000795c */ /* 0x000fe20000300000 */
.L_x_279:
[----:B0-----:R-:W2:Y:S04]  /*11d80*/  LDL R3, [R1] ;  /* 0x0000000001037983 */ /* 0x001ea80000100800 */
[----:B------:R-:W3:Y:S01]  /*11d90*/  LDL.LU R7, [R1+0x4] ;  /* 0x0000040001077983 */ /* 0x000ee20000300800 */
[----:B------:R-:W-:-:S04]  /*11da0*/  VIADD R2, R0, 0x38840 ;  /* 0x0003884000027836 */ /* 0x000fc80000000000 */
[C---:B--2---:R-:W-:Y:S02]  /*11db0*/  IMAD R6, R3.reuse, 0x8, R2 ;  /* 0x0000000803067824 */ /* 0x044fe400078e0202 */
[----:B------:R-:W-:Y:S01]  /*11dc0*/  VIADD R3, R3, 0x1 ;  /* 0x0000000103037836 */ /* 0x000fe20000000000 */
[----:B---3--:R-:W-:-:S04]  /*11dd0*/  SHF.L.U32 R5, R7, 0x1f, RZ ;  /* 0x0000001f07057819 */ /* 0x008fc800000006ff */
[C---:B------:R-:W-:Y:S01]  /*11de0*/  ISETP.NE.AND P2, PT, R3.reuse, 0x2, PT ;  /* 0x000000020300780c */ /* 0x040fe20003f45270 */
[----:B------:R-:W0:Y:S03]  /*11df0*/  SYNCS.PHASECHK.TRANS64.TRYWAIT P1, [R6+URZ], R5 ;  /* 0x00000005060075a7 */ /* 0x000e26000802017f */
[----:B------:R-:W-:Y:S02]  /*11e00*/  SEL R4, RZ, 0x1, P2 ;  /* 0x00000001ff047807 */ /* 0x000fe40001000000 */
[----:B------:R-:W-:Y:S02]  /*11e10*/  SEL R3, R3, RZ, P2 ;  /* 0x000000ff03037207 */ /* 0x000fe40001000000 */
[----:B------:R-:W-:-:S03]  /*11e20*/  LOP3.LUT R4, R7, R4, RZ, 0x3c, !PT ;  /* 0x0000000407047212 */ /* 0x000fc600078e3cff */
[----:B------:R-:W-:Y:S01]  /*11e30*/  IMAD R7, R3, 0x8, R2 ;  /* 0x0000000803077824 */ /* 0x000fe200078e0202 */
[----:B------:R-:W-:Y:S01]  /*11e40*/  SHF.L.U32 R2, R4, 0x1f, RZ ;  /* 0x0000001f04027819 */ /* 0x000fe200000006ff */
[----:B0-----:R-:W-:Y:S06]  /*11e50*/  @!P1 BRA `(.L_x_280) ;  /* 0x0000001000b89947 */ /* 0x001fec0003800000 */
.L_x_328:
[----:B------:R-:W1:Y:S02]  /*11e60*/  SYNCS.PHASECHK.TRANS64.TRYWAIT P1, [R7+URZ], R2 ;  /* 0x00000002070075a7 */ /* 0x000e64000802017f */
[----:B-1----:R-:W-:Y:S05]  /*11e70*/  @!P1 BRA `(.L_x_281) ;  /* 0x0000001000c49947 */ /* 0x002fea0003800000 */
.L_x_329:
[----:B------:R-:W-:Y:S05]  /*11e80*/  @!P0 BRA `(.L_x_282) ;  /* 0x0000000000048947 */ /* 0x000fea0003800000 */
[----:B------:R-:W-:Y:S01]  /*11e90*/  BPT.TRAP 0x1 ;  /* 0x000000040000795c */ /* 0x000fe20000300000 */
.L_x_282:
[----:B------:R-:W2:Y:S02]  /*11ea0*/  LDL.LU R4, [R1] ;  /* 0x0000000001047983 */ /* 0x000ea40000300800 */
[----:B--2---:R-:W-:-:S04]  /*11eb0*/  IMAD R4, R4, 0x8, R0 ;  /* 0x0000000804047824 */ /* 0x004fc800078e0200 */
[----:B------:R-:W2:Y:S02]  /*11ec0*/  SYNCS.PHASECHK.TRANS64.TRYWAIT P1, [R4+URZ+0x38860], R5 ;  /* 0x03886005040075a7 */ /* 0x000ea4000802017f */
[----:B--2---:R-:W-:Y:S05]  /*11ed0*/  @!P1 BRA `(.L_x_283) ;  /* 0x0000001000c09947 */ /* 0x004fea0003800000 */
.L_x_330:
[----:B------:R-:W-:Y:S05]  /*11ee0*/  @!P0 BRA `(.L_x_284) ;  /* 0x0000000000048947 */ /* 0x000fea0003800000 */
[----:B------:R-:W-:Y:S01]  /*11ef0*/  BPT.TRAP 0x1 ;  /* 0x000000040000795c */ /* 0x000fe20000300000 */
.L_x_284:
[----:B------:R-:W-:-:S04]  /*11f00*/  IMAD R3, R3, 0x8, R0 ;  /* 0x0000000803037824 */ /* 0x000fc800078e0200 */
[----:B------:R-:W3:Y:S02]  /*11f10*/  SYNCS.PHASECHK.TRANS64.TRYWAIT P1, [R3+URZ+0x38860], R2 ;  /* 0x03886002030075a7 */ /* 0x000ee4000802017f */
[----:B---3--:R-:W-:Y:S05]  /*11f20*/  @!P1 BRA `(.L_x_285) ;  /* 0x0000001000c09947 */ /* 0x008fea0003800000 */
.L_x_331:
[----:B------:R-:W-:Y:S05]  /*11f30*/  @!P0 BRA `(.L_x_286) ;  /* 0x0000000000048947 */ /* 0x000fea0003800000 */
[----:B------:R-:W-:Y:S01]  /*11f40*/  BPT.TRAP 0x1 ;  /* 0x000000040000795c */ /* 0x000fe20000300000 */
.L_x_286:
[----:B------:R-:W4:Y:S02]  /*11f50*/  SYNCS.PHASECHK.TRANS64.TRYWAIT P0, [R4+URZ+0x38880], R5 ;  /* 0x03888005040075a7 */ /* 0x000f24000800017f */
[----:B----4-:R-:W-:Y:S05]  /*11f60*/  @!P0 BRA `(.L_x_287) ;  /* 0x0000001000c48947 */ /* 0x010fea0003800000 */
.L_x_288:
[----:B------:R0:W0:Y:S02]  /*11f70*/  SYNCS.PHASECHK.TRANS64.TRYWAIT P0, [R3+URZ+0x38880], R2 ;  /* 0x03888002030075a7 */ /* 0x000024000800017f */
[----:B0-----:R-:W-:Y:S05]  /*11f80*/  @!P0 NANOSLEEP.SYNCS 0x989680 ;  /* 0x009896800000895d */ /* 0x001fea0003900000 */
[----:B------:R-:W0:Y:S02]  /*11f90*/  @!P0 SYNCS.PHASECHK.TRANS64 P0, [R3+URZ+0x38880], R2 ;  /* 0x03888002030085a7 */ /* 0x000e24000800007f */
[----:B0-----:R-:W-:Y:S05]  /*11fa0*/  @!P0 BRA `(.L_x_288) ;  /* 0xfffffffc00f08947 */ /* 0x001fea000383ffff */
.L_x_277:
[----:B------:R-:W-:Y:S05]  /*11fb0*/  BSYNC B0 ;  /* 0x0000000000007941 */ /* 0x000fea0003800000 */
.L_x_276:
[----:B------:R-:W-:Y:S05]  /*11fc0*/  EXIT ;  /* 0x000000000000794d */ /* 0x000fea0003800000 */
.L_x_151:
[----:B0-----:R0:W1:Y:S02]  /*11fd0*/  SYNCS.PHASECHK.TRANS64.TRYWAIT P1, [R2+URZ+0x38800], R11 ;  /* 0x0388000b020075a7 */ /* 0x001064000802017f */
[----:B-1----:R-:W-:Y:S05]  /*11fe0*/  @!P1 NANOSLEEP.SYNCS 0x989680 ;  /* 0x009896800000995d */ /* 0x002fea0003900000 */
[----:B------:R-:W1:Y:S02]  /*11ff0*/  @!P1 SYNCS.PHASECHK.TRANS64 P1, [R2+URZ+0x38800], R11 ;  /* 0x0388000b020095a7 */ /* 0x000e64000802007f */
[----:B-1----:R-:W-:Y:S05]  /*12000*/  @!P1 BRA `(.L_x_151) ;  /* 0xfffffffc00f09947 */ /* 0x002fea000383ffff */
[----:B------:R-:W-:Y:S05]  /*12010*/  BRA `(.L_x_289) ;  /* 0xfffffef800f07947 */ /* 0x000fea000383ffff */
.L_x_155:
[----:B--2---:R2:W3:Y:S02]  /*12020*/  SYNCS.PHASECHK.TRANS64.TRYWAIT P1, [R4+URZ+0x38830], R5 ;  /* 0x03883005040075a7 */ /* 0x0044e4000802017f */
[----:B---3--:R-:W-:Y:S05]  /*12030*/  @!P1 NANOSLEEP.SYNCS 0x989680 ;  /* 0x009896800000995d */ /* 0x008fea0003900000 */
[----:B------:R-:W3:Y:S02]  /*12040*/  @!P1 SYNCS.PHASECHK.TRANS64 P1, [R4+URZ+0x38830], R5 ;  /* 0x03883005040095a7 */ /* 0x000ee4000802007f */
[----:B---3--:R-:W-:Y:S05]  /*12050*/  @!P1 BRA `(.L_x_155) ;  /* 0xfffffffc00f09947 */ /* 0x008fea000383ffff */
[----:B------:R-:W-:Y:S05]  /*12060*/  BRA `(.L_x_154) ;  /* 0xfffffefc00187947 */ /* 0x000fea000383ffff */
.L_x_160:
[----:B-1----:R-:W-:-:S04]  /*12070*/  IMAD.U32 R3, RZ, RZ, UR6 ;  /* 0x00000006ff037e24 */ /* 0x002fc8000f8e00ff */
[----:B------:R1:W2:Y:S03]  /*12080*/  SYNCS.PHASECHK.TRANS64.TRYWAIT P1, [R3+URZ+0x38830], R2 ;  /* 0x03883002030075a7 */ /* 0x0002a6000802017f */
[----:B--2---:R-:W-:Y:S05]  /*12090*/  @!P1 NANOSLEEP.SYNCS 0x989680 ;  /* 0x009896800000995d */ /* 0x004fea0003900000 */
[----:B------:R-:W2:Y:S02]  /*120a0*/  @!P1 SYNCS.PHASECHK.TRANS64 P1, [R3+URZ+0x38830], R2 ;  /* 0x03883002030095a7 */ /* 0x000ea4000802007f */
[----:B--2---:R-:W-:Y:S05]  /*120b0*/  @!P1 BRA `(.L_x_160) ;  /* 0xfffffffc00ec9947 */ /* 0x004fea000383ffff */
[----:B------:R-:W-:Y:S05]  /*120c0*/  BRA `(.L_x_157) ;  /* 0xffffff2c00c47947 */ /* 0x000fea000383ffff */
.L_x_164:
[----:B-1----:R-:W-:-:S04]  /*120d0*/  IMAD.U32 R3, RZ, RZ, UR6 ;  /* 0x00000006ff037e24 */ /* 0x002fc8000f8e00ff */
[----:B------:R1:W2:Y:S03]  /*120e0*/  SYNCS.PHASECHK.TRANS64.TRYWAIT P1, [R3+URZ+0x38850], R2 ;  /* 0x03885002030075a7 */ /* 0x0002a6000802017f */
[----:B--2---:R-:W-:Y:S05]  /*120f0*/  @!P1 NANOSLEEP.SYNCS 0x989680 ;  /* 0x009896800000995d */ /* 0x004fea0003900000 */
[----:B------:R-:W2:Y:S02]  /*12100*/  @!P1 SYNCS.PHASECHK.TRANS64 P1, [R3+URZ+0x38850], R2 ;  /* 0x03885002030095a7 */ /* 0x000ea4000802007f */
[----:B--2---:R-:W-:Y:S05]  /*12110*/  @!P1 BRA `(.L_x_164) ;  /* 0xfffffffc00ec9947 */ /* 0x004fea000383ffff */
[----:B------:R-:W-:Y:S05]  /*12120*/  BRA `(.L_x_161) ;  /* 0xffffff3000a47947 */ /* 0x000fea000383ffff */
.L_x_170:
[----:B-1----:R1:W2:Y:S02]  /*12130*/  SYNCS.PHASECHK.TRANS64.TRYWAIT P1, [R15+URZ+0x38850], R0 ;  /* 0x038850000f0075a7 */ /* 0x0022a4000802017f */
[----:B--2---:R-:W-:Y:S05]  /*12140*/  @!P1 NANOSLEEP.SYNCS 0x989680 ;  /* 0x009896800000995d */ /* 0x004fea0003900000 */
[----:B------:R-:W2:Y:S02]  /*12150*/  @!P1 SYNCS.PHASECHK.TRANS64 P1, [R15+URZ+0x38850], R0 ;  /* 0x038850000f0095a7 */ /* 0x000ea4000802007f */
[----:B--2---:R-:W-:Y:S05]  /*12160*/  @!P1 BRA `(.L_x_170) ;  /* 0xfffffffc00f09947 */ /* 0x004fea000383ffff */
[----:B------:R-:W-:Y:S05]  /*12170*/  BRA `(.L_x_169) ;  /* 0xffffff5800847947 */ /* 0x000fea000383ffff */
.L_x_216:
[----:B------:R-:W-:Y:S02]  /*12180*/  IMAD.MOV.U32 R13, RZ, RZ, R0 ;  /* 0x000000ffff0d7224 */ /* 0x000fe400078e0000 */
[----:B------:R-:W-:Y:S02]  /*12190*/  IMAD.MOV.U32 R12, RZ, RZ, RZ ;  /* 0x000000ffff0c7224 */ /* 0x000fe400078e00ff */
[----:B------:R-:W-:Y:S02]  /*121a0*/  IMAD.MOV.U32 R11, RZ, RZ, 0x1f ;  /* 0x0000001fff0b7424 */ /* 0x000fe400078e00ff */
[----:B------:R-:W-:-:S07]  /*121b0*/  IMAD.MOV.U32 R15, RZ, RZ, -0x1 ;  /* 0xffffffffff0f7424 */ /* 0x000fce00078e00ff */
[----:B-1-3--:R-:W-:Y:S05]  /*121c0*/  WARPSYNC.COLLECTIVE R15, `(.L_x_290) ;  /* 0x000000000f087348 */ /* 0x00afea0003c00000 */
[----:B------:R0:W2:Y:S02]  /*121d0*/  SHFL.IDX P6, R14, R13, R12, R11 ;  /* 0x0000000c0d0e7389 */ /* 0x0000a400000c000b */
[----:B0123--:R-:W-:Y:S01]  /*121e0*/  ENDCOLLECTIVE ;  /* 0x000000000000791b */ /* 0x00ffe20003800000 */
.L_x_290:
[----:B------:R-:W-:Y:S05]  /*121f0*/  BRA `(.L_x_291) ;  /* 0xffffffbc007c7947 */ /* 0x000fea000383ffff */
.L_x_218:
[----:B------:R-:W-:Y:S01]  /*12200*/  BSSY B0, `(.L_x_292) ;  /* 0x0000006000007945 */ /* 0x000fe20003800000 */
[----:B------:R-:W-:-:S07]  /*12210*/  IMAD.MOV.U32 R15, RZ, RZ, -0x1 ;  /* 0xffffffffff0f7424 */ /* 0x000fce00078e00ff */
[----:B-1-3--:R-:W-:Y:S05]  /*12220*/  WARPSYNC.COLLECTIVE R15, `(.L_x_293) ;  /* 0x000000000f0c7348 */ /* 0x00afea0003c00000 */
[----:B------:R-:W-:Y:S02]  /*12230*/  ELECT P6, UR62, PT ;  /* 0x00000000003e782f */ /* 0x000fe400038c0000 */
[----:B------:R-:W-:Y:S01]  /*12240*/  MOV R14, UR62 ;  /* 0x0000003e000e7c02 */ /* 0x000fe20008000f00 */
[----:B-1-3--:R-:W-:Y:S10]  /*12250*/  ENDCOLLECTIVE ;  /* 0x000000000000791b */ /* 0x00aff40003800000 */
.L_x_293:
[----:B------:R-:W-:Y:S05]  /*12260*/  BSYNC B0 ;  /* 0x0000000000007941 */ /* 0x000fea0003800000 */
.L_x_292:
[----:B------:R-:W-:Y:S05]  /*12270*/  BRA `(.L_x_294) ;  /* 0xffffffbc008c7947 */ /* 0x000fea000383ffff */
.L_x_220:
[----:B0-----:R0:W2:Y:S02]  /*12280*/  SYNCS.PHASECHK.TRANS64.TRYWAIT P0, [R4+URZ+0x38880], R3 ;  /* 0x03888003040075a7 */ /* 0x0010a4000800017f */
[----:B--2---:R-:W-:Y:S05]  /*12290*/  @!P0 NANOSLEEP.SYNCS 0x989680 ;  /* 0x009896800000895d */ /* 0x004fea0003900000 */
[----:B------:R-:W2:Y:S02]  /*122a0*/  @!P0 SYNCS.PHASECHK.TRANS64 P0, [R4+URZ+0x38880], R3 ;  /* 0x03888003040085a7 */ /* 0x000ea4000800007f */
[----:B--2---:R-:W-:Y:S05]  /*122b0*/  @!P0 BRA `(.L_x_220) ;  /* 0xfffffffc00f08947 */ /* 0x004fea000383ffff */
[----:B------:R-:W-:Y:S05]  /*122c0*/  BRA `(.L_x_295) ;  /* 0xffffffbc00f07947 */ /* 0x000fea000383ffff */
.L_x_222:
[----:B--2---:R2:W4:Y:S02]  /*122d0*/  SYNCS.PHASECHK.TRANS64.TRYWAIT P0, [R4+URZ+0x38840], R3 ;  /* 0x03884003040075a7 */ /* 0x004524000800017f */
[----:B----4-:R-:W-:Y:S05]  /*122e0*/  @!P0 NANOSLEEP.SYNCS 0x989680 ;  /* 0x009896800000895d */ /* 0x010fea0003900000 */
[----:B------:R-:W4:Y:S02]  /*122f0*/  @!P0 SYNCS.PHASECHK.TRANS64 P0, [R4+URZ+0x38840], R3 ;  /* 0x03884003040085a7 */ /* 0x000f24000800007f */
[----:B----4-:R-:W-:Y:S05]  /*12300*/  @!P0 BRA `(.L_x_222) ;  /* 0xfffffffc00f08947 */ /* 0x010fea000383ffff */
[----:B------:R-:W-:Y:S05]  /*12310*/  BRA `(.L_x_296) ;  /* 0xffffffc0005c7947 */ /* 0x000fea000383ffff */
.L_x_226:
[----:B------:R-:W-:Y:S02]  /*12320*/  IMAD.MOV.U32 R13, RZ, RZ, R2 ;  /* 0x000000ffff0d7224 */ /* 0x000fe400078e0002 */
[----:B------:R-:W-:Y:S02]  /*12330*/  IMAD.MOV.U32 R12, RZ, RZ, RZ ;  /* 0x000000ffff0c7224 */ /* 0x000fe400078e00ff */
[----:B------:R-:W-:Y:S02]  /*12340*/  IMAD.MOV.U32 R11, RZ, RZ, 0x181f ;  /* 0x0000181fff0b7424 */ /* 0x000fe400078e00ff */
[----:B------:R-:W-:Y:S02]  /*12350*/  IMAD.MOV.U32 R15, RZ, RZ, -0x1 ;  /* 0xffffffffff0f7424 */ /* 0x000fe400078e00ff */
[----:B------:R-:W-:Y:S02]  /*12360*/  IMAD R4, R17, R6, RZ ;  /* 0x0000000611047224 */ /* 0x000fe400078e02ff */
[----:B------:R-:W-:-:S07]  /*12370*/  IMAD.IADD R3, R18, 0x1, R5 ;  /* 0x0000000112037824 */ /* 0x000fce00078e0205 */
[----:B-----5:R-:W-:Y:S05]  /*12380*/  WARPSYNC.COLLECTIVE R15, `(.L_x_297) ;  /* 0x000000000f087348 */ /* 0x020fea0003c00000 */
[----:B------:R0:W1:Y:S02]  /*12390*/  SHFL.IDX P6, R14, R13, R12, R11 ;  /* 0x0000000c0d0e7389 */ /* 0x00006400000c000b */
[----:B01---5:R-:W-:Y:S01]  /*123a0*/  ENDCOLLECTIVE ;  /* 0x000000000000791b */ /* 0x023fe20003800000 */
.L_x_297:
[C---:B------:R-:W-:Y:S01]  /*123b0*/  VIADD R5, R3.reuse, 0x10 ;  /* 0x0000001003057836 */ /* 0x040fe20000000000 */
[----:B------:R-:W-:Y:S01]  /*123c0*/  ISETP.GE.AND P2, PT, R3, R4, PT ;  /* 0x000000040300720c */ /* 0x000fe20003f46270 */
[----:B------:R-:W-:Y:S02]  /*123d0*/  IMAD.MOV.U32 R13, RZ, RZ, R0 ;  /* 0x000000ffff0d7224 */ /* 0x000fe400078e0000 */
[----:B------:R-:W-:-:S10]  /*123e0*/  IMAD.MOV.U32 R6, RZ, RZ, R14 ;  /* 0x000000ffff067224 */ /* 0x000fd400078e000e */
[----:B------:R-:W-:Y:S05]  /*123f0*/  WARPSYNC.COLLECTIVE R15, `(.L_x_298) ;  /* 0x000000000f087348 */ /* 0x000fea0003c00000 */
[----:B------:R0:W1:Y:S02]  /*12400*/  SHFL.IDX P6, R14, R13, R12, R11 ;  /* 0x0000000c0d0e7389 */ /* 0x00006400000c000b */
[----:B01----:R-:W-:Y:S01]  /*12410*/  ENDCOLLECTIVE ;  /* 0x000000000000791b */ /* 0x003fe20003800000 */
.L_x_298:
[----:B------:R-:W-:Y:S02]  /*12420*/  IMAD.MOV.U32 R13, RZ, RZ, R2 ;  /* 0x000000ffff0d7224 */ /* 0x000fe400078e0002 */
[----:B------:R-:W-:Y:S02]  /*12430*/  IMAD.MOV.U32 R12, RZ, RZ, 0x1 ;  /* 0x00000001ff0c7424 */ /* 0x000fe400078e00ff */
[----:B------:R-:W-:-:S07]  /*12440*/  IMAD.MOV.U32 R7, RZ, RZ, R14 ;  /* 0x000000ffff077224 */ /* 0x000fce00078e000e */
[----:B------:R-:W-:Y:S05]  /*12450*/  WARPSYNC.COLLECTIVE R15, `(.L_x_299) ;  /* 0x000000000f087348 */ /* 0x000fea0003c00000 */
[----:B------:R0:W1:Y:S02]  /*12460*/  SHFL.IDX P6, R14, R13, R12, R11 ;  /* 0x0000000c0d0e7389 */ /* 0x00006400000c000b */
[----:B01----:R-:W-:Y:S01]  /*12470*/  ENDCOLLECTIVE ;  /* 0x000000000000791b */ /* 0x003fe20003800000 */
.L_x_299:
[----:B------:R-:W-:-:S05]  /*12480*/  @!P2 IADD3 R7, P3, R10, R7, RZ ;  /* 0x000000070a07a210 */ /* 0x000fca0007f7e0ff */
[----:B------:R-:W-:-:S05]  /*12490*/  @!P2 IMAD.X R6, RZ, RZ, R6, P3 ;  /* 0x000000ffff06a224 */ /* 0x000fca00018e0606 */
[----:B------:R-:W-:Y:S01]  /*124a0*/  @!P2 LOP3.LUT R7, R7, R6, RZ, 0x3c, !PT ;  /* 0x000000060707a212 */ /* 0x000fe200078e3cff */
[----:B------:R-:W-:-:S03]  /*124b0*/  IMAD.MOV.U32 R13, RZ, RZ, R0 ;  /* 0x000000ffff0d7224 */ /* 0x000fc600078e0000 */
[----:B------:R-:W-:-:S04]  /*124c0*/  @!P2 LOP3.LUT R6, R7, R6, RZ, 0x3c, !PT ;  /* 0x000000060706a212 */ /* 0x000fc800078e3cff */
[----:B------:R-:W-:Y:S01]  /*124d0*/  @!P2 LOP3.LUT R7, R7, R6, RZ, 0x3c, !PT ;  /* 0x000000060707a212 */ /* 0x000fe200078e3cff */
[----:B------:R-:W-:-:S07]  /*124e0*/  IMAD.MOV.U32 R8, RZ, RZ, R14 ;  /* 0x000000ffff087224 */ /* 0x000fce00078e000e */
[----:B------:R-:W-:Y:S05]  /*124f0*/  WARPSYNC.COLLECTIVE R15, `(.L_x_300) ;  /* 0x000000000f087348 */ /* 0x000fea0003c00000 */
[----:B------:R0:W1:Y:S02]  /*12500*/  SHFL.IDX P6, R14, R13, R12, R11 ;  /* 0x0000000c0d0e7389 */ /* 0x00006400000c000b */
[----:B01----:R-:W-:Y:S01]  /*12510*/  ENDCOLLECTIVE ;  /* 0x000000000000791b */ /* 0x003fe20003800000 */
.L_x_300:
[----:B------:R-:W-:Y:S01]  /*12520*/  @!PT LDS RZ, [RZ] ;  /* 0x00000000fffff984 */ /* 0x000fe20000000800 */
[----:B------:R-:W-:Y:S01]  /*12530*/  @!PT LDS RZ, [RZ] ;  /* 0x00000000fffff984 */ /* 0x000fe20000000800 */
[----:B------:R-:W-:Y:S01]  /*12540*/  @!PT LDS RZ, [RZ] ;  /* 0x00000000fffff984 */ /* 0x000fe20000000800 */
[----:B------:R0:W-:Y:S04]  /*12550*/  @!P2 LDGSTS.E.BYPASS.LTC128B.128 [R9+0x20400], desc[UR46][R6.64], !P0 ;  /* 0x204000000609afae */ /* 0x0001e8000c101d6e */
[----:B------:R0:W-:Y:S01]  /*12560*/  @!P2 LDGSTS.E.BYPASS.LTC128B.128 [R9+0x24400], desc[UR46][R6.64+0x80], !P1 ;  /* 0x244000800609afae */ /* 0x0001e2000c901d6e */
[----:B------:R-:W-:Y:S01]  /*12570*/  ISETP.GE.AND P2, PT, R5, R4, PT ;  /* 0x000000040500720c */ /* 0x000fe20003f46270 */
[----:B------:R-:W-:Y:S02]  /*12580*/  IMAD.MOV.U32 R13, RZ, RZ, R2 ;  /* 0x000000ffff0d7224 */ /* 0x000fe400078e0002 */
[----:B------:R-:W-:Y:S02]  /*12590*/  IMAD.MOV.U32 R12, RZ, RZ, 0x2 ;  /* 0x00000002ff0c7424 */ /* 0x000fe400078e00ff */
[----:B------:R-:W-:-:S08]  /*125a0*/  IMAD.MOV.U32 R5, RZ, RZ, R14 ;  /* 0x000000ffff057224 */ /* 0x000fd000078e000e */
[----:B0-----:R-:W-:Y:S05]  /*125b0*/  WARPSYNC.COLLECTIVE R15, `(.L_x_301) ;  /* 0x000000000f087348 */ /* 0x001fea0003c00000 */
[----:B------:R1:W2:Y:S02]  /*125c0*/  SHFL.IDX P6, R14, R13, R12, R11 ;  /* 0x0000000c0d0e7389 */ /* 0x0002a400000c000b */
[----:B012---:R-:W-:Y:S01]  /*125d0*/  ENDCOLLECTIVE ;  /* 0x000000000000791b */ /* 0x007fe20003800000 */
.L_x_301:
[----:B------:R-:W-:-:S05]  /*125e0*/  @!P2 IADD3 R5, P3, R10, R5, RZ ;  /* 0x000000050a05a210 */ /* 0x000fca0007f7e0ff */
[----:B------:R-:W-:-:S04]  /*125f0*/  @!P2 IMAD.X R6, RZ, RZ, R8, P3 ;  /* 0x000000ffff06a224 */ /* 0x000fc800018e0608 */
[----:B------:R-:W-:Y:S02]  /*12600*/  @!P2 IMAD.MOV.U32 R7, RZ, RZ, R6 ;  /* 0x000000ffff07a224 */ /* 0x000fe400078e0006 */
        /* <DEDUP_REMOVED lines=13> */
.L_x_302:
[----:B------:R-:W-:Y:S02]  /*126e0*/  IMAD.MOV.U32 R13, RZ, RZ, R2 ;  /* 0x000000ffff0d7224 */ /* 0x000fe400078e0002 */
[----:B------:R-:W-:Y:S02]  /*126f0*/  IMAD.MOV.U32 R12, RZ, RZ, 0x3 ;  /* 0x00000003ff0c7424 */ /* 0x000fe400078e00ff */
[----:B------:R-:W-:-:S07]  /*12700*/  IMAD.MOV.U32 R6, RZ, RZ, R14 ;  /* 0x000000ffff067224 */ /* 0x000fce00078e000e */
[----:B------:R-:W-:Y:S05]  /*12710*/  WARPSYNC.COLLECTIVE R15, `(.L_x_303) ;  /* 0x000000000f087348 */ /* 0x000fea0003c00000 */
[----:B------:R0:W1:Y:S02]  /*12720*/  SHFL.IDX P6, R14, R13, R12, R11 ;  /* 0x0000000c0d0e7389 */ /* 0x00006400000c000b */
[----:B01----:R-:W-:Y:S01]  /*12730*/  ENDCOLLECTIVE ;  /* 0x000000000000791b */ /* 0x003fe20003800000 */
.L_x_303:
        /* <DEDUP_REMOVED lines=15> */
.L_x_304:
[----:B------:R-:W-:Y:S02]  /*12830*/  IMAD.MOV.U32 R13, RZ, RZ, R2 ;  /* 0x000000ffff0d7224 */ /* 0x000fe400078e0002 */
[----:B------:R-:W-:Y:S02]  /*12840*/  IMAD.MOV.U32 R12, RZ, RZ, 0x4 ;  /* 0x00000004ff0c7424 */ /* 0x000fe400078e00ff */
[----:B------:R-:W-:-:S07]  /*12850*/  IMAD.MOV.U32 R6, RZ, RZ, R14 ;  /* 0x000000ffff067224 */ /* 0x000fce00078e000e */
[----:B------:R-:W-:Y:S05]  /*12860*/  WARPSYNC.COLLECTIVE R15, `(.L_x_305) ;  /* 0x000000000f087348 */ /* 0x000fea0003c00000 */
[----:B------:R0:W1:Y:S02]  /*12870*/  SHFL.IDX P6, R14, R13, R12, R11 ;  /* 0x0000000c0d0e7389 */ /* 0x00006400000c000b */
[----:B01----:R-:W-:Y:S01]  /*12880*/  ENDCOLLECTIVE ;  /* 0x000000000000791b */ /* 0x003fe20003800000 */
.L_x_305:
        /* <DEDUP_REMOVED lines=15> */
.L_x_306:
[----:B------:R-:W-:Y:S02]  /*12980*/  IMAD.MOV.U32 R13, RZ, RZ, R2 ;  /* 0x000000ffff0d7224 */ /* 0x000fe400078e0002 */
[----:B------:R-:W-:Y:S02]  /*12990*/  IMAD.MOV.U32 R12, RZ, RZ, 0x5 ;  /* 0x00000005ff0c7424 */ /* 0x000fe400078e00ff */
[----:B------:R-:W-:-:S07]  /*129a0*/  IMAD.MOV.U32 R6, RZ, RZ, R14 ;  /* 0x000000ffff067224 */ /* 0x000fce00078e000e */
[----:B------:R-:W-:Y:S05]  /*129b0*/  WARPSYNC.COLLECTIVE R15, `(.L_x_307) ;  /* 0x000000000f087348 */ /* 0x000fea0003c00000 */
[----:B------:R0:W1:Y:S02]  /*129c0*/  SHFL.IDX P6, R14, R13, R12, R11 ;  /* 0x0000000c0d0e7389 */ /* 0x00006400000c000b */
[----:B01----:R-:W-:Y:S01]  /*129d0*/  ENDCOLLECTIVE ;  /* 0x000000000000791b */ /* 0x003fe20003800000 */
.L_x_307:
        /* <DEDUP_REMOVED lines=15> */
.L_x_308:
[----:B------:R-:W-:Y:S02]  /*12ad0*/  IMAD.MOV.U32 R13, RZ, RZ, R2 ;  /* 0x000000ffff0d7224 */ /* 0x000fe400078e0002 */
[----:B------:R-:W-:Y:S02]  /*12ae0*/  IMAD.MOV.U32 R12, RZ, RZ, 0x6 ;  /* 0x00000006ff0c7424 */ /* 0x000fe400078e00ff */
[----:B------:R-:W-:-:S07]  /*12af0*/  IMAD.MOV.U32 R6, RZ, RZ, R14 ;  /* 0x000000ffff067224 */ /* 0x000fce00078e000e */
[----:B------:R-:W-:Y:S05]  /*12b00*/  WARPSYNC.COLLECTIVE R15, `(.L_x_309) ;  /* 0x000000000f087348 */ /* 0x000fea0003c00000 */
[----:B------:R0:W1:Y:S02]  /*12b10*/  SHFL.IDX P6, R14, R13, R12, R11 ;  /* 0x0000000c0d0e7389 */ /* 0x00006400000c000b */
[----:B01----:R-:W-:Y:S01]  /*12b20*/  ENDCOLLECTIVE ;  /* 0x000000000000791b */ /* 0x003fe20003800000 */
.L_x_309:
        /* <DEDUP_REMOVED lines=13> */
.L_x_310:
[----:B------:R-:W-:-:S05]  /*12c00*/  VIADD R7, R3, 0x60 ;  /* 0x0000006003077836 */ /* 0x000fca0000000000 */
[----:B------:R-:W-:Y:S01]  /*12c10*/  ISETP.GE.AND P2, PT, R7, R4, PT ;  /* 0x000000040700720c */ /* 0x000fe20003f46270 */
[----:B------:R-:W-:Y:S02]  /*12c20*/  IMAD.MOV.U32 R13, RZ, RZ, R2 ;  /* 0x000000ffff0d7224 */ /* 0x000fe400078e0002 */
[----:B------:R-:W-:Y:S02]  /*12c30*/  IMAD.MOV.U32 R12, RZ, RZ, 0x7 ;  /* 0x00000007ff0c7424 */ /* 0x000fe400078e00ff */
[----:B------:R-:W-:-:S08]  /*12c40*/  IMAD.MOV.U32 R6, RZ, RZ, R14 ;  /* 0x000000ffff067224 */ /* 0x000fd000078e000e */
[----:B------:R-:W-:Y:S05]  /*12c50*/  WARPSYNC.COLLECTIVE R15, `(.L_x_311) ;  /* 0x000000000f087348 */ /* 0x000fea0003c00000 */
[----:B------:R0:W1:Y:S02]  /*12c60*/  SHFL.IDX P6, R14, R13, R12, R11 ;  /* 0x0000000c0d0e7389 */ /* 0x00006400000c000b */
[----:B01----:R-:W-:Y:S01]  /*12c70*/  ENDCOLLECTIVE ;  /* 0x000000000000791b */ /* 0x003fe20003800000 */
.L_x_311:
        /* <DEDUP_REMOVED lines=13> */
.L_x_312:
[----:B------:R-:W-:Y:S01]  /*12d50*/  IMAD.MOV.U32 R0, RZ, RZ, R14 ;  /* 0x000000ffff007224 */ /* 0x000fe200078e000e */
[----:B------:R-:W-:Y:S06]  /*12d60*/  BRA `(.L_x_313) ;  /* 0xffffffc000dc7947 */ /* 0x000fec000383ffff */
.L_x_231:
[----:B0-----:R0:W1:Y:S02]  /*12d70*/  SYNCS.PHASECHK.TRANS64.TRYWAIT P0, [R19+URZ+0x38820], R0 ;  /* 0x03882000130075a7 */ /* 0x001064000800017f */
[----:B-1----:R-:W-:Y:S05]  /*12d80*/  @!P0 NANOSLEEP.SYNCS 0x989680 ;  /* 0x009896800000895d */ /* 0x002fea0003900000 */
[----:B------:R-:W1:Y:S02]  /*12d90*/  @!P0 SYNCS.PHASECHK.TRANS64 P0, [R19+URZ+0x38820], R0 ;  /* 0x03882000130085a7 */ /* 0x000e64000800007f */
[----:B-1----:R-:W-:Y:S05]  /*12da0*/  @!P0 BRA `(.L_x_231) ;  /* 0xfffffffc00f08947 */ /* 0x002fea000383ffff */
[----:B------:R-:W-:Y:S05]  /*12db0*/  BRA `(.L_x_314) ;  /* 0xffffffc400487947 */ /* 0x000fea000383ffff */
.L_x_237:
[----:B---3--:R3:W4:Y:S02]  /*12dc0*/  SYNCS.PHASECHK.TRANS64.TRYWAIT P0, [R4+URZ+0x38880], R3 ;  /* 0x03888003040075a7 */ /* 0x008724000800017f */
[----:B----4-:R-:W-:Y:S05]  /*12dd0*/  @!P0 NANOSLEEP.SYNCS 0x989680 ;  /* 0x009896800000895d */ /* 0x010fea0003900000 */
[----:B------:R-:W4:Y:S02]  /*12de0*/  @!P0 SYNCS.PHASECHK.TRANS64 P0, [R4+URZ+0x38880], R3 ;  /* 0x03888003040085a7 */ /* 0x000f24000800007f */
[----:B----4-:R-:W-:Y:S05]  /*12df0*/  @!P0 BRA `(.L_x_237) ;  /* 0xfffffffc00f08947 */ /* 0x010fea000383ffff */
[----:B------:R-:W-:Y:S05]  /*12e00*/  BRA `(.L_x_315) ;  /* 0xffffffc800047947 */ /* 0x000fea000383ffff */
.L_x_243:
[----:B-1----:R1:W2:Y:S02]  /*12e10*/  SYNCS.PHASECHK.TRANS64.TRYWAIT P0, [R4+URZ+0x38840], R3 ;  /* 0x03884003040075a7 */ /* 0x0022a4000800017f */
[----:B--2---:R-:W-:Y:S05]  /*12e20*/  @!P0 NANOSLEEP.SYNCS 0x989680 ;  /* 0x009896800000895d */ /* 0x004fea0003900000 */
[----:B------:R-:W2:Y:S02]  /*12e30*/  @!P0 SYNCS.PHASECHK.TRANS64 P0, [R4+URZ+0x38840], R3 ;  /* 0x03884003040085a7 */ /* 0x000ea4000800007f */
[----:B--2---:R-:W-:Y:S05]  /*12e40*/  @!P0 BRA `(.L_x_243) ;  /* 0xfffffffc00f08947 */ /* 0x004fea000383ffff */
[----:B------:R-:W-:Y:S05]  /*12e50*/  BRA `(.L_x_316) ;  /* 0xffffffc800c07947 */ /* 0x000fea000383ffff */
.L_x_250:
[----:B---3--:R3:W4:Y:S02]  /*12e60*/  SYNCS.PHASECHK.TRANS64.TRYWAIT P0, [R20+URZ+0x38870], R2 ;  /* 0x03887002140075a7 */ /* 0x008724000800017f */
[----:B----4-:R-:W-:Y:S05]  /*12e70*/  @!P0 NANOSLEEP.SYNCS 0x989680 ;  /* 0x009896800000895d */ /* 0x010fea0003900000 */
[----:B------:R-:W4:Y:S02]  /*12e80*/  @!P0 SYNCS.PHASECHK.TRANS64 P0, [R20+URZ+0x38870], R2 ;  /* 0x03887002140085a7 */ /* 0x000f24000800007f */
[----:B----4-:R-:W-:Y:S05]  /*12e90*/  @!P0 BRA `(.L_x_250) ;  /* 0xfffffffc00f08947 */ /* 0x010fea000383ffff */
[----:B------:R-:W-:Y:S05]  /*12ea0*/  BRA `(.L_x_317) ;  /* 0xffffffcc00987947 */ /* 0x000fea000383ffff */
.L_x_252:
[----:B----4-:R4:W0:Y:S02]  /*12eb0*/  SYNCS.PHASECHK.TRANS64.TRYWAIT P0, [R20+URZ+0x38860], R0 ;  /* 0x03886000140075a7 */ /* 0x010824000800017f */
[----:B0-----:R-:W-:Y:S05]  /*12ec0*/  @!P0 NANOSLEEP.SYNCS 0x989680 ;  /* 0x009896800000895d */ /* 0x001fea0003900000 */
[----:B------:R-:W0:Y:S02]  /*12ed0*/  @!P0 SYNCS.PHASECHK.TRANS64 P0, [R20+URZ+0x38860], R0 ;  /* 0x03886000140085a7 */ /* 0x000e24000800007f */
[----:B0-----:R-:W-:Y:S05]  /*12ee0*/  @!P0 BRA `(.L_x_252) ;  /* 0xfffffffc00f08947 */ /* 0x001fea000383ffff */
[----:B------:R-:W-:Y:S05]  /*12ef0*/  BRA `(.L_x_318) ;  /* 0xffffffcc00a07947 */ /* 0x000fea000383ffff */
.L_x_259:
[----:B0-----:R0:W1:Y:S02]  /*12f00*/  SYNCS.PHASECHK.TRANS64.TRYWAIT P1, [R17+URZ+0x38870], R0 ;  /* 0x03887000110075a7 */ /* 0x001064000802017f */
[----:B-1----:R-:W-:Y:S05]  /*12f10*/  @!P1 NANOSLEEP.SYNCS 0x989680 ;  /* 0x009896800000995d */ /* 0x002fea0003900000 */
[----:B------:R-:W1:Y:S02]  /*12f20*/  @!P1 SYNCS.PHASECHK.TRANS64 P1, [R17+URZ+0x38870], R0 ;  /* 0x03887000110095a7 */ /* 0x000e64000802007f */
[----:B-1----:R-:W-:Y:S05]  /*12f30*/  @!P1 BRA `(.L_x_259) ;  /* 0xfffffffc00f09947 */ /* 0x002fea000383ffff */
[----:B------:R-:W-:Y:S05]  /*12f40*/  BRA `(.L_x_319) ;  /* 0xffffffd800387947 */ /* 0x000fea000383ffff */
.L_x_261:
[----:B0-----:R0:W1:Y:S02]  /*12f50*/  SYNCS.PHASECHK.TRANS64.TRYWAIT P1, [R17+URZ+0x38860], R0 ;  /* 0x03886000110075a7 */ /* 0x001064000802017f */
[----:B-1----:R-:W-:Y:S05]  /*12f60*/  @!P1 NANOSLEEP.SYNCS 0x989680 ;  /* 0x009896800000995d */ /* 0x002fea0003900000 */
[----:B------:R-:W1:Y:S02]  /*12f70*/  @!P1 SYNCS.PHASECHK.TRANS64 P1, [R17+URZ+0x38860], R0 ;  /* 0x03886000110095a7 */ /* 0x000e64000802007f */
[----:B-1----:R-:W-:Y:S05]  /*12f80*/  @!P1 BRA `(.L_x_261) ;  /* 0xfffffffc00f09947 */ /* 0x002fea000383ffff */
[----:B------:R-:W-:Y:S05]  /*12f90*/  BRA `(.L_x_320) ;  /* 0xffffffd800407947 */ /* 0x000fea000383ffff */
.L_x_274:
[----:B0-----:R0:W1:Y:S02]  /*12fa0*/  SYNCS.PHASECHK.TRANS64.TRYWAIT P0, [R0+URZ+0x38820], R3 ;  /* 0x03882003000075a7 */ /* 0x001064000800017f */
[----:B-1----:R-:W-:Y:S05]  /*12fb0*/  @!P0 NANOSLEEP.SYNCS 0x989680 ;  /* 0x009896800000895d */ /* 0x002fea0003900000 */
[----:B------:R-:W1:Y:S02]  /*12fc0*/  @!P0 SYNCS.PHASECHK.TRANS64 P0, [R0+URZ+0x38820], R3 ;  /* 0x03882003000085a7 */ /* 0x000e64000800007f */
[----:B-1----:R-:W-:Y:S05]  /*12fd0*/  @!P0 BRA `(.L_x_274) ;  /* 0xfffffffc00f08947 */ /* 0x002fea000383ffff */
[----:B------:R-:W-:Y:S05]  /*12fe0*/  BRA `(.L_x_321) ;  /* 0xffffffec00187947 */ /* 0x000fea000383ffff */
.L_x_275:
[----:B------:R-:W1:Y:S01]  /*12ff0*/  S2R R2, SR_TID.X ;  /* 0x0000000000027919 */ /* 0x000e620000002100 */
[----:B------:R-:W-:Y:S01]  /*13000*/  BSSY B0, `(.L_x_322) ;  /* 0x000000a000007945 */ /* 0x000fe20003800000 */
[----:B------:R-:W-:Y:S02]  /*13010*/  IMAD.MOV.U32 R12, RZ, RZ, RZ ;  /* 0x000000ffff0c7224 */ /* 0x000fe400078e00ff */
[----:B------:R-:W-:Y:S02]  /*13020*/  IMAD.MOV.U32 R11, RZ, RZ, 0x1f ;  /* 0x0000001fff0b7424 */ /* 0x000fe400078e00ff */
[----:B------:R-:W-:Y:S01]  /*13030*/  IMAD.MOV.U32 R15, RZ, RZ, -0x1 ;  /* 0xffffffffff0f7424 */ /* 0x000fe200078e00ff */
[----:B-1----:R-:W-:-:S04]  /*13040*/  SHF.R.U32.HI R2, RZ, 0x5, R2 ;  /* 0x00000005ff027819 */ /* 0x002fc80000011602 */
[----:B------:R-:W-:-:S05]  /*13050*/  LOP3.LUT R2, R2, 0x3, RZ, 0xc0, !PT ;  /* 0x0000000302027812 */ /* 0x000fca00078ec0ff */
[----:B------:R-:W-:-:S07]  /*13060*/  IMAD.MOV.U32 R13, RZ, RZ, R2 ;  /* 0x000000ffff0d7224 */ /* 0x000fce00078e0002 */
[----:B0-----:R-:W-:Y:S05]  /*13070*/  WARPSYNC.COLLECTIVE R15, `(.L_x_323) ;  /* 0x000000000f087348 */ /* 0x001fea0003c00000 */
[----:B------:R1:W2:Y:S02]  /*13080*/  SHFL.IDX P6, R14, R13, R12, R11 ;  /* 0x0000000c0d0e7389 */ /* 0x0002a400000c000b */
[----:B012---:R-:W-:Y:S01]  /*13090*/  ENDCOLLECTIVE ;  /* 0x000000000000791b */ /* 0x007fe20003800000 */
.L_x_323:
[----:B------:R-:W-:Y:S05]  /*130a0*/  BSYNC B0 ;  /* 0x0000000000007941 */ /* 0x000fea0003800000 */
.L_x_322:
[----:B------:R-:W-:Y:S05]  /*130b0*/  BRA `(.L_x_324) ;  /* 0xffffffec00007947 */ /* 0x000fea000383ffff */
.L_x_278:
[----:B------:R-:W-:Y:S01]  /*130c0*/  BSSY B1, `(.L_x_325) ;  /* 0x0000006000017945 */ /* 0x000fe20003800000 */
[----:B------:R-:W-:-:S07]  /*130d0*/  IMAD.MOV.U32 R15, RZ, RZ, -0x1 ;  /* 0xffffffffff0f7424 */ /* 0x000fce00078e00ff */
[----:B01----:R-:W-:Y:S05]  /*130e0*/  WARPSYNC.COLLECTIVE R15, `(.L_x_326) ;  /* 0x000000000f0c7348 */ /* 0x003fea0003c00000 */
[----:B------:R-:W-:Y:S02]  /*130f0*/  ELECT P6, UR62, PT ;  /* 0x00000000003e782f */ /* 0x000fe400038c0000 */
[----:B------:R-:W-:Y:S01]  /*13100*/  MOV R14, UR62 ;  /* 0x0000003e000e7c02 */ /* 0x000fe20008000f00 */
[----:B01----:R-:W-:Y:S10]  /*13110*/  ENDCOLLECTIVE ;  /* 0x000000000000791b */ /* 0x003ff40003800000 */
.L_x_326:
[----:B------:R-:W-:Y:S05]  /*13120*/  BSYNC B1 ;  /* 0x0000000000017941 */ /* 0x000fea0003800000 */
.L_x_325:
[----:B------:R-:W-:Y:S05]  /*13130*/  BRA `(.L_x_327) ;  /* 0xffffffe800f87947 */ /* 0x000fea000383ffff */
.L_x_280:
[----:B0-----:R0:W1:Y:S02]  /*13140*/  SYNCS.PHASECHK.TRANS64.TRYWAIT P1, [R6+URZ], R5 ;  /* 0x00000005060075a7 */ /* 0x001064000802017f */
[----:B-1----:R-:W-:Y:S05]  /*13150*/  @!P1 NANOSLEEP.SYNCS 0x989680 ;  /* 0x009896800000995d */ /* 0x002fea0003900000 */
[----:B------:R-:W1:Y:S02]  /*13160*/  @!P1 SYNCS.PHASECHK.TRANS64 P1, [R6+URZ], R5 ;  /* 0x00000005060095a7 */ /* 0x000e64000802007f */
[----:B-1----:R-:W-:Y:S05]  /*13170*/  @!P1 BRA `(.L_x_280) ;  /* 0xfffffffc00f09947 */ /* 0x002fea000383ffff */
[----:B------:R-:W-:Y:S05]  /*13180*/  BRA `(.L_x_328) ;  /* 0xffffffec00347947 */ /* 0x000fea000383ffff */
.L_x_281:
[----:B-1----:R1:W2:Y:S02]  /*13190*/  SYNCS.PHASECHK.TRANS64.TRYWAIT P1, [R7+URZ], R2 ;  /* 0x00000002070075a7 */ /* 0x0022a4000802017f */
[----:B--2---:R-:W-:Y:S05]  /*131a0*/  @!P1 NANOSLEEP.SYNCS 0x989680 ;  /* 0x009896800000995d */ /* 0x004fea0003900000 */
[----:B------:R-:W2:Y:S02]  /*131b0*/  @!P1 SYNCS.PHASECHK.TRANS64 P1, [R7+URZ], R2 ;  /* 0x00000002070095a7 */ /* 0x000ea4000802007f */
[----:B--2---:R-:W-:Y:S05]  /*131c0*/  @!P1 BRA `(.L_x_281) ;  /* 0xfffffffc00f09947 */ /* 0x004fea000383ffff */
[----:B------:R-:W-:Y:S05]  /*131d0*/  BRA `(.L_x_329) ;  /* 0xffffffec00287947 */ /* 0x000fea000383ffff */
.L_x_283:
[----:B--2---:R2:W3:Y:S02]  /*131e0*/  SYNCS.PHASECHK.TRANS64.TRYWAIT P1, [R4+URZ+0x38860], R5 ;  /* 0x03886005040075a7 */ /* 0x0044e4000802017f */
[----:B---3--:R-:W-:Y:S05]  /*131f0*/  @!P1 NANOSLEEP.SYNCS 0x989680 ;  /* 0x009896800000995d */ /* 0x008fea0003900000 */
[----:B------:R-:W3:Y:S02]  /*13200*/  @!P1 SYNCS.PHASECHK.TRANS64 P1, [R4+URZ+0x38860], R5 ;  /* 0x03886005040095a7 */ /* 0x000ee4000802007f */
[----:B---3--:R-:W-:Y:S05]  /*13210*/  @!P1 BRA `(.L_x_283) ;  /* 0xfffffffc00f09947 */ /* 0x008fea000383ffff */
[----:B------:R-:W-:Y:S05]  /*13220*/  BRA `(.L_x_330) ;  /* 0xffffffec002c7947 */ /* 0x000fea000383ffff */
.L_x_285:
[----:B---3--:R3:W4:Y:S02]  /*13230*/  SYNCS.PHASECHK.TRANS64.TRYWAIT P1, [R3+URZ+0x38860], R2 ;  /* 0x03886002030075a7 */ /* 0x008724000802017f */
[----:B----4-:R-:W-:Y:S05]  /*13240*/  @!P1 NANOSLEEP.SYNCS 0x989680 ;  /* 0x009896800000995d */ /* 0x010fea0003900000 */
[----:B------:R-:W4:Y:S02]  /*13250*/  @!P1 SYNCS.PHASECHK.TRANS64 P1, [R3+URZ+0x38860], R2 ;  /* 0x03886002030095a7 */ /* 0x000f24000802007f */
[----:B----4-:R-:W-:Y:S05]  /*13260*/  @!P1 BRA `(.L_x_285) ;  /* 0xfffffffc00f09947 */ /* 0x010fea000383ffff */
[----:B------:R-:W-:Y:S05]  /*13270*/  BRA `(.L_x_331) ;  /* 0xffffffec002c7947 */ /* 0x000fea000383ffff */
.L_x_287:
[----:B----4-:R4:W0:Y:S02]  /*13280*/  SYNCS.PHASECHK.TRANS64.TRYWAIT P0, [R4+URZ+0x38880], R5 ;  /* 0x03888005040075a7 */ /* 0x010824000800017f */
[----:B0-----:R-:W-:Y:S05]  /*13290*/  @!P0 NANOSLEEP.SYNCS 0x989680 ;  /* 0x009896800000895d */ /* 0x001fea0003900000 */
[----:B------:R-:W0:Y:S02]  /*132a0*/  @!P0 SYNCS.PHASECHK.TRANS64 P0, [R4+URZ+0x38880], R5 ;  /* 0x03888005040085a7 */ /* 0x000e24000800007f */
[----:B0-----:R-:W-:Y:S05]  /*132b0*/  @!P0 BRA `(.L_x_287) ;  /* 0xfffffffc00f08947 */ /* 0x001fea000383ffff */
[----:B------:R-:W-:Y:S05]  /*132c0*/  BRA `(.L_x_288) ;  /* 0xffffffec00287947 */ /* 0x000fea000383ffff */
.L_x_332:
        /* <DEDUP_REMOVED lines=11> */
.L_x_2897:


//--------------------- .text._ZN7cutlass13device_kernelIN5flash11enable_sm90INS1_16FlashAttnFwdSm90INS1_25CollectiveMainloopFwdSm90ILi2EN4cute5tupleIJNS5_1CILi1EEES8_S8_EEENS6_IJNS7_ILi128EEESA_NS7_ILi256EEEEEELi256ENS_12float_e4m3_tEfNS_4arch4Sm90ELb0ELb0ELb1ELb1ELb0ELb1ELb0ELb1ELb1ELb1ELb0ELb0EEENS1_21CollectiveEpilogueFwdINS6_IJSA_SB_SA_EEES9_NS_10bfloat16_tESF_Li256ELb1ELb1ELb0ELb1EEENS1_36VarlenDynamicPersistentTileSchedulerILi128ELi128ELi256ELi128ELb0ELb1ELb1ELb0ELb1ELb1EEEEEEEEEvNT_6ParamsE --------------------------
	.section	.text._ZN7cutlass13device_kernelIN5flash11enable_sm90INS1_16FlashAttnFwdSm90INS1_25CollectiveMainloopFwdSm90ILi2EN4cute5tupleIJNS5_1CILi1EEES8_S8_EEENS6_IJNS7_ILi128EEESA_NS7_ILi256EEEEEELi256ENS_12float_e4m3_tEfNS_4arch4Sm90ELb0ELb0ELb1ELb1ELb0ELb1ELb0ELb1ELb1ELb1ELb0ELb0EEENS1_21CollectiveEpilogueFwdINS6_IJSA_SB_SA_EEES9_NS_10bfloat16_tESF_Li256ELb1ELb1ELb0ELb1EEENS1_36VarlenDynamicPersistentTileSchedulerILi128ELi128ELi256ELi128ELb0ELb1ELb1ELb0ELb1ELb1EEEEEEEEEvNT_6ParamsE,"ax",@progbits
	.align	128
.text._ZN7cutlass13device_kernelIN5flash11enable_sm90INS1_16FlashAttnFwdSm90INS1_25CollectiveMainloopFwdSm90ILi2EN4cute5tupleIJNS5_1CILi1EEES8_S8_EEENS6_IJNS7_ILi128EEESA_NS7_ILi256EEEEEELi256ENS_12float_e4m3_tEfNS_4arch4Sm90ELb0ELb0ELb1ELb1ELb0ELb1ELb0ELb1ELb1ELb1ELb0ELb0EEENS1_21CollectiveEpilogueFwdINS6_IJSA_SB_SA_EEES9_NS_10bfloat16_tESF_Li256ELb1ELb1ELb0ELb1EEENS1_36VarlenDynamicPersistentTileSchedulerILi128ELi128ELi256ELi128ELb0ELb1ELb1ELb0ELb1ELb1EEEEEEEEEvNT_6ParamsE:
        .type           _ZN7cutlass13device_kernelIN5flash11enable_sm90INS1_16FlashAttnFwdSm90INS1_25CollectiveMainloopFwdSm90ILi2EN4cute5tupleIJNS5_1CILi1EEES8_S8_EEENS6_IJNS7_ILi128EEESA_NS7_ILi256EEEEEELi256ENS_12float_e4m3_tEfNS_4arch4Sm90ELb0ELb0ELb1ELb1ELb0ELb1ELb0ELb1ELb1ELb1ELb0ELb0EEENS1_21CollectiveEpilogueFwdINS6_IJSA_SB_SA_EEES9_NS_10bfloat16_tESF_Li256ELb1ELb1ELb0ELb1EEENS1_36VarlenDynamicPersistentTileSchedulerILi128ELi128ELi256ELi128ELb0ELb1ELb1ELb0ELb1ELb1EEEEEEEEEvNT_6ParamsE,@function
        .size           _ZN7cutlass13device_kernelIN5flash11enable_sm90INS1_16FlashAttnFwdSm90INS1_25CollectiveMainloopFwdSm90ILi2EN4cute5tupleIJNS5_1CILi1EEES8_S8_EEENS6_IJNS7_ILi128EEESA_NS7_ILi256EEEEEELi256ENS_12float_e4m3_tEfNS_4arch4Sm90ELb0ELb0ELb1ELb1ELb0ELb1ELb0ELb1ELb1ELb1ELb0ELb0EEENS1_21CollectiveEpilogueFwdINS6_IJSA_SB_SA_EEES9_NS_10bfloat16_tESF_Li256ELb1ELb1ELb0ELb1EEENS1_36VarlenDynamicPersistentTileSchedulerILi128ELi128ELi256ELi128ELb0ELb1ELb1ELb0ELb1ELb1EEEEEEEEEvNT_6ParamsE,(.L_x_2898 - _ZN7cutlass13device_kernelIN5flash11enable_sm90INS1_16FlashAttnFwdSm90INS1_25CollectiveMainloopFwdSm90ILi2EN4cute5tupleIJNS5_1CILi1EEES8_S8_EEENS6_IJNS7_ILi128EEESA_NS7_ILi256EEEEEELi256ENS_12float_e4m3_tEfNS_4arch4Sm90ELb0ELb0ELb1ELb1ELb0ELb1ELb0ELb1ELb1ELb1ELb0ELb0EEENS1_21CollectiveEpilogueFwdINS6_IJSA_SB_SA_EEES9_NS_10bfloat16_tESF_Li256ELb1ELb1ELb0ELb1EEENS1_36VarlenDynamicPersistentTileSchedulerILi128ELi128ELi256ELi128ELb0ELb1ELb1ELb0ELb1ELb1EEEEEEEEEvNT_6ParamsE)
        .other          _ZN7cutlass13device_kernelIN5flash11enable_sm90INS1_16FlashAttnFwdSm90INS1_25CollectiveMainloopFwdSm90ILi2EN4cute5tupleIJNS5_1CILi1EEES8_S8_EEENS6_IJNS7_ILi128EEESA_NS7_ILi256EEEEEELi256ENS_12float_e4m3_tEfNS_4arch4Sm90ELb0ELb0ELb1ELb1ELb0ELb1ELb0ELb1ELb1ELb1ELb0ELb0EEENS1_21CollectiveEpilogueFwdINS6_IJSA_SB_SA_EEES9_NS_10bfloat16_tESF_Li256ELb1ELb1ELb0ELb1EEENS1_36VarlenDynamicPersistentTileSchedulerILi128ELi128ELi256ELi128ELb0ELb1ELb1ELb0ELb1ELb1EEEEEEEEEvNT_6ParamsE,@"STO_CUDA_ENTRY STV_DEFAULT"
_ZN7cutlass13device_kernelIN5flash11enable_sm90INS1_16FlashAttnFwdSm90INS1_25CollectiveMainloopFwdSm90ILi2EN4cute5tupleIJNS5_1CILi1EEES8_S8_EEENS6_IJNS7_ILi128EEESA_NS7_ILi256EEEEEELi256ENS_12float_e4m3_tEfNS_4arch4Sm90ELb0ELb0ELb1ELb1ELb0ELb1ELb0ELb1ELb1ELb1ELb0ELb0EEENS1_21CollectiveEpilogueFwdINS6_IJSA_SB_SA_EEES9_NS_10bfloat16_tESF_Li256ELb1ELb1ELb0ELb1EEENS1_36VarlenDynamicPersistentTileSchedulerILi128ELi128ELi256ELi128ELb0ELb1ELb1ELb0ELb1ELb1EEEEEEEEEvNT_6ParamsE:
        /* <DEDUP_REMOVED lines=13> */
[----:B------:R-:W-:Y:S02]  /*00d0*/  UIADD3 UR10, UP2, UR4, 0x570, URZ ;  /* 0x00000570040a7890 */ /* 0x000fe4000ff5e03f */
[----:B------:R-:W-:Y:S02]  /*00e0*/  UIADD3 UR4, UP3, UR4, 0x670, URZ ;  /* 0x0000067004047890 */ /* 0x000fe4000ff7e03f */
[----:B------:R-:W-:-:S02]  /*00f0*/  UIADD3.X UR7, URZ, UR5, URZ, UP0, !UPT ;  /* 0x000000053f077290 */ /* 0x000fc400087fe43f */
[----:B------:R-:W-:Y:S02]  /*0100*/  UIADD3.X UR9, URZ, UR5, URZ, UP1, !UPT ;  /* 0x000000053f097290 */ /* 0x000fe40008ffe43f */
[----:B------:R-:W-:Y:S02]  /*0110*/  UIADD3.X UR11, URZ, UR5, URZ, UP2, !UPT ;  /* 0x000000053f0b7290 */ /* 0x000fe400097fe43f */
[----:B------:R-:W-:-:S03]  /*0120*/  UIADD3.X UR5, URZ, UR5, URZ, UP3, !UPT ;  /* 0x000000053f057290 */ /* 0x000fc60009ffe43f */
[----:B------:R0:W-:Y:S02]  /*0130*/  UTMACCTL.PF [UR6] ;  /* 0x00000000060079b9 */ /* 0x0001e40008040000 */
[----:B------:R0:W-:Y:S02]  /*0140*/  UTMACCTL.PF [UR8] ;  /* 0x00000000080079b9 */ /* 0x0001e40008040000 */
[----:B------:R0:W-:Y:S02]  /*0150*/  UTMACCTL.PF [UR10] ;  /* 0x000000000a0079b9 */ /* 0x0001e40008040000 */
[----:B------:R0:W-:Y:S02]  /*0160*/  UTMACCTL.PF [UR4] ;  /* 0x00000000040079b9 */ /* 0x0001e40008040000 */
[----:B0-----:R-:W-:Y:S01]  /*0170*/  NOP ;  /* 0x0000000000007918 */ /* 0x001fe20000000000 */
.L_x_334:
[----:B------:R-:W-:Y:S05]  /*0180*/  BSYNC B0 ;  /* 0x0000000000007941 */ /* 0x000fea0003800000 */
.L_x_333:
        /* <DEDUP_REMOVED lines=41> */
.L_x_335:
        /* <DEDUP_REMOVED lines=22> */
.L_x_336:
        /* <DEDUP_REMOVED lines=18> */
.L_x_337:
        /* <DEDUP_REMOVED lines=22> */
.L_x_338:
        /* <DEDUP_REMOVED lines=22> */
.L_x_339:
[----:B------:R-:W-:Y:S01]  /*0960*/  PLOP3.LUT P0, PT, PT, PT, UP0, 0x80, 0x0 ;  /* 0x000000000000781c */ /* 0x000fe20003f0f008 */
[----:B------:R-:W-:Y:S01]  /*0970*/  UMOV UR40, 0x1 ;  /* 0x0000000100287882 */ /* 0x000fe20000000000 */
[----:B------:R-:W-:Y:S01]  /*0980*/  NOP ;  /* 0x0000000000007918 */ /* 0x000fe20000000000 */
[----:B------:R-:W-:Y:S01]  /*0990*/  USEL UR40, UR40, 0x2, !UP0 ;  /* 0x0000000228287887 */ /* 0x000fe2000c000000 */
[----:B------:R-:W-:Y:S01]  /*09a0*/  BSSY B8, `(.L_x_340) ;  /* 0x000250d000087945 */ /* 0x000fe20003800000 */
[----:B------:R-:W-:Y:S01]  /*09b0*/  ULDC.64 UR42, c[0x0][0x208] ;  /* 0x00008200002a7ab9 */ /* 0x000fe20000000a00 */
[----:B012-4-:R-:W-:Y:S07]  /*09c0*/  BAR.SYNC.DEFER_BLOCKING 0x0 ;  /* 0x0000000000007b1d */ /* 0x017fee0000010000 */
[----:B------:R-:W-:Y:S05]  /*09d0*/  @!P0 BRA `(.L_x_341) ;  /* 0x000001e000348947 */ /* 0x000fea0003800000 */
.L_x_342:
        /* <DEDUP_REMOVED lines=8> */
[----:B-1----:R-:W-:-:S06]  /*0a60*/  ULEA UR4, UR44, UR4, 0x18 ;  /* 0x000000042c047291 */ /* 0x002fcc000f8ec03f */
[----:B------:R-:W-:Y:S01]  /*0a70*/  IMAD.U32 R22, RZ, RZ, UR4 ;  /* 0x00000004ff167e24 */ /* 0x000fe2000f8e00ff */
[----:B0-----:R-:W-:Y:S01]  /*0a80*/  SHF.R.U32.HI R0, RZ, 0x7, R0 ;  /* 0x00000007ff007819 */ /* 0x001fe20000011600 */
[----:B------:R-:W-:-:S03]  /*0a90*/  ULDC UR4, c[0x0][0xc3c] ;  /* 0x00030f0000047ab9 */ /* 0x000fc60000000800 */
[----:B------:R-:W-:-:S13]  /*0aa0*/  ISETP.NE.AND P0, PT, R0, 0x1, PT ;  /* 0x000000010000780c */ /* 0x000fda0003f05270 */
[----:B------:R-:W-:Y:S08]  /*0ab0*/  @!P0 BAR.ARV 0x9, 0x100 ;  /* 0x0244000000008b1d */ /* 0x000ff00000002000 */
[----:B------:R-:W-:Y:S06]  /*0ac0*/  BAR.SYNC.DEFER_BLOCKING 0x5, 0x180 ;  /* 0x0146000000007b1d */ /* 0x000fec0000010000 */
[----:B------:R-:W0:Y:S02]  /*0ad0*/  LDS.128 R8, [R22+0x388d0] ;  /* 0x0388d00016087984 */ /* 0x000e240000000c00 */
[----:B------:R-:W-:Y:S06]  /*0ae0*/  BAR.ARV 0x4, 0x180 ;  /* 0x0106000000007b1d */ /* 0x000fec0000002000 */
[----:B0-----:R-:W-:-:S13]  /*0af0*/  ISETP.GE.AND P0, PT, R11, UR4, PT ;  /* 0x000000040b007c0c */ /* 0x001fda000bf06270 */
[----:B------:R-:W-:Y:S05]  /*0b00*/  @P0 BRA `(.L_x_343) ;  /* 0x0000024c00d80947 */ /* 0x000fea0003800000 */
[----:B------:R-:W0:Y:S01]  /*0b10*/  S2R R0, SR_TID.X ;  /* 0x0000000000007919 */ /* 0x000e220000002100 */
[----:B------:R-:W-:Y:S01]  /*0b20*/  R2UR UR46, R22 ;  /* 0x00000000162e72ca */ /* 0x000fe200000e0000 */
[----:B------:R-:W-:Y:S01]  /*0b30*/  IMAD.MOV.U32 R232, RZ, RZ, RZ ;  /* 0x000000ffffe87224 */ /* 0x000fe200078e00ff */
[----:B------:R-:W-:Y:S01]  /*0b40*/  MOV R152, RZ ;  /* 0x000000ff00987202 */ /* 0x000fe20000000f00 */
[----:B------:R-:W-:Y:S01]  /*0b50*/  STL [R1+0x4], R9 ;  /* 0x0000040901007387 */ /* 0x000fe20000100800 */
[----:B------:R-:W-:Y:S01]  /*0b60*/  IMAD.MOV.U32 R234, RZ, RZ, RZ ;  /* 0x000000ffffea7224 */ /* 0x000fe200078e00ff */
[----:B------:R-:W-:Y:S01]  /*0b70*/  ULOP3.LUT UR47, UR40, 0x1, URZ, 0xfc, !UPT ;  /* 0x00000001282f7892 */ /* 0x000fe2000f8efc3f */
[----:B------:R-:W-:Y:S01]  /*0b80*/  IMAD.MOV.U32 R236, RZ, RZ, RZ ;  /* 0x000000ffffec7224 */ /* 0x000fe200078e00ff */
[----:B------:R-:W-:Y:S01]  /*0b90*/  STL [R1+0x8], R10 ;  /* 0x0000080a01007387 */ /* 0x000fe20000100800 */
[----:B------:R-:W-:-:S05]  /*0ba0*/  UMOV UR45, URZ ;  /* 0x0000003f002d7c82 */ /* 0x000fca0008000000 */
[----:B------:R-:W-:Y:S01]  /*0bb0*/  UIADD3 UR46, UR46, 0x20400, URZ ;  /* 0x000204002e2e7890 */ /* 0x000fe2000fffe03f */
[----:B0-----:R-:W-:-:S05]  /*0bc0*/  VIADD R6, R0, 0xffffff80 ;  /* 0xffffff8000067836 */ /* 0x001fca0000000000 */
[----:B------:R-:W-:-:S04]  /*0bd0*/  SHF.R.S32.HI R0, RZ, 0x1f, R6 ;  /* 0x0000001fff007819 */ /* 0x000fc80000011406 */
[CC--:B------:R-:W-:Y:S02]  /*0be0*/  LEA.HI R2, R0.reuse, R6.reuse, RZ, 0x4 ;  /* 0x0000000600027211 */ /* 0x0c0fe400078f20ff */
[----:B------:R-:W-:Y:S02]  /*0bf0*/  LEA.HI R3, R0, R6, RZ, 0x5 ;  /* 0x0000000600037211 */ /* 0x000fe400078f28ff */
[----:B------:R-:W-:Y:S02]  /*0c00*/  SHF.R.S32.HI R5, RZ, 0x4, R2 ;  /* 0x00000004ff057819 */ /* 0x000fe40000011402 */
[----:B------:R-:W-:Y:S02]  /*0c10*/  SHF.L.U32 R4, R3, 0x5, RZ ;  /* 0x0000000503047819 */ /* 0x000fe400000006ff */
[C---:B------:R-:W-:Y:S02]  /*0c20*/  LOP3.LUT R3, R2.reuse, 0x3fffff0, RZ, 0xc0, !PT ;  /* 0x03fffff002037812 */ /* 0x040fe400078ec0ff */
[----:B------:R-:W-:-:S02]  /*0c30*/  LEA.HI R2, R2, R5, RZ, 0x1 ;  /* 0x0000000502027211 */ /* 0x000fc400078f08ff */
[----:B------:R-:W-:Y:S01]  /*0c40*/  LOP3.LUT R4, R4, 0xfffffc00, RZ, 0xc0, !PT ;  /* 0xfffffc0004047812 */ /* 0x000fe200078ec0ff */
[----:B------:R-:W-:Y:S01]  /*0c50*/  IMAD.IADD R3, R6, 0x1, -R3 ;  /* 0x0000000106037824 */ /* 0x000fe200078e0a03 */
[----:B------:R-:W-:-:S03]  /*0c60*/  LOP3.LUT R2, R2, 0x1ffffffe, RZ, 0xc0, !PT ;  /* 0x1ffffffe02027812 */ /* 0x000fc600078ec0ff */
[----:B------:R-:W-:Y:S02]  /*0c70*/  IMAD R3, R3, 0x40, R4 ;  /* 0x0000004003037824 */ /* 0x000fe400078e0204 */
[----:B------:R-:W-:-:S05]  /*0c80*/  IMAD.IADD R2, R5, 0x1, -R2 ;  /* 0x0000000105027824 */ /* 0x000fca00078e0a02 */
[----:B------:R-:W-:-:S05]  /*0c90*/  LEA R2, R2, R3, 0x3 ;  /* 0x0000000302027211 */ /* 0x000fca00078e18ff */
[----:B------:R0:W-:Y:S04]  /*0ca0*/  STL [R1+0x68], R2 ;  /* 0x0000680201007387 */ /* 0x0001e80000100800 */
[----:B------:R1:W-:Y:S01]  /*0cb0*/  STL [R1+0xc], R11 ;  /* 0x00000c0b01007387 */ /* 0x0003e20000100800 */
[CC--:B0-----:R-:W-:Y:S02]  /*0cc0*/  LEA.HI R2, R0.reuse, R6.reuse, RZ, 0x6 ;  /* 0x0000000600027211 */ /* 0x0c1fe400078f30ff */
[----:B------:R-:W-:-:S03]  /*0cd0*/  LEA.HI R0, R0, R6, RZ, 0x3 ;  /* 0x0000000600007211 */ /* 0x000fc600078f18ff */
[----:B------:R-:W-:Y:S01]  /*0ce0*/  IMAD.SHL.U32 R3, R2, 0x10, RZ ;  /* 0x0000001002037824 */ /* 0x000fe200078e00ff */
[----:B------:R-:W-:Y:S02]  /*0cf0*/  LOP3.LUT R2, R0, 0xfffffff8, RZ, 0xc0, !PT ;  /* 0xfffffff800027812 */ /* 0x000fe400078ec0ff */
[----:B------:R-:W-:Y:S02]  /*0d00*/  SHF.R.S32.HI R23, RZ, 0x3, R0 ;  /* 0x00000003ff177819 */ /* 0x000fe40000011400 */
[----:B------:R-:W-:Y:S01]  /*0d10*/  LOP3.LUT R12, R3, 0xfffffc00, RZ, 0xc0, !PT ;  /* 0xfffffc00030c7812 */ /* 0x000fe200078ec0ff */
[----:B------:R-:W-:Y:S01]  /*0d20*/  IMAD.IADD R2, R6, 0x1, -R2 ;  /* 0x0000000106027824 */ /* 0x000fe200078e0a02 */
[C---:B------:R-:W-:Y:S01]  /*0d30*/  IADD3 R8, R23.reuse, 0x40, RZ ;  /* 0x0000004017087810 */ /* 0x040fe20007ffe0ff */
[C---:B------:R-:W-:Y:S01]  /*0d40*/  VIADD R9, R23.reuse, 0x20 ;  /* 0x0000002017097836 */ /* 0x040fe20000000000 */
[----:B------:R-:W-:Y:S01]  /*0d50*/  SHF.R.S32.HI R3, RZ, 0x1f, R23 ;  /* 0x0000001fff037819 */ /* 0x000fe20000011417 */
[C---:B------:R-:W-:Y:S01]  /*0d60*/  VIADD R7, R23.reuse, 0x60 ;  /* 0x0000006017077836 */ /* 0x040fe20000000000 */
[C---:B------:R-:W-:Y:S01]  /*0d70*/  SHF.L.U32 R16, R2.reuse, 0x4, RZ ;  /* 0x0000000402107819 */ /* 0x040fe200000006ff */
[----:B------:R-:W-:Y:S01]  /*0d80*/  IMAD.SHL.U32 R18, R2, 0x8, RZ ;  /* 0x0000000802127824 */ /* 0x000fe200078e00ff */
[----:B------:R-:W-:Y:S01]  /*0d90*/  SHF.R.S32.HI R2, RZ, 0x1f, R9 ;  /* 0x0000001fff027819 */ /* 0x000fe20000011409 */
[----:B------:R-:W-:Y:S01]  /*0da0*/  IMAD.SHL.U32 R0, R23, 0x80, RZ ;  /* 0x0000008017007824 */ /* 0x000fe200078e00ff */
[----:B------:R-:W-:Y:S01]  /*0db0*/  SHF.R.S32.HI R4, RZ, 0x1f, R8 ;  /* 0x0000001fff047819 */ /* 0x000fe20000011408 */
[----:B------:R-:W-:Y:S01]  /*0dc0*/  IMAD.SHL.U32 R3, R8, 0x80, RZ ;  /* 0x0000008008037824 */ /* 0x000fe200078e00ff */
[----:B------:R-:W-:Y:S01]  /*0dd0*/  SHF.R.S32.HI R6, RZ, 0x1f, R7 ;  /* 0x0000001fff067819 */ /* 0x000fe20000011407 */
[----:B------:R-:W-:Y:S01]  /*0de0*/  IMAD.SHL.U32 R5, R7, 0x80, RZ ;  /* 0x0000008007057824 */ /* 0x000fe200078e00ff */
[----:B------:R-:W-:Y:S01]  /*0df0*/  LEA.HI R2, R2, R9, RZ, 0x3 ;  /* 0x0000000902027211 */ /* 0x000fe200078f18ff */
[----:B------:R-:W-:Y:S01]  /*0e00*/  VIADD R235, R16, 0x80 ;  /* 0x0000008010eb7836 */ /* 0x000fe20000000000 */
[----:B------:R-:W-:-:S02]  /*0e10*/  LEA.HI R4, R4, R8, RZ, 0x3 ;  /* 0x0000000804047211 */ /* 0x000fc400078f18ff */
[----:B------:R-:W-:Y:S01]  /*0e20*/  LOP3.LUT R10, R0, 0x380, RZ, 0xc0, !PT ;  /* 0x00000380000a7812 */ /* 0x000fe200078ec0ff */
[----:B------:R-:W-:Y:S01]  /*0e30*/  IMAD.SHL.U32 R0, R9, 0x80, RZ ;  /* 0x0000008009007824 */ /* 0x000fe200078e00ff */
[----:B------:R-:W-:Y:S01]  /*0e40*/  LEA.HI R6, R6, R7, RZ, 0x3 ;  /* 0x0000000706067211 */ /* 0x000fe200078f18ff */
[----:B------:R-:W-:Y:S01]  /*0e50*/  IMAD.SHL.U32 R2, R2, 0x80, RZ ;  /* 0x0000008002027824 */ /* 0x000fe200078e00ff */
[----:B-1----:R-:W-:Y:S01]  /*0e60*/  SHF.R.U32.HI R11, RZ, 0x3, R10 ;  /* 0x00000003ff0b7819 */ /* 0x002fe2000001160a */
[----:B------:R-:W-:Y:S01]  /*0e70*/  IMAD.SHL.U32 R4, R4, 0x80, RZ ;  /* 0x0000008004047824 */ /* 0x000fe200078e00ff */
[----:B------:R-:W-:Y:S02]  /*0e80*/  LOP3.LUT R9, R0, 0x380, RZ, 0xc0, !PT ;  /* 0x0000038000097812 */ /* 0x000fe400078ec0ff */
[----:B------:R-:W-:Y:S02]  /*0e90*/  SHF.L.U32 R6, R6, 0x7, RZ ;  /* 0x0000000706067819 */ /* 0x000fe400000006ff */
[----:B------:R-:W-:-:S02]  /*0ea0*/  LOP3.LUT R0, R10, 0x70, R16, 0xf8, !PT ;  /* 0x000000700a007812 */ /* 0x000fc400078ef810 */
[----:B------:R-:W-:Y:S02]  /*0eb0*/  LOP3.LUT R2, R2, 0xfffffc00, RZ, 0xc0, !PT ;  /* 0xfffffc0002027812 */ /* 0x000fe400078ec0ff */
[----:B------:R-:W-:Y:S02]  /*0ec0*/  LOP3.LUT R8, R3, 0x380, RZ, 0xc0, !PT ;  /* 0x0000038003087812 */ /* 0x000fe400078ec0ff */
[----:B------:R-:W-:Y:S01]  /*0ed0*/  LOP3.LUT R4, R4, 0xfffffc00, RZ, 0xc0, !PT ;  /* 0xfffffc0004047812 */ /* 0x000fe200078ec0ff */
[----:B------:R-:W-:Y:S01]  /*0ee0*/  STL [R1+0x2c], R2 ;  /* 0x00002c0201007387 */ /* 0x000fe20000100800 */
[----:B------:R-:W-:Y:S02]  /*0ef0*/  LOP3.LUT R7, R5, 0x380, RZ, 0xc0, !PT ;  /* 0x0000038005077812 */ /* 0x000fe400078ec0ff */
[----:B------:R-:W-:Y:S01]  /*0f00*/  LOP3.LUT R6, R6, 0xfffffc00, RZ, 0xc0, !PT ;  /* 0xfffffc0006067812 */ /* 0x000fe200078ec0ff */
[----:B------:R-:W-:Y:S01]  /*0f10*/  STL [R1+0x28], R4 ;  /* 0x0000280401007387 */ /* 0x000fe20000100800 */
[----:B------:R-:W-:-:S02]  /*0f20*/  LOP3.LUT R0, R12, R0, R11, 0xf6, !PT ;  /* 0x000000000c007212 */ /* 0x000fc400078ef60b */
[----:B------:R-:W-:Y:S01]  /*0f30*/  SHF.R.U32.HI R10, RZ, 0x3, R9 ;  /* 0x00000003ff0a7819 */ /* 0x000fe20000011609 */
[----:B------:R-:W-:Y:S01]  /*0f40*/  STL [R1+0x24], R6 ;  /* 0x0000240601007387 */ /* 0x000fe20000100800 */
[----:B------:R-:W-:Y:S02]  /*0f50*/  LOP3.LUT R3, R9, 0x70, R16, 0xf8, !PT ;  /* 0x0000007009037812 */ /* 0x000fe400078ef810 */
[----:B------:R-:W-:Y:S01]  /*0f60*/  SHF.R.U32.HI R9, RZ, 0x3, R8 ;  /* 0x00000003ff097819 */ /* 0x000fe20000011608 */
[----:B------:R0:W-:Y:S01]  /*0f70*/  STL [R1+0x38], R0 ;  /* 0x0000380001007387 */ /* 0x0001e20000100800 */
[--C-:B------:R-:W-:Y:S02]  /*0f80*/  LOP3.LUT R5, R8, 0x70, R16.reuse, 0xf8, !PT ;  /* 0x0000007008057812 */ /* 0x100fe400078ef810 */
[----:B------:R-:W-:Y:S02]  /*0f90*/  SHF.R.U32.HI R8, RZ, 0x3, R7 ;  /* 0x00000003ff087819 */ /* 0x000fe40000011607 */
[----:B------:R-:W-:-:S02]  /*0fa0*/  LOP3.LUT R7, R7, 0x70, R16, 0xf8, !PT ;  /* 0x0000007007077812 */ /* 0x000fc400078ef810 */
[----:B------:R-:W-:Y:S02]  /*0fb0*/  LOP3.LUT R3, R2, R3, R10, 0xf6, !PT ;  /* 0x0000000302037212 */ /* 0x000fe400078ef60a */
[----:B------:R-:W-:Y:S01]  /*0fc0*/  LOP3.LUT R5, R4, R5, R9, 0xf6, !PT ;  /* 0x0000000504057212 */ /* 0x000fe200078ef609 */
[----:B0-----:R-:W-:Y:S01]  /*0fd0*/  IMAD.IADD R0, R22, 0x1, R0 ;  /* 0x0000000116007824 */ /* 0x001fe200078e0200 */
[----:B------:R-:W-:Y:S01]  /*0fe0*/  LOP3.LUT R7, R6, R7, R8, 0xf6, !PT ;  /* 0x0000000706077212 */ /* 0x000fe200078ef608 */
[C---:B------:R-:W-:Y:S01]  /*0ff0*/  IMAD.IADD R3, R22.reuse, 0x1, R3 ;  /* 0x0000000116037824 */ /* 0x040fe200078e0203 */
[----:B------:R-:W-:Y:S01]  /*1000*/  SHF.R.S32.HI R17, RZ, 0x1f, R16 ;  /* 0x0000001fff117819 */ /* 0x000fe20000011410 */
[----:B------:R-:W-:Y:S01]  /*1010*/  IMAD.IADD R2, R22, 0x1, R5 ;  /* 0x0000000116027824 */ /* 0x000fe200078e0205 */
[----:B------:R0:W-:Y:S01]  /*1020*/  STL [R1+0x34], R0 ;  /* 0x0000340001007387 */ /* 0x0001e20000100800 */
[----:B------:R-:W-:-:S03]  /*1030*/  IADD3 R233, R18, 0x40, RZ ;  /* 0x0000004012e97810 */ /* 0x000fc60007ffe0ff */
[----:B------:R1:W-:Y:S04]  /*1040*/  STL [R1+0x64], R3 ;  /* 0x0000640301007387 */ /* 0x0003e80000100800 */
[----:B------:R1:W-:Y:S01]  /*1050*/  STL [R1+0x60], R2 ;  /* 0x0000600201007387 */ /* 0x0003e20000100800 */
[----:B0-----:R-:W-:-:S05]  /*1060*/  IADD3 R0, R22, R7, RZ ;  /* 0x0000000716007210 */ /* 0x001fca0007ffe0ff */
[----:B------:R1:W-:Y:S02]  /*1070*/  STL [R1+0x5c], R0 ;  /* 0x00005c0001007387 */ /* 0x0003e40000100800 */
.L_x_524:
[----:B-12---:R-:W2:Y:S01]  /*1080*/  LDL.LU R0, [R1+0xc] ;  /* 0x00000c0001007983 */ /* 0x006ea20000300800 */
[----:B----4-:R-:W2:Y:S01]  /*1090*/  LDC.64 R2, c[0x0][0xc88] ;  /* 0x00032200ff027b82 */ /* 0x010ea20000000a00 */
[----:B------:R-:W-:Y:S05]  /*10a0*/  YIELD ;  /* 0x0000000000007946 */ /* 0x000fea0003800000 */
[----:B------:R-:W-:Y:S01]  /*10b0*/  ULDC.64 UR4, c[0x0][0xa28] ;  /* 0x00028a0000047ab9 */ /* 0x000fe20000000a00 */
[----:B------:R-:W-:Y:S01]  /*10c0*/  ULDC.64 UR8, c[0x0][0xa18] ;  /* 0x0002860000087ab9 */ /* 0x000fe20000000a00 */
[----:B------:R-:W-:Y:S01]  /*10d0*/  ISETP.NE.U32.AND P1, PT, RZ, UR4, PT ;  /* 0x00000004ff007c0c */ /* 0x000fe2000bf25070 */
[----:B------:R-:W-:Y:S01]  /*10e0*/  ULDC.64 UR6, c[0x0][0xa08] ;  /* 0x0002820000067ab9 */ /* 0x000fe20000000a00 */
[----:B--2---:R-:W-:-:S05]  /*10f0*/  IMAD.WIDE R2, R0, 0x4, R2 ;  /* 0x0000000400027825 */ /* 0x004fca00078e0202 */
[----:B------:R0:W2:Y:S01]  /*1100*/  LDG.E R0, desc[UR42][R2.64] ;  /* 0x0000002a02007981 */ /* 0x0000a2000c1e1900 */
[----:B------:R-:W-:Y:S01]  /*1110*/  ISETP.NE.AND.EX P1, PT, RZ, UR5, PT, P1 ;  /* 0x00000005ff007c0c */ /* 0x000fe2000bf25310 */
[----:B-----5:R-:W-:Y:S01]  /*1120*/  IMAD.MOV.U32 R29, RZ, RZ, RZ ;  /* 0x000000ffff1d7224 */ /* 0x020fe200078e00ff */
[----:B------:R-:W-:-:S04]  /*1130*/  ISETP.NE.U32.AND P0, PT, RZ, UR6, PT ;  /* 0x00000006ff007c0c */ /* 0x000fc8000bf05070 */
[----:B------:R-:W-:Y:S01]  /*1140*/  ISETP.NE.AND.EX P0, PT, RZ, UR7, PT, P0 ;  /* 0x00000007ff007c0c */ /* 0x000fe2000bf05300 */
[----:B0-----:R-:W-:Y:S01]  /*1150*/  IMAD.MOV.U32 R3, RZ, RZ, RZ ;  /* 0x000000ffff037224 */ /* 0x001fe200078e00ff */
[----:B--2---:R-:W-:Y:S01]  /*1160*/  SHF.R.S32.HI R6, RZ, 0x1f, R0 ;  /* 0x0000001fff067819 */ /* 0x004fe20000011400 */
[----:B------:R-:W-:-:S04]  /*1170*/  IMAD.SHL.U32 R28, R0, 0x4, RZ ;  /* 0x00000004001c7824 */ /* 0x000fc800078e00ff */
[C---:B------:R-:W-:Y:S01]  /*1180*/  @P1 LEA R4, P2, R0.reuse, UR4, 0x2 ;  /* 0x0000000400041c11 */ /* 0x040fe2000f8410ff */
[----:B------:R-:W-:Y:S01]  /*1190*/  STL [R1+0x20], R0 ;  /* 0x0000200001007387 */ /* 0x000fe20000100800 */
[C-C-:B------:R-:W-:Y:S02]  /*11a0*/  SHF.L.U64.HI R30, R0.reuse, 0x2, R6.reuse ;  /* 0x00000002001e7819 */ /* 0x140fe40000010206 */
[----:B------:R-:W-:Y:S01]  /*11b0*/  @P1 LEA.HI.X R5, R0, UR5, R6, 0x2, P2 ;  /* 0x0000000500051c11 */ /* 0x000fe200090f1406 */
[----:B------:R0:W-:Y:S01]  /*11c0*/  STL [R1+0x40], R6 ;  /* 0x0000400601007387 */ /* 0x0001e20000100800 */
[----:B------:R-:W-:Y:S01]  /*11d0*/  ISETP.NE.U32.AND P2, PT, RZ, UR8, PT ;  /* 0x00000008ff007c0c */ /* 0x000fe2000bf45070 */
[----:B------:R-:W-:Y:S01]  /*11e0*/  ULDC UR4, c[0x0][0x288] ;  /* 0x0000a20000047ab9 */ /* 0x000fe20000000800 */
[----:B------:R-:W-:Y:S01]  /*11f0*/  IADD3 R8, P3, R28, UR6, RZ ;  /* 0x000000061c087c10 */ /* 0x000fe2000ff7e0ff */
[----:B------:R1:W5:Y:S01]  /*1200*/  @P1 LDG.E R3, desc[UR42][R4.64] ;  /* 0x0000002a04031981 */ /* 0x000362000c1e1900 */
[----:B------:R-:W-:-:S02]  /*1210*/  ISETP.NE.AND.EX P2, PT, RZ, UR9, PT, P2 ;  /* 0x00000009ff007c0c */ /* 0x000fc4000bf45320 */
[----:B------:R-:W-:Y:S01]  /*1220*/  MOV R118, UR4 ;  /* 0x0000000400767c02 */ /* 0x000fe20008000f00 */
[----:B------:R-:W-:Y:S01]  /*1230*/  ULDC.64 UR4, c[0x0][0x418] ;  /* 0x0001060000047ab9 */ /* 0x000fe20000000a00 */
[----:B------:R-:W-:-:S05]  /*1240*/  IADD3.X R9, R30, UR7, RZ, P3, !PT ;  /* 0x000000071e097c10 */ /* 0x000fca0009ffe4ff */
[----:B------:R1:W5:Y:S04]  /*1250*/  @P0 LDG.E R29, desc[UR42][R8.64] ;  /* 0x0000002a081d0981 */ /* 0x000368000c1e1900 */
[----:B0-----:R-:W-:-:S04]  /*1260*/  @P2 IADD3 R6, P1, R28, UR8, RZ ;  /* 0x000000081c062c10 */ /* 0x001fc8000ff3e0ff */
[----:B------:R-:W-:-:S05]  /*1270*/  @P2 IADD3.X R7, R30, UR9, RZ, P1, !PT ;  /* 0x000000091e072c10 */ /* 0x000fca0008ffe4ff */
[----:B------:R1:W5:Y:S01]  /*1280*/  @P2 LDG.E R118, desc[UR42][R6.64] ;  /* 0x0000002a06762981 */ /* 0x000362000c1e1900 */
[----:B------:R-:W-:-:S03]  /*1290*/  UISETP.NE.U32.AND UP0, UPT, UR4, URZ, UPT ;  /* 0x0000003f0400728c */ /* 0x000fc6000bf05070 */
[----:B------:R-:W-:Y:S01]  /*12a0*/  ULDC UR4, c[0x0][0x424] ;  /* 0x0001090000047ab9 */ /* 0x000fe20000000800 */
[----:B------:R-:W-:-:S03]  /*12b0*/  UISETP.NE.AND.EX UP0, UPT, UR5, URZ, UPT, UP0 ;  /* 0x0000003f0500728c */ /* 0x000fc6000bf05300 */
[----:B------:R-:W-:Y:S01]  /*12c0*/  ULDC UR5, c[0x0][0x2f0] ;  /* 0x0000bc0000057ab9 */ /* 0x000fe20000000800 */
[----:B------:R-:W-:-:S04]  /*12d0*/  USEL UR4, UR4, 0x1, UP0 ;  /* 0x0000000104047887 */ /* 0x000fc80008000000 */
[----:B------:R-:W-:-:S03]  /*12e0*/  UIMAD UR4, UR4, UR5, URZ ;  /* 0x00000005040472a4 */ /* 0x000fc6000f8e023f */
[----:B------:R-:W-:Y:S02]  /*12f0*/  ULDC UR5, c[0x0][0x348] ;  /* 0x0000d20000057ab9 */ /* 0x000fe40000000800 */
[----:B------:R-:W-:Y:S02]  /*1300*/  IMAD.U32 R2, RZ, RZ, UR5 ;  /* 0x00000005ff027e24 */ /* 0x000fe4000f8e00ff */
[----:B------:R-:W-:Y:S02]  /*1310*/  IMAD.U32 R26, RZ, RZ, UR4 ;  /* 0x00000004ff1a7e24 */ /* 0x000fe4000f8e00ff */
[----:B------:R-:W-:Y:S01]  /*1320*/  IMAD.MOV.U32 R27, RZ, RZ, R0 ;  /* 0x000000ffff1b7224 */ /* 0x000fe200078e0000 */
[----:B-1----:R-:W-:Y:S06]  /*1330*/  @P2 BRA `(.L_x_344) ;  /* 0x0000000000242947 */ /* 0x002fec0003800000 */
[----:B------:R-:W-:Y:S02]  /*1340*/  ULDC.64 UR4, c[0x0][0xa00] ;  /* 0x0002800000047ab9 */ /* 0x000fe40000000a00 */
[----:B------:R-:W-:-:S04]  /*1350*/  ISETP.NE.U32.AND P1, PT, RZ, UR4, PT ;  /* 0x00000004ff007c0c */ /* 0x000fc8000bf25070 */
[----:B------:R-:W-:-:S13]  /*1360*/  ISETP.NE.AND.EX P1, PT, RZ, UR5, PT, P1 ;  /* 0x00000005ff007c0c */ /* 0x000fda000bf25310 */
[----:B------:R-:W-:Y:S05]  /*1370*/  @!P1 BRA `(.L_x_344) ;  /* 0x0000000000149947 */ /* 0x000fea0003800000 */
[----:B------:R-:W0:Y:S02]  /*1380*/  LDC.64 R4, c[0x0][0xa00] ;  /* 0x00028000ff047b82 */ /* 0x000e240000000a00 */
[----:B0-----:R-:W-:-:S05]  /*1390*/  IMAD.WIDE R4, R27, 0x4, R4 ;  /* 0x000000041b047825 */ /* 0x001fca00078e0204 */
[----:B-----5:R-:W2:Y:S04]  /*13a0*/  LDG.E R118, desc[UR42][R4.64] ;  /* 0x0000002a04767981 */ /* 0x020ea8000c1e1900 */
[----:B------:R-:W2:Y:S02]  /*13b0*/  LDG.E R7, desc[UR42][R4.64+0x4] ;  /* 0x0000042a04077981 */ /* 0x000ea4000c1e1900 */
[----:B--2---:R-:W-:-:S07]  /*13c0*/  IADD3 R118, -R118, R7, RZ ;  /* 0x0000000776767210 */ /* 0x004fce0007ffe1ff */
.L_x_344:
[----:B------:R-:W2:Y:S01]  /*13d0*/  LDL R31, [R1+0x8] ;  /* 0x00000800011f7983 */ /* 0x000ea20000100800 */
[----:B------:R-:W-:Y:S02]  /*13e0*/  ULDC.64 UR4, c[0x0][0xa20] ;  /* 0x0002880000047ab9 */ /* 0x000fe40000000a00 */
[----:B------:R-:W-:Y:S01]  /*13f0*/  ISETP.NE.U32.AND P1, PT, RZ, UR4, PT ;  /* 0x00000004ff007c0c */ /* 0x000fe2000bf25070 */
[----:B------:R-:W3:Y:S03]  /*1400*/  LDL R0, [R1+0x4] ;  /* 0x0000040001007983 */ /* 0x000ee60000100800 */
[----:B------:R-:W-:Y:S01]  /*1410*/  ISETP.NE.AND.EX P1, PT, RZ, UR5, PT, P1 ;  /* 0x00000005ff007c0c */ /* 0x000fe2000bf25310 */
[----:B--2---:R0:W-:Y:S04]  /*1420*/  STL [R1+0x3c], R31 ;  /* 0x00003c1f01007387 */ /* 0x0041e80000100800 */
[----:B---3--:R0:W-:Y:S08]  /*1430*/  STL [R1+0x50], R0 ;  /* 0x0000500001007387 */ /* 0x0081f00000100800 */
[----:B------:R-:W-:Y:S05]  /*1440*/  @!P1 BRA `(.L_x_345) ;  /* 0x0000000000109947 */ /* 0x000fea0003800000 */
[----:B------:R-:W-:-:S04]  /*1450*/  IADD3 R4, P0, R28, UR4, RZ ;  /* 0x000000041c047c10 */ /* 0x000fc8000ff1e0ff */
[----:B------:R-:W-:-:S05]  /*1460*/  IADD3.X R5, R30, UR5, RZ, P0, !PT ;  /* 0x000000051e057c10 */ /* 0x000fca00087fe4ff */
[----:B------:R1:W5:Y:S01]  /*1470*/  LDG.E R26, desc[UR42][R4.64] ;  /* 0x0000002a041a7981 */ /* 0x000362000c1e1900 */
[----:B------:R-:W-:Y:S05]  /*1480*/  BRA `(.L_x_346) ;  /* 0x0000000000107947 */ /* 0x000fea0003800000 */
.L_x_345:
[----:B------:R-:W-:Y:S05]  /*1490*/  @!P0 BRA `(.L_x_346) ;  /* 0x00000000000c8947 */ /* 0x000fea0003800000 */
[----:B------:R-:W2:Y:S04]  /*14a0*/  LDG.E R5, desc[UR42][R8.64] ;  /* 0x0000002a08057981 */ /* 0x000ea8000c1e1900 */
[----:B------:R-:W2:Y:S02]  /*14b0*/  LDG.E R26, desc[UR42][R8.64+0x4] ;  /* 0x0000042a081a7981 */ /* 0x000ea4000c1e1900 */
[----:B--2---:R-:W-:-:S07]  /*14c0*/  IMAD.IADD R26, R26, 0x1, -R5 ;  /* 0x000000011a1a7824 */ /* 0x004fce00078e0a05 */
.L_x_346:
[----:B------:R-:W-:Y:S02]  /*14d0*/  ULDC.64 UR4, c[0x0][0xa10] ;  /* 0x0002840000047ab9 */ /* 0x000fe40000000a00 */
[----:B------:R-:W-:-:S04]  /*14e0*/  ISETP.NE.U32.AND P0, PT, RZ, UR4, PT ;  /* 0x00000004ff007c0c */ /* 0x000fc8000bf05070 */
[----:B------:R-:W-:Y:S01]  /*14f0*/  ISETP.NE.AND.EX P0, PT, RZ, UR5, PT, P0 ;  /* 0x00000005ff007c0c */ /* 0x000fe2000bf05300 */
[----:B-----5:R-:W-:Y:S01]  /*1500*/  IMAD.IADD R11, R26, 0x1, -R3 ;  /* 0x000000011a0b7824 */ /* 0x020fe200078e0a03 */
[----:B------:R-:W-:-:S11]  /*1510*/  ULDC.64 UR4, c[0x0][0xa30] ;  /* 0x00028c0000047ab9 */ /* 0x000fd60000000a00 */
[----:B-1----:R-:W1:Y:S02]  /*1520*/  @P0 LDC.64 R4, c[0x0][0xa10] ;  /* 0x00028400ff040b82 */ /* 0x002e640000000a00 */
[----:B-1----:R-:W-:-:S05]  /*1530*/  @P0 IMAD.WIDE R4, R27, 0x4, R4 ;  /* 0x000000041b040825 */ /* 0x002fca00078e0204 */
[----:B0-----:R-:W2:Y:S04]  /*1540*/  @P0 LDG.E R0, desc[UR42][R4.64] ;  /* 0x0000002a04000981 */ /* 0x001ea8000c1e1900 */
[----:B------:R-:W2:Y:S01]  /*1550*/  @P0 LDG.E R9, desc[UR42][R4.64+0x4] ;  /* 0x0000042a04090981 */ /* 0x000ea2000c1e1900 */
[----:B------:R-:W-:Y:S01]  /*1560*/  IMAD.MOV R24, RZ, RZ, -R11 ;  /* 0x000000ffff187224 */ /* 0x000fe200078e0a0b */
[----:B------:R-:W-:Y:S01]  /*1570*/  ISETP.NE.U32.AND P1, PT, RZ, UR4, PT ;  /* 0x00000004ff007c0c */ /* 0x000fe2000bf25070 */
[----:B------:R-:W-:-:S03]  /*1580*/  IMAD.MOV.U32 R112, RZ, RZ, R26 ;  /* 0x000000ffff707224 */ /* 0x000fc600078e001a */
[----:B------:R-:W-:Y:S02]  /*1590*/  VIMNMX R24, RZ, R24, !PT ;  /* 0x00000018ff187248 */ /* 0x000fe40007fe0100 */
[----:B------:R-:W-:-:S13]  /*15a0*/  ISETP.NE.AND.EX P1, PT, RZ, UR5, PT, P1 ;  /* 0x00000005ff007c0c */ /* 0x000fda000bf25310 */
[----:B------:R-:W-:-:S04]  /*15b0*/  @P1 IADD3 R6, P2, R28, UR4, RZ ;  /* 0x000000041c061c10 */ /* 0x000fc8000ff5e0ff */
[----:B------:R-:W-:-:S05]  /*15c0*/  @P1 IADD3.X R7, R30, UR5, RZ, P2, !PT ;  /* 0x000000051e071c10 */ /* 0x000fca00097fe4ff */
[----:B------:R0:W5:Y:S01]  /*15d0*/  @P1 LDG.E R112, desc[UR42][R6.64] ;  /* 0x0000002a06701981 */ /* 0x000162000c1e1900 */
[----:B--2---:R-:W-:-:S05]  /*15e0*/  @P0 IADD3 R2, -R0, R9, RZ ;  /* 0x0000000900020210 */ /* 0x004fca0007ffe1ff */
[----:B------:R-:W-:-:S04]  /*15f0*/  IMAD.IADD R119, R11, 0x1, R2 ;  /* 0x000000010b777824 */ /* 0x000fc800078e0202 */
[----:B------:R-:W-:-:S05]  /*1600*/  VIADD R0, R119, 0x7f ;  /* 0x0000007f77007836 */ /* 0x000fca0000000000 */
[----:B------:R-:W-:-:S04]  /*1610*/  SHF.R.S32.HI R3, RZ, 0x1f, R0 ;  /* 0x0000001fff037819 */ /* 0x000fc80000011400 */
[----:B------:R-:W-:-:S04]  /*1620*/  LEA.HI R3, R3, R0, RZ, 0x7 ;  /* 0x0000000003037211 */ /* 0x000fc800078f38ff */
[----:B------:R-:W-:Y:S02]  /*1630*/  LOP3.LUT R5, R3, 0xffffff80, RZ, 0xc0, !PT ;  /* 0xffffff8003057812 */ /* 0x000fe400078ec0ff */
[----:B------:R-:W-:Y:S02]  /*1640*/  SHF.R.S32.HI R153, RZ, 0x7, R3 ;  /* 0x00000007ff997819 */ /* 0x000fe40000011403 */
[----:B------:R-:W-:-:S04]  /*1650*/  VIADDMNMX R5, R5, -R11, R2, PT ;  /* 0x8000000b05057246 */ /* 0x000fc80003800102 */
[----:B------:R-:W-:Y:S02]  /*1660*/  ISETP.GT.AND P0, PT, R5, R24, PT ;  /* 0x000000180500720c */ /* 0x000fe40003f04270 */
[----:B------:R-:W-:-:S05]  /*1670*/  SHF.R.U32.HI R24, RZ, 0x7, R24 ;  /* 0x00000007ff187819 */ /* 0x000fca0000011618 */
[----:B------:R-:W-:-:S06]  /*1680*/  IMAD.MOV.U32 R25, RZ, RZ, R24 ;  /* 0x000000ffff197224 */ /* 0x000fcc00078e0018 */
[----:B------:R-:W-:-:S04]  /*1690*/  @P0 IADD3 R0, R5, 0x7f, RZ ;  /* 0x0000007f05000810 */ /* 0x000fc80007ffe0ff */
[----:B------:R-:W-:-:S04]  /*16a0*/  @P0 SHF.R.S32.HI R5, RZ, 0x1f, R0 ;  /* 0x0000001fff050819 */ /* 0x000fc80000011400 */
[----:B------:R-:W-:-:S04]  /*16b0*/  @P0 LEA.HI R5, R5, R0, RZ, 0x7 ;  /* 0x0000000005050211 */ /* 0x000fc800078f38ff */
[----:B------:R-:W-:Y:S02]  /*16c0*/  @P0 SHF.R.S32.HI R25, RZ, 0x7, R5 ;  /* 0x00000007ff190819 */ /* 0x000fe40000011405 */
[----:B------:R-:W-:Y:S02]  /*16d0*/  PLOP3.LUT P0, PT, PT, PT, PT, 0x80, 0x0 ;  /* 0x000000000000781c */ /* 0x000fe40003f0f070 */
[----:B------:R-:W-:-:S13]  /*16e0*/  ISETP.GT.AND P1, PT, R25, R24, PT ;  /* 0x000000181900720c */ /* 0x000fda0003f24270 */
[----:B0-----:R-:W-:Y:S05]  /*16f0*/  @!P1 BRA `(.L_x_347) ;  /* 0x000000a800489947 */ /* 0x001fea0003800000 */
[----:B------:R-:W-:Y:S01]  /*1700*/  VIADD R0, R22, 0x28400 ;  /* 0x0002840016007836 */ /* 0x000fe20000000000 */
[----:B------:R-:W-:Y:S04]  /*1710*/  BSSY B6, `(.L_x_348) ;  /* 0x0000013000067945 */ /* 0x000fe80003800000 */
[----:B------:R-:W-:-:S13]  /*1720*/  LOP3.LUT P0, RZ, R0, 0x3ff, RZ, 0xc0, !PT ;  /* 0x000003ff00ff7812 */ /* 0x000fda000780c0ff */
[----:B------:R-:W-:Y:S05]  /*1730*/  @!P0 BRA `(.L_x_349) ;  /* 0x0000000000408947 */ /* 0x000fea0003800000 */
[----:B------:R-:W-:Y:S01]  /*1740*/  MOV R0, 0x0 ;  /* 0x0000000000007802 */ /* 0x000fe20000000f00 */
[----:B------:R-:W-:Y:S01]  /*1750*/  ULDC.64 UR4, c[0x4][0xc0] ;  /* 0x0100300000047ab9 */ /* 0x000fe20000000a00 */
[----:B------:R-:W-:Y:S01]  /*1760*/  ULDC.64 UR6, c[0x4][0x20] ;  /* 0x0100080000067ab9 */ /* 0x000fe20000000a00 */
[----:B------:R-:W-:Y:S01]  /*1770*/  IMAD.U32 R4, RZ, RZ, UR4 ;  /* 0x00000004ff047e24 */ /* 0x000fe2000f8e00ff */
[----:B------:R0:W1:Y:S01]  /*1780*/  LDC.64 R14, c[0x4][R0] ;  /* 0x01000000000e7b82 */ /* 0x0000620000000a00 */
[----:B------:R-:W-:Y:S01]  /*1790*/  MOV R5, UR5 ;  /* 0x0000000500057c02 */ /* 0x000fe20008000f00 */
[----:B------:R-:W-:Y:S01]  /*17a0*/  ULDC.64 UR4, c[0x4][0xc8] ;  /* 0x0100320000047ab9 */ /* 0x000fe20000000a00 */
[----:B------:R-:W-:Y:S01]  /*17b0*/  IMAD.U32 R10, RZ, RZ, UR6 ;  /* 0x00000006ff0a7e24 */ /* 0x000fe2000f8e00ff */
[----:B------:R-:W-:Y:S01]  /*17c0*/  MOV R11, UR7 ;  /* 0x00000007000b7c02 */ /* 0x000fe20008000f00 */
[----:B------:R-:W-:Y:S02]  /*17d0*/  IMAD.U32 R6, RZ, RZ, UR4 ;  /* 0x00000004ff067e24 */ /* 0x000fe4000f8e00ff */
[----:B------:R-:W-:-:S02]  /*17e0*/  IMAD.U32 R7, RZ, RZ, UR5 ;  /* 0x00000005ff077e24 */ /* 0x000fc4000f8e00ff */
[----:B------:R-:W-:Y:S02]  /*17f0*/  IMAD.MOV.U32 R8, RZ, RZ, 0x70 ;  /* 0x00000070ff087424 */ /* 0x000fe400078e00ff */
[----:B------:R-:W-:Y:S02]  /*1800*/  IMAD.MOV.U32 R12, RZ, RZ, 0x1 ;  /* 0x00000001ff0c7424 */ /* 0x000fe400078e00ff */
[----:B0-----:R-:W-:-:S07]  /*1810*/  IMAD.MOV.U32 R13, RZ, RZ, RZ ;  /* 0x000000ffff0d7224 */ /* 0x001fce00078e00ff */
[----:B------:R-:W-:-:S07]  /*1820*/  LEPC R20, `(.L_x_349) ;  /* 0x000000001014794e */ /* 0x000fce0000000000 */
[----:B-1---5:R-:W-:Y:S05]  /*1830*/  CALL.ABS.NOINC R14 ;  /* 0x000000000e007343 */ /* 0x022fea0003c00000 */
.L_x_349:
[----:B------:R-:W-:Y:S05]  /*1840*/  BSYNC B6 ;  /* 0x0000000000067941 */ /* 0x000fea0003800000 */
.L_x_348:
[----:B------:R-:W-:Y:S01]  /*1850*/  IADD3 R0, R22, 0x10400, RZ ;  /* 0x0001040016007810 */ /* 0x000fe20007ffe0ff */
[----:B------:R-:W-:Y:S03]  /*1860*/  BSSY B6, `(.L_x_350) ;  /* 0x0000013000067945 */ /* 0x000fe60003800000 */
[----:B------:R-:W-:-:S13]  /*1870*/  LOP3.LUT P0, RZ, R0, 0x3ff, RZ, 0xc0, !PT ;  /* 0x000003ff00ff7812 */ /* 0x000fda000780c0ff */
[----:B------:R-:W-:Y:S05]  /*1880*/  @!P0 BRA `(.L_x_351) ;  /* 0x0000000000408947 */ /* 0x000fea0003800000 */
[----:B------:R-:W-:Y:S01]  /*1890*/  MOV R0, 0x0 ;  /* 0x0000000000007802 */ /* 0x000fe20000000f00 */
[----:B------:R-:W-:Y:S01]  /*18a0*/  ULDC.64 UR4, c[0x4][0xc0] ;  /* 0x0100300000047ab9 */ /* 0x000fe20000000a00 */
[----:B------:R-:W-:Y:S01]  /*18b0*/  ULDC.64 UR6, c[0x4][0x20] ;  /* 0x0100080000067ab9 */ /* 0x000fe20000000a00 */
[----:B------:R-:W-:Y:S01]  /*18c0*/  IMAD.U32 R4, RZ, RZ, UR4 ;  /* 0x00000004ff047e24 */ /* 0x000fe2000f8e00ff */
[----:B------:R0:W1:Y:S01]  /*18d0*/  LDC.64 R14, c[0x4][R0] ;  /* 0x01000000000e7b82 */ /* 0x0000620000000a00 */
[----:B------:R-:W-:Y:S01]  /*18e0*/  IMAD.U32 R5, RZ, RZ, UR5 ;  /* 0x00000005ff057e24 */ /* 0x000fe2000f8e00ff */
[----:B------:R-:W-:Y:S01]  /*18f0*/  ULDC.64 UR4, c[0x4][0xc8] ;  /* 0x0100320000047ab9 */ /* 0x000fe20000000a00 */
[----:B------:R-:W-:Y:S01]  /*1900*/  IMAD.U32 R10, RZ, RZ, UR6 ;  /* 0x00000006ff0a7e24 */ /* 0x000fe2000f8e00ff */
[----:B------:R-:W-:Y:S01]  /*1910*/  MOV R7, UR5 ;  /* 0x0000000500077c02 */ /* 0x000fe20008000f00 */
[----:B------:R-:W-:Y:S01]  /*1920*/  IMAD.U32 R6, RZ, RZ, UR4 ;  /* 0x00000004ff067e24 */ /* 0x000fe2000f8e00ff */
[----:B------:R-:W-:Y:S01]  /*1930*/  MOV R12, 0x1 ;  /* 0x00000001000c7802 */ /* 0x000fe20000000f00 */
[----:B------:R-:W-:-:S02]  /*1940*/  IMAD.U32 R11, RZ, RZ, UR7 ;  /* 0x00000007ff0b7e24 */ /* 0x000fc4000f8e00ff */
[----:B------:R-:W-:Y:S02]  /*1950*/  IMAD.MOV.U32 R8, RZ, RZ, 0x70 ;  /* 0x00000070ff087424 */ /* 0x000fe400078e00ff */
[----:B0-----:R-:W-:-:S07]  /*1960*/  IMAD.MOV.U32 R13, RZ, RZ, RZ ;  /* 0x000000ffff0d7224 */ /* 0x001fce00078e00ff */
[----:B------:R-:W-:-:S07]  /*1970*/  LEPC R20, `(.L_x_351) ;  /* 0x000000001014794e */ /* 0x000fce0000000000 */
[----:B-1---5:R-:W-:Y:S05]  /*1980*/  CALL.ABS.NOINC R14 ;  /* 0x000000000e007343 */ /* 0x022fea0003c00000 */
.L_x_351:
[----:B------:R-:W-:Y:S05]  /*1990*/  BSYNC B6 ;  /* 0x0000000000067941 */ /* 0x000fea0003800000 */
.L_x_350:
[----:B------:R-:W-:Y:S01]  /*19a0*/  ULDC.64 UR4, c[0x0][0x9f8] ;  /* 0x00027e0000047ab9 */ /* 0x000fe20000000a00 */
[----:B------:R-:W0:Y:S01]  /*19b0*/  S2R R20, SR_TID.X ;  /* 0x0000000000147919 */ /* 0x000e220000002100 */
[----:B------:R-:W-:Y:S01]  /*19c0*/  ISETP.NE.U32.AND P0, PT, RZ, UR4, PT ;  /* 0x00000004ff007c0c */ /* 0x000fe2000bf05070 */
[----:B------:R-:W1:Y:S01]  /*19d0*/  LDC.64 R102, c[0x0][0x300] ;  /* 0x0000c000ff667b82 */ /* 0x000e620000000a00 */
[----:B------:R-:W-:Y:S01]  /*19e0*/  IMAD.IADD R46, R29, 0x1, R26 ;  /* 0x000000011d2e7824 */ /* 0x000fe200078e021a */
[----:B------:R-:W2:Y:S01]  /*19f0*/  LDL R21, [R1+0x2c] ;  /* 0x00002c0001157983 */ /* 0x000ea20000100800 */
[----:B------:R-:W-:Y:S01]  /*1a00*/  ISETP.NE.AND.EX P0, PT, RZ, UR5, PT, P0 ;  /* 0x00000005ff007c0c */ /* 0x000fe2000bf05300 */
[----:B------:R-:W-:Y:S02]  /*1a10*/  ULDC.64 UR6, c[0x0][0xa08] ;  /* 0x0002820000067ab9 */ /* 0x000fe40000000a00 */
[----:B------:R-:W3:Y:S01]  /*1a20*/  LDL R15, [R1+0x24] ;  /* 0x00002400010f7983 */ /* 0x000ee20000100800 */
[----:B------:R-:W-:Y:S01]  /*1a30*/  SHF.R.S32.HI R8, RZ, 0x1f, R31 ;  /* 0x0000001fff087819 */ /* 0x000fe2000001141f */
[----:B------:R-:W4:Y:S08]  /*1a40*/  LDC R111, c[0x0][0x3f4] ;  /* 0x0000fd00ff6f7b82 */ /* 0x000f300000000800 */
[----:B------:R-:W-:Y:S01]  /*1a50*/  @P0 IADD3 R4, P1, R28, UR4, RZ ;  /* 0x000000041c040c10 */ /* 0x000fe2000ff3e0ff */
[----:B------:R-:W4:Y:S03]  /*1a60*/  LDC.64 R32, c[0x0][0x3f8] ;  /* 0x0000fe00ff207b82 */ /* 0x000f260000000a00 */
[----:B------:R-:W-:Y:S01]  /*1a70*/  @P0 IADD3.X R5, R30, UR5, RZ, P1, !PT ;  /* 0x000000051e050c10 */ /* 0x000fe20008ffe4ff */
[----:B------:R-:W-:-:S04]  /*1a80*/  ULDC.64 UR4, c[0x0][0x308] ;  /* 0x0000c20000047ab9 */ /* 0x000fc80000000a00 */
[----:B------:R0:W2:Y:S01]  /*1a90*/  @P0 LDG.E R27, desc[UR42][R4.64] ;  /* 0x0000002a041b0981 */ /* 0x0000a2000c1e1900 */
[----:B------:R-:W-:Y:S01]  /*1aa0*/  SHF.R.S32.HI R35, RZ, 0x1f, R46 ;  /* 0x0000001fff237819 */ /* 0x000fe2000001142e */
[CC--:B-1----:R-:W-:Y:S01]  /*1ab0*/  IMAD.WIDE.U32 R6, R46.reuse, R102.reuse, RZ ;  /* 0x000000662e067225 */ /* 0x0c2fe200078e00ff */
[----:B------:R-:W-:Y:S02]  /*1ac0*/  ISETP.NE.U32.AND P0, PT, RZ, UR6, PT ;  /* 0x00000006ff007c0c */ /* 0x000fe4000bf05070 */
[----:B0-----:R-:W-:Y:S01]  /*1ad0*/  SHF.R.U32.HI R36, RZ, 0x7, R20 ;  /* 0x00000007ff247819 */ /* 0x001fe20000011614 */
[----:B------:R-:W-:Y:S01]  /*1ae0*/  IMAD R0, R35, R102, RZ ;  /* 0x0000006623007224 */ /* 0x000fe200078e02ff */
[----:B------:R-:W3:Y:S01]  /*1af0*/  LDL R20, [R1+0x28] ;  /* 0x0000280001147983 */ /* 0x000ee20000100800 */
[----:B------:R-:W-:Y:S02]  /*1b00*/  ISETP.NE.AND.EX P0, PT, RZ, UR7, PT, P0 ;  /* 0x00000007ff007c0c */ /* 0x000fe4000bf05300 */
[----:B------:R-:W-:Y:S01]  /*1b10*/  IMAD R3, R46, R103, R0 ;  /* 0x000000672e037224 */ /* 0x000fe200078e0200 */
[----:B------:R-:W-:Y:S01]  /*1b20*/  ISETP.NE.AND P6, PT, R36, 0x1, PT ;  /* 0x000000012400780c */ /* 0x000fe20003fc5270 */
[----:B------:R-:W-:-:S02]  /*1b30*/  IMAD R0, R8, UR4, RZ ;  /* 0x0000000408007c24 */ /* 0x000fc4000f8e02ff */
[----:B------:R-:W-:Y:S02]  /*1b40*/  IMAD.IADD R7, R7, 0x1, R3 ;  /* 0x0000000107077824 */ /* 0x000fe400078e0203 */
[C---:B------:R-:W-:Y:S02]  /*1b50*/  IMAD R3, R31.reuse, UR5, R0 ;  /* 0x000000051f037c24 */ /* 0x040fe4000f8e0200 */
[----:B------:R-:W-:Y:S01]  /*1b60*/  IMAD.WIDE.U32 R4, R31, UR4, R6 ;  /* 0x000000041f047c25 */ /* 0x000fe2000f8e0006 */
[----:B------:R-:W-:Y:S01]  /*1b70*/  ULDC.64 UR4, c[0x0][0x310] ;  /* 0x0000c40000047ab9 */ /* 0x000fe20000000a00 */
[----:B------:R-:W0:Y:S03]  /*1b80*/  LDC.64 R6, c[0x0][0x408] ;  /* 0x00010200ff067b82 */ /* 0x000e260000000a00 */
[----:B------:R-:W-:Y:S02]  /*1b90*/  IADD3 R5, R5, R3, RZ ;  /* 0x0000000305057210 */ /* 0x000fe40007ffe0ff */
[----:B----4-:R-:W-:Y:S01]  /*1ba0*/  ISETP.GE.AND P2, PT, R16, R111, PT ;  /* 0x0000006f1000720c */ /* 0x010fe20003f46270 */
[----:B------:R-:W-:Y:S01]  /*1bb0*/  IMAD.SHL.U32 R28, R23, 0x80, RZ ;  /* 0x00000080171c7824 */ /* 0x000fe200078e00ff */
[----:B------:R-:W-:-:S04]  /*1bc0*/  SHF.R.S32.HI R19, RZ, 0x1f, R18 ;  /* 0x0000001fff137819 */ /* 0x000fc80000011412 */
[----:B------:R-:W-:Y:S02]  /*1bd0*/  LOP3.LUT R28, R28, 0x380, RZ, 0xc0, !PT ;  /* 0x000003801c1c7812 */ /* 0x000fe400078ec0ff */
[----:B------:R-:W-:Y:S01]  /*1be0*/  SHF.R.S32.HI R34, RZ, 0x1f, R23 ;  /* 0x0000001fff227819 */ /* 0x000fe20000011417 */
[C---:B------:R-:W-:Y:S02]  /*1bf0*/  VIADD R26, R23.reuse, 0x40 ;  /* 0x00000040171a7836 */ /* 0x040fe40000000000 */
[----:B------:R-:W-:-:S04]  /*1c00*/  IMAD.WIDE.U32 R10, R23, R32, R16 ;  /* 0x00000020170a7225 */ /* 0x000fc800078e0010 */
[----:B------:R-:W-:Y:S02]  /*1c10*/  IMAD.SHL.U32 R26, R26, 0x80, RZ ;  /* 0x000000801a1a7824 */ /* 0x000fe400078e00ff */
[----:B0-----:R-:W-:-:S04]  /*1c20*/  IMAD R12, R34, R6, RZ ;  /* 0x00000006220c7224 */ /* 0x001fc800078e02ff */
[C---:B------:R-:W-:Y:S01]  /*1c30*/  IMAD R89, R23.reuse, R7, R12 ;  /* 0x0000000717597224 */ /* 0x040fe200078e020c */
[----:B------:R-:W-:Y:S02]  /*1c40*/  LOP3.LUT R26, R26, 0x380, RZ, 0xc0, !PT ;  /* 0x000003801a1a7812 */ /* 0x000fe400078ec0ff */
[----:B------:R-:W-:-:S05]  /*1c50*/  IADD3 R29, R23, 0x20, RZ ;  /* 0x00000020171d7810 */ /* 0x000fca0007ffe0ff */
[----:B------:R-:W-:-:S05]  /*1c60*/  IMAD.SHL.U32 R29, R29, 0x80, RZ ;  /* 0x000000801d1d7824 */ /* 0x000fca00078e00ff */
[----:B------:R-:W-:-:S04]  /*1c70*/  LOP3.LUT R29, R29, 0x380, RZ, 0xc0, !PT ;  /* 0x000003801d1d7812 */ /* 0x000fc800078ec0ff */
[----:B------:R-:W-:Y:S01]  /*1c80*/  SHF.R.U32.HI R29, RZ, 0x3, R29 ;  /* 0x00000003ff1d7819 */ /* 0x000fe2000001161d */
[C---:B------:R-:W-:Y:S01]  /*1c90*/  IMAD.SHL.U32 R92, R102.reuse, 0x20, RZ ;  /* 0x00000020665c7824 */ /* 0x040fe200078e00ff */
[----:B------:R-:W-:Y:S02]  /*1ca0*/  SHF.L.U64.HI R93, R102, 0x5, R103 ;  /* 0x00000005665d7819 */ /* 0x000fe40000010267 */
[C---:B------:R-:W-:Y:S01]  /*1cb0*/  IADD3 R30, R23.reuse, 0x20, RZ ;  /* 0x00000020171e7810 */ /* 0x040fe20007ffe0ff */
[C---:B------:R-:W-:Y:S02]  /*1cc0*/  VIADD R38, R23.reuse, 0x40 ;  /* 0x0000004017267836 */ /* 0x040fe40000000000 */
[----:B------:R-:W-:Y:S01]  /*1cd0*/  IMAD.WIDE.U32 R130, R23, R102, R92 ;  /* 0x0000006617827225 */ /* 0x000fe200078e005c */
[----:B------:R-:W-:-:S03]  /*1ce0*/  SHF.R.S32.HI R117, RZ, 0x1f, R30 ;  /* 0x0000001fff757819 */ /* 0x000fc6000001141e */
[----:B------:R-:W-:Y:S01]  /*1cf0*/  IMAD.WIDE.U32 R44, R23, R102, R16 ;  /* 0x00000066172c7225 */ /* 0x000fe200078e0010 */
[----:B------:R-:W-:-:S03]  /*1d00*/  SHF.R.S32.HI R116, RZ, 0x1f, R38 ;  /* 0x0000001fff747819 */ /* 0x000fc60000011426 */
[----:B------:R-:W-:-:S05]  /*1d10*/  VIADD R30, R23, 0x60 ;  /* 0x00000060171e7836 */ /* 0x000fca0000000000 */
[----:B------:R-:W-:Y:S02]  /*1d20*/  SHF.R.S32.HI R115, RZ, 0x1f, R30 ;  /* 0x0000001fff737819 */ /* 0x000fe4000001141e */
[----:B------:R-:W-:Y:S01]  /*1d30*/  IADD3 R125, R36, 0x8, RZ ;  /* 0x00000008247d7810 */ /* 0x000fe20007ffe0ff */
[----:B------:R-:W-:Y:S01]  /*1d40*/  IMAD.SHL.U32 R126, R102, 0x80, RZ ;  /* 0x00000080667e7824 */ /* 0x000fe200078e00ff */
[----:B--2---:R-:W-:Y:S02]  /*1d50*/  SHF.R.S32.HI R0, RZ, 0x1f, R27 ;  /* 0x0000001fff007819 */ /* 0x004fe4000001141b */
[----:B------:R-:W-:Y:S02]  /*1d60*/  SEL R99, R27, RZ, !P0 ;  /* 0x000000ff1b637207 */ /* 0x000fe40004000000 */
[----:B------:R-:W-:-:S03]  /*1d70*/  SEL R9, R0, RZ, !P0 ;  /* 0x000000ff00097207 */ /* 0x000fc60004000000 */
[----:B------:R-:W-:-:S04]  /*1d80*/  IMAD.WIDE.U32 R100, R99, UR4, R4 ;  /* 0x0000000463647c25 */ /* 0x000fc8000f8e0004 */
[----:B------:R-:W-:-:S04]  /*1d90*/  IMAD R0, R9, UR4, RZ ;  /* 0x0000000409007c24 */ /* 0x000fc8000f8e02ff */
[----:B------:R-:W-:Y:S01]  /*1da0*/  IMAD R41, R99, UR5, R0 ;  /* 0x0000000563297c24 */ /* 0x000fe2000f8e0200 */
[----:B------:R-:W-:Y:S05]  /*1db0*/  @!P6 WARPSYNC.ALL ;  /* 0x000000000000e948 */ /* 0x000fea0003800000 */
[----:B------:R-:W-:Y:S02]  /*1dc0*/  ULDC.64 UR4, c[0x0][0x330] ;  /* 0x0000cc0000047ab9 */ /* 0x000fe40000000a00 */
[----:B------:R-:W-:Y:S02]  /*1dd0*/  IMAD R0, R8, UR4, RZ ;  /* 0x0000000408007c24 */ /* 0x000fe4000f8e02ff */
[----:B------:R-:W-:-:S04]  /*1de0*/  IMAD.WIDE.U32 R4, R31, UR4, R16 ;  /* 0x000000041f047c25 */ /* 0x000fc8000f8e0010 */
[----:B------:R-:W-:Y:S01]  /*1df0*/  IMAD R3, R31, UR5, R0 ;  /* 0x000000051f037c24 */ /* 0x000fe2000f8e0200 */
[----:B------:R-:W-:-:S03]  /*1e00*/  ULDC.64 UR4, c[0x0][0x338] ;  /* 0x0000ce0000047ab9 */ /* 0x000fc60000000a00 */
[----:B------:R-:W-:Y:S02]  /*1e10*/  IMAD.IADD R5, R5, 0x1, R3 ;  /* 0x0000000105057824 */ /* 0x000fe400078e0203 */
[----:B------:R-:W-:-:S04]  /*1e20*/  IMAD R3, R9, UR4, RZ ;  /* 0x0000000409037c24 */ /* 0x000fc8000f8e02ff */
[----:B------:R-:W-:Y:S01]  /*1e30*/  IMAD R51, R99, UR5, R3 ;  /* 0x0000000563337c24 */ /* 0x000fe2000f8e0203 */
[----:B------:R-:W-:-:S04]  /*1e40*/  SEL R3, R111, RZ, P2 ;  /* 0x000000ff6f037207 */ /* 0x000fc80001000000 */
[----:B------:R-:W-:Y:S01]  /*1e50*/  IADD3 R3, R16, R3, RZ ;  /* 0x0000000310037210 */ /* 0x000fe20007ffe0ff */
[----:B------:R-:W-:-:S03]  /*1e60*/  IMAD.WIDE.U32 R8, R23, R6, R18 ;  /* 0x0000000617087225 */ /* 0x000fc600078e0012 */
[----:B------:R-:W-:Y:S01]  /*1e70*/  SHF.R.S32.HI R14, RZ, 0x1f, R3 ;  /* 0x0000001fff0e7819 */ /* 0x000fe20000011403 */
[----:B------:R-:W-:-:S03]  /*1e80*/  IMAD.MOV.U32 R90, RZ, RZ, R8 ;  /* 0x000000ffff5a7224 */ /* 0x000fc600078e0008 */
[CC--:B------:R-:W-:Y:S02]  /*1e90*/  LEA.HI R104, R14.reuse, R3.reuse, RZ, 0x4 ;  /* 0x000000030e687211 */ /* 0x0c0fe400078f20ff */
[----:B------:R-:W-:Y:S02]  /*1ea0*/  LEA.HI R8, R14, R3, RZ, 0x7 ;  /* 0x000000030e087211 */ /* 0x000fe400078f38ff */
[----:B------:R-:W-:Y:S02]  /*1eb0*/  LOP3.LUT R3, R28, 0x70, R104, 0xf8, !PT ;  /* 0x000000701c037812 */ /* 0x000fe400078ef868 */
[----:B------:R-:W0:Y:S01]  /*1ec0*/  S2R R28, SR_TID.X ;  /* 0x00000000001c7919 */ /* 0x000e220000002100 */
[----:B------:R-:W-:Y:S02]  /*1ed0*/  VIADD R27, R23, 0x20 ;  /* 0x00000020171b7836 */ /* 0x000fe40000000000 */
[----:B------:R-:W-:Y:S02]  /*1ee0*/  IMAD R0, R34, R32, RZ ;  /* 0x0000002022007224 */ /* 0x000fe400078e02ff */
[----:B------:R-:W-:Y:S01]  /*1ef0*/  IMAD.WIDE.U32 R98, R99, UR4, R4 ;  /* 0x0000000463627c25 */ /* 0x000fe2000f8e0004 */
[----:B------:R-:W-:Y:S01]  /*1f00*/  SHF.L.U32 R27, R27, 0x7, RZ ;  /* 0x000000071b1b7819 */ /* 0x000fe200000006ff */
[----:B------:R-:W-:-:S02]  /*1f10*/  ULDC UR4, c[0x0][0x2f4] ;  /* 0x0000bd0000047ab9 */ /* 0x000fc40000000800 */
[C---:B------:R-:W-:Y:S02]  /*1f20*/  IMAD R13, R23.reuse, R33, R0 ;  /* 0x00000021170d7224 */ /* 0x040fe400078e0200 */
[----:B------:R-:W-:Y:S01]  /*1f30*/  IMAD.WIDE.U32 R4, R23, R32, R18 ;  /* 0x0000002017047225 */ /* 0x000fe200078e0012 */
[----:B------:R-:W-:-:S03]  /*1f40*/  LOP3.LUT R27, R27, 0x380, RZ, 0xc0, !PT ;  /* 0x000003801b1b7812 */ /* 0x000fc600078ec0ff */
[----:B------:R-:W-:Y:S02]  /*1f50*/  IMAD.IADD R5, R5, 0x1, R13 ;  /* 0x0000000105057824 */ /* 0x000fe400078e020d */
[----:B------:R-:W-:Y:S02]  /*1f60*/  IMAD.IADD R11, R13, 0x1, R11 ;  /* 0x000000010d0b7824 */ /* 0x000fe400078e020b */
[----:B------:R-:W-:-:S04]  /*1f70*/  IMAD.WIDE.U32 R12, R23, R6, R16 ;  /* 0x00000006170c7225 */ /* 0x000fc800078e0010 */
[----:B------:R-:W-:Y:S01]  /*1f80*/  IMAD.IADD R91, R9, 0x1, R89 ;  /* 0x00000001095b7824 */ /* 0x000fe200078e0259 */
[--C-:B------:R-:W-:Y:S02]  /*1f90*/  LOP3.LUT R9, R27, 0x70, R104.reuse, 0xf8, !PT ;  /* 0x000000701b097812 */ /* 0x100fe400078ef868 */
[C---:B------:R-:W-:Y:S02]  /*1fa0*/  IADD3 R27, R23.reuse, 0x60, RZ ;  /* 0x00000060171b7810 */ /* 0x040fe40007ffe0ff */
[----:B------:R-:W-:Y:S02]  /*1fb0*/  MOV R88, R12 ;  /* 0x0000000c00587202 */ /* 0x000fe40000000f00 */
[----:B------:R-:W-:Y:S01]  /*1fc0*/  LOP3.LUT R12, R26, 0x70, R104, 0xf8, !PT ;  /* 0x000000701a0c7812 */ /* 0x000fe200078ef868 */
[----:B------:R-:W-:Y:S02]  /*1fd0*/  IMAD.SHL.U32 R26, R23, 0x80, RZ ;  /* 0x00000080171a7824 */ /* 0x000fe400078e00ff */
[----:B------:R-:W-:-:S03]  /*1fe0*/  IMAD.SHL.U32 R27, R27, 0x80, RZ ;  /* 0x000000801b1b7824 */ /* 0x000fc600078e00ff */
[----:B------:R-:W-:Y:S02]  /*1ff0*/  LOP3.LUT R26, R26, 0x380, RZ, 0xc0, !PT ;  /* 0x000003801a1a7812 */ /* 0x000fe400078ec0ff */
[----:B------:R-:W-:Y:S01]  /*2000*/  LOP3.LUT R27, R27, 0x380, RZ, 0xc0, !PT ;  /* 0x000003801b1b7812 */ /* 0x000fe200078ec0ff */
[----:B0-----:R-:W-:Y:S01]  /*2010*/  VIADD R37, R28, 0xffffff80 ;  /* 0xffffff801c257836 */ /* 0x001fe20000000000 */
[----:B------:R-:W-:Y:S01]  /*2020*/  SHF.R.U32.HI R26, RZ, 0x3, R26 ;  /* 0x00000003ff1a7819 */ /* 0x000fe2000001161a */
[----:B------:R-:W-:Y:S01]  /*2030*/  IMAD.IADD R89, R89, 0x1, R13 ;  /* 0x0000000159597824 */ /* 0x000fe200078e020d */
[----:B------:R-:W-:Y:S01]  /*2040*/  LOP3.LUT R13, R27, 0x70, R104, 0xf8, !PT ;  /* 0x000000701b0d7812 */ /* 0x000fe200078ef868 */
[C---:B------:R-:W-:Y:S01]  /*2050*/  VIADD R27, R23.reuse, 0x40 ;  /* 0x00000040171b7836 */ /* 0x040fe20000000000 */
[----:B------:R-:W-:Y:S02]  /*2060*/  IADD3 R28, R23, 0x60, RZ ;  /* 0x00000060171c7810 */ /* 0x000fe40007ffe0ff */
[----:B------:R-:W-:-:S02]  /*2070*/  LOP3.LUT R3, R3, R26, RZ, 0x3c, !PT ;  /* 0x0000001a03037212 */ /* 0x000fc400078e3cff */
[----:B------:R-:W-:Y:S01]  /*2080*/  SHF.R.S32.HI R26, RZ, 0x1f, R37 ;  /* 0x0000001fff1a7819 */ /* 0x000fe20000011425 */
[----:B------:R-:W-:Y:S02]  /*2090*/  IMAD.SHL.U32 R28, R28, 0x80, RZ ;  /* 0x000000801c1c7824 */ /* 0x000fe400078e00ff */
[----:B------:R-:W-:Y:S01]  /*20a0*/  IMAD.SHL.U32 R27, R27, 0x80, RZ ;  /* 0x000000801b1b7824 */ /* 0x000fe200078e00ff */
[----:B------:R-:W-:Y:S02]  /*20b0*/  LEA.HI R26, R26, R37, RZ, 0x6 ;  /* 0x000000251a1a7211 */ /* 0x000fe400078f30ff */
[----:B------:R-:W-:Y:S02]  /*20c0*/  LOP3.LUT R28, R28, 0x380, RZ, 0xc0, !PT ;  /* 0x000003801c1c7812 */ /* 0x000fe400078ec0ff */
[----:B------:R-:W-:Y:S01]  /*20d0*/  LOP3.LUT R27, R27, 0x380, RZ, 0xc0, !PT ;  /* 0x000003801b1b7812 */ /* 0x000fe200078ec0ff */
[----:B------:R-:W-:Y:S02]  /*20e0*/  IMAD.SHL.U32 R8, R8, 0x80, RZ ;  /* 0x0000008008087824 */ /* 0x000fe400078e00ff */
[----:B------:R-:W-:Y:S01]  /*20f0*/  IMAD.SHL.U32 R26, R26, 0x10, RZ ;  /* 0x000000101a1a7824 */ /* 0x000fe200078e00ff */
[----:B-----5:R-:W-:-:S02]  /*2100*/  SHF.R.S32.HI R31, RZ, 0x1f, R112 ;  /* 0x0000001fff1f7819 */ /* 0x020fc40000011470 */
[----:B------:R-:W-:Y:S02]  /*2110*/  SHF.R.U32.HI R27, RZ, 0x3, R27 ;  /* 0x00000003ff1b7819 */ /* 0x000fe4000001161b */
[----:B------:R-:W-:Y:S02]  /*2120*/  SHF.R.U32.HI R28, RZ, 0x3, R28 ;  /* 0x00000003ff1c7819 */ /* 0x000fe4000001161c */
[----:B------:R-:W-:Y:S02]  /*2130*/  LOP3.LUT R8, R8, 0xffffc000, RZ, 0xc0, !PT ;  /* 0xffffc00008087812 */ /* 0x000fe400078ec0ff */
[----:B------:R-:W-:Y:S01]  /*2140*/  LOP3.LUT R26, R26, 0xfffffc00, RZ, 0xc0, !PT ;  /* 0xfffffc001a1a7812 */ /* 0x000fe200078ec0ff */
[-C--:B------:R-:W-:Y:S01]  /*2150*/  IMAD R14, R31, R32.reuse, RZ ;  /* 0x000000201f0e7224 */ /* 0x080fe200078e02ff */
[----:B------:R-:W-:Y:S01]  /*2160*/  LOP3.LUT R9, R9, R29, RZ, 0x3c, !PT ;  /* 0x0000001d09097212 */ /* 0x000fe200078e3cff */
[----:B------:R-:W-:Y:S01]  /*2170*/  IMAD.WIDE.U32 R96, R112, R32, R4 ;  /* 0x0000002070607225 */ /* 0x000fe200078e0004 */
[----:B------:R-:W-:-:S02]  /*2180*/  LOP3.LUT R27, R12, R27, RZ, 0x3c, !PT ;  /* 0x0000001b0c1b7212 */ /* 0x000fc400078e3cff */
[----:B------:R-:W-:Y:S01]  /*2190*/  LOP3.LUT R13, R13, R28, RZ, 0x3c, !PT ;  /* 0x0000001c0d0d7212 */ /* 0x000fe200078e3cff */
[----:B------:R-:W-:Y:S01]  /*21a0*/  IMAD R4, R34, R102, RZ ;  /* 0x0000006622047224 */ /* 0x000fe200078e02ff */
[-C--:B------:R-:W-:Y:S01]  /*21b0*/  IADD3 R29, R3, R8.reuse, R26 ;  /* 0x00000008031d7210 */ /* 0x080fe20007ffe01a */
[----:B------:R-:W-:Y:S01]  /*21c0*/  IMAD R37, R112, R33, R14 ;  /* 0x0000002170257224 */ /* 0x000fe200078e020e */
[-C--:B------:R-:W-:Y:S02]  /*21d0*/  IADD3 R28, R9, R8.reuse, R21 ;  /* 0x00000008091c7210 */ /* 0x080fe40007ffe015 */
[-C--:B---3--:R-:W-:Y:S02]  /*21e0*/  IADD3 R27, R27, R8.reuse, R20 ;  /* 0x000000081b1b7210 */ /* 0x088fe40007ffe014 */
[----:B------:R-:W-:Y:S02]  /*21f0*/  IADD3 R26, R13, R8, R15 ;  /* 0x000000080d1a7210 */ /* 0x000fe40007ffe00f */
[----:B------:R-:W-:-:S02]  /*2200*/  SHF.L.U64.HI R21, R32, 0x5, R33 ;  /* 0x0000000520157819 */ /* 0x000fc40000010221 */
[C-C-:B------:R-:W-:Y:S02]  /*2210*/  SHF.L.U64.HI R20, R32.reuse, 0x6, R33.reuse ;  /* 0x0000000620147819 */ /* 0x140fe40000010221 */
[----:B------:R-:W-:Y:S01]  /*2220*/  SHF.L.U64.HI R15, R32, 0x7, R33 ;  /* 0x00000007200f7819 */ /* 0x000fe20000010221 */
[C---:B------:R-:W-:Y:S01]  /*2230*/  IMAD R33, R23.reuse, R103, R4 ;  /* 0x0000006717217224 */ /* 0x040fe200078e0204 */
[----:B------:R-:W-:Y:S01]  /*2240*/  IADD3 R46, P0, R23, R46, RZ ;  /* 0x0000002e172e7210 */ /* 0x000fe20007f1e0ff */
[----:B------:R-:W-:Y:S01]  /*2250*/  IMAD R31, R31, R6, RZ ;  /* 0x000000061f1f7224 */ /* 0x000fe200078e02ff */
[----:B------:R-:W-:Y:S01]  /*2260*/  IADD3 R4, P1, R92, R130, RZ ;  /* 0x000000825c047210 */ /* 0x000fe20007f3e0ff */
[----:B------:R-:W-:Y:S02]  /*2270*/  IMAD.IADD R5, R33, 0x1, R131 ;  /* 0x0000000121057824 */ /* 0x000fe400078e0283 */
[----:B------:R-:W-:Y:S01]  /*2280*/  IMAD.X R47, R34, 0x1, R35, P0 ;  /* 0x00000001222f7824 */ /* 0x000fe200000e0623 */
[----:B------:R-:W-:Y:S01]  /*2290*/  IADD3 R38, P0, R100, R44, RZ ;  /* 0x0000002c64267210 */ /* 0x000fe20007f1e0ff */
[----:B------:R-:W-:-:S02]  /*22a0*/  IMAD.IADD R33, R45, 0x1, R33 ;  /* 0x000000012d217824 */ /* 0x000fc400078e0221 */
[----:B------:R-:W-:Y:S02]  /*22b0*/  IMAD.IADD R40, R101, 0x1, R41 ;  /* 0x0000000165287824 */ /* 0x000fe400078e0229 */
[----:B------:R-:W-:Y:S01]  /*22c0*/  IMAD R49, R112, R7, R31 ;  /* 0x0000000770317224 */ /* 0x000fe200078e021f */
[----:B------:R-:W-:Y:S01]  /*22d0*/  P2R R0, PR, RZ, 0x4 ;  /* 0x00000004ff007803 */ /* 0x000fe20000000000 */
[----:B------:R-:W-:Y:S01]  /*22e0*/  IMAD.X R31, R5, 0x1, R93, P1 ;  /* 0x00000001051f7824 */ /* 0x000fe200008e065d */
[----:B------:R-:W-:Y:S01]  /*22f0*/  IADD3 R30, P1, R4, R92, RZ ;  /* 0x0000005c041e7210 */ /* 0x000fe20007f3e0ff */
[----:B------:R-:W-:Y:S01]  /*2300*/  IMAD.WIDE.U32 R94, R112, R32, R10 ;  /* 0x00000020705e7225 */ /* 0x000fe200078e000a */
[----:B------:R-:W-:Y:S02]  /*2310*/  IADD3 R41, P3, R100, 0x80, RZ ;  /* 0x0000008064297810 */ /* 0x000fe40007f7e0ff */
[----:B------:R-:W-:Y:S01]  /*2320*/  IADD3 R42, P2, R38, 0x80, RZ ;  /* 0x00000080262a7810 */ /* 0x000fe20007f5e0ff */
[----:B------:R-:W-:Y:S01]  /*2330*/  IMAD.WIDE.U32 R90, R112, R6, R90 ;  /* 0x00000006705a7225 */ /* 0x000fe200078e005a */
[----:B------:R-:W-:-:S02]  /*2340*/  IADD3.X R43, R33, R40, RZ, P0, !PT ;  /* 0x00000028212b7210 */ /* 0x000fc400007fe4ff */
[----:B------:R-:W-:Y:S01]  /*2350*/  LOP3.LUT R39, R104, 0xfffffff0, RZ, 0xc0, !PT ;  /* 0xfffffff068277812 */ /* 0x000fe200078ec0ff */
[----:B------:R-:W-:Y:S01]  /*2360*/  IMAD.WIDE.U32 R88, R112, R6, R88 ;  /* 0x0000000670587225 */ /* 0x000fe200078e0058 */
[----:B------:R-:W-:Y:S02]  /*2370*/  SHF.L.U32 R12, R32, 0x7, RZ ;  /* 0x00000007200c7819 */ /* 0x000fe400000006ff */
[--C-:B------:R-:W-:Y:S01]  /*2380*/  SHF.L.U64.HI R11, R6, 0x5, R7.reuse ;  /* 0x00000005060b7819 */ /* 0x100fe20000010207 */
[----:B------:R-:W-:Y:S01]  /*2390*/  IMAD.SHL.U32 R14, R32, 0x20, RZ ;  /* 0x00000020200e7824 */ /* 0x000fe200078e00ff */
[--C-:B------:R-:W-:Y:S01]  /*23a0*/  SHF.L.U64.HI R10, R6, 0x6, R7.reuse ;  /* 0x00000006060a7819 */ /* 0x100fe20000010207 */
[----:B------:R-:W-:Y:S01]  /*23b0*/  IMAD.SHL.U32 R13, R32, 0x40, RZ ;  /* 0x00000040200d7824 */ /* 0x000fe200078e00ff */
[C---:B------:R-:W-:Y:S01]  /*23c0*/  SHF.L.U64.HI R9, R6.reuse, 0x7, R7 ;  /* 0x0000000706097819 */ /* 0x040fe20000010207 */
[----:B------:R-:W-:Y:S01]  /*23d0*/  IMAD.SHL.U32 R8, R6, 0x20, RZ ;  /* 0x0000002006087824 */ /* 0x000fe200078e00ff */
[--C-:B------:R-:W-:Y:S01]  /*23e0*/  SHF.L.U64.HI R3, R102, 0x7, R103.reuse ;  /* 0x0000000766037819 */ /* 0x100fe20000010267 */
[----:B------:R-:W-:Y:S01]  /*23f0*/  IMAD.SHL.U32 R7, R6, 0x40, RZ ;  /* 0x0000004006077824 */ /* 0x000fe200078e00ff */
[----:B------:R-:W-:Y:S01]  /*2400*/  SHF.L.U64.HI R32, R102, 0x6, R103 ;  /* 0x0000000666207819 */ /* 0x000fe20000010267 */
[----:B------:R-:W-:Y:S01]  /*2410*/  IMAD.X R34, R31, 0x1, R93, P1 ;  /* 0x000000011f227824 */ /* 0x000fe200008e065d */
[----:B------:R-:W-:Y:S01]  /*2420*/  IADD3 R35, R97, R37, RZ ;  /* 0x0000002561237210 */ /* 0x000fe20007ffe0ff */
[----:B------:R-:W-:Y:S01]  /*2430*/  IMAD.IADD R36, R37, 0x1, R95 ;  /* 0x0000000125247824 */ /* 0x000fe200078e025f */
[----:B------:R-:W-:Y:S01]  /*2440*/  SHF.L.U32 R111, R111, 0x1, RZ ;  /* 0x000000016f6f7819 */ /* 0x000fe200000006ff */
[----:B------:R-:W-:Y:S01]  /*2450*/  IMAD.SHL.U32 R6, R6, 0x80, RZ ;  /* 0x0000008006067824 */ /* 0x000fe200078e00ff */
[----:B------:R-:W-:Y:S01]  /*2460*/  ISETP.GE.AND P0, PT, R16, UR4, PT ;  /* 0x0000000410007c0c */ /* 0x000fe2000bf06270 */
[----:B------:R-:W-:Y:S01]  /*2470*/  IMAD.IADD R37, R91, 0x1, R49 ;  /* 0x000000015b257824 */ /* 0x000fe200078e0231 */
[----:B------:R-:W-:Y:S01]  /*2480*/  @!P6 BAR.SYNC.DEFER_BLOCKING 0x9, 0x100 ;  /* 0x024400000000eb1d */ /* 0x000fe20000010000 */
[----:B------:R-:W-:Y:S01]  /*2490*/  ISETP.GE.AND P1, PT, R235, UR4, PT ;  /* 0x00000004eb007c0c */ /* 0x000fe2000bf26270 */
[----:B------:R-:W-:Y:S01]  /*24a0*/  IMAD.IADD R103, R49, 0x1, R89 ;  /* 0x0000000131677824 */ /* 0x000fe200078e0259 */
[----:B------:R-:W-:Y:S01]  /*24b0*/  SHF.R.S32.HI R104, RZ, 0x4, R104 ;  /* 0x00000004ff687819 */ /* 0x000fe20000011468 */
[----:B------:R-:W-:Y:S01]  /*24c0*/  IMAD.X R106, RZ, RZ, R40, P3 ;  /* 0x000000ffff6a7224 */ /* 0x000fe200018e0628 */
[----:B------:R-:W-:Y:S01]  /*24d0*/  SHF.R.S32.HI R105, RZ, 0x1f, R39 ;  /* 0x0000001fff697819 */ /* 0x000fe20000011427 */
[----:B------:R-:W-:Y:S01]  /*24e0*/  IMAD.X R107, RZ, RZ, R43, P2 ;  /* 0x000000ffff6b7224 */ /* 0x000fe200010e062b */
[----:B------:R-:W-:-:S07]  /*24f0*/  IADD3 R108, R99, R51, RZ ;  /* 0x00000033636c7210 */ /* 0x000fce0007ffe0ff */
.L_x_435:
[----:B------:R-:W2:Y:S01]  /*2500*/  LDL R48, [R1+0x38] ;  /* 0x0000380001307983 */ /* 0x000ea20000100800 */
[----:B------:R-:W0:Y:S01]  /*2510*/  LDC R122, c[0x0][0x3f4] ;  /* 0x0000fd00ff7a7b82 */ /* 0x000e220000000800 */
[----:B------:R-:W-:Y:S01]  /*2520*/  VIADD R25, R25, 0xffffffff ;  /* 0xffffffff19197836 */ /* 0x000fe20000000000 */
[----:B------:R-:W-:Y:S05]  /*2530*/  YIELD ;  /* 0x0000000000007946 */ /* 0x000fea0003800000 */
[----:B------:R-:W-:Y:S01]  /*2540*/  ISETP.GT.AND P3, PT, R25, R24, PT ;  /* 0x000000181900720c */ /* 0x000fe20003f64270 */
[----:B------:R-:W-:Y:S03]  /*2550*/  BSSY B0, `(.L_x_352) ;  /* 0x000092f000007945 */ /* 0x000fe60003800000 */
[----:B------:R-:W-:-:S02]  /*2560*/  P2R R110, PR, RZ, 0x8 ;  /* 0x00000008ff6e7803 */ /* 0x000fc40000000000 */
[----:B0-----:R-:W-:Y:S01]  /*2570*/  ISETP.GE.AND P2, PT, R122, 0x1, PT ;  /* 0x000000017a00780c */ /* 0x001fe20003f46270 */
[----:B--2---:R-:W-:-:S04]  /*2580*/  IMAD R113, R232, 0x8000, R48 ;  /* 0x00008000e8717824 */ /* 0x004fc800078e0230 */
[----:B------:R-:W-:-:S08]  /*2590*/  IMAD.IADD R113, R22, 0x1, R113 ;  /* 0x0000000116717824 */ /* 0x000fd000078e0271 */
[----:B------:R-:W-:Y:S05]  /*25a0*/  @!P2 BRA `(.L_x_353) ;  /* 0x0000008c0058a947 */ /* 0x000fea0003800000 */
[----:B------:R-:W-:Y:S01]  /*25b0*/  ULDC.U8 UR4, c[0x0][0x410] ;  /* 0x0001040000047ab9 */ /* 0x000fe20000000000 */
[----:B------:R-:W-:Y:S01]  /*25c0*/  SHF.R.S32.HI R49, RZ, 0x1f, R25 ;  /* 0x0000001fff317819 */ /* 0x000fe20000011419 */
[-C--:B------:R-:W-:Y:S01]  /*25d0*/  IMAD R48, R3, R25.reuse, RZ ;  /* 0x0000001903307224 */ /* 0x080fe200078e02ff */
[----:B------:R-:W-:Y:S01]  /*25e0*/  ISETP.NE.AND P2, PT, RZ, UR4, PT ;  /* 0x00000004ff007c0c */ /* 0x000fe2000bf45270 */
[-C--:B------:R-:W-:Y:S02]  /*25f0*/  IMAD R50, R15, R25.reuse, RZ ;  /* 0x000000190f327224 */ /* 0x080fe400078e02ff */
[----:B------:R-:W-:Y:S02]  /*2600*/  IMAD R51, R9, R25, RZ ;  /* 0x0000001909337224 */ /* 0x000fe400078e02ff */
[C---:B------:R-:W-:Y:S02]  /*2610*/  IMAD R123, R49.reuse, R126, R48 ;  /* 0x0000007e317b7224 */ /* 0x040fe400078e0230 */
[----:B------:R-:W-:-:S02]  /*2620*/  IMAD R53, R49, R12, R50 ;  /* 0x0000000c31357224 */ /* 0x000fc400078e0232 */
[----:B------:R-:W-:Y:S02]  /*2630*/  IMAD R55, R49, R6, R51 ;  /* 0x0000000631377224 */ /* 0x000fe400078e0233 */
[----:B------:R-:W-:Y:S02]  /*2640*/  IMAD R114, R25, -0x80, R2 ;  /* 0xffffff8019727824 */ /* 0x000fe400078e0202 */
[----:B------:R-:W-:-:S03]  /*2650*/  IMAD.WIDE.U32 R120, R126, R25, RZ ;  /* 0x000000197e787225 */ /* 0x000fc600078e00ff */
[----:B------:R-:W-:Y:S01]  /*2660*/  VIMNMX R114, R114, 0x80, PT ;  /* 0x0000008072727848 */ /* 0x000fe20003fe0100 */
[----:B------:R-:W-:Y:S01]  /*2670*/  IMAD.WIDE.U32 R48, R12, R25, RZ ;  /* 0x000000190c307225 */ /* 0x000fe200078e00ff */
[----:B------:R-:W-:-:S03]  /*2680*/  IADD3 R123, R121, R123, RZ ;  /* 0x0000007b797b7210 */ /* 0x000fc60007ffe0ff */
[----:B------:R-:W-:-:S04]  /*2690*/  IMAD.WIDE.U32 R50, R6, R25, RZ ;  /* 0x0000001906327225 */ /* 0x000fc800078e00ff */
[----:B------:R-:W-:Y:S02]  /*26a0*/  IMAD.IADD R109, R49, 0x1, R53 ;  /* 0x00000001316d7824 */ /* 0x000fe400078e0235 */
[----:B------:R-:W-:Y:S01]  /*26b0*/  IMAD.IADD R124, R51, 0x1, R55 ;  /* 0x00000001337c7824 */ /* 0x000fe200078e0237 */
[----:B------:R-:W-:Y:S06]  /*26c0*/  @!P2 BRA `(.L_x_354) ;  /* 0x0000004000f0a947 */ /* 0x000fec0003800000 */
[----:B------:R-:W-:Y:S01]  /*26d0*/  ISETP.GE.AND P2, PT, R23, R114, PT ;  /* 0x000000721700720c */ /* 0x000fe20003f46270 */
[----:B------:R-:W-:Y:S01]  /*26e0*/  BSSY B1, `(.L_x_355) ;  /* 0x0000017000017945 */ /* 0x000fe20003800000 */
[----:B------:R-:W-:Y:S02]  /*26f0*/  CS2R R68, SRZ ;  /* 0x0000000000447805 */ /* 0x000fe4000001ff00 */
[----:B------:R-:W-:Y:S02]  /*2700*/  CS2R R76, SRZ ;  /* 0x00000000004c7805 */ /* 0x000fe4000001ff00 */
[----:B------:R-:W-:Y:S02]  /*2710*/  CS2R R80, SRZ ;  /* 0x0000000000507805 */ /* 0x000fe4000001ff00 */
[----:B------:R-:W-:Y:S02]  /*2720*/  CS2R R78, SRZ ;  /* 0x00000000004e7805 */ /* 0x000fe4000001ff00 */
[----:B------:R-:W-:-:S03]  /*2730*/  CS2R R82, SRZ ;  /* 0x0000000000527805 */ /* 0x000fc6000001ff00 */
[----:B------:R-:W-:Y:S05]  /*2740*/  @P2 BRA `(.L_x_356) ;  /* 0x0000000000402947 */ /* 0x000fea0003800000 */
[----:B------:R-:W-:Y:S01]  /*2750*/  ULDC.64 UR4, c[0x0][0x3e8] ;  /* 0x0000fa0000047ab9 */ /* 0x000fe20000000a00 */
[----:B------:R-:W-:Y:S02]  /*2760*/  CS2R R80, SRZ ;  /* 0x0000000000507805 */ /* 0x000fe4000001ff00 */
[----:B------:R-:W-:Y:S02]  /*2770*/  IADD3 R52, P3, P4, R96, UR4, R48 ;  /* 0x0000000460347c10 */ /* 0x000fe4000fc7e030 */
[----:B------:R-:W-:Y:S02]  /*2780*/  CS2R R82, SRZ ;  /* 0x0000000000527805 */ /* 0x000fe4000001ff00 */
[----:B------:R-:W-:Y:S01]  /*2790*/  IADD3.X R53, R35, UR5, R109, P3, P4 ;  /* 0x0000000523357c10 */ /* 0x000fe20009fe846d */
[----:B------:R-:W-:Y:S02]  /*27a0*/  ULDC.64 UR4, c[0x0][0x400] ;  /* 0x0001000000047ab9 */ /* 0x000fe40000000a00 */
[----:B------:R-:W-:-:S04]  /*27b0*/  IADD3 R54, P3, P4, R90, UR4, R50 ;  /* 0x000000045a367c10 */ /* 0x000fc8000fc7e032 */
[----:B------:R-:W-:Y:S02]  /*27c0*/  IADD3.X R55, R37, UR5, R124, P3, P4 ;  /* 0x0000000525377c10 */ /* 0x000fe40009fe847c */
[----:B------:R-:W-:Y:S02]  /*27d0*/  ISETP.GE.AND P3, PT, R18, R122, PT ;  /* 0x0000007a1200720c */ /* 0x000fe40003f66270 */
[----:B------:R-:W-:Y:S02]  /*27e0*/  CS2R R76, SRZ ;  /* 0x00000000004c7805 */ /* 0x000fe4000001ff00 */
[----:B------:R-:W-:-:S09]  /*27f0*/  CS2R R78, SRZ ;  /* 0x00000000004e7805 */ /* 0x000fd2000001ff00 */
[----:B------:R0:W5:Y:S04]  /*2800*/  @!P3 LDG.E.64 R80, desc[UR42][R52.64] ;  /* 0x0000002a3450b981 */ /* 0x000168000c1e1b00 */
[----:B------:R0:W5:Y:S01]  /*2810*/  @!P3 LDG.E.64 R82, desc[UR42][R54.64] ;  /* 0x0000002a3652b981 */ /* 0x000162000c1e1b00 */
[----:B------:R-:W-:-:S13]  /*2820*/  ISETP.GE.AND P3, PT, R233, R122, PT ;  /* 0x0000007ae900720c */ /* 0x000fda0003f66270 */
[----:B------:R0:W5:Y:S04]  /*2830*/  @!P3 LDG.E.64 R76, desc[UR42][R52.64+0x40] ;  /* 0x0000402a344cb981 */ /* 0x000168000c1e1b00 */
[----:B------:R0:W5:Y:S02]  /*2840*/  @!P3 LDG.E.64 R78, desc[UR42][R54.64+0x40] ;  /* 0x0000402a364eb981 */ /* 0x000164000c1e1b00 */
.L_x_356:
[----:B------:R-:W-:Y:S05]  /*2850*/  BSYNC B1 ;  /* 0x0000000000017941 */ /* 0x000fea0003800000 */
.L_x_355:
[----:B0-----:R-:W-:Y:S01]  /*2860*/  VIADD R52, R23, 0x20 ;  /* 0x0000002017347836 */ /* 0x001fe20000000000 */
[----:B------:R-:W-:Y:S01]  /*2870*/  BSSY B1, `(.L_x_357) ;  /* 0x0000024000017945 */ /* 0x000fe20003800000 */
[----:B------:R-:W-:Y:S02]  /*2880*/  CS2R R72, SRZ ;  /* 0x0000000000487805 */ /* 0x000fe4000001ff00 */
[----:B------:R-:W-:Y:S02]  /*2890*/  CS2R R70, SRZ ;  /* 0x0000000000467805 */ /* 0x000fe4000001ff00 */
[----:B------:R-:W-:Y:S02]  /*28a0*/  CS2R R60, SRZ ;  /* 0x00000000003c7805 */ /* 0x000fe4000001ff00 */
[----:B------:R-:W-:Y:S02]  /*28b0*/  ISETP.GE.AND P3, PT, R52, R114, PT ;  /* 0x000000723400720c */ /* 0x000fe40003f66270 */
[----:B------:R-:W-:-:S02]  /*28c0*/  CS2R R52, SRZ ;  /* 0x0000000000347805 */ /* 0x000fc4000001ff00 */
[----:B------:R-:W-:Y:S02]  /*28d0*/  CS2R R64, SRZ ;  /* 0x0000000000407805 */ /* 0x000fe4000001ff00 */
[----:B------:R-:W-:Y:S02]  /*28e0*/  CS2R R62, SRZ ;  /* 0x00000000003e7805 */ /* 0x000fe4000001ff00 */
[----:B------:R-:W-:Y:S02]  /*28f0*/  CS2R R66, SRZ ;  /* 0x0000000000427805 */ /* 0x000fe4000001ff00 */
[----:B------:R-:W-:Y:S02]  /*2900*/  CS2R R56, SRZ ;  /* 0x0000000000387805 */ /* 0x000fe4000001ff00 */
[----:B------:R-:W-:Y:S02]  /*2910*/  CS2R R54, SRZ ;  /* 0x0000000000367805 */ /* 0x000fe4000001ff00 */
[----:B------:R-:W-:-:S02]  /*2920*/  CS2R R58, SRZ ;  /* 0x00000000003a7805 */ /* 0x000fc4000001ff00 */
[----:B-----5:R-:W-:Y:S01]  /*2930*/  MOV R129, R76 ;  /* 0x0000004c00817202 */ /* 0x020fe20000000f00 */
[----:B------:R-:W-:Y:S01]  /*2940*/  IMAD.MOV.U32 R141, RZ, RZ, R80 ;  /* 0x000000ffff8d7224 */ /* 0x000fe200078e0050 */
[----:B------:R-:W-:Y:S01]  /*2950*/  CS2R R74, SRZ ;  /* 0x00000000004a7805 */ /* 0x000fe2000001ff00 */
[----:B------:R-:W-:Y:S06]  /*2960*/  @P3 BRA `(.L_x_358) ;  /* 0x0000000000503947 */ /* 0x000fec0003800000 */
[----:B------:R-:W-:Y:S01]  /*2970*/  IADD3 R84, P4, P5, R96, R48, R14 ;  /* 0x0000003060547210 */ /* 0x000fe20007d9e00e */
[----:B------:R-:W-:Y:S01]  /*2980*/  ULDC.64 UR4, c[0x0][0x3e8] ;  /* 0x0000fa0000047ab9 */ /* 0x000fe20000000a00 */
[----:B------:R-:W-:Y:S02]  /*2990*/  CS2R R72, SRZ ;  /* 0x0000000000487805 */ /* 0x000fe4000001ff00 */
[----:B------:R-:W-:Y:S02]  /*29a0*/  CS2R R74, SRZ ;  /* 0x00000000004a7805 */ /* 0x000fe4000001ff00 */
[----:B------:R-:W-:Y:S02]  /*29b0*/  IADD3.X R69, R35, R109, R21, P4, P5 ;  /* 0x0000006d23457210 */ /* 0x000fe400027ea415 */
[----:B------:R-:W-:-:S04]  /*29c0*/  IADD3 R86, P4, P5, R90, R50, R8 ;  /* 0x000000325a567210 */ /* 0x000fc80007d9e008 */
[----:B------:R-:W-:Y:S02]  /*29d0*/  IADD3.X R68, R37, R124, R11, P4, P5 ;  /* 0x0000007c25447210 */ /* 0x000fe400027ea40b */
[----:B------:R-:W-:-:S04]  /*29e0*/  IADD3 R84, P4, R84, UR4, RZ ;  /* 0x0000000454547c10 */ /* 0x000fc8000ff9e0ff */
[----:B------:R-:W-:Y:S01]  /*29f0*/  IADD3.X R85, R69, UR5, RZ, P4, !PT ;  /* 0x0000000545557c10 */ /* 0x000fe2000a7fe4ff */
[----:B------:R-:W-:Y:S02]  /*2a00*/  ULDC.64 UR4, c[0x0][0x400] ;  /* 0x0001000000047ab9 */ /* 0x000fe40000000a00 */
[----:B------:R-:W-:-:S04]  /*2a10*/  IADD3 R86, P4, R86, UR4, RZ ;  /* 0x0000000456567c10 */ /* 0x000fc8000ff9e0ff */
[----:B------:R-:W-:Y:S02]  /*2a20*/  IADD3.X R87, R68, UR5, RZ, P4, !PT ;  /* 0x0000000544577c10 */ /* 0x000fe4000a7fe4ff */
        /* <DEDUP_REMOVED lines=8> */
.L_x_358:
[----:B------:R-:W-:Y:S05]  /*2ab0*/  BSYNC B1 ;  /* 0x0000000000017941 */ /* 0x000fea0003800000 */
.L_x_357:
[----:B0-----:R-:W-:Y:S01]  /*2ac0*/  VIADD R84, R23, 0x40 ;  /* 0x0000004017547836 */ /* 0x001fe20000000000 */
[----:B------:R-:W-:Y:S04]  /*2ad0*/  BSSY B1, `(.L_x_359) ;  /* 0x0000018000017945 */ /* 0x000fe80003800000 */
[----:B------:R-:W-:-:S04]  /*2ae0*/  ISETP.GE.AND P4, PT, R84, R114, PT ;  /* 0x000000725400720c */ /* 0x000fc80003f86270 */
[----:B------:R-:W-:-:S09]  /*2af0*/  P2R R142, PR, RZ, 0x10 ;  /* 0x00000010ff8e7803 */ /* 0x000fd20000000000 */
[----:B------:R-:W-:Y:S05]  /*2b00*/  @P4 BRA `(.L_x_360) ;  /* 0x0000000000504947 */ /* 0x000fea0003800000 */
        /* <DEDUP_REMOVED lines=20> */
.L_x_360:
[----:B------:R-:W-:Y:S05]  /*2c50*/  BSYNC B1 ;  /* 0x0000000000017941 */ /* 0x000fea0003800000 */
.L_x_359:
[----:B0-----:R-:W-:Y:S01]  /*2c60*/  VIADD R84, R23, 0x60 ;  /* 0x0000006017547836 */ /* 0x001fe20000000000 */
[----:B------:R-:W-:Y:S04]  /*2c70*/  BSSY B1, `(.L_x_361) ;  /* 0x000001d000017945 */ /* 0x000fe80003800000 */
[----:B------:R-:W-:-:S13]  /*2c80*/  ISETP.GE.AND P4, PT, R84, R114, PT ;  /* 0x000000725400720c */ /* 0x000fda0003f86270 */
[----:B------:R-:W-:Y:S05]  /*2c90*/  @P4 BRA `(.L_x_362) ;  /* 0x0000000000684947 */ /* 0x000fea0003800000 */
[----:B------:R-:W0:Y:S01]  /*2ca0*/  LDC.64 R52, c[0x0][0x3f8] ;  /* 0x0000fe00ff347b82 */ /* 0x000e220000000a00 */
[----:B------:R-:W-:Y:S01]  /*2cb0*/  MOV R49, R109 ;  /* 0x0000006d00317202 */ /* 0x000fe20000000f00 */
[----:B------:R-:W-:Y:S01]  /*2cc0*/  ULDC.64 UR4, c[0x0][0x3e8] ;  /* 0x0000fa0000047ab9 */ /* 0x000fe20000000a00 */
[----:B------:R-:W-:Y:S01]  /*2cd0*/  IMAD.MOV.U32 R51, RZ, RZ, R124 ;  /* 0x000000ffff337224 */ /* 0x000fe200078e007c */
[----:B------:R-:W-:Y:S02]  /*2ce0*/  CS2R R56, SRZ ;  /* 0x0000000000387805 */ /* 0x000fe4000001ff00 */
[----:B------:R-:W-:Y:S01]  /*2cf0*/  CS2R R58, SRZ ;  /* 0x00000000003a7805 */ /* 0x000fe2000001ff00 */
[----:B0-----:R-:W-:-:S04]  /*2d00*/  IMAD.WIDE.U32 R48, R52, 0x60, R48 ;  /* 0x0000006034307825 */ /* 0x001fc800078e0030 */
[----:B------:R-:W-:Y:S01]  /*2d10*/  IMAD R53, R53, 0x60, RZ ;  /* 0x0000006035357824 */ /* 0x000fe200078e02ff */
[----:B------:R-:W-:-:S03]  /*2d20*/  IADD3 R48, P5, P6, R96, UR4, R48 ;  /* 0x0000000460307c10 */ /* 0x000fc6000febe030 */
[----:B------:R-:W-:-:S05]  /*2d30*/  IMAD.IADD R52, R49, 0x1, R53 ;  /* 0x0000000131347824 */ /* 0x000fca00078e0235 */
[----:B------:R-:W-:Y:S01]  /*2d40*/  IADD3.X R49, R35, UR5, R52, P5, P6 ;  /* 0x0000000523317c10 */ /* 0x000fe2000afec434 */
[----:B------:R-:W-:Y:S01]  /*2d50*/  ULDC.64 UR4, c[0x0][0x400] ;  /* 0x0001000000047ab9 */ /* 0x000fe20000000a00 */
[----:B------:R-:W0:Y:S02]  /*2d60*/  LDC.64 R52, c[0x0][0x408] ;  /* 0x00010200ff347b82 */ /* 0x000e240000000a00 */
[----:B0-----:R-:W-:-:S04]  /*2d70*/  IMAD.WIDE.U32 R50, R52, 0x60, R50 ;  /* 0x0000006034327825 */ /* 0x001fc800078e0032 */
[----:B------:R-:W-:Y:S01]  /*2d80*/  IMAD R53, R53, 0x60, RZ ;  /* 0x0000006035357824 */ /* 0x000fe200078e02ff */
[----:B------:R-:W-:-:S03]  /*2d90*/  IADD3 R50, P5, P6, R90, UR4, R50 ;  /* 0x000000045a327c10 */ /* 0x000fc6000febe032 */
[----:B------:R-:W-:-:S05]  /*2da0*/  IMAD.IADD R52, R51, 0x1, R53 ;  /* 0x0000000133347824 */ /* 0x000fca00078e0235 */
        /* <DEDUP_REMOVED lines=9> */
.L_x_362:
[----:B------:R-:W-:Y:S05]  /*2e40*/  BSYNC B1 ;  /* 0x0000000000017941 */ /* 0x000fea0003800000 */
.L_x_361:
[----:B------:R-:W-:Y:S01]  /*2e50*/  UISETP.NE.AND UP0, UPT, UR47, 0x3, UPT ;  /* 0x000000032f00788c */ /* 0x000fe2000bf05270 */
[----:B------:R-:W-:Y:S01]  /*2e60*/  MOV R140, R78 ;  /* 0x0000004e008c7202 */ /* 0x000fe20000000f00 */
[----:B------:R-:W-:Y:S01]  /*2e70*/  IMAD.MOV.U32 R151, RZ, RZ, R82 ;  /* 0x000000ffff977224 */ /* 0x000fe200078e0052 */
[----:B-----5:R-:W-:Y:S01]  /*2e80*/  MOV R135, R70 ;  /* 0x0000004600877202 */ /* 0x020fe20000000f00 */
[----:B------:R-:W-:Y:S01]  /*2e90*/  IMAD.MOV.U32 R134, RZ, RZ, R68 ;  /* 0x000000ffff867224 */ /* 0x000fe200078e0044 */
[----:B------:R-:W-:Y:S01]  /*2ea0*/  MOV R128, R62 ;  /* 0x0000003e00807202 */ /* 0x000fe20000000f00 */
[----:B------:R-:W-:Y:S01]  /*2eb0*/  IMAD.MOV.U32 R136, RZ, RZ, R72 ;  /* 0x000000ffff887224 */ /* 0x000fe200078e0048 */
[----:B------:R-:W-:Y:S01]  /*2ec0*/  PLOP3.LUT P5, PT, PT, PT, UP0, 0x80, 0x0 ;  /* 0x000000000000781c */ /* 0x000fe20003faf008 */
[----:B------:R-:W-:Y:S01]  /*2ed0*/  IMAD.MOV.U32 R137, RZ, RZ, R74 ;  /* 0x000000ffff897224 */ /* 0x000fe200078e004a */
[----:B------:R-:W-:Y:S01]  /*2ee0*/  MOV R85, R54 ;  /* 0x0000003600557202 */ /* 0x000fe20000000f00 */
[----:B------:R-:W-:-:S02]  /*2ef0*/  IMAD.MOV.U32 R127, RZ, RZ, R60 ;  /* 0x000000ffff7f7224 */ /* 0x000fc400078e003c */
[----:B------:R-:W-:Y:S02]  /*2f00*/  IMAD.MOV.U32 R132, RZ, RZ, R64 ;  /* 0x000000ffff847224 */ /* 0x000fe400078e0040 */
[----:B------:R-:W-:Y:S02]  /*2f10*/  IMAD.MOV.U32 R133, RZ, RZ, R66 ;  /* 0x000000ffff857224 */ /* 0x000fe400078e0042 */
[----:B------:R-:W-:Y:S02]  /*2f20*/  IMAD.MOV.U32 R84, RZ, RZ, R52 ;  /* 0x000000ffff547224 */ /* 0x000fe400078e0034 */
[----:B------:R-:W-:Y:S02]  /*2f30*/  IMAD.MOV.U32 R86, RZ, RZ, R56 ;  /* 0x000000ffff567224 */ /* 0x000fe400078e0038 */
[----:B------:R-:W-:Y:S01]  /*2f40*/  IMAD.MOV.U32 R87, RZ, RZ, R58 ;  /* 0x000000ffff577224 */ /* 0x000fe200078e003a */
[----:B------:R-:W-:Y:S06]  /*2f50*/  @!P5 BRA `(.L_x_363) ;  /* 0x000000000004d947 */ /* 0x000fec0003800000 */
[----:B------:R-:W-:Y:S01]  /*2f60*/  BPT.TRAP 0x1 ;  /* 0x000000040000795c */ /* 0x000fe20000300000 */
.L_x_363:
[----:B------:R-:W-:Y:S01]  /*2f70*/  IMAD R109, R232, 0x8, R22 ;  /* 0x00000008e86d7824 */ /* 0x000fe200078e0216 */
[----:B------:R-:W-:Y:S01]  /*2f80*/  SHF.L.U32 R124, R234, 0x1f, RZ ;  /* 0x0000001fea7c7819 */ /* 0x000fe200000006ff */
[----:B------:R-:W-:Y:S03]  /*2f90*/  BSSY B1, `(.L_x_364) ;  /* 0x0000003000017945 */ /* 0x000fe60003800000 */
[----:B------:R-:W1:Y:S02]  /*2fa0*/  SYNCS.PHASECHK.TRANS64.TRYWAIT P6, [R109+URZ+0x38890], R124 ;  /* 0x0388907c6d0075a7 */ /* 0x000e6400080c017f */
[----:B-1----:R-:W-:Y:S05]  /*2fb0*/  @!P6 BRA `(.L_x_365) ;  /* 0x0000022800b4e947 */ /* 0x002fea0003800000 */
.L_x_659:
[----:B------:R-:W-:Y:S05]  /*2fc0*/  BSYNC B1 ;  /* 0x0000000000017941 */ /* 0x000fea0003800000 */
.L_x_364:
[----:B------:R-:W-:Y:S04]  /*2fd0*/  BSSY B1, `(.L_x_366) ;  /* 0x00000e8000017945 */ /* 0x000fe80003800000 */
[----:B------:R-:W-:Y:S05]  /*2fe0*/  @P2 BRA `(.L_x_367) ;  /* 0x0000000c00982947 */ /* 0x000fea0003800000 */
[----:B------:R-:W-:Y:S01]  /*2ff0*/  IADD3 R138, P2, R44, R120, RZ ;  /* 0x000000782c8a7210 */ /* 0x000fe20007f5e0ff */
[----:B------:R-:W-:Y:S04]  /*3000*/  BSSY B2, `(.L_x_368) ;  /* 0x0000073000027945 */ /* 0x000fe80003800000 */
[----:B------:R-:W-:Y:S01]  /*3010*/  IMAD.X R139, R123, 0x1, R33, P2 ;  /* 0x000000017b8b7824 */ /* 0x000fe200010e0621 */
[----:B------:R-:W-:Y:S07]  /*3020*/  @P0 BRA `(.L_x_369) ;  /* 0x0000000400c00947 */ /* 0x000fee0003800000 */
[----:B0-----:R0:W2:Y:S01]  /*3030*/  LDS.128 R48, [R113+0x28400] ;  /* 0x0284000071307984 */ /* 0x0010a20000000c00 */
[----:B------:R-:W-:Y:S01]  /*3040*/  ISETP.GE.AND P2, PT, R18, R122, PT ;  /* 0x0000007a1200720c */ /* 0x000fe20003f46270 */
[----:B------:R-:W-:-:S12]  /*3050*/  BSSY B3, `(.L_x_370) ;  /* 0x0000069000037945 */ /* 0x000fd80003800000 */
[----:B0-----:R-:W-:Y:S05]  /*3060*/  @P2 BRA `(.L_x_371) ;  /* 0x00000004009c2947 */ /* 0x001fea0003800000 */
[----:B------:R-:W-:Y:S02]  /*3070*/  SHF.R.U32.HI R145, RZ, 0x8, R81 ;  /* 0x00000008ff917819 */ /* 0x000fe40000011651 */
[----:B------:R-:W-:Y:S02]  /*3080*/  SHF.R.U32.HI R80, RZ, 0x8, R83 ;  /* 0x00000008ff507819 */ /* 0x000fe40000011653 */
[----:B------:R-:W-:Y:S02]  /*3090*/  SHF.R.U32.HI R146, RZ, 0x10, R81 ;  /* 0x00000010ff927819 */ /* 0x000fe40000011651 */
[----:B------:R-:W-:Y:S02]  /*30a0*/  LOP3.LUT R82, R81, 0xff0000ff, RZ, 0xc0, !PT ;  /* 0xff0000ff51527812 */ /* 0x000fe400078ec0ff */
[----:B------:R-:W-:Y:S02]  /*30b0*/  SHF.R.U32.HI R143, RZ, 0x10, R83 ;  /* 0x00000010ff8f7819 */ /* 0x000fe40000011653 */
[----:B------:R-:W-:Y:S01]  /*30c0*/  LOP3.LUT R144, R83, 0xff0000ff, RZ, 0xc0, !PT ;  /* 0xff0000ff53907812 */ /* 0x000fe200078ec0ff */
[----:B------:R-:W-:Y:S01]  /*30d0*/  IMAD.SHL.U32 R83, R80, 0x100, RZ ;  /* 0x0000010050537824 */ /* 0x000fe200078e00ff */
[----:B------:R-:W-:Y:S01]  /*30e0*/  SHF.L.U32 R81, R145, 0x8, RZ ;  /* 0x0000000891517819 */ /* 0x000fe200000006ff */
[----:B--2---:R-:W-:Y:S01]  /*30f0*/  IMAD.MOV.U32 R80, RZ, RZ, R48 ;  /* 0x000000ffff507224 */ /* 0x004fe200078e0030 */
[----:B------:R-:W-:-:S02]  /*3100*/  SHF.L.U32 R143, R143, 0x10, RZ ;  /* 0x000000108f8f7819 */ /* 0x000fc400000006ff */
[----:B------:R-:W-:Y:S01]  /*3110*/  LOP3.LUT R82, R82, 0xff00, R81, 0xf8, !PT ;  /* 0x0000ff0052527812 */ /* 0x000fe200078ef851 */
[----:B------:R-:W-:Y:S01]  /*3120*/  IMAD.U32 R81, R146, 0x10000, RZ ;  /* 0x0001000092517824 */ /* 0x000fe200078e00ff */
[----:B------:R-:W-:Y:S02]  /*3130*/  LOP3.LUT R144, R144, 0xff00, R83, 0xf8, !PT ;  /* 0x0000ff0090907812 */ /* 0x000fe400078ef853 */
[----:B------:R-:W-:Y:S02]  /*3140*/  F2FP.F16.E4M3.UNPACK_B R48, R49 ;  /* 0x00000031ff30723e */ /* 0x000fe400020006ff */
[----:B------:R-:W-:Y:S02]  /*3150*/  F2FP.F16.E4M3.UNPACK_B R83, R151.H1 ;  /* 0x00000097ff53723e */ /* 0x000fe400030006ff */
[----:B------:R-:W-:Y:S01]  /*3160*/  LOP3.LUT R145, R82, 0xff0000, R81, 0xf8, !PT ;  /* 0x00ff000052917812 */ /* 0x000fe200078ef851 */
[--C-:B------:R-:W-:Y:S01]  /*3170*/  HADD2.F32 R81, -RZ, R48.reuse.H1_H1 ;  /* 0x30000030ff517230 */ /* 0x100fe20000004100 */
[----:B------:R-:W-:Y:S01]  /*3180*/  LOP3.LUT R148, R144, 0xff0000, R143, 0xf8, !PT ;  /* 0x00ff000090947812 */ /* 0x000fe200078ef88f */
[--C-:B------:R-:W-:Y:S01]  /*3190*/  HADD2.F32 R146, -RZ, R83.reuse.H0_H0 ;  /* 0x20000053ff927230 */ /* 0x100fe20000004100 */
[----:B------:R-:W-:Y:S01]  /*31a0*/  F2FP.F16.E4M3.UNPACK_B R143, R141.H1 ;  /* 0x0000008dff8f723e */ /* 0x000fe200030006ff */
[----:B------:R-:W-:Y:S01]  /*31b0*/  HADD2.F32 R48, -RZ, R48.H0_H0 ;  /* 0x20000030ff307230 */ /* 0x000fe20000004100 */
[----:B------:R-:W-:Y:S01]  /*31c0*/  F2FP.F16.E4M3.UNPACK_B R49, R49.H1 ;  /* 0x00000031ff31723e */ /* 0x000fe200030006ff */
[----:B------:R-:W-:-:S02]  /*31d0*/  HADD2.F32 R147, -RZ, R83.H1_H1 ;  /* 0x30000053ff937230 */ /* 0x000fc40000004100 */
[CC--:B------:R-:W-:Y:S01]  /*31e0*/  FMUL.FTZ R149, R81.reuse, R146.reuse ;  /* 0x0000009251957220 */ /* 0x0c0fe20000410000 */
[----:B------:R-:W-:Y:S02]  /*31f0*/  HADD2.F32 R144, -RZ, R143.H0_H0 ;  /* 0x2000008fff907230 */ /* 0x000fe40000004100 */
[C---:B------:R-:W-:Y:S01]  /*3200*/  FMUL.FTZ R150, R48.reuse, R146 ;  /* 0x0000009230967220 */ /* 0x040fe20000410000 */
[--C-:B------:R-:W-:Y:S01]  /*3210*/  HADD2.F32 R83, -RZ, R49.reuse.H1_H1 ;  /* 0x30000031ff537230 */ /* 0x100fe20000004100 */
[----:B------:R-:W-:Y:S01]  /*3220*/  F2FP.F16.E4M3.UNPACK_B R146, R151 ;  /* 0x00000097ff92723e */ /* 0x000fe200020006ff */
[----:B------:R-:W-:Y:S02]  /*3230*/  HADD2.F32 R82, -RZ, R49.H0_H0 ;  /* 0x20000031ff527230 */ /* 0x000fe40000004100 */
[-C--:B------:R-:W-:Y:S01]  /*3240*/  FFMA.FTZ R48, R48, R144.reuse, -R149 ;  /* 0x0000009030307223 */ /* 0x080fe20000010895 */
[----:B------:R-:W-:Y:S02]  /*3250*/  HADD2.F32 R143, -RZ, R143.H1_H1 ;  /* 0x3000008fff8f7230 */ /* 0x000fe40000004100 */
[----:B------:R-:W-:Y:S01]  /*3260*/  FFMA.FTZ R49, R81, R144, R150 ;  /* 0x0000009051317223 */ /* 0x000fe20000010096 */
[CC--:B------:R-:W-:Y:S01]  /*3270*/  FMUL.FTZ R149, R83.reuse, R147.reuse ;  /* 0x0000009353957220 */ /* 0x0c0fe20000410000 */
[C---:B------:R-:W-:Y:S01]  /*3280*/  FMUL.FTZ R154, R82.reuse, R147 ;  /* 0x00000093529a7220 */ /* 0x040fe20000410000 */
[-C--:B------:R-:W-:Y:S01]  /*3290*/  F2FP.F16.E4M3.UNPACK_B R81, R80.reuse.H1 ;  /* 0x00000050ff51723e */ /* 0x080fe200030006ff */
[----:B------:R-:W-:Y:S01]  /*32a0*/  HADD2.F32 R144, -RZ, R146.H1_H1 ;  /* 0x30000092ff907230 */ /* 0x000fe20000004100 */
[----:B------:R-:W-:Y:S01]  /*32b0*/  F2FP.F16.E4M3.UNPACK_B R80, R80 ;  /* 0x00000050ff50723e */ /* 0x000fe200020006ff */
[-C--:B------:R-:W-:Y:S01]  /*32c0*/  FFMA.FTZ R151, R82, R143.reuse, -R149 ;  /* 0x0000008f52977223 */ /* 0x080fe20000010895 */
[----:B------:R-:W-:Y:S01]  /*32d0*/  FFMA.FTZ R154, R83, R143, R154 ;  /* 0x0000008f539a7223 */ /* 0x000fe2000001009a */
[----:B------:R-:W-:Y:S01]  /*32e0*/  F2FP.F16.E4M3.UNPACK_B R141, R141 ;  /* 0x0000008dff8d723e */ /* 0x000fe200020006ff */
[----:B------:R-:W-:-:S02]  /*32f0*/  HADD2.F32 R82, -RZ, R81.H0_H0 ;  /* 0x20000051ff527230 */ /* 0x000fc40000004100 */
[----:B------:R-:W-:Y:S01]  /*3300*/  HADD2.F32 R83, -RZ, R81.H1_H1 ;  /* 0x30000051ff537230 */ /* 0x000fe20000004100 */
[----:B------:R-:W-:Y:S01]  /*3310*/  F2FP.SATFINITE.E4M3.F32.PACK_AB_MERGE_C R156, R154, R151, RZ ;  /* 0x000000979a9c723e */ /* 0x000fe200048070ff */
[----:B------:R-:W-:Y:S02]  /*3320*/  HADD2.F32 R81, -RZ, R80.H0_H0 ;  /* 0x20000050ff517230 */ /* 0x000fe40000004100 */
[-C--:B------:R-:W-:Y:S01]  /*3330*/  FMUL.FTZ R150, R82, R144.reuse ;  /* 0x0000009052967220 */ /* 0x080fe20000410000 */
[----:B------:R-:W-:Y:S02]  /*3340*/  HADD2.F32 R146, -RZ, R146.H0_H0 ;  /* 0x20000092ff927230 */ /* 0x000fe40000004100 */
[----:B------:R-:W-:Y:S01]  /*3350*/  FMUL.FTZ R149, R83, R144 ;  /* 0x0000009053957220 */ /* 0x000fe20000410000 */
[----:B------:R-:W-:Y:S01]  /*3360*/  HADD2.F32 R80, -RZ, R80.H1_H1 ;  /* 0x30000050ff507230 */ /* 0x000fe20000004100 */
[----:B------:R-:W-:Y:S01]  /*3370*/  F2FP.SATFINITE.E4M3.F32.PACK_AB_MERGE_C R49, R49, R48, R156 ;  /* 0x000000303131723e */ /* 0x000fe2000480709c */
[----:B------:R-:W-:-:S02]  /*3380*/  HADD2.F32 R143, -RZ, R141.H1_H1 ;  /* 0x3000008dff8f7230 */ /* 0x000fc40000004100 */
[-C--:B------:R-:W-:Y:S01]  /*3390*/  FMUL.FTZ R147, R81, R146.reuse ;  /* 0x0000009251937220 */ /* 0x080fe20000410000 */
[----:B------:R-:W-:Y:S02]  /*33a0*/  HADD2.F32 R141, -RZ, R141.H0_H0 ;  /* 0x2000008dff8d7230 */ /* 0x000fe40000004100 */
[----:B------:R-:W-:Y:S01]  /*33b0*/  FMUL.FTZ R144, R80, R146 ;  /* 0x0000009250907220 */ /* 0x000fe20000410000 */
[-C--:B------:R-:W-:Y:S01]  /*33c0*/  FFMA.FTZ R82, R82, R143.reuse, -R149 ;  /* 0x0000008f52527223 */ /* 0x080fe20000010895 */
[----:B------:R-:W-:Y:S02]  /*33d0*/  FFMA.FTZ R83, R83, R143, R150 ;  /* 0x0000008f53537223 */ /* 0x000fe40000010096 */
[----:B------:R-:W-:Y:S01]  /*33e0*/  FFMA.FTZ R149, R81, R141, -R144 ;  /* 0x0000008d51957223 */ /* 0x000fe20000010890 */
[----:B------:R-:W-:Y:S01]  /*33f0*/  F2FP.F16.E4M3.UNPACK_B R81, R51.H1 ;  /* 0x00000033ff51723e */ /* 0x000fe200030006ff */
[----:B------:R-:W-:Y:S01]  /*3400*/  FFMA.FTZ R150, R80, R141, R147 ;  /* 0x0000008d50967223 */ /* 0x000fe20000010093 */
[----:B------:R-:W-:-:S02]  /*3410*/  F2FP.F16.E4M3.UNPACK_B R144, R148.H1 ;  /* 0x00000094ff90723e */ /* 0x000fc400030006ff */
[----:B------:R-:W-:Y:S01]  /*3420*/  F2FP.SATFINITE.E4M3.F32.PACK_AB_MERGE_C R155, R83, R82, RZ ;  /* 0x00000052539b723e */ /* 0x000fe200048070ff */
[--C-:B------:R-:W-:Y:S01]  /*3430*/  HADD2.F32 R83, -RZ, R81.reuse.H1_H1 ;  /* 0x30000051ff537230 */ /* 0x100fe20000004100 */
[-C--:B------:R-:W-:Y:S01]  /*3440*/  F2FP.F16.E4M3.UNPACK_B R141, R145.reuse.H1 ;  /* 0x00000091ff8d723e */ /* 0x080fe200030006ff */
[----:B------:R-:W-:Y:S01]  /*3450*/  HADD2.F32 R147, -RZ, R144.H1_H1 ;  /* 0x30000090ff937230 */ /* 0x000fe20000004100 */
[----:B------:R-:W-:Y:S01]  /*3460*/  F2FP.F16.E4M3.UNPACK_B R80, R50.H1 ;  /* 0x00000032ff50723e */ /* 0x000fe200030006ff */
[----:B------:R-:W-:Y:S01]  /*3470*/  HADD2.F32 R82, -RZ, R81.H0_H0 ;  /* 0x20000051ff527230 */ /* 0x000fe20000004100 */
[----:B------:R-:W-:Y:S01]  /*3480*/  F2FP.F16.E4M3.UNPACK_B R148, R148 ;  /* 0x00000094ff94723e */ /* 0x000fe200020006ff */
[----:B------:R-:W-:Y:S01]  /*3490*/  HADD2.F32 R143, -RZ, R141.H1_H1 ;  /* 0x3000008dff8f7230 */ /* 0x000fe20000004100 */
[----:B------:R-:W-:Y:S01]  /*34a0*/  F2FP.F16.E4M3.UNPACK_B R145, R145 ;  /* 0x00000091ff91723e */ /* 0x000fe200020006ff */
[----:B------:R-:W-:Y:S02]  /*34b0*/  HADD2.F32 R81, -RZ, R80.H1_H1 ;  /* 0x30000050ff517230 */ /* 0x000fe40000004100 */
[----:B------:R-:W-:Y:S01]  /*34c0*/  FMUL.FTZ R151, R83, R147 ;  /* 0x0000009353977220 */ /* 0x000fe20000410000 */
[----:B------:R-:W-:-:S02]  /*34d0*/  HADD2.F32 R146, -RZ, R148.H1_H1 ;  /* 0x30000094ff927230 */ /* 0x000fc40000004100 */
[C---:B------:R-:W-:Y:S01]  /*34e0*/  FMUL.FTZ R154, R82.reuse, R147 ;  /* 0x00000093529a7220 */ /* 0x040fe20000410000 */
[----:B------:R-:W-:Y:S02]  /*34f0*/  HADD2.F32 R80, -RZ, R80.H0_H0 ;  /* 0x20000050ff507230 */ /* 0x000fe40000004100 */
[----:B------:R-:W-:Y:S01]  /*3500*/  FFMA.FTZ R151, R82, R143, -R151 ;  /* 0x0000008f52977223 */ /* 0x000fe20000010897 */
[----:B------:R-:W-:Y:S02]  /*3510*/  HADD2.F32 R82, -RZ, R145.H1_H1 ;  /* 0x30000091ff527230 */ /* 0x000fe40000004100 */
[-C--:B------:R-:W-:Y:S01]  /*3520*/  FMUL.FTZ R147, R81, R146.reuse ;  /* 0x0000009251937220 */ /* 0x080fe20000410000 */
[----:B------:R-:W-:Y:S01]  /*3530*/  F2FP.F16.E4M3.UNPACK_B R51, R51 ;  /* 0x00000033ff33723e */ /* 0x000fe200020006ff */
[C---:B------:R-:W-:Y:S01]  /*3540*/  FMUL.FTZ R146, R80.reuse, R146 ;  /* 0x0000009250927220 */ /* 0x040fe20000410000 */
[----:B------:R-:W-:Y:S01]  /*3550*/  F2FP.F16.E4M3.UNPACK_B R50, R50 ;  /* 0x00000032ff32723e */ /* 0x000fe200020006ff */
[----:B------:R-:W-:Y:S01]  /*3560*/  FFMA.FTZ R147, R80, R82, -R147 ;  /* 0x0000005250937223 */ /* 0x000fe20000010893 */
[----:B------:R-:W-:-:S02]  /*3570*/  HADD2.F32 R144, -RZ, R144.H0_H0 ;  /* 0x20000090ff907230 */ /* 0x000fc40000004100 */
[----:B------:R-:W-:Y:S01]  /*3580*/  FFMA.FTZ R146, R81, R82, R146 ;  /* 0x0000005251927223 */ /* 0x000fe20000010092 */
[--C-:B------:R-:W-:Y:S02]  /*3590*/  HADD2.F32 R80, -RZ, R51.reuse.H0_H0 ;  /* 0x20000033ff507230 */ /* 0x100fe40000004100 */
[----:B------:R-:W-:Y:S01]  /*35a0*/  FFMA.FTZ R154, R83, R143, R154 ;  /* 0x0000008f539a7223 */ /* 0x000fe2000001009a */
[----:B------:R-:W-:Y:S01]  /*35b0*/  HADD2.F32 R81, -RZ, R51.H1_H1 ;  /* 0x30000033ff517230 */ /* 0x000fe20000004100 */
[----:B------:R-:W-:Y:S01]  /*35c0*/  F2FP.SATFINITE.E4M3.F32.PACK_AB_MERGE_C R48, R150, R149, R155 ;  /* 0x000000959630723e */ /* 0x000fe2000480709b */
[--C-:B------:R-:W-:Y:S01]  /*35d0*/  HADD2.F32 R51, -RZ, R50.reuse.H0_H0 ;  /* 0x20000032ff337230 */ /* 0x100fe20000004100 */
[----:B------:R-:W-:Y:S01]  /*35e0*/  F2FP.SATFINITE.E4M3.F32.PACK_AB_MERGE_C R146, R146, R147, RZ ;  /* 0x000000939292723e */ /* 0x000fe200048070ff */
[----:B------:R-:W-:Y:S02]  /*35f0*/  HADD2.F32 R50, -RZ, R50.H1_H1 ;  /* 0x30000032ff327230 */ /* 0x000fe40000004100 */
[----:B------:R-:W-:Y:S01]  /*3600*/  FMUL.FTZ R143, R81, R144 ;  /* 0x00000090518f7220 */ /* 0x000fe20000410000 */
[----:B------:R-:W-:-:S02]  /*3610*/  HADD2.F32 R148, -RZ, R148.H0_H0 ;  /* 0x20000094ff947230 */ /* 0x000fc40000004100 */
[----:B------:R-:W-:Y:S01]  /*3620*/  FMUL.FTZ R144, R80, R144 ;  /* 0x0000009050907220 */ /* 0x000fe20000410000 */
[----:B------:R-:W-:Y:S01]  /*3630*/  HADD2.F32 R141, -RZ, R141.H0_H0 ;  /* 0x2000008dff8d7230 */ /* 0x000fe20000004100 */
[----:B------:R-:W-:Y:S01]  /*3640*/  F2FP.SATFINITE.E4M3.F32.PACK_AB_MERGE_C R151, R154, R151, RZ ;  /* 0x000000979a97723e */ /* 0x000fe200048070ff */
[----:B------:R-:W-:Y:S02]  /*3650*/  HADD2.F32 R145, -RZ, R145.H0_H0 ;  /* 0x20000091ff917230 */ /* 0x000fe40000004100 */
[-C--:B------:R-:W-:Y:S01]  /*3660*/  FMUL.FTZ R82, R50, R148.reuse ;  /* 0x0000009432527220 */ /* 0x080fe20000410000 */
[----:B------:R-:W-:Y:S01]  /*3670*/  FMUL.FTZ R83, R51, R148 ;  /* 0x0000009433537220 */ /* 0x000fe20000410000 */
[-C--:B------:R-:W-:Y:S01]  /*3680*/  FFMA.FTZ R143, R80, R141.reuse, -R143 ;  /* 0x0000008d508f7223 */ /* 0x080fe2000001088f */
[----:B------:R-:W-:Y:S01]  /*3690*/  FFMA.FTZ R144, R81, R141, R144 ;  /* 0x0000008d51907223 */ /* 0x000fe20000010090 */
[-C--:B------:R-:W-:Y:S01]  /*36a0*/  FFMA.FTZ R82, R51, R145.reuse, -R82 ;  /* 0x0000009133527223 */ /* 0x080fe20000010852 */
[----:B------:R-:W-:-:S03]  /*36b0*/  FFMA.FTZ R83, R50, R145, R83 ;  /* 0x0000009132537223 */ /* 0x000fc60000010053 */
[----:B------:R-:W-:Y:S02]  /*36c0*/  F2FP.SATFINITE.E4M3.F32.PACK_AB_MERGE_C R51, R144, R143, R151 ;  /* 0x0000008f9033723e */ /* 0x000fe40004807097 */
[----:B------:R-:W-:-:S07]  /*36d0*/  F2FP.SATFINITE.E4M3.F32.PACK_AB_MERGE_C R50, R83, R82, R146 ;  /* 0x000000525332723e */ /* 0x000fce0004807092 */
.L_x_371:
[----:B------:R-:W-:Y:S05]  /*36e0*/  BSYNC B3 ;  /* 0x0000000000037941 */ /* 0x000fea0003800000 */
.L_x_370:
[----:B------:R-:W-:Y:S02]  /*36f0*/  ULDC.64 UR4, c[0x0][0x2e8] ;  /* 0x0000ba0000047ab9 */ /* 0x000fe40000000a00 */
[----:B------:R-:W-:-:S04]  /*3700*/  IADD3 R80, P2, P6, R138, UR4, R100 ;  /* 0x000000048a507c10 */ /* 0x000fc8000fe5e064 */
[----:B------:R-:W-:-:S05]  /*3710*/  IADD3.X R81, R139, UR5, R40, P2, P6 ;  /* 0x000000058b517c10 */ /* 0x000fca00097ec428 */
[----:B--2---:R2:W-:Y:S04]  /*3720*/  STG.E.128 desc[UR42][R80.64], R48 ;  /* 0x0000003050007986 */ /* 0x0045e8000c101d2a */
.L_x_369:
[----:B------:R-:W-:Y:S05]  /*3730*/  BSYNC B2 ;  /* 0x0000000000027941 */ /* 0x000fea0003800000 */
.L_x_368:
[----:B------:R-:W-:Y:S05]  /*3740*/  @P1 BRA `(.L_x_367) ;  /* 0x0000000400c01947 */ /* 0x000fea0003800000 */
[----:B0-2---:R0:W2:Y:S01]  /*3750*/  LDS.128 R48, [R113+0x2c400] ;  /* 0x02c4000071307984 */ /* 0x0050a20000000c00 */
[----:B------:R-:W-:Y:S01]  /*3760*/  ISETP.GE.AND P2, PT, R233, R122, PT ;  /* 0x0000007ae900720c */ /* 0x000fe20003f46270 */
[----:B------:R-:W-:-:S12]  /*3770*/  BSSY B2, `(.L_x_372) ;  /* 0x0000069000027945 */ /* 0x000fd80003800000 */
[----:B0-----:R-:W-:Y:S05]  /*3780*/  @P2 BRA `(.L_x_373) ;  /* 0x00000004009c2947 */ /* 0x001fea0003800000 */
[----:B------:R-:W-:Y:S02]  /*3790*/  SHF.R.U32.HI R83, RZ, 0x8, R77 ;  /* 0x00000008ff537819 */ /* 0x000fe4000001164d */
[----:B------:R-:W-:Y:S02]  /*37a0*/  SHF.R.U32.HI R76, RZ, 0x8, R79 ;  /* 0x00000008ff4c7819 */ /* 0x000fe4000001164f */
[----:B------:R-:W-:Y:S02]  /*37b0*/  LOP3.LUT R78, R77, 0xff0000ff, RZ, 0xc0, !PT ;  /* 0xff0000ff4d4e7812 */ /* 0x000fe400078ec0ff */
[----:B------:R-:W-:Y:S01]  /*37c0*/  SHF.R.U32.HI R82, RZ, 0x10, R77 ;  /* 0x00000010ff527819 */ /* 0x000fe2000001164d */
[----:B------:R-:W-:Y:S01]  /*37d0*/  IMAD.SHL.U32 R77, R83, 0x100, RZ ;  /* 0x00000100534d7824 */ /* 0x000fe200078e00ff */
[----:B------:R-:W-:Y:S02]  /*37e0*/  LOP3.LUT R80, R79, 0xff0000ff, RZ, 0xc0, !PT ;  /* 0xff0000ff4f507812 */ /* 0x000fe400078ec0ff */
[----:B------:R-:W-:Y:S01]  /*37f0*/  SHF.R.U32.HI R81, RZ, 0x10, R79 ;  /* 0x00000010ff517819 */ /* 0x000fe2000001164f */
[----:B------:R-:W-:Y:S01]  /*3800*/  IMAD.SHL.U32 R79, R76, 0x100, RZ ;  /* 0x000001004c4f7824 */ /* 0x000fe200078e00ff */
[----:B------:R-:W-:Y:S01]  /*3810*/  LOP3.LUT R77, R78, 0xff00, R77, 0xf8, !PT ;  /* 0x0000ff004e4d7812 */ /* 0x000fe200078ef84d */
[----:B--2---:R-:W-:Y:S01]  /*3820*/  IMAD.MOV.U32 R76, RZ, RZ, R48 ;  /* 0x000000ffff4c7224 */ /* 0x004fe200078e0030 */
[----:B------:R-:W-:Y:S01]  /*3830*/  SHF.L.U32 R78, R82, 0x10, RZ ;  /* 0x00000010524e7819 */ /* 0x000fe200000006ff */
[----:B------:R-:W-:Y:S01]  /*3840*/  IMAD.U32 R81, R81, 0x10000, RZ ;  /* 0x0001000051517824 */ /* 0x000fe200078e00ff */
[----:B------:R-:W-:-:S02]  /*3850*/  LOP3.LUT R80, R80, 0xff00, R79, 0xf8, !PT ;  /* 0x0000ff0050507812 */ /* 0x000fc400078ef84f */
        /* <DEDUP_REMOVED lines=11> */
[--C-:B------:R-:W-:Y:S02]  /*3910*/  HADD2.F32 R81, -RZ, R80.reuse.H0_H0 ;  /* 0x20000050ff517230 */ /* 0x100fe40000004100 */
[----:B------:R-:W-:Y:S01]  /*3920*/  FMUL.FTZ R144, R48, R83 ;  /* 0x0000005330907220 */ /* 0x000fe20000410000 */
[--C-:B------:R-:W-:Y:S01]  /*3930*/  HADD2.F32 R79, -RZ, R49.reuse.H1_H1 ;  /* 0x30000031ff4f7230 */ /* 0x100fe20000004100 */
[----:B------:R-:W-:Y:S01]  /*3940*/  F2FP.F16.E4M3.UNPACK_B R140, R140 ;  /* 0x0000008cff8c723e */ /* 0x000fe200020006ff */
[----:B------:R-:W-:Y:S02]  /*3950*/  HADD2.F32 R78, -RZ, R49.H0_H0 ;  /* 0x20000031ff4e7230 */ /* 0x000fe40000004100 */
[----:B------:R-:W-:Y:S01]  /*3960*/  FFMA.FTZ R49, R77, R81, R144 ;  /* 0x000000514d317223 */ /* 0x000fe20000010090 */
[----:B------:R-:W-:Y:S02]  /*3970*/  HADD2.F32 R80, -RZ, R80.H1_H1 ;  /* 0x30000050ff507230 */ /* 0x000fe40000004100 */
[CC--:B------:R-:W-:Y:S01]  /*3980*/  FMUL.FTZ R83, R79.reuse, R141.reuse ;  /* 0x0000008d4f537220 */ /* 0x0c0fe20000410000 */
[----:B------:R-:W-:Y:S01]  /*3990*/  F2FP.F16.E4M3.UNPACK_B R77, R76.H1 ;  /* 0x0000004cff4d723e */ /* 0x000fe200030006ff */
[----:B------:R-:W-:Y:S01]  /*39a0*/  FMUL.FTZ R146, R78, R141 ;  /* 0x0000008d4e927220 */ /* 0x000fe20000410000 */
[----:B------:R-:W-:Y:S01]  /*39b0*/  FFMA.FTZ R48, R48, R81, -R145 ;  /* 0x0000005130307223 */ /* 0x000fe20000010891 */
[----:B------:R-:W-:Y:S01]  /*39c0*/  FFMA.FTZ R145, R78, R80, -R83 ;  /* 0x000000504e917223 */ /* 0x000fe20000010853 */
[----:B------:R-:W-:Y:S01]  /*39d0*/  F2FP.F16.E4M3.UNPACK_B R76, R76 ;  /* 0x0000004cff4c723e */ /* 0x000fe200020006ff */
[----:B------:R-:W-:Y:S01]  /*39e0*/  FFMA.FTZ R148, R79, R80, R146 ;  /* 0x000000504f947223 */ /* 0x000fe20000010092 */
[----:B------:R-:W-:Y:S01]  /*39f0*/  F2FP.F16.E4M3.UNPACK_B R129, R129 ;  /* 0x00000081ff81723e */ /* 0x000fe200020006ff */
[----:B------:R-:W-:-:S02]  /*3a00*/  HADD2.F32 R81, -RZ, R140.H1_H1 ;  /* 0x3000008cff517230 */ /* 0x000fc40000004100 */
[--C-:B------:R-:W-:Y:S01]  /*3a10*/  HADD2.F32 R78, -RZ, R77.reuse.H0_H0 ;  /* 0x2000004dff4e7230 */ /* 0x100fe20000004100 */
[----:B------:R-:W-:Y:S01]  /*3a20*/  F2FP.SATFINITE.E4M3.F32.PACK_AB_MERGE_C R150, R148, R145, RZ ;  /* 0x000000919496723e */ /* 0x000fe200048070ff */
[----:B------:R-:W-:Y:S02]  /*3a30*/  HADD2.F32 R79, -RZ, R77.H1_H1 ;  /* 0x3000004dff4f7230 */ /* 0x000fe40000004100 */
[----:B------:R-:W-:Y:S02]  /*3a40*/  HADD2.F32 R77, -RZ, R76.H0_H0 ;  /* 0x2000004cff4d7230 */ /* 0x000fe40000004100 */
[-C--:B------:R-:W-:Y:S01]  /*3a50*/  FMUL.FTZ R146, R78, R81.reuse ;  /* 0x000000514e927220 */ /* 0x080fe20000410000 */
[----:B------:R-:W-:Y:S02]  /*3a60*/  HADD2.F32 R80, -RZ, R129.H1_H1 ;  /* 0x30000081ff507230 */ /* 0x000fe40000004100 */
[----:B------:R-:W-:Y:S01]  /*3a70*/  FMUL.FTZ R83, R79, R81 ;  /* 0x000000514f537220 */ /* 0x000fe20000410000 */
[----:B------:R-:W-:Y:S01]  /*3a80*/  HADD2.F32 R140, -RZ, R140.H0_H0 ;  /* 0x2000008cff8c7230 */ /* 0x000fe20000004100 */
[----:B------:R-:W-:Y:S01]  /*3a90*/  F2FP.SATFINITE.E4M3.F32.PACK_AB_MERGE_C R49, R49, R48, R150 ;  /* 0x000000303131723e */ /* 0x000fe20004807096 */
[----:B------:R-:W-:-:S02]  /*3aa0*/  HADD2.F32 R76, -RZ, R76.H1_H1 ;  /* 0x3000004cff4c7230 */ /* 0x000fc40000004100 */
[-C--:B------:R-:W-:Y:S01]  /*3ab0*/  FFMA.FTZ R83, R78, R80.reuse, -R83 ;  /* 0x000000504e537223 */ /* 0x080fe20000010853 */
[----:B------:R-:W-:Y:S02]  /*3ac0*/  HADD2.F32 R129, -RZ, R129.H0_H0 ;  /* 0x20000081ff817230 */ /* 0x000fe40000004100 */
[----:B------:R-:W-:Y:S01]  /*3ad0*/  FFMA.FTZ R146, R79, R80, R146 ;  /* 0x000000504f927223 */ /* 0x000fe20000010092 */
[CC--:B------:R-:W-:Y:S01]  /*3ae0*/  FMUL.FTZ R81, R77.reuse, R140.reuse ;  /* 0x0000008c4d517220 */ /* 0x0c0fe20000410000 */
[----:B------:R-:W-:Y:S01]  /*3af0*/  FMUL.FTZ R144, R76, R140 ;  /* 0x0000008c4c907220 */ /* 0x000fe20000410000 */
[----:B------:R-:W-:Y:S02]  /*3b00*/  F2FP.F16.E4M3.UNPACK_B R80, R82.H1 ;  /* 0x00000052ff50723e */ /* 0x000fe400030006ff */
[----:B------:R-:W-:Y:S01]  /*3b10*/  F2FP.SATFINITE.E4M3.F32.PACK_AB_MERGE_C R149, R146, R83, RZ ;  /* 0x000000539295723e */ /* 0x000fe200048070ff */
[----:B------:R-:W-:Y:S01]  /*3b20*/  FFMA.FTZ R144, R77, R129, -R144 ;  /* 0x000000814d907223 */ /* 0x000fe20000010890 */
[----:B------:R-:W-:Y:S01]  /*3b30*/  F2FP.F16.E4M3.UNPACK_B R77, R51.H1 ;  /* 0x00000033ff4d723e */ /* 0x000fe200030006ff */
[----:B------:R-:W-:Y:S01]  /*3b40*/  FFMA.FTZ R141, R76, R129, R81 ;  /* 0x000000814c8d7223 */ /* 0x000fe20000010051 */
[-C--:B------:R-:W-:Y:S01]  /*3b50*/  F2FP.F16.E4M3.UNPACK_B R83, R143.reuse.H1 ;  /* 0x0000008fff53723e */ /* 0x080fe200030006ff */
[----:B------:R-:W-:Y:S01]  /*3b60*/  HADD2.F32 R81, -RZ, R80.H1_H1 ;  /* 0x30000050ff517230 */ /* 0x000fe20000004100 */
[----:B------:R-:W-:Y:S01]  /*3b70*/  F2FP.F16.E4M3.UNPACK_B R76, R50.H1 ;  /* 0x00000032ff4c723e */ /* 0x000fe200030006ff */
[----:B------:R-:W-:Y:S01]  /*3b80*/  HADD2.F32 R79, -RZ, R77.H1_H1 ;  /* 0x3000004dff4f7230 */ /* 0x000fe20000004100 */
[----:B------:R-:W-:Y:S01]  /*3b90*/  F2FP.F16.E4M3.UNPACK_B R143, R143 ;  /* 0x0000008fff8f723e */ /* 0x000fe200020006ff */
[----:B------:R-:W-:Y:S01]  /*3ba0*/  HADD2.F32 R140, -RZ, R83.H1_H1 ;  /* 0x30000053ff8c7230 */ /* 0x000fe20000004100 */
[----:B------:R-:W-:Y:S01]  /*3bb0*/  F2FP.F16.E4M3.UNPACK_B R82, R82 ;  /* 0x00000052ff52723e */ /* 0x000fe200020006ff */
[----:B------:R-:W-:Y:S01]  /*3bc0*/  HADD2.F32 R78, -RZ, R77.H0_H0 ;  /* 0x2000004dff4e7230 */ /* 0x000fe20000004100 */
[----:B------:R-:W-:Y:S01]  /*3bd0*/  F2FP.F16.E4M3.UNPACK_B R51, R51 ;  /* 0x00000033ff33723e */ /* 0x000fe200020006ff */
[----:B------:R-:W-:-:S02]  /*3be0*/  HADD2.F32 R77, -RZ, R76.H1_H1 ;  /* 0x3000004cff4d7230 */ /* 0x000fc40000004100 */
[-C--:B------:R-:W-:Y:S01]  /*3bf0*/  FMUL.FTZ R145, R79, R140.reuse ;  /* 0x0000008c4f917220 */ /* 0x080fe20000410000 */
[--C-:B------:R-:W-:Y:S02]  /*3c00*/  HADD2.F32 R129, -RZ, R143.reuse.H1_H1 ;  /* 0x3000008fff817230 */ /* 0x100fe40000004100 */
[C---:B------:R-:W-:Y:S01]  /*3c10*/  FMUL.FTZ R146, R78.reuse, R140 ;  /* 0x0000008c4e927220 */ /* 0x040fe20000410000 */
[----:B------:R-:W-:Y:S02]  /*3c20*/  HADD2.F32 R76, -RZ, R76.H0_H0 ;  /* 0x2000004cff4c7230 */ /* 0x000fe40000004100 */
[----:B------:R-:W-:Y:S01]  /*3c30*/  FFMA.FTZ R147, R78, R81, -R145 ;  /* 0x000000514e937223 */ /* 0x000fe20000010891 */
[----:B------:R-:W-:Y:S02]  /*3c40*/  HADD2.F32 R78, -RZ, R82.H1_H1 ;  /* 0x30000052ff4e7230 */ /* 0x000fe40000004100 */
[-C--:B------:R-:W-:Y:S01]  /*3c50*/  FMUL.FTZ R145, R77, R129.reuse ;  /* 0x000000814d917220 */ /* 0x080fe20000410000 */
[----:B------:R-:W-:Y:S01]  /*3c60*/  F2FP.F16.E4M3.UNPACK_B R50, R50 ;  /* 0x00000032ff32723e */ /* 0x000fe200020006ff */
[----:B------:R-:W-:Y:S01]  /*3c70*/  FMUL.FTZ R140, R76, R129 ;  /* 0x000000814c8c7220 */ /* 0x000fe20000410000 */
[----:B------:R-:W-:-:S02]  /*3c80*/  HADD2.F32 R143, -RZ, R143.H0_H0 ;  /* 0x2000008fff8f7230 */ /* 0x000fc40000004100 */
[-C--:B------:R-:W-:Y:S01]  /*3c90*/  FFMA.FTZ R145, R76, R78.reuse, -R145 ;  /* 0x0000004e4c917223 */ /* 0x080fe20000010891 */
[--C-:B------:R-:W-:Y:S02]  /*3ca0*/  HADD2.F32 R76, -RZ, R51.reuse.H0_H0 ;  /* 0x20000033ff4c7230 */ /* 0x100fe40000004100 */
[----:B------:R-:W-:Y:S01]  /*3cb0*/  FFMA.FTZ R140, R77, R78, R140 ;  /* 0x0000004e4d8c7223 */ /* 0x000fe2000001008c */
[----:B------:R-:W-:Y:S02]  /*3cc0*/  HADD2.F32 R77, -RZ, R51.H1_H1 ;  /* 0x30000033ff4d7230 */ /* 0x000fe40000004100 */
[----:B------:R-:W-:Y:S01]  /*3cd0*/  FFMA.FTZ R148, R79, R81, R146 ;  /* 0x000000514f947223 */ /* 0x000fe20000010092 */
[--C-:B------:R-:W-:Y:S01]  /*3ce0*/  HADD2.F32 R51, -RZ, R50.reuse.H0_H0 ;  /* 0x20000032ff337230 */ /* 0x100fe20000004100 */
[----:B------:R-:W-:Y:S01]  /*3cf0*/  F2FP.SATFINITE.E4M3.F32.PACK_AB_MERGE_C R48, R141, R144, R149 ;  /* 0x000000908d30723e */ /* 0x000fe20004807095 */
[----:B------:R-:W-:Y:S01]  /*3d00*/  HADD2.F32 R50, -RZ, R50.H1_H1 ;  /* 0x30000032ff327230 */ /* 0x000fe20000004100 */
[----:B------:R-:W-:Y:S01]  /*3d10*/  F2FP.SATFINITE.E4M3.F32.PACK_AB_MERGE_C R140, R140, R145, RZ ;  /* 0x000000918c8c723e */ /* 0x000fe200048070ff */
[----:B------:R-:W-:Y:S01]  /*3d20*/  HADD2.F32 R83, -RZ, R83.H0_H0 ;  /* 0x20000053ff537230 */ /* 0x000fe20000004100 */
[----:B------:R-:W-:Y:S01]  /*3d30*/  F2FP.SATFINITE.E4M3.F32.PACK_AB_MERGE_C R147, R148, R147, RZ ;  /* 0x000000939493723e */ /* 0x000fe200048070ff */
[----:B------:R-:W-:-:S02]  /*3d40*/  HADD2.F32 R80, -RZ, R80.H0_H0 ;  /* 0x20000050ff507230 */ /* 0x000fc40000004100 */
[----:B------:R-:W-:Y:S01]  /*3d50*/  FMUL.FTZ R78, R50, R143 ;  /* 0x0000008f324e7220 */ /* 0x000fe20000410000 */
[----:B------:R-:W-:Y:S02]  /*3d60*/  HADD2.F32 R82, -RZ, R82.H0_H0 ;  /* 0x20000052ff527230 */ /* 0x000fe40000004100 */
[-C--:B------:R-:W-:Y:S01]  /*3d70*/  FMUL.FTZ R79, R77, R83.reuse ;  /* 0x000000534d4f7220 */ /* 0x080fe20000410000 */
[C---:B------:R-:W-:Y:S01]  /*3d80*/  FMUL.FTZ R146, R76.reuse, R83 ;  /* 0x000000534c927220 */ /* 0x040fe20000410000 */
[----:B------:R-:W-:Y:S02]  /*3d90*/  FMUL.FTZ R143, R51, R143 ;  /* 0x0000008f338f7220 */ /* 0x000fe40000410000 */
[-C--:B------:R-:W-:Y:S01]  /*3da0*/  FFMA.FTZ R79, R76, R80.reuse, -R79 ;  /* 0x000000504c4f7223 */ /* 0x080fe2000001084f */
[----:B------:R-:W-:Y:S01]  /*3db0*/  FFMA.FTZ R146, R77, R80, R146 ;  /* 0x000000504d927223 */ /* 0x000fe20000010092 */
[-C--:B------:R-:W-:Y:S01]  /*3dc0*/  FFMA.FTZ R78, R51, R82.reuse, -R78 ;  /* 0x00000052334e7223 */ /* 0x080fe2000001084e */
[----:B------:R-:W-:-:S03]  /*3dd0*/  FFMA.FTZ R143, R50, R82, R143 ;  /* 0x00000052328f7223 */ /* 0x000fc6000001008f */
[----:B------:R-:W-:Y:S02]  /*3de0*/  F2FP.SATFINITE.E4M3.F32.PACK_AB_MERGE_C R51, R146, R79, R147 ;  /* 0x0000004f9233723e */ /* 0x000fe40004807093 */
[----:B------:R-:W-:-:S07]  /*3df0*/  F2FP.SATFINITE.E4M3.F32.PACK_AB_MERGE_C R50, R143, R78, R140 ;  /* 0x0000004e8f32723e */ /* 0x000fce000480708c */
.L_x_373:
[----:B------:R-:W-:Y:S05]  /*3e00*/  BSYNC B2 ;  /* 0x0000000000027941 */ /* 0x000fea0003800000 */
.L_x_372:
[----:B------:R-:W-:Y:S02]  /*3e10*/  ULDC.64 UR4, c[0x0][0x2e8] ;  /* 0x0000ba0000047ab9 */ /* 0x000fe40000000a00 */
[----:B------:R-:W-:-:S04]  /*3e20*/  IADD3 R76, P2, P6, R41, UR4, R138 ;  /* 0x00000004294c7c10 */ /* 0x000fc8000fe5e08a */
[----:B------:R-:W-:-:S05]  /*3e30*/  IADD3.X R77, R106, UR5, R139, P2, P6 ;  /* 0x000000056a4d7c10 */ /* 0x000fca00097ec48b */
[----:B--2---:R3:W-:Y:S04]  /*3e40*/  STG.E.128 desc[UR42][R76.64], R48 ;  /* 0x000000304c007986 */ /* 0x0047e8000c101d2a */
.L_x_367:
[----:B------:R-:W-:Y:S05]  /*3e50*/  BSYNC B1 ;  /* 0x0000000000017941 */ /* 0x000fea0003800000 */
.L_x_366:
[----:B------:R-:W-:Y:S04]  /*3e60*/  BSSY B1, `(.L_x_374) ;  /* 0x00000e8000017945 */ /* 0x000fe80003800000 */
[----:B------:R-:W-:Y:S05]  /*3e70*/  @P3 BRA `(.L_x_375) ;  /* 0x0000000c00983947 */ /* 0x000fea0003800000 */
[----:B---3--:R-:W-:Y:S01]  /*3e80*/  IADD3 R76, P2, P3, R130, R120, R16 ;  /* 0x00000078824c7210 */ /* 0x008fe20007b5e010 */
[----:B------:R-:W-:Y:S03]  /*3e90*/  BSSY B2, `(.L_x_376) ;  /* 0x0000073000027945 */ /* 0x000fe60003800000 */
[----:B------:R-:W-:Y:S01]  /*3ea0*/  IADD3.X R77, R5, R123, R17, P2, P3 ;  /* 0x0000007b054d7210 */ /* 0x000fe200017e6411 */
[----:B------:R-:W-:Y:S08]  /*3eb0*/  @P0 BRA `(.L_x_377) ;  /* 0x0000000400c00947 */ /* 0x000ff00003800000 */
        /* <DEDUP_REMOVED lines=13> */
[----:B------:R-:W-:Y:S01]  /*3f90*/  IMAD.U32 R74, R80, 0x10000, RZ ;  /* 0x00010000504a7824 */ /* 0x000fe200078e00ff */
[----:B--2---:R-:W-:Y:S01]  /*3fa0*/  MOV R72, R48 ;  /* 0x0000003000487202 */ /* 0x004fe20000000f00 */
        /* <DEDUP_REMOVED lines=18> */
[-C--:B------:R-:W-:Y:S01]  /*40d0*/  FFMA.FTZ R49, R73, R79.reuse, R138 ;  /* 0x0000004f49317223 */ /* 0x080fe2000001008a */
[----:B------:R-:W-:Y:S02]  /*40e0*/  HADD2.F32 R78, -RZ, R78.H1_H1 ;  /* 0x3000004eff4e7230 */ /* 0x000fe40000004100 */
[C---:B------:R-:W-:Y:S01]  /*40f0*/  FMUL.FTZ R81, R75.reuse, R82 ;  /* 0x000000524b517220 */ /* 0x040fe20000410000 */
        /* <DEDUP_REMOVED lines=25> */
[-C--:B------:R-:W-:Y:S01]  /*4290*/  FFMA.FTZ R137, R73, R136.reuse, -R82 ;  /* 0x0000008849897223 */ /* 0x080fe20000010852 */
        /* <DEDUP_REMOVED lines=18> */
[----:B------:R-:W-:Y:S01]  /*43c0*/  FMUL.FTZ R129, R73, R82 ;  /* 0x0000005249817220 */ /* 0x000fe20000410000 */
        /* <DEDUP_REMOVED lines=26> */
.L_x_379:
[----:B------:R-:W-:Y:S05]  /*4570*/  BSYNC B3 ;  /* 0x0000000000037941 */ /* 0x000fea0003800000 */
.L_x_378:
[----:B------:R-:W-:Y:S02]  /*4580*/  ULDC.64 UR4, c[0x0][0x2e8] ;  /* 0x0000ba0000047ab9 */ /* 0x000fe40000000a00 */
[----:B------:R-:W-:-:S04]  /*4590*/  IADD3 R72, P2, P3, R76, UR4, R100 ;  /* 0x000000044c487c10 */ /* 0x000fc8000fb5e064 */
[----:B------:R-:W-:-:S05]  /*45a0*/  IADD3.X R73, R77, UR5, R40, P2, P3 ;  /* 0x000000054d497c10 */ /* 0x000fca00097e6428 */
[----:B--2---:R3:W-:Y:S04]  /*45b0*/  STG.E.128 desc[UR42][R72.64], R48 ;  /* 0x0000003048007986 */ /* 0x0047e8000c101d2a */
.L_x_377:
[----:B------:R-:W-:Y:S05]  /*45c0*/  BSYNC B2 ;  /* 0x0000000000027941 */ /* 0x000fea0003800000 */
.L_x_376:
[----:B------:R-:W-:Y:S05]  /*45d0*/  @P1 BRA `(.L_x_375) ;  /* 0x0000000400c01947 */ /* 0x000fea0003800000 */
[----:B0-23--:R0:W2:Y:S01]  /*45e0*/  LDS.128 R48, [R113+0x2d400] ;  /* 0x02d4000071307984 */ /* 0x00d0a20000000c00 */
[----:B------:R-:W-:Y:S01]  /*45f0*/  ISETP.GE.AND P2, PT, R233, R122, PT ;  /* 0x0000007ae900720c */ /* 0x000fe20003f46270 */
[----:B------:R-:W-:-:S12]  /*4600*/  BSSY B2, `(.L_x_380) ;  /* 0x0000069000027945 */ /* 0x000fd80003800000 */
[----:B0-----:R-:W-:Y:S05]  /*4610*/  @P2 BRA `(.L_x_381) ;  /* 0x00000004009c2947 */ /* 0x001fea0003800000 */
[----:B------:R-:W-:Y:S02]  /*4620*/  SHF.R.U32.HI R74, RZ, 0x8, R69 ;  /* 0x00000008ff4a7819 */ /* 0x000fe40000011645 */
[----:B------:R-:W-:Y:S02]  /*4630*/  SHF.R.U32.HI R68, RZ, 0x8, R71 ;  /* 0x00000008ff447819 */ /* 0x000fe40000011647 */
[----:B------:R-:W-:Y:S02]  /*4640*/  SHF.R.U32.HI R75, RZ, 0x10, R69 ;  /* 0x00000010ff4b7819 */ /* 0x000fe40000011645 */
[----:B------:R-:W-:Y:S01]  /*4650*/  LOP3.LUT R70, R69, 0xff0000ff, RZ, 0xc0, !PT ;  /* 0xff0000ff45467812 */ /* 0x000fe200078ec0ff */
[----:B------:R-:W-:Y:S01]  /*4660*/  IMAD.SHL.U32 R69, R74, 0x100, RZ ;  /* 0x000001004a457824 */ /* 0x000fe200078e00ff */
[----:B------:R-:W-:Y:S02]  /*4670*/  SHF.R.U32.HI R73, RZ, 0x10, R71 ;  /* 0x00000010ff497819 */ /* 0x000fe40000011647 */
[----:B------:R-:W-:-:S02]  /*4680*/  LOP3.LUT R72, R71, 0xff0000ff, RZ, 0xc0, !PT ;  /* 0xff0000ff47487812 */ /* 0x000fc400078ec0ff */
[----:B------:R-:W-:Y:S01]  /*4690*/  SHF.L.U32 R71, R68, 0x8, RZ ;  /* 0x0000000844477819 */ /* 0x000fe200000006ff */
[----:B--2---:R-:W-:Y:S01]  /*46a0*/  IMAD.MOV.U32 R68, RZ, RZ, R48 ;  /* 0x000000ffff447224 */ /* 0x004fe200078e0030 */
[----:B------:R-:W-:Y:S01]  /*46b0*/  LOP3.LUT R70, R70, 0xff00, R69, 0xf8, !PT ;  /* 0x0000ff0046467812 */ /* 0x000fe200078ef845 */
[----:B------:R-:W-:Y:S01]  /*46c0*/  IMAD.U32 R69, R75, 0x10000, RZ ;  /* 0x000100004b457824 */ /* 0x000fe200078e00ff */
[----:B------:R-:W-:Y:S01]  /*46d0*/  LOP3.LUT R74, R72, 0xff00, R71, 0xf8, !PT ;  /* 0x0000ff00484a7812 */ /* 0x000fe200078ef847 */
[----:B------:R-:W-:Y:S01]  /*46e0*/  IMAD.U32 R71, R73, 0x10000, RZ ;  /* 0x0001000049477824 */ /* 0x000fe200078e00ff */
[----:B------:R-:W-:Y:S02]  /*46f0*/  F2FP.F16.E4M3.UNPACK_B R72, R135.H1 ;  /* 0x00000087ff48723e */ /* 0x000fe400030006ff */
[-C--:B------:R-:W-:Y:S02]  /*4700*/  F2FP.F16.E4M3.UNPACK_B R48, R49.reuse ;  /* 0x00000031ff30723e */ /* 0x080fe400020006ff */
[----:B------:R-:W-:Y:S01]  /*4710*/  F2FP.F16.E4M3.UNPACK_B R49, R49.H1 ;  /* 0x00000031ff31723e */ /* 0x000fe200030006ff */
[--C-:B------:R-:W-:Y:S01]  /*4720*/  HADD2.F32 R75, -RZ, R72.reuse.H1_H1 ;  /* 0x30000048ff4b7230 */ /* 0x100fe20000004100 */
[----:B------:R-:W-:Y:S01]  /*4730*/  LOP3.LUT R78, R74, 0xff0000, R71, 0xf8, !PT ;  /* 0x00ff00004a4e7812 */ /* 0x000fe200078ef847 */
[----:B------:R-:W-:Y:S01]  /*4740*/  HADD2.F32 R74, -RZ, R72.H0_H0 ;  /* 0x20000048ff4a7230 */ /* 0x000fe20000004100 */
[----:B------:R-:W-:Y:S01]  /*4750*/  LOP3.LUT R73, R70, 0xff0000, R69, 0xf8, !PT ;  /* 0x00ff000046497812 */ /* 0x000fe200078ef845 */
[--C-:B------:R-:W-:Y:S01]  /*4760*/  HADD2.F32 R69, -RZ, R48.reuse.H1_H1 ;  /* 0x30000030ff457230 */ /* 0x100fe20000004100 */
[----:B------:R-:W-:Y:S01]  /*4770*/  F2FP.F16.E4M3.UNPACK_B R71, R134.H1 ;  /* 0x00000086ff47723e */ /* 0x000fe200030006ff */
[----:B------:R-:W-:Y:S01]  /*4780*/  HADD2.F32 R70, -RZ, R49.H1_H1 ;  /* 0x30000031ff467230 */ /* 0x000fe20000004100 */
[----:B------:R-:W-:Y:S01]  /*4790*/  F2FP.F16.E4M3.UNPACK_B R135, R135 ;  /* 0x00000087ff87723e */ /* 0x000fe200020006ff */
[----:B------:R-:W-:-:S02]  /*47a0*/  HADD2.F32 R48, -RZ, R48.H0_H0 ;  /* 0x20000030ff307230 */ /* 0x000fc40000004100 */
[-C--:B------:R-:W-:Y:S01]  /*47b0*/  FMUL.FTZ R79, R69, R74.reuse ;  /* 0x0000004a454f7220 */ /* 0x080fe20000410000 */
[----:B------:R-:W-:Y:S02]  /*47c0*/  HADD2.F32 R72, -RZ, R71.H0_H0 ;  /* 0x20000047ff487230 */ /* 0x000fe40000004100 */
[-C--:B------:R-:W-:Y:S01]  /*47d0*/  FMUL.FTZ R80, R70, R75.reuse ;  /* 0x0000004b46507220 */ /* 0x080fe20000410000 */
[----:B------:R-:W-:Y:S02]  /*47e0*/  HADD2.F32 R49, -RZ, R49.H0_H0 ;  /* 0x20000031ff317230 */ /* 0x000fe40000004100 */
[C---:B------:R-:W-:Y:S01]  /*47f0*/  FMUL.FTZ R74, R48.reuse, R74 ;  /* 0x0000004a304a7220 */ /* 0x040fe20000410000 */
[----:B------:R-:W-:Y:S02]  /*4800*/  HADD2.F32 R71, -RZ, R71.H1_H1 ;  /* 0x30000047ff477230 */ /* 0x000fe40000004100 */
[----:B------:R-:W-:Y:S01]  /*4810*/  FFMA.FTZ R48, R48, R72, -R79 ;  /* 0x0000004830307223 */ /* 0x000fe2000001084f */
[----:B------:R-:W-:Y:S01]  /*4820*/  F2FP.F16.E4M3.UNPACK_B R134, R134 ;  /* 0x00000086ff86723e */ /* 0x000fe200020006ff */
[----:B------:R-:W-:Y:S01]  /*4830*/  FMUL.FTZ R75, R49, R75 ;  /* 0x0000004b314b7220 */ /* 0x000fe20000410000 */
[----:B------:R-:W-:Y:S01]  /*4840*/  FFMA.FTZ R81, R69, R72, R74 ;  /* 0x0000004845517223 */ /* 0x000fe2000001004a */
[-C--:B------:R-:W-:Y:S01]  /*4850*/  FFMA.FTZ R79, R49, R71.reuse, -R80 ;  /* 0x00000047314f7223 */ /* 0x080fe20000010850 */
[-C--:B------:R-:W-:Y:S01]  /*4860*/  F2FP.F16.E4M3.UNPACK_B R49, R68.reuse.H1 ;  /* 0x00000044ff31723e */ /* 0x080fe200030006ff */
[----:B------:R-:W-:Y:S01]  /*4870*/  FFMA.FTZ R82, R70, R71, R75 ;  /* 0x0000004746527223 */ /* 0x000fe2000001004b */
[----:B------:R-:W-:Y:S01]  /*4880*/  F2FP.F16.E4M3.UNPACK_B R68, R68 ;  /* 0x00000044ff44723e */ /* 0x000fe200020006ff */
[----:B------:R-:W-:-:S02]  /*4890*/  HADD2.F32 R72, -RZ, R135.H1_H1 ;  /* 0x30000087ff487230 */ /* 0x000fc40000004100 */
[--C-:B------:R-:W-:Y:S02]  /*48a0*/  HADD2.F32 R69, -RZ, R49.reuse.H0_H0 ;  /* 0x20000031ff457230 */ /* 0x100fe40000004100 */
[----:B------:R-:W-:Y:S02]  /*48b0*/  HADD2.F32 R70, -RZ, R49.H1_H1 ;  /* 0x30000031ff467230 */ /* 0x000fe40000004100 */
[--C-:B------:R-:W-:Y:S02]  /*48c0*/  HADD2.F32 R49, -RZ, R68.reuse.H0_H0 ;  /* 0x20000044ff317230 */ /* 0x100fe40000004100 */
[-C--:B------:R-:W-:Y:S01]  /*48d0*/  FMUL.FTZ R75, R69, R72.reuse ;  /* 0x00000048454b7220 */ /* 0x080fe20000410000 */
[----:B------:R-:W-:Y:S02]  /*48e0*/  HADD2.F32 R135, -RZ, R135.H0_H0 ;  /* 0x20000087ff877230 */ /* 0x000fe40000004100 */
[----:B------:R-:W-:Y:S01]  /*48f0*/  FMUL.FTZ R74, R70, R72 ;  /* 0x00000048464a7220 */ /* 0x000fe20000410000 */
[----:B------:R-:W-:-:S02]  /*4900*/  HADD2.F32 R68, -RZ, R68.H1_H1 ;  /* 0x30000044ff447230 */ /* 0x000fc40000004100 */
[--C-:B------:R-:W-:Y:S02]  /*4910*/  HADD2.F32 R71, -RZ, R134.reuse.H1_H1 ;  /* 0x30000086ff477230 */ /* 0x100fe40000004100 */
[----:B------:R-:W-:Y:S02]  /*4920*/  HADD2.F32 R134, -RZ, R134.H0_H0 ;  /* 0x20000086ff867230 */ /* 0x000fe40000004100 */
[-C--:B------:R-:W-:Y:S01]  /*4930*/  FMUL.FTZ R72, R68, R135.reuse ;  /* 0x0000008744487220 */ /* 0x080fe20000410000 */
[----:B------:R-:W-:Y:S01]  /*4940*/  FMUL.FTZ R135, R49, R135 ;  /* 0x0000008731877220 */ /* 0x000fe20000410000 */
[-C--:B------:R-:W-:Y:S01]  /*4950*/  FFMA.FTZ R74, R69, R71.reuse, -R74 ;  /* 0x00000047454a7223 */ /* 0x080fe2000001084a */
[----:B------:R-:W-:Y:S01]  /*4960*/  FFMA.FTZ R75, R70, R71, R75 ;  /* 0x00000047464b7223 */ /* 0x000fe2000001004b */
[-C--:B------:R-:W-:Y:S01]  /*4970*/  FFMA.FTZ R80, R49, R134.reuse, -R72 ;  /* 0x0000008631507223 */ /* 0x080fe20000010848 */
[----:B------:R-:W-:Y:S01]  /*4980*/  FFMA.FTZ R135, R68, R134, R135 ;  /* 0x0000008644877223 */ /* 0x000fe20000010087 */
[----:B------:R-:W-:-:S02]  /*4990*/  F2FP.F16.E4M3.UNPACK_B R68, R51.H1 ;  /* 0x00000033ff44723e */ /* 0x000fc400030006ff */
[----:B------:R-:W-:Y:S02]  /*49a0*/  F2FP.SATFINITE.E4M3.F32.PACK_AB_MERGE_C R129, R75, R74, RZ ;  /* 0x0000004a4b81723e */ /* 0x000fe400048070ff */
[----:B------:R-:W-:Y:S01]  /*49b0*/  F2FP.F16.E4M3.UNPACK_B R74, R78.H1 ;  /* 0x0000004eff4a723e */ /* 0x000fe200030006ff */
[--C-:B------:R-:W-:Y:S01]  /*49c0*/  HADD2.F32 R70, -RZ, R68.reuse.H1_H1 ;  /* 0x30000044ff467230 */ /* 0x100fe20000004100 */
[----:B------:R-:W-:Y:S01]  /*49d0*/  F2FP.SATFINITE.E4M3.F32.PACK_AB_MERGE_C R134, R82, R79, RZ ;  /* 0x0000004f5286723e */ /* 0x000fe200048070ff */
[----:B------:R-:W-:Y:S01]  /*49e0*/  HADD2.F32 R69, -RZ, R68.H0_H0 ;  /* 0x20000044ff457230 */ /* 0x000fe20000004100 */
[-C--:B------:R-:W-:Y:S01]  /*49f0*/  F2FP.F16.E4M3.UNPACK_B R71, R73.reuse.H1 ;  /* 0x00000049ff47723e */ /* 0x080fe200030006ff */
[--C-:B------:R-:W-:Y:S01]  /*4a00*/  HADD2.F32 R79, -RZ, R74.reuse.H1_H1 ;  /* 0x3000004aff4f7230 */ /* 0x100fe20000004100 */
[----:B------:R-:W-:Y:S01]  /*4a10*/  F2FP.F16.E4M3.UNPACK_B R49, R50.H1 ;  /* 0x00000032ff31723e */ /* 0x000fe200030006ff */
[----:B------:R-:W-:Y:S01]  /*4a20*/  HADD2.F32 R74, -RZ, R74.H0_H0 ;  /* 0x2000004aff4a7230 */ /* 0x000fe20000004100 */
[----:B------:R-:W-:Y:S01]  /*4a30*/  F2FP.F16.E4M3.UNPACK_B R78, R78 ;  /* 0x0000004eff4e723e */ /* 0x000fe200020006ff */
[----:B------:R-:W-:Y:S01]  /*4a40*/  HADD2.F32 R72, -RZ, R71.H1_H1 ;  /* 0x30000047ff487230 */ /* 0x000fe20000004100 */
        /* <DEDUP_REMOVED lines=17> */
[----:B------:R-:W-:Y:S02]  /*4b60*/  HADD2.F32 R51, -RZ, R51.H1_H1 ;  /* 0x30000033ff337230 */ /* 0x000fe40000004100 */
[--C-:B------:R-:W-:Y:S01]  /*4b70*/  HADD2.F32 R49, -RZ, R50.reuse.H0_H0 ;  /* 0x20000032ff317230 */ /* 0x100fe20000004100 */
[----:B------:R-:W-:Y:S01]  /*4b80*/  F2FP.SATFINITE.E4M3.F32.PACK_AB_MERGE_C R75, R75, R82, RZ ;  /* 0x000000524b4b723e */ /* 0x000fe200048070ff */
[----:B------:R-:W-:Y:S02]  /*4b90*/  HADD2.F32 R50, -RZ, R50.H1_H1 ;  /* 0x30000032ff327230 */ /* 0x000fe40000004100 */
[----:B------:R-:W-:Y:S01]  /*4ba0*/  FMUL.FTZ R79, R51, R74 ;  /* 0x0000004a334f7220 */ /* 0x000fe20000410000 */
[----:B------:R-:W-:-:S02]  /*4bb0*/  HADD2.F32 R71, -RZ, R71.H0_H0 ;  /* 0x20000047ff477230 */ /* 0x000fc40000004100 */
[----:B------:R-:W-:Y:S01]  /*4bc0*/  FMUL.FTZ R74, R68, R74 ;  /* 0x0000004a444a7220 */ /* 0x000fe20000410000 */
[----:B------:R-:W-:Y:S02]  /*4bd0*/  HADD2.F32 R73, -RZ, R73.H0_H0 ;  /* 0x20000049ff497230 */ /* 0x000fe40000004100 */
[-C--:B------:R-:W-:Y:S01]  /*4be0*/  FMUL.FTZ R70, R50, R78.reuse ;  /* 0x0000004e32467220 */ /* 0x080fe20000410000 */
[----:B------:R-:W-:Y:S01]  /*4bf0*/  FMUL.FTZ R69, R49, R78 ;  /* 0x0000004e31457220 */ /* 0x000fe20000410000 */
[-C--:B------:R-:W-:Y:S01]  /*4c00*/  FFMA.FTZ R79, R68, R71.reuse, -R79 ;  /* 0x00000047444f7223 */ /* 0x080fe2000001084f */
[----:B------:R-:W-:Y:S01]  /*4c10*/  FFMA.FTZ R74, R51, R71, R74 ;  /* 0x00000047334a7223 */ /* 0x000fe2000001004a */
[-C--:B------:R-:W-:Y:S01]  /*4c20*/  FFMA.FTZ R70, R49, R73.reuse, -R70 ;  /* 0x0000004931467223 */ /* 0x080fe20000010846 */
[----:B------:R-:W-:Y:S01]  /*4c30*/  FFMA.FTZ R69, R50, R73, R69 ;  /* 0x0000004932457223 */ /* 0x000fe20000010045 */
[----:B------:R-:W-:Y:S02]  /*4c40*/  F2FP.SATFINITE.E4M3.F32.PACK_AB_MERGE_C R72, R72, R83, RZ ;  /* 0x000000534848723e */ /* 0x000fe400048070ff */
[----:B------:R-:W-:-:S02]  /*4c50*/  F2FP.SATFINITE.E4M3.F32.PACK_AB_MERGE_C R49, R81, R48, R134 ;  /* 0x000000305131723e */ /* 0x000fc40004807086 */
[----:B------:R-:W-:Y:S02]  /*4c60*/  F2FP.SATFINITE.E4M3.F32.PACK_AB_MERGE_C R48, R135, R80, R129 ;  /* 0x000000508730723e */ /* 0x000fe40004807081 */
[----:B------:R-:W-:Y:S02]  /*4c70*/  F2FP.SATFINITE.E4M3.F32.PACK_AB_MERGE_C R50, R69, R70, R75 ;  /* 0x000000464532723e */ /* 0x000fe4000480704b */
[----:B------:R-:W-:-:S07]  /*4c80*/  F2FP.SATFINITE.E4M3.F32.PACK_AB_MERGE_C R51, R74, R79, R72 ;  /* 0x0000004f4a33723e */ /* 0x000fce0004807048 */
.L_x_381:
[----:B------:R-:W-:Y:S05]  /*4c90*/  BSYNC B2 ;  /* 0x0000000000027941 */ /* 0x000fea0003800000 */
.L_x_380:
[----:B------:R-:W-:Y:S02]  /*4ca0*/  ULDC.64 UR4, c[0x0][0x2e8] ;  /* 0x0000ba0000047ab9 */ /* 0x000fe40000000a00 */
[----:B------:R-:W-:-:S04]  /*4cb0*/  IADD3 R68, P2, P3, R41, UR4, R76 ;  /* 0x0000000429447c10 */ /* 0x000fc8000fb5e04c */
[----:B------:R-:W-:-:S05]  /*4cc0*/  IADD3.X R69, R106, UR5, R77, P2, P3 ;  /* 0x000000056a457c10 */ /* 0x000fca00097e644d */
[----:B--2---:R4:W-:Y:S04]  /*4cd0*/  STG.E.128 desc[UR42][R68.64], R48 ;  /* 0x0000003044007986 */ /* 0x0049e8000c101d2a */
.L_x_375:
[----:B------:R-:W-:Y:S05]  /*4ce0*/  BSYNC B1 ;  /* 0x0000000000017941 */ /* 0x000fea0003800000 */
.L_x_374:
[----:B------:R-:W-:Y:S01]  /*4cf0*/  ISETP.NE.AND P2, PT, R142, RZ, PT ;  /* 0x000000ff8e00720c */ /* 0x000fe20003f45270 */
[----:B------:R-:W-:-:S12]  /*4d00*/  BSSY B1, `(.L_x_382) ;  /* 0x00000ec000017945 */ /* 0x000fd80003800000 */
[----:B------:R-:W-:Y:S05]  /*4d10*/  @P2 BRA `(.L_x_383) ;  /* 0x0000000c00a82947 */ /* 0x000fea0003800000 */
[----:B----4-:R-:W-:Y:S01]  /*4d20*/  IADD3 R68, P2, P3, R4, R120, R16 ;  /* 0x0000007804447210 */ /* 0x010fe20007b5e010 */
[----:B------:R-:W-:Y:S03]  /*4d30*/  BSSY B2, `(.L_x_384) ;  /* 0x0000075000027945 */ /* 0x000fe60003800000 */
[----:B------:R-:W-:Y:S01]  /*4d40*/  IADD3.X R69, R31, R123, R17, P2, P3 ;  /* 0x0000007b1f457210 */ /* 0x000fe200017e6411 */
[----:B------:R-:W-:Y:S08]  /*4d50*/  @P0 BRA `(.L_x_385) ;  /* 0x0000000400c80947 */ /* 0x000ff00003800000 */
        /* <DEDUP_REMOVED lines=8> */
[----:B--2---:R-:W-:Y:S01]  /*4de0*/  IMAD.MOV.U32 R65, RZ, RZ, R50 ;  /* 0x000000ffff417224 */ /* 0x004fe200078e0032 */
[----:B------:R-:W-:Y:S01]  /*4df0*/  SHF.R.U32.HI R73, RZ, 0x10, R67 ;  /* 0x00000010ff497819 */ /* 0x000fe20000011643 */
[----:B------:R-:W-:Y:S01]  /*4e00*/  IMAD.SHL.U32 R50, R72, 0x100, RZ ;  /* 0x0000010048327824 */ /* 0x000fe200078e00ff */
[----:B------:R-:W-:Y:S01]  /*4e10*/  MOV R66, R51 ;  /* 0x0000003300427202 */ /* 0x000fe20000000f00 */
[----:B------:R-:W-:Y:S01]  /*4e20*/  IMAD.SHL.U32 R51, R64, 0x100, RZ ;  /* 0x0000010040337824 */ /* 0x000fe200078e00ff */
[----:B------:R-:W-:Y:S01]  /*4e30*/  LOP3.LUT R70, R67, 0xff0000ff, RZ, 0xc0, !PT ;  /* 0xff0000ff43467812 */ /* 0x000fe200078ec0ff */
[----:B------:R-:W-:Y:S01]  /*4e40*/  IMAD.U32 R67, R73, 0x10000, RZ ;  /* 0x0001000049437824 */ /* 0x000fe200078e00ff */
[----:B------:R-:W-:-:S02]  /*4e50*/  LOP3.LUT R64, R71, 0xff00, R50, 0xf8, !PT ;  /* 0x0000ff0047407812 */ /* 0x000fc400078ef832 */
[----:B------:R-:W-:Y:S02]  /*4e60*/  LOP3.LUT R72, R70, 0xff00, R51, 0xf8, !PT ;  /* 0x0000ff0046487812 */ /* 0x000fe400078ef833 */
[----:B------:R-:W-:Y:S02]  /*4e70*/  SHF.L.U32 R51, R74, 0x10, RZ ;  /* 0x000000104a337819 */ /* 0x000fe400000006ff */
[----:B------:R-:W-:Y:S02]  /*4e80*/  F2FP.F16.E4M3.UNPACK_B R70, R133.H1 ;  /* 0x00000085ff46723e */ /* 0x000fe400030006ff */
[-C--:B------:R-:W-:Y:S02]  /*4e90*/  F2FP.F16.E4M3.UNPACK_B R50, R49.reuse ;  /* 0x00000031ff32723e */ /* 0x080fe400020006ff */
[----:B------:R-:W-:Y:S01]  /*4ea0*/  LOP3.LUT R74, R72, 0xff0000, R67, 0xf8, !PT ;  /* 0x00ff0000484a7812 */ /* 0x000fe200078ef843 */
[----:B------:R-:W-:Y:S01]  /*4eb0*/  HADD2.F32 R72, -RZ, R70.H0_H0 ;  /* 0x20000046ff487230 */ /* 0x000fe20000004100 */
[----:B------:R-:W-:Y:S01]  /*4ec0*/  LOP3.LUT R71, R64, 0xff0000, R51, 0xf8, !PT ;  /* 0x00ff000040477812 */ /* 0x000fe200078ef833 */
[----:B------:R-:W-:Y:S01]  /*4ed0*/  HADD2.F32 R51, -RZ, R50.H1_H1 ;  /* 0x30000032ff337230 */ /* 0x000fe20000004100 */
[----:B------:R-:W-:Y:S01]  /*4ee0*/  F2FP.F16.E4M3.UNPACK_B R67, R132.H1 ;  /* 0x00000084ff43723e */ /* 0x000fe200030006ff */
[----:B------:R-:W-:Y:S01]  /*4ef0*/  HADD2.F32 R73, -RZ, R70.H1_H1 ;  /* 0x30000046ff497230 */ /* 0x000fe20000004100 */
[----:B------:R-:W-:Y:S01]  /*4f00*/  F2FP.F16.E4M3.UNPACK_B R49, R49.H1 ;  /* 0x00000031ff31723e */ /* 0x000fe200030006ff */
[----:B------:R-:W-:-:S02]  /*4f10*/  HADD2.F32 R50, -RZ, R50.H0_H0 ;  /* 0x20000032ff327230 */ /* 0x000fc40000004100 */
[CC--:B------:R-:W-:Y:S01]  /*4f20*/  FMUL.FTZ R75, R51.reuse, R72.reuse ;  /* 0x00000048334b7220 */ /* 0x0c0fe20000410000 */
[----:B------:R-:W-:Y:S01]  /*4f30*/  HADD2.F32 R70, -RZ, R67.H0_H0 ;  /* 0x20000043ff467230 */ /* 0x000fe20000004100 */
[----:B------:R-:W-:Y:S01]  /*4f40*/  F2FP.F16.E4M3.UNPACK_B R133, R133 ;  /* 0x00000085ff85723e */ /* 0x000fe200020006ff */
[--C-:B------:R-:W-:Y:S02]  /*4f50*/  HADD2.F32 R64, -RZ, R49.reuse.H1_H1 ;  /* 0x30000031ff407230 */ /* 0x100fe40000004100 */
[C---:B------:R-:W-:Y:S01]  /*4f60*/  FMUL.FTZ R72, R50.reuse, R72 ;  /* 0x0000004832487220 */ /* 0x040fe20000410000 */
[----:B------:R-:W-:Y:S02]  /*4f70*/  HADD2.F32 R49, -RZ, R49.H0_H0 ;  /* 0x20000031ff317230 */ /* 0x000fe40000004100 */
[-C--:B------:R-:W-:Y:S01]  /*4f80*/  FFMA.FTZ R76, R50, R70.reuse, -R75 ;  /* 0x00000046324c7223 */ /* 0x080fe2000001084b */
[----:B------:R-:W-:Y:S02]  /*4f90*/  HADD2.F32 R67, -RZ, R67.H1_H1 ;  /* 0x30000043ff437230 */ /* 0x000fe40000004100 */
[CC--:B------:R-:W-:Y:S01]  /*4fa0*/  FMUL.FTZ R50, R64.reuse, R73.reuse ;  /* 0x0000004940327220 */ /* 0x0c0fe20000410000 */
[----:B------:R-:W-:Y:S01]  /*4fb0*/  FFMA.FTZ R77, R51, R70, R72 ;  /* 0x00000046334d7223 */ /* 0x000fe20000010048 */
[C---:B------:R-:W-:Y:S01]  /*4fc0*/  FMUL.FTZ R73, R49.reuse, R73 ;  /* 0x0000004931497220 */ /* 0x040fe20000410000 */
[----:B------:R-:W-:Y:S01]  /*4fd0*/  F2FP.F16.E4M3.UNPACK_B R132, R132 ;  /* 0x00000084ff84723e */ /* 0x000fe200020006ff */
[-C--:B------:R-:W-:Y:S01]  /*4fe0*/  FFMA.FTZ R78, R49, R67.reuse, -R50 ;  /* 0x00000043314e7223 */ /* 0x080fe20000010832 */
[-C--:B------:R-:W-:Y:S01]  /*4ff0*/  F2FP.F16.E4M3.UNPACK_B R49, R48.reuse.H1 ;  /* 0x00000030ff31723e */ /* 0x080fe200030006ff */
[----:B------:R-:W-:Y:S01]  /*5000*/  FFMA.FTZ R79, R64, R67, R73 ;  /* 0x00000043404f7223 */ /* 0x000fe20000010049 */
[----:B------:R-:W-:Y:S01]  /*5010*/  F2FP.F16.E4M3.UNPACK_B R48, R48 ;  /* 0x00000030ff30723e */ /* 0x000fe200020006ff */
[----:B------:R-:W-:-:S02]  /*5020*/  HADD2.F32 R67, -RZ, R133.H1_H1 ;  /* 0x30000085ff437230 */ /* 0x000fc40000004100 */
[--C-:B------:R-:W-:Y:S01]  /*5030*/  HADD2.F32 R50, -RZ, R49.reuse.H0_H0 ;  /* 0x20000031ff327230 */ /* 0x100fe20000004100 */
[----:B------:R-:W-:Y:S01]  /*5040*/  F2FP.SATFINITE.E4M3.F32.PACK_AB_MERGE_C R81, R79, R78, RZ ;  /* 0x0000004e4f51723e */ /* 0x000fe200048070ff */
        /* <DEDUP_REMOVED lines=12> */
[----:B------:R-:W-:Y:S01]  /*5110*/  FFMA.FTZ R75, R49, R132, -R70 ;  /* 0x00000084314b7223 */ /* 0x000fe20000010846 */
[----:B------:R-:W-:Y:S01]  /*5120*/  F2FP.F16.E4M3.UNPACK_B R49, R66.H1 ;  /* 0x00000042ff31723e */ /* 0x000fe200030006ff */
[----:B------:R-:W-:Y:S01]  /*5130*/  FFMA.FTZ R132, R48, R132, R133 ;  /* 0x0000008430847223 */ /* 0x000fe20000010085 */
[----:B------:R-:W-:-:S02]  /*5140*/  F2FP.F16.E4M3.UNPACK_B R70, R74.H1 ;  /* 0x0000004aff46723e */ /* 0x000fc400030006ff */
[----:B------:R-:W-:Y:S01]  /*5150*/  F2FP.SATFINITE.E4M3.F32.PACK_AB_MERGE_C R80, R72, R73, RZ ;  /* 0x000000494850723e */ /* 0x000fe200048070ff */
[--C-:B------:R-:W-:Y:S01]  /*5160*/  HADD2.F32 R51, -RZ, R49.reuse.H1_H1 ;  /* 0x30000031ff337230 */ /* 0x100fe20000004100 */
[----:B------:R-:W-:Y:S01]  /*5170*/  F2FP.F16.E4M3.UNPACK_B R64, R71.H1 ;  /* 0x00000047ff40723e */ /* 0x000fe200030006ff */
[----:B------:R-:W-:Y:S01]  /*5180*/  HADD2.F32 R73, -RZ, R70.H1_H1 ;  /* 0x30000046ff497230 */ /* 0x000fe20000004100 */
[----:B------:R-:W-:Y:S01]  /*5190*/  F2FP.F16.E4M3.UNPACK_B R48, R65.H1 ;  /* 0x00000041ff30723e */ /* 0x000fe200030006ff */
[----:B------:R-:W-:Y:S01]  /*51a0*/  HADD2.F32 R50, -RZ, R49.H0_H0 ;  /* 0x20000031ff327230 */ /* 0x000fe20000004100 */
[----:B------:R-:W-:Y:S01]  /*51b0*/  F2FP.F16.E4M3.UNPACK_B R74, R74 ;  /* 0x0000004aff4a723e */ /* 0x000fe200020006ff */
[----:B------:R-:W-:Y:S01]  /*51c0*/  HADD2.F32 R67, -RZ, R64.H1_H1 ;  /* 0x30000040ff437230 */ /* 0x000fe20000004100 */
[----:B------:R-:W-:Y:S01]  /*51d0*/  F2FP.F16.E4M3.UNPACK_B R71, R71 ;  /* 0x00000047ff47723e */ /* 0x000fe200020006ff */
[----:B------:R-:W-:Y:S01]  /*51e0*/  FMUL.FTZ R79, R51, R73 ;  /* 0x00000049334f7220 */ /* 0x000fe20000410000 */
[----:B------:R-:W-:-:S02]  /*51f0*/  HADD2.F32 R49, -RZ, R48.H1_H1 ;  /* 0x30000030ff317230 */ /* 0x000fc40000004100 */
[C---:B------:R-:W-:Y:S01]  /*5200*/  FMUL.FTZ R78, R50.reuse, R73 ;  /* 0x00000049324e7220 */ /* 0x040fe20000410000 */
[----:B------:R-:W-:Y:S02]  /*5210*/  HADD2.F32 R72, -RZ, R74.H1_H1 ;  /* 0x3000004aff487230 */ /* 0x000fe40000004100 */
[----:B------:R-:W-:Y:S01]  /*5220*/  FFMA.FTZ R79, R50, R67, -R79 ;  /* 0x00000043324f7223 */ /* 0x000fe2000001084f */
[----:B------:R-:W-:Y:S01]  /*5230*/  HADD2.F32 R48, -RZ, R48.H0_H0 ;  /* 0x20000030ff307230 */ /* 0x000fe20000004100 */
[----:B------:R-:W-:Y:S01]  /*5240*/  F2FP.F16.E4M3.UNPACK_B R65, R65 ;  /* 0x00000041ff41723e */ /* 0x000fe200020006ff */
        /* <DEDUP_REMOVED lines=10> */
[--C-:B------:R-:W-:Y:S02]  /*52f0*/  HADD2.F32 R49, -RZ, R66.reuse.H0_H0 ;  /* 0x20000042ff317230 */ /* 0x100fe40000004100 */
        /* <DEDUP_REMOVED lines=12> */
[----:B------:R-:W-:Y:S01]  /*53c0*/  FFMA.FTZ R67, R66, R64, R67 ;  /* 0x0000004042437223 */ /* 0x000fe20000010043 */
[----:B------:R-:W-:-:S02]  /*53d0*/  F2FP.SATFINITE.E4M3.F32.PACK_AB_MERGE_C R78, R78, R79, RZ ;  /* 0x0000004f4e4e723e */ /* 0x000fc400048070ff */
[----:B------:R-:W-:Y:S02]  /*53e0*/  F2FP.SATFINITE.E4M3.F32.PACK_AB_MERGE_C R72, R74, R51, R72 ;  /* 0x000000334a48723e */ /* 0x000fe40004807048 */
[----:B------:R-:W-:Y:S02]  /*53f0*/  F2FP.SATFINITE.E4M3.F32.PACK_AB_MERGE_C R51, R67, R50, R78 ;  /* 0x000000324333723e */ /* 0x000fe4000480704e */
[----:B------:R-:W-:Y:S01]  /*5400*/  F2FP.SATFINITE.E4M3.F32.PACK_AB_MERGE_C R49, R77, R76, R81 ;  /* 0x0000004c4d31723e */ /* 0x000fe20004807051 */
[----:B------:R-:W-:Y:S01]  /*5410*/  IMAD.MOV.U32 R50, RZ, RZ, R72 ;  /* 0x000000ffff327224 */ /* 0x000fe200078e0048 */
[----:B------:R-:W-:-:S07]  /*5420*/  F2FP.SATFINITE.E4M3.F32.PACK_AB_MERGE_C R48, R132, R75, R80 ;  /* 0x0000004b8430723e */ /* 0x000fce0004807050 */
.L_x_387:
[----:B------:R-:W-:Y:S05]  /*5430*/  BSYNC B3 ;  /* 0x0000000000037941 */ /* 0x000fea0003800000 */
.L_x_386:
[----:B------:R-:W-:Y:S02]  /*5440*/  ULDC.64 UR4, c[0x0][0x2e8] ;  /* 0x0000ba0000047ab9 */ /* 0x000fe40000000a00 */
[----:B------:R-:W-:-:S04]  /*5450*/  IADD3 R64, P2, P3, R68, UR4, R100 ;  /* 0x0000000444407c10 */ /* 0x000fc8000fb5e064 */
[----:B------:R-:W-:-:S05]  /*5460*/  IADD3.X R65, R69, UR5, R40, P2, P3 ;  /* 0x0000000545417c10 */ /* 0x000fca00097e6428 */
[----:B--2---:R4:W-:Y:S04]  /*5470*/  STG.E.128 desc[UR42][R64.64], R48 ;  /* 0x0000003040007986 */ /* 0x0049e8000c101d2a */
.L_x_385:
[----:B------:R-:W-:Y:S05]  /*5480*/  BSYNC B2 ;  /* 0x0000000000027941 */ /* 0x000fea0003800000 */
.L_x_384:
[----:B------:R-:W-:Y:S05]  /*5490*/  @P1 BRA `(.L_x_383) ;  /* 0x0000000400c81947 */ /* 0x000fea0003800000 */
[----:B0-234-:R0:W2:Y:S01]  /*54a0*/  LDS.128 R48, [R113+0x2e400] ;  /* 0x02e4000071307984 */ /* 0x01d0a20000000c00 */
[----:B------:R-:W-:Y:S01]  /*54b0*/  ISETP.GE.AND P2, PT, R233, R122, PT ;  /* 0x0000007ae900720c */ /* 0x000fe20003f46270 */
[----:B------:R-:W-:-:S12]  /*54c0*/  BSSY B2, `(.L_x_388) ;  /* 0x000006b000027945 */ /* 0x000fd80003800000 */
[----:B0-----:R-:W-:Y:S05]  /*54d0*/  @P2 BRA `(.L_x_389) ;  /* 0x0000000400a42947 */ /* 0x001fea0003800000 */
[----:B------:R-:W-:Y:S01]  /*54e0*/  SHF.R.U32.HI R70, RZ, 0x8, R61 ;  /* 0x00000008ff467819 */ /* 0x000fe2000001163d */
[----:B--2---:R-:W-:Y:S01]  /*54f0*/  IMAD.MOV.U32 R62, RZ, RZ, R51 ;  /* 0x000000ffff3e7224 */ /* 0x004fe200078e0033 */
[--C-:B------:R-:W-:Y:S02]  /*5500*/  SHF.R.U32.HI R65, RZ, 0x8, R63.reuse ;  /* 0x00000008ff417819 */ /* 0x100fe4000001163f */
[----:B------:R-:W-:Y:S01]  /*5510*/  LOP3.LUT R64, R63, 0xff0000ff, RZ, 0xc0, !PT ;  /* 0xff0000ff3f407812 */ /* 0x000fe200078ec0ff */
[----:B------:R-:W-:Y:S01]  /*5520*/  IMAD.SHL.U32 R51, R70, 0x100, RZ ;  /* 0x0000010046337824 */ /* 0x000fe200078e00ff */
[----:B------:R-:W-:Y:S01]  /*5530*/  SHF.R.U32.HI R66, RZ, 0x10, R63 ;  /* 0x00000010ff427819 */ /* 0x000fe2000001163f */
[----:B------:R-:W-:Y:S01]  /*5540*/  IMAD.SHL.U32 R63, R65, 0x100, RZ ;  /* 0x00000100413f7824 */ /* 0x000fe200078e00ff */
[----:B------:R-:W-:Y:S02]  /*5550*/  LOP3.LUT R60, R61, 0xff0000ff, RZ, 0xc0, !PT ;  /* 0xff0000ff3d3c7812 */ /* 0x000fe400078ec0ff */
[----:B------:R-:W-:-:S02]  /*5560*/  SHF.R.U32.HI R67, RZ, 0x10, R61 ;  /* 0x00000010ff437819 */ /* 0x000fc4000001163d */
[----:B------:R-:W-:Y:S02]  /*5570*/  LOP3.LUT R51, R60, 0xff00, R51, 0xf8, !PT ;  /* 0x0000ff003c337812 */ /* 0x000fe400078ef833 */
[----:B------:R-:W-:Y:S01]  /*5580*/  MOV R61, R50 ;  /* 0x00000032003d7202 */ /* 0x000fe20000000f00 */
[----:B------:R-:W-:Y:S01]  /*5590*/  IMAD.U32 R60, R67, 0x10000, RZ ;  /* 0x00010000433c7824 */ /* 0x000fe200078e00ff */
[----:B------:R-:W-:Y:S02]  /*55a0*/  LOP3.LUT R63, R64, 0xff00, R63, 0xf8, !PT ;  /* 0x0000ff00403f7812 */ /* 0x000fe400078ef83f */
[----:B------:R-:W-:Y:S02]  /*55b0*/  SHF.L.U32 R66, R66, 0x10, RZ ;  /* 0x0000001042427819 */ /* 0x000fe400000006ff */
[----:B------:R-:W-:Y:S02]  /*55c0*/  F2FP.F16.E4M3.UNPACK_B R64, R128.H1 ;  /* 0x00000080ff40723e */ /* 0x000fe400030006ff */
[----:B------:R-:W-:-:S02]  /*55d0*/  F2FP.F16.E4M3.UNPACK_B R50, R49 ;  /* 0x00000031ff32723e */ /* 0x000fc400020006ff */
[----:B------:R-:W-:Y:S01]  /*55e0*/  LOP3.LUT R70, R63, 0xff0000, R66, 0xf8, !PT ;  /* 0x00ff00003f467812 */ /* 0x000fe200078ef842 */
[----:B------:R-:W-:Y:S01]  /*55f0*/  HADD2.F32 R66, -RZ, R64.H0_H0 ;  /* 0x20000040ff427230 */ /* 0x000fe20000004100 */
[----:B------:R-:W-:Y:S01]  /*5600*/  LOP3.LUT R65, R51, 0xff0000, R60, 0xf8, !PT ;  /* 0x00ff000033417812 */ /* 0x000fe200078ef83c */
[----:B------:R-:W-:Y:S01]  /*5610*/  HADD2.F32 R51, -RZ, R50.H1_H1 ;  /* 0x30000032ff337230 */ /* 0x000fe20000004100 */
[----:B------:R-:W-:Y:S01]  /*5620*/  F2FP.F16.E4M3.UNPACK_B R63, R127.H1 ;  /* 0x0000007fff3f723e */ /* 0x000fe200030006ff */
[----:B------:R-:W-:Y:S01]  /*5630*/  HADD2.F32 R67, -RZ, R64.H1_H1 ;  /* 0x30000040ff437230 */ /* 0x000fe20000004100 */
[----:B------:R-:W-:Y:S01]  /*5640*/  F2FP.F16.E4M3.UNPACK_B R49, R49.H1 ;  /* 0x00000031ff31723e */ /* 0x000fe200030006ff */
[----:B------:R-:W-:Y:S02]  /*5650*/  HADD2.F32 R50, -RZ, R50.H0_H0 ;  /* 0x20000032ff327230 */ /* 0x000fe40000004100 */
[----:B------:R-:W-:Y:S01]  /*5660*/  FMUL.FTZ R71, R51, R66 ;  /* 0x0000004233477220 */ /* 0x000fe20000410000 */
[----:B------:R-:W-:Y:S01]  /*5670*/  HADD2.F32 R64, -RZ, R63.H0_H0 ;  /* 0x2000003fff407230 */ /* 0x000fe20000004100 */
[----:B------:R-:W-:Y:S01]  /*5680*/  F2FP.F16.E4M3.UNPACK_B R128, R128 ;  /* 0x00000080ff80723e */ /* 0x000fe200020006ff */
[----:B------:R-:W-:-:S02]  /*5690*/  HADD2.F32 R60, -RZ, R49.H1_H1 ;  /* 0x30000031ff3c7230 */ /* 0x000fc40000004100 */
        /* <DEDUP_REMOVED lines=18> */
[----:B------:R-:W-:Y:S02]  /*57c0*/  HADD2.F32 R128, -RZ, R128.H0_H0 ;  /* 0x20000080ff807230 */ /* 0x000fe40000004100 */
[----:B------:R-:W-:Y:S01]  /*57d0*/  FMUL.FTZ R67, R51, R63 ;  /* 0x0000003f33437220 */ /* 0x000fe20000410000 */
[----:B------:R-:W-:-:S02]  /*57e0*/  HADD2.F32 R48, -RZ, R48.H1_H1 ;  /* 0x30000030ff307230 */ /* 0x000fc40000004100 */
[--C-:B------:R-:W-:Y:S02]  /*57f0*/  HADD2.F32 R60, -RZ, R127.reuse.H1_H1 ;  /* 0x3000007fff3c7230 */ /* 0x100fe40000004100 */
[-C--:B------:R-:W-:Y:S01]  /*5800*/  FMUL.FTZ R63, R49, R128.reuse ;  /* 0x00000080313f7220 */ /* 0x080fe20000410000 */
[----:B------:R-:W-:Y:S02]  /*5810*/  HADD2.F32 R127, -RZ, R127.H0_H0 ;  /* 0x2000007fff7f7230 */ /* 0x000fe40000004100 */
[----:B------:R-:W-:Y:S01]  /*5820*/  FMUL.FTZ R64, R48, R128 ;  /* 0x0000008030407220 */ /* 0x000fe20000410000 */
[-C--:B------:R-:W-:Y:S01]  /*5830*/  FFMA.FTZ R67, R50, R60.reuse, -R67 ;  /* 0x0000003c32437223 */ /* 0x080fe20000010843 */
[----:B------:R-:W-:Y:S02]  /*5840*/  FFMA.FTZ R66, R51, R60, R66 ;  /* 0x0000003c33427223 */ /* 0x000fe40000010042 */
[-C--:B------:R-:W-:Y:S01]  /*5850*/  FFMA.FTZ R71, R49, R127.reuse, -R64 ;  /* 0x0000007f31477223 */ /* 0x080fe20000010840 */
        /* <DEDUP_REMOVED lines=49> */
.L_x_389:
[----:B------:R-:W-:Y:S05]  /*5b70*/  BSYNC B2 ;  /* 0x0000000000027941 */ /* 0x000fea0003800000 */
.L_x_388:
[----:B------:R-:W-:Y:S02]  /*5b80*/  ULDC.64 UR4, c[0x0][0x2e8] ;  /* 0x0000ba0000047ab9 */ /* 0x000fe40000000a00 */
[----:B------:R-:W-:-:S04]  /*5b90*/  IADD3 R60, P2, P3, R41, UR4, R68 ;  /* 0x00000004293c7c10 */ /* 0x000fc8000fb5e044 */
[----:B------:R-:W-:-:S05]  /*5ba0*/  IADD3.X R61, R106, UR5, R69, P2, P3 ;  /* 0x000000056a3d7c10 */ /* 0x000fca00097e6445 */
[----:B--2---:R0:W-:Y:S04]  /*5bb0*/  STG.E.128 desc[UR42][R60.64], R48 ;  /* 0x000000303c007986 */ /* 0x0041e8000c101d2a */
.L_x_383:
[----:B------:R-:W-:Y:S05]  /*5bc0*/  BSYNC B1 ;  /* 0x0000000000017941 */ /* 0x000fea0003800000 */
.L_x_382:
[----:B------:R-:W-:Y:S05]  /*5bd0*/  @P4 BRA `(.L_x_390) ;  /* 0x0000005c00184947 */ /* 0x000fea0003800000 */
[----:B------:R-:W-:Y:S01]  /*5be0*/  IADD3 R120, P2, P3, R30, R120, R16 ;  /* 0x000000781e787210 */ /* 0x000fe20007b5e010 */
[----:B------:R-:W-:Y:S03]  /*5bf0*/  BSSY B1, `(.L_x_391) ;  /* 0x0000075000017945 */ /* 0x000fe60003800000 */
[----:B------:R-:W-:Y:S01]  /*5c00*/  IADD3.X R123, R34, R123, R17, P2, P3 ;  /* 0x0000007b227b7210 */ /* 0x000fe200017e6411 */
[----:B------:R-:W-:Y:S08]  /*5c10*/  @P0 BRA `(.L_x_392) ;  /* 0x0000000400c80947 */ /* 0x000ff00003800000 */
[----:B0-234-:R0:W2:Y:S01]  /*5c20*/  LDS.128 R48, [R113+0x2b400] ;  /* 0x02b4000071307984 */ /* 0x01d0a20000000c00 */
[----:B------:R-:W-:Y:S01]  /*5c30*/  ISETP.GE.AND P2, PT, R18, R122, PT ;  /* 0x0000007a1200720c */ /* 0x000fe20003f46270 */
[----:B------:R-:W-:-:S12]  /*5c40*/  BSSY B2, `(.L_x_393) ;  /* 0x000006b000027945 */ /* 0x000fd80003800000 */
[----:B0-----:R-:W-:Y:S05]  /*5c50*/  @P2 BRA `(.L_x_394) ;  /* 0x0000000400a42947 */ /* 0x001fea0003800000 */
[----:B------:R-:W-:Y:S01]  /*5c60*/  SHF.R.U32.HI R61, RZ, 0x8, R59 ;  /* 0x00000008ff3d7819 */ /* 0x000fe2000001163b */
[----:B--2---:R-:W-:Y:S01]  /*5c70*/  IMAD.MOV.U32 R58, RZ, RZ, R51 ;  /* 0x000000ffff3a7224 */ /* 0x004fe200078e0033 */
[----:B------:R-:W-:Y:S02]  /*5c80*/  SHF.R.U32.HI R64, RZ, 0x8, R57 ;  /* 0x00000008ff407819 */ /* 0x000fe40000011639 */
[----:B------:R-:W-:Y:S02]  /*5c90*/  LOP3.LUT R60, R59, 0xff0000ff, RZ, 0xc0, !PT ;  /* 0xff0000ff3b3c7812 */ /* 0x000fe400078ec0ff */
[----:B------:R-:W-:Y:S01]  /*5ca0*/  SHF.R.U32.HI R62, RZ, 0x10, R59 ;  /* 0x00000010ff3e7819 */ /* 0x000fe2000001163b */
[----:B------:R-:W-:Y:S01]  /*5cb0*/  IMAD.SHL.U32 R59, R61, 0x100, RZ ;  /* 0x000001003d3b7824 */ /* 0x000fe200078e00ff */
[----:B------:R-:W-:Y:S02]  /*5cc0*/  LOP3.LUT R56, R57, 0xff0000ff, RZ, 0xc0, !PT ;  /* 0xff0000ff39387812 */ /* 0x000fe400078ec0ff */
[----:B------:R-:W-:Y:S01]  /*5cd0*/  SHF.R.U32.HI R63, RZ, 0x10, R57 ;  /* 0x00000010ff3f7819 */ /* 0x000fe20000011639 */
[----:B------:R-:W-:Y:S01]  /*5ce0*/  IMAD.U32 R62, R62, 0x10000, RZ ;  /* 0x000100003e3e7824 */ /* 0x000fe200078e00ff */
[----:B------:R-:W-:Y:S01]  /*5cf0*/  SHF.L.U32 R51, R64, 0x8, RZ ;  /* 0x0000000840337819 */ /* 0x000fe200000006ff */
[----:B------:R-:W-:Y:S01]  /*5d00*/  IMAD.MOV.U32 R57, RZ, RZ, R50 ;  /* 0x000000ffff397224 */ /* 0x000fe200078e0032 */
[----:B------:R-:W-:-:S02]  /*5d10*/  LOP3.LUT R59, R60, 0xff00, R59, 0xf8, !PT ;  /* 0x0000ff003c3b7812 */ /* 0x000fc400078ef83b */
[----:B------:R-:W-:Y:S01]  /*5d20*/  LOP3.LUT R51, R56, 0xff00, R51, 0xf8, !PT ;  /* 0x0000ff0038337812 */ /* 0x000fe200078ef833 */
[----:B------:R-:W-:Y:S01]  /*5d30*/  IMAD.U32 R56, R63, 0x10000, RZ ;  /* 0x000100003f387824 */ /* 0x000fe200078e00ff */
        /* <DEDUP_REMOVED lines=88> */
[----:B------:R-:W-:Y:S02]  /*62c0*/  F2FP.SATFINITE.E4M3.F32.PACK_AB_MERGE_C R49, R67, R66, R71 ;  /* 0x000000424331723e */ /* 0x000fe40004807047 */
[----:B------:R-:W-:Y:S02]  /*62d0*/  F2FP.SATFINITE.E4M3.F32.PACK_AB_MERGE_C R48, R86, R65, R70 ;  /* 0x000000415630723e */ /* 0x000fe40004807046 */
[----:B------:R-:W-:-:S07]  /*62e0*/  MOV R50, R62 ;  /* 0x0000003e00327202 */ /* 0x000fce0000000f00 */
.L_x_394:
[----:B------:R-:W-:Y:S05]  /*62f0*/  BSYNC B2 ;  /* 0x0000000000027941 */ /* 0x000fea0003800000 */
.L_x_393:
[----:B------:R-:W-:Y:S02]  /*6300*/  ULDC.64 UR4, c[0x0][0x2e8] ;  /* 0x0000ba0000047ab9 */ /* 0x000fe40000000a00 */
[----:B------:R-:W-:-:S04]  /*6310*/  IADD3 R56, P2, P3, R120, UR4, R100 ;  /* 0x0000000478387c10 */ /* 0x000fc8000fb5e064 */
[----:B------:R-:W-:-:S05]  /*6320*/  IADD3.X R57, R123, UR5, R40, P2, P3 ;  /* 0x000000057b397c10 */ /* 0x000fca00097e6428 */
[----:B--2---:R0:W-:Y:S04]  /*6330*/  STG.E.128 desc[UR42][R56.64], R48 ;  /* 0x0000003038007986 */ /* 0x0041e8000c101d2a */
.L_x_392:
[----:B------:R-:W-:Y:S05]  /*6340*/  BSYNC B1 ;  /* 0x0000000000017941 */ /* 0x000fea0003800000 */
.L_x_391:
[----:B------:R-:W-:Y:S05]  /*6350*/  @P1 BRA `(.L_x_390) ;  /* 0x0000005400381947 */ /* 0x000fea0003800000 */
[----:B0-234-:R0:W2:Y:S01]  /*6360*/  LDS.128 R48, [R113+0x2f400] ;  /* 0x02f4000071307984 */ /* 0x01d0a20000000c00 */
[----:B------:R-:W-:Y:S01]  /*6370*/  ISETP.GE.AND P2, PT, R233, R122, PT ;  /* 0x0000007ae900720c */ /* 0x000fe20003f46270 */
[----:B------:R-:W-:-:S12]  /*6380*/  BSSY B1, `(.L_x_395) ;  /* 0x000006b000017945 */ /* 0x000fd80003800000 */
[----:B0-----:R-:W-:Y:S05]  /*6390*/  @P2 BRA `(.L_x_396) ;  /* 0x0000000400a42947 */ /* 0x001fea0003800000 */
[----:B------:R-:W-:Y:S01]  /*63a0*/  SHF.R.U32.HI R58, RZ, 0x8, R53 ;  /* 0x00000008ff3a7819 */ /* 0x000fe20000011635 */
[----:B--2---:R-:W-:Y:S01]  /*63b0*/  IMAD.MOV.U32 R54, RZ, RZ, R51 ;  /* 0x000000ffff367224 */ /* 0x004fe200078e0033 */
[----:B------:R-:W-:Y:S02]  /*63c0*/  SHF.R.U32.HI R52, RZ, 0x8, R55 ;  /* 0x00000008ff347819 */ /* 0x000fe40000011637 */
[----:B------:R-:W-:Y:S02]  /*63d0*/  SHF.R.U32.HI R60, RZ, 0x10, R53 ;  /* 0x00000010ff3c7819 */ /* 0x000fe40000011635 */
[----:B------:R-:W-:Y:S01]  /*63e0*/  LOP3.LUT R57, R53, 0xff0000ff, RZ, 0xc0, !PT ;  /* 0xff0000ff35397812 */ /* 0x000fe200078ec0ff */
[----:B------:R-:W-:Y:S01]  /*63f0*/  IMAD.MOV.U32 R53, RZ, RZ, R50 ;  /* 0x000000ffff357224 */ /* 0x000fe200078e0032 */
[----:B------:R-:W-:Y:S01]  /*6400*/  SHF.R.U32.HI R59, RZ, 0x10, R55 ;  /* 0x00000010ff3b7819 */ /* 0x000fe20000011637 */
[----:B------:R-:W-:Y:S01]  /*6410*/  IMAD.SHL.U32 R50, R58, 0x100, RZ ;  /* 0x000001003a327824 */ /* 0x000fe200078e00ff */
[----:B------:R-:W-:-:S02]  /*6420*/  LOP3.LUT R56, R55, 0xff0000ff, RZ, 0xc0, !PT ;  /* 0xff0000ff37387812 */ /* 0x000fc400078ec0ff */
[----:B------:R-:W-:Y:S01]  /*6430*/  SHF.L.U32 R51, R52, 0x8, RZ ;  /* 0x0000000834337819 */ /* 0x000fe200000006ff */
[----:B------:R-:W-:Y:S01]  /*6440*/  IMAD.U32 R55, R59, 0x10000, RZ ;  /* 0x000100003b377824 */ /* 0x000fe200078e00ff */
[----:B------:R-:W-:Y:S02]  /*6450*/  LOP3.LUT R52, R57, 0xff00, R50, 0xf8, !PT ;  /* 0x0000ff0039347812 */ /* 0x000fe400078ef832 */
        /* <DEDUP_REMOVED lines=93> */
.L_x_396:
[----:B------:R-:W-:Y:S05]  /*6a30*/  BSYNC B1 ;  /* 0x0000000000017941 */ /* 0x000fea0003800000 */
.L_x_395:
[----:B------:R-:W-:Y:S02]  /*6a40*/  ULDC.64 UR4, c[0x0][0x2e8] ;  /* 0x0000ba0000047ab9 */ /* 0x000fe40000000a00 */
[----:B------:R-:W-:-:S04]  /*6a50*/  IADD3 R120, P2, P3, R41, UR4, R120 ;  /* 0x0000000429787c10 */ /* 0x000fc8000fb5e078 */
[----:B------:R-:W-:-:S05]  /*6a60*/  IADD3.X R121, R106, UR5, R123, P2, P3 ;  /* 0x000000056a797c10 */ /* 0x000fca00097e647b */
[----:B--2---:R0:W-:Y:S01]  /*6a70*/  STG.E.128 desc[UR42][R120.64], R48 ;  /* 0x0000003078007986 */ /* 0x0041e2000c101d2a */
[----:B------:R-:W-:Y:S05]  /*6a80*/  BRA `(.L_x_390) ;  /* 0x0000004c006c7947 */ /* 0x000fea0003800000 */
.L_x_354:
[C---:B------:R-:W-:Y:S01]  /*6a90*/  ISETP.GE.AND P5, PT, R23.reuse, R114, PT ;  /* 0x000000721700720c */ /* 0x040fe20003fa6270 */
[C---:B------:R-:W-:Y:S01]  /*6aa0*/  VIADD R61, R23.reuse, 0x20 ;  /* 0x00000020173d7836 */ /* 0x040fe20000000000 */
[----:B------:R-:W-:Y:S02]  /*6ab0*/  IADD3 R52, R23, 0x60, RZ ;  /* 0x0000006017347810 */ /* 0x000fe40007ffe0ff */
[----:B------:R-:W-:Y:S02]  /*6ac0*/  ISETP.GE.OR P5, PT, R16, R122, P5 ;  /* 0x0000007a1000720c */ /* 0x000fe40002fa6670 */
[----:B------:R-:W-:-:S11]  /*6ad0*/  P2R R60, PR, RZ, 0x1 ;  /* 0x00000001ff3c7803 */ /* 0x000fd60000000000 */
[----:B------:R-:W0:Y:S08]  /*6ae0*/  @!P5 LDC.64 R56, c[0x0][0x3e8] ;  /* 0x0000fa00ff38db82 */ /* 0x000e300000000a00 */
[----:B------:R-:W1:Y:S01]  /*6af0*/  @!P5 LDC.64 R58, c[0x0][0x400] ;  /* 0x00010000ff3adb82 */ /* 0x000e620000000a00 */
[----:B0-----:R-:W-:-:S04]  /*6b00*/  @!P5 IADD3 R56, P2, P3, R94, R56, R48 ;  /* 0x000000385e38d210 */ /* 0x001fc80007b5e030 */
[----:B------:R-:W-:Y:S02]  /*6b10*/  @!P5 IADD3.X R57, R36, R57, R109, P2, P3 ;  /* 0x000000392439d210 */ /* 0x000fe400017e646d */
[----:B------:R-:W-:-:S04]  /*6b20*/  ISETP.GE.AND P2, PT, R52, R114, PT ;  /* 0x000000723400720c */ /* 0x000fc80003f46270 */
[----:B------:R-:W-:-:S13]  /*6b30*/  ISETP.GE.OR P2, PT, R16, R122, P2 ;  /* 0x0000007a1000720c */ /* 0x000fda0001746670 */
[----:B------:R-:W0:Y:S01]  /*6b40*/  @!P2 LDC.64 R52, c[0x0][0x3f8] ;  /* 0x0000fe00ff34ab82 */ /* 0x000e220000000a00 */
[----:B------:R-:W-:Y:S02]  /*6b50*/  @!P2 IMAD.MOV.U32 R49, RZ, RZ, R109 ;  /* 0x000000ffff31a224 */ /* 0x000fe400078e006d */
[----:B------:R-:W-:-:S05]  /*6b60*/  @!P2 IMAD.MOV.U32 R51, RZ, RZ, R124 ;  /* 0x000000ffff33a224 */ /* 0x000fca00078e007c */
[----:B------:R-:W2:Y:S08]  /*6b70*/  @!P2 LDC.64 R80, c[0x0][0x3e8] ;  /* 0x0000fa00ff50ab82 */ /* 0x000eb00000000a00 */
[----:B------:R-:W3:Y:S01]  /*6b80*/  @!P2 LDC.64 R82, c[0x0][0x400] ;  /* 0x00010000ff52ab82 */ /* 0x000ee20000000a00 */
[----:B0-----:R-:W-:-:S04]  /*6b90*/  @!P2 IMAD.WIDE.U32 R54, R52, 0x60, R48 ;  /* 0x000000603436a825 */ /* 0x001fc800078e0030 */
[----:B------:R-:W-:-:S04]  /*6ba0*/  @!P2 IMAD R53, R53, 0x60, RZ ;  /* 0x000000603535a824 */ /* 0x000fc800078e02ff */
[----:B------:R-:W-:Y:S01]  /*6bb0*/  @!P2 IMAD.IADD R53, R55, 0x1, R53 ;  /* 0x000000013735a824 */ /* 0x000fe200078e0235 */
[----:B--2---:R-:W-:-:S04]  /*6bc0*/  @!P2 IADD3 R80, P3, P4, R94, R80, R54 ;  /* 0x000000505e50a210 */ /* 0x004fc80007c7e036 */
[----:B------:R-:W-:Y:S02]  /*6bd0*/  @!P2 IADD3.X R81, R36, R81, R53, P3, P4 ;  /* 0x000000512451a210 */ /* 0x000fe40001fe8435 */
[----:B------:R-:W0:Y:S02]  /*6be0*/  @!P2 LDC.64 R52, c[0x0][0x408] ;  /* 0x00010200ff34ab82 */ /* 0x000e240000000a00 */
[----:B0-----:R-:W-:-:S04]  /*6bf0*/  @!P2 IMAD.WIDE.U32 R54, R52, 0x60, R50 ;  /* 0x000000603436a825 */ /* 0x001fc800078e0032 */
[----:B------:R-:W-:Y:S01]  /*6c00*/  @!P2 IMAD R53, R53, 0x60, RZ ;  /* 0x000000603535a824 */ /* 0x000fe200078e02ff */
[----:B---3--:R-:W-:-:S04]  /*6c10*/  @!P2 IADD3 R82, P3, P4, R88, R82, R54 ;  /* 0x000000525852a210 */ /* 0x008fc80007c7e036 */
[----:B------:R-:W-:-:S04]  /*6c20*/  @!P2 IADD3 R52, R55, R53, RZ ;  /* 0x000000353734a210 */ /* 0x000fc80007ffe0ff */
[----:B------:R-:W-:Y:S02]  /*6c30*/  @!P2 IADD3.X R83, R103, R83, R52, P3, P4 ;  /* 0x000000536753a210 */ /* 0x000fe40001fe8434 */
[----:B-1----:R-:W-:-:S04]  /*6c40*/  @!P5 IADD3 R58, P3, P4, R88, R58, R50 ;  /* 0x0000003a583ad210 */ /* 0x002fc80007c7e032 */
[----:B------:R-:W-:Y:S02]  /*6c50*/  @!P5 IADD3.X R59, R103, R59, R124, P3, P4 ;  /* 0x0000003b673bd210 */ /* 0x000fe40001fe847c */
[----:B------:R-:W-:Y:S01]  /*6c60*/  ISETP.GE.AND P4, PT, R61, R114, PT ;  /* 0x000000723d00720c */ /* 0x000fe20003f86270 */
[----:B------:R-:W-:-:S03]  /*6c70*/  VIADD R61, R23, 0x40 ;  /* 0x00000040173d7836 */ /* 0x000fc60000000000 */
[----:B------:R-:W-:-:S13]  /*6c80*/  ISETP.GE.OR P4, PT, R16, R122, P4 ;  /* 0x0000007a1000720c */ /* 0x000fda0002786670 */
[----:B------:R-:W-:Y:S01]  /*6c90*/  @!P4 IADD3 R55, P3, P6, R94, R48, R14 ;  /* 0x000000305e37c210 */ /* 0x000fe20007e7e00e */
[----:B------:R-:W0:Y:S03]  /*6ca0*/  @!P4 LDC.64 R64, c[0x0][0x3e8] ;  /* 0x0000fa00ff40cb82 */ /* 0x000e260000000a00 */
[----:B------:R-:W-:Y:S02]  /*6cb0*/  @!P4 IADD3.X R54, R36, R109, R21, P3, P6 ;  /* 0x0000006d2436c210 */ /* 0x000fe40001fec415 */
[----:B------:R-:W-:-:S03]  /*6cc0*/  ISETP.GE.AND P3, PT, R61, R114, PT ;  /* 0x000000723d00720c */ /* 0x000fc60003f66270 */
[----:B------:R-:W1:Y:S01]  /*6cd0*/  @!P4 LDC.64 R66, c[0x0][0x400] ;  /* 0x00010000ff42cb82 */ /* 0x000e620000000a00 */
[----:B------:R-:W-:-:S13]  /*6ce0*/  ISETP.GE.OR P3, PT, R16, R122, P3 ;  /* 0x0000007a1000720c */ /* 0x000fda0001f66670 */
[----:B------:R-:W-:Y:S01]  /*6cf0*/  @!P3 IADD3 R49, P0, P6, R94, R13, R48 ;  /* 0x0000000d5e31b210 */ /* 0x000fe20007e1e030 */
[----:B------:R-:W2:Y:S03]  /*6d00*/  @!P3 LDC.64 R68, c[0x0][0x3e8] ;  /* 0x0000fa00ff44bb82 */ /* 0x000ea60000000a00 */
[----:B------:R-:W-:Y:S02]  /*6d10*/  @!P3 IADD3.X R48, R36, R20, R109, P0, P6 ;  /* 0x000000142430b210 */ /* 0x000fe400007ec46d */
[----:B------:R-:W-:-:S03]  /*6d20*/  @!P4 IADD3 R53, P0, P6, R88, R50, R8 ;  /* 0x000000325835c210 */ /* 0x000fc60007e1e008 */
[----:B------:R-:W3:Y:S01]  /*6d30*/  @!P3 LDC.64 R84, c[0x0][0x400] ;  /* 0x00010000ff54bb82 */ /* 0x000ee20000000a00 */
[----:B------:R-:W-:Y:S02]  /*6d40*/  @!P4 IADD3.X R52, R103, R124, R11, P0, P6 ;  /* 0x0000007c6734c210 */ /* 0x000fe400007ec40b */
[----:B------:R-:W-:-:S04]  /*6d50*/  @!P3 IADD3 R51, P0, P6, R88, R7, R50 ;  /* 0x000000075833b210 */ /* 0x000fc80007e1e032 */
[----:B------:R-:W-:Y:S02]  /*6d60*/  @!P3 IADD3.X R124, R103, R10, R124, P0, P6 ;  /* 0x0000000a677cb210 */ /* 0x000fe400007ec47c */
[----:B0-----:R-:W-:Y:S02]  /*6d70*/  @!P4 IADD3 R64, P6, R55, R64, RZ ;  /* 0x000000403740c210 */ /* 0x001fe40007fde0ff */
[----:B------:R-:W-:Y:S02]  /*6d80*/  CS2R R62, SRZ ;  /* 0x00000000003e7805 */ /* 0x000fe4000001ff00 */
[----:B------:R-:W-:Y:S01]  /*6d90*/  ISETP.NE.AND P0, PT, R60, RZ, PT ;  /* 0x000000ff3c00720c */ /* 0x000fe20003f05270 */
[----:B------:R-:W-:Y:S01]  /*6da0*/  @!P4 IMAD.X R65, R54, 0x1, R65, P6 ;  /* 0x000000013641c824 */ /* 0x000fe200030e0641 */
[----:B-1----:R-:W-:Y:S02]  /*6db0*/  @!P4 IADD3 R66, P6, R53, R66, RZ ;  /* 0x000000423542c210 */ /* 0x002fe40007fde0ff */
[----:B------:R-:W-:-:S02]  /*6dc0*/  CS2R R54, SRZ ;  /* 0x0000000000367805 */ /* 0x000fc4000001ff00 */
[----:B------:R-:W-:Y:S02]  /*6dd0*/  @!P4 IADD3.X R67, R52, R67, RZ, P6, !PT ;  /* 0x000000433443c210 */ /* 0x000fe400037fe4ff */
[----:B------:R-:W-:Y:S02]  /*6de0*/  CS2R R52, SRZ ;  /* 0x0000000000347805 */ /* 0x000fe4000001ff00 */
[----:B--2---:R-:W-:-:S05]  /*6df0*/  @!P3 IADD3 R68, P6, R49, R68, RZ ;  /* 0x000000443144b210 */ /* 0x004fca0007fde0ff */
[----:B------:R-:W-:Y:S01]  /*6e00*/  @!P3 IMAD.X R69, R48, 0x1, R69, P6 ;  /* 0x000000013045b824 */ /* 0x000fe200030e0645 */
[----:B---3--:R-:W-:Y:S02]  /*6e10*/  @!P3 IADD3 R84, P6, R51, R84, RZ ;  /* 0x000000543354b210 */ /* 0x008fe40007fde0ff */
[----:B------:R-:W-:Y:S02]  /*6e20*/  CS2R R48, SRZ ;  /* 0x0000000000307805 */ /* 0x000fe4000001ff00 */
[----:B------:R-:W-:Y:S01]  /*6e30*/  CS2R R50, SRZ ;  /* 0x0000000000327805 */ /* 0x000fe2000001ff00 */
[----:B------:R0:W2:Y:S01]  /*6e40*/  @!P5 LDG.E.128 R52, desc[UR42][R58.64] ;  /* 0x0000002a3a34d981 */ /* 0x0000a2000c1e1d00 */
[----:B------:R-:W-:Y:S02]  /*6e50*/  CS2R R60, SRZ ;  /* 0x00000000003c7805 */ /* 0x000fe4000001ff00 */
[----:B------:R-:W-:Y:S02]  /*6e60*/  CS2R R70, SRZ ;  /* 0x0000000000467805 */ /* 0x000fe4000001ff00 */
[----:B------:R-:W-:-:S02]  /*6e70*/  CS2R R72, SRZ ;  /* 0x0000000000487805 */ /* 0x000fc4000001ff00 */
[----:B------:R-:W-:Y:S01]  /*6e80*/  CS2R R74, SRZ ;  /* 0x00000000004a7805 */ /* 0x000fe2000001ff00 */
[----:B------:R1:W3:Y:S01]  /*6e90*/  @!P5 LDG.E.128 R48, desc[UR42][R56.64] ;  /* 0x0000002a3830d981 */ /* 0x0002e2000c1e1d00 */
[----:B------:R-:W-:Y:S02]  /*6ea0*/  CS2R R76, SRZ ;  /* 0x00000000004c7805 */ /* 0x000fe4000001ff00 */
[----:B------:R-:W-:Y:S01]  /*6eb0*/  CS2R R78, SRZ ;  /* 0x00000000004e7805 */ /* 0x000fe2000001ff00 */
[----:B------:R-:W-:Y:S01]  /*6ec0*/  @!P3 IMAD.X R85, R124, 0x1, R85, P6 ;  /* 0x000000017c55b824 */ /* 0x000fe200030e0655 */
[----:B------:R4:W5:Y:S01]  /*6ed0*/  @!P4 LDG.E.128 R60, desc[UR42][R66.64] ;  /* 0x0000002a423cc981 */ /* 0x000962000c1e1d00 */
[----:B0-----:R-:W-:-:S03]  /*6ee0*/  CS2R R58, SRZ ;  /* 0x00000000003a7805 */ /* 0x001fc6000001ff00 */
[----:B------:R-:W5:Y:S01]  /*6ef0*/  @!P2 LDG.E.128 R72, desc[UR42][R80.64] ;  /* 0x0000002a5048a981 */ /* 0x000f62000c1e1d00 */
[----:B-1----:R-:W-:-:S03]  /*6f00*/  CS2R R56, SRZ ;  /* 0x0000000000387805 */ /* 0x002fc6000001ff00 */
[----:B------:R-:W5:Y:S01]  /*6f10*/  @!P2 LDG.E.128 R76, desc[UR42][R82.64] ;  /* 0x0000002a524ca981 */ /* 0x000f62000c1e1d00 */
[----:B----4-:R-:W-:-:S03]  /*6f20*/  CS2R R66, SRZ ;  /* 0x0000000000427805 */ /* 0x010fc6000001ff00 */
[----:B------:R0:W4:Y:S02]  /*6f30*/  @!P4 LDG.E.128 R56, desc[UR42][R64.64] ;  /* 0x0000002a4038c981 */ /* 0x000124000c1e1d00 */
[----:B0-----:R-:W-:-:S06]  /*6f40*/  CS2R R64, SRZ ;  /* 0x0000000000407805 */ /* 0x001fcc000001ff00 */
[----:B------:R0:W4:Y:S02]  /*6f50*/  @!P3 LDG.E.128 R64, desc[UR42][R68.64] ;  /* 0x0000002a4440b981 */ /* 0x000124000c1e1d00 */
[----:B0-----:R-:W-:-:S06]  /*6f60*/  CS2R R68, SRZ ;  /* 0x0000000000447805 */ /* 0x001fcc000001ff00 */
[----:B------:R-:W4:Y:S01]  /*6f70*/  @!P3 LDG.E.128 R68, desc[UR42][R84.64] ;  /* 0x0000002a5444b981 */ /* 0x000f22000c1e1d00 */
[----:B------:R-:W-:-:S06]  /*6f80*/  UISETP.NE.AND UP0, UPT, UR47, 0x3, UPT ;  /* 0x000000032f00788c */ /* 0x000fcc000bf05270 */
[----:B------:R-:W-:Y:S02]  /*6f90*/  PLOP3.LUT P5, PT, PT, PT, UP0, 0x80, 0x0 ;  /* 0x000000000000781c */ /* 0x000fe40003faf008 */
[----:B------:R-:W-:Y:S01]  /*6fa0*/  ISETP.GE.AND P2, PT, R16, R122, PT ;  /* 0x0000007a1000720c */ /* 0x000fe20003f46270 */
[----:B--2---:R-:W-:Y:S02]  /*6fb0*/  IMAD.MOV.U32 R151, RZ, RZ, R52 ;  /* 0x000000ffff977224 */ /* 0x004fe400078e0034 */
[----:B------:R-:W-:Y:S02]  /*6fc0*/  IMAD.MOV.U32 R149, RZ, RZ, R54 ;  /* 0x000000ffff957224 */ /* 0x000fe400078e0036 */
[----:B---3--:R-:W-:Y:S01]  /*6fd0*/  IMAD.MOV.U32 R150, RZ, RZ, R48 ;  /* 0x000000ffff967224 */ /* 0x008fe200078e0030 */
[----:B------:R-:W-:Y:S01]  /*6fe0*/  MOV R148, R50 ;  /* 0x0000003200947202 */ /* 0x000fe20000000f00 */
[----:B-----5:R-:W-:Y:S02]  /*6ff0*/  IMAD.MOV.U32 R141, RZ, RZ, R60 ;  /* 0x000000ffff8d7224 */ /* 0x020fe400078e003c */
[----:B------:R-:W-:-:S02]  /*7000*/  IMAD.MOV.U32 R142, RZ, RZ, R62 ;  /* 0x000000ffff8e7224 */ /* 0x000fc400078e003e */
[----:B------:R-:W-:Y:S01]  /*7010*/  IMAD.MOV.U32 R127, RZ, RZ, R72 ;  /* 0x000000ffff7f7224 */ /* 0x000fe200078e0048 */
[----:B------:R-:W-:Y:S01]  /*7020*/  MOV R132, R74 ;  /* 0x0000004a00847202 */ /* 0x000fe20000000f00 */
[----:B------:R-:W-:Y:S02]  /*7030*/  IMAD.MOV.U32 R133, RZ, RZ, R76 ;  /* 0x000000ffff857224 */ /* 0x000fe400078e004c */
[----:B------:R-:W-:Y:S02]  /*7040*/  IMAD.MOV.U32 R134, RZ, RZ, R78 ;  /* 0x000000ffff867224 */ /* 0x000fe400078e004e */
[----:B----4-:R-:W-:Y:S01]  /*7050*/  IMAD.MOV.U32 R144, RZ, RZ, R56 ;  /* 0x000000ffff907224 */ /* 0x010fe200078e0038 */
[----:B------:R-:W-:Y:S01]  /*7060*/  MOV R143, R58 ;  /* 0x0000003a008f7202 */ /* 0x000fe20000000f00 */
[----:B------:R-:W-:Y:S01]  /*7070*/  IMAD.MOV.U32 R135, RZ, RZ, R64 ;  /* 0x000000ffff877224 */ /* 0x000fe200078e0040 */
[----:B------:R-:W-:Y:S01]  /*7080*/  MOV R137, R66 ;  /* 0x0000004200897202 */ /* 0x000fe20000000f00 */
[----:B------:R-:W-:-:S02]  /*7090*/  IMAD.MOV.U32 R139, RZ, RZ, R68 ;  /* 0x000000ffff8b7224 */ /* 0x000fc400078e0044 */
[----:B------:R-:W-:Y:S01]  /*70a0*/  IMAD.MOV.U32 R140, RZ, RZ, R70 ;  /* 0x000000ffff8c7224 */ /* 0x000fe200078e0046 */
[----:B------:R-:W-:Y:S06]  /*70b0*/  @!P5 BRA `(.L_x_397) ;  /* 0x000000000004d947 */ /* 0x000fec0003800000 */
[----:B------:R-:W-:Y:S01]  /*70c0*/  BPT.TRAP 0x1 ;  /* 0x000000040000795c */ /* 0x000fe20000300000 */
.L_x_397:
[----:B------:R-:W-:Y:S01]  /*70d0*/  IMAD R109, R232, 0x8, R22 ;  /* 0x00000008e86d7824 */ /* 0x000fe200078e0216 */
[----:B------:R-:W-:Y:S01]  /*70e0*/  SHF.L.U32 R124, R234, 0x1f, RZ ;  /* 0x0000001fea7c7819 */ /* 0x000fe200000006ff */
[----:B------:R-:W0:Y:S01]  /*70f0*/  LDC R136, c[0x0][0x2f4] ;  /* 0x0000bd00ff887b82 */ /* 0x000e220000000800 */
[----:B------:R-:W-:Y:S01]  /*7100*/  MOV R121, R123 ;  /* 0x0000007b00797202 */ /* 0x000fe20000000f00 */
[----:B------:R-:W-:Y:S01]  /*7110*/  BSSY B1, `(.L_x_398) ;  /* 0x0000005000017945 */ /* 0x000fe20003800000 */
[----:B------:R-:W1:Y:S05]  /*7120*/  SYNCS.PHASECHK.TRANS64.TRYWAIT P3, [R109+URZ+0x38890], R124 ;  /* 0x0388907c6d0075a7 */ /* 0x000e6a000806017f */
[----:B------:R-:W2:Y:S01]  /*7130*/  LDC.64 R122, c[0x0][0x300] ;  /* 0x0000c000ff7a7b82 */ /* 0x000ea20000000a00 */
[----:B0-----:R-:W-:Y:S01]  /*7140*/  IMAD.IADD R138, R136, 0x1, -R111 ;  /* 0x00000001888a7824 */ /* 0x001fe200078e0a6f */
[----:B-1----:R-:W-:Y:S06]  /*7150*/  @!P3 BRA `(.L_x_399) ;  /* 0x000001e80060b947 */ /* 0x002fec0003800000 */
.L_x_660:
[----:B------:R-:W-:Y:S05]  /*7160*/  BSYNC B1 ;  /* 0x0000000000017941 */ /* 0x000fea0003800000 */
.L_x_398:
[----:B------:R-:W-:Y:S01]  /*7170*/  ISETP.GE.OR P3, PT, R23, R114, P0 ;  /* 0x000000721700720c */ /* 0x000fe20000766670 */
[----:B------:R-:W-:-:S12]  /*7180*/  BSSY B1, `(.L_x_400) ;  /* 0x0000101000017945 */ /* 0x000fd80003800000 */
[----:B------:R-:W-:Y:S05]  /*7190*/  @P3 BRA `(.L_x_401) ;  /* 0x0000000c00fc3947 */ /* 0x000fea0003800000 */
[----:B------:R-:W1:Y:S01]  /*71a0*/  S2R R83, SR_TID.X ;  /* 0x0000000000537919 */ /* 0x000e620000002100 */
[----:B------:R-:W-:Y:S01]  /*71b0*/  SHF.R.S32.HI R80, RZ, 0x1f, R23 ;  /* 0x0000001fff507819 */ /* 0x000fe20000011417 */
[C---:B------:R-:W-:Y:S01]  /*71c0*/  IMAD.SHL.U32 R82, R23.reuse, 0x80, RZ ;  /* 0x0000008017527824 */ /* 0x040fe200078e00ff */
[----:B------:R-:W-:Y:S01]  /*71d0*/  ISETP.NE.AND P6, PT, R0, RZ, PT ;  /* 0x000000ff0000720c */ /* 0x000fe20003fc5270 */
[-C--:B--2---:R-:W-:Y:S01]  /*71e0*/  IMAD.WIDE.U32 R128, R23, R122.reuse, R120 ;  /* 0x0000007a17807225 */ /* 0x084fe200078e0078 */
[----:B------:R-:W-:Y:S02]  /*71f0*/  BSSY B2, `(.L_x_402) ;  /* 0x00000ee000027945 */ /* 0x000fe40003800000 */
[----:B------:R-:W-:Y:S01]  /*7200*/  LOP3.LUT R82, R82, 0x380, RZ, 0xc0, !PT ;  /* 0x0000038052527812 */ /* 0x000fe200078ec0ff */
[----:B------:R-:W-:Y:S01]  /*7210*/  IMAD R80, R80, R122, RZ ;  /* 0x0000007a50507224 */ /* 0x000fe200078e02ff */
[----:B------:R-:W-:-:S03]  /*7220*/  IADD3 R146, P3, P4, R100, R128, R39 ;  /* 0x0000008064927210 */ /* 0x000fc60007c7e027 */
[----:B------:R-:W-:Y:S01]  /*7230*/  IMAD R145, R23, R123, R80 ;  /* 0x0000007b17917224 */ /* 0x000fe200078e0250 */
[----:B------:R-:W-:-:S03]  /*7240*/  SEL R80, R111, R138, !P6 ;  /* 0x0000008a6f507207 */ /* 0x000fc60007000000 */
[----:B------:R-:W-:Y:S01]  /*7250*/  IMAD.IADD R145, R145, 0x1, R129 ;  /* 0x0000000191917824 */ /* 0x000fe200078e0281 */
[----:B------:R-:W-:-:S04]  /*7260*/  SHF.R.S32.HI R81, RZ, 0x1f, R80 ;  /* 0x0000001fff517819 */ /* 0x000fc80000011450 */
[----:B------:R-:W-:Y:S02]  /*7270*/  LEA.HI R81, R81, R80, RZ, 0x5 ;  /* 0x0000005051517211 */ /* 0x000fe400078f28ff */
[----:B------:R-:W-:Y:S02]  /*7280*/  IADD3.X R154, R40, R145, R105, P3, P4 ;  /* 0x00000091289a7210 */ /* 0x000fe40001fe8469 */
[----:B------:R-:W-:-:S04]  /*7290*/  LEA.HI.SX32 R81, R81, R104, 0x1b ;  /* 0x0000006851517211 */ /* 0x000fc800078fdaff */
[----:B------:R-:W-:Y:S01]  /*72a0*/  SHF.R.S32.HI R80, RZ, 0x1f, R81 ;  /* 0x0000001fff507819 */ /* 0x000fe20000011451 */
[----:B------:R-:W-:Y:S01]  /*72b0*/  IMAD.SHL.U32 R147, R81, 0x10, RZ ;  /* 0x0000001051937824 */ /* 0x000fe200078e00ff */
[----:B-1----:R-:W-:Y:S02]  /*72c0*/  IADD3 R83, R83, -0x80, RZ ;  /* 0xffffff8053537810 */ /* 0x002fe40007ffe0ff */
[----:B------:R-:W-:Y:S02]  /*72d0*/  LEA.HI R81, R80, R81, RZ, 0x3 ;  /* 0x0000005150517211 */ /* 0x000fe400078f18ff */
[----:B------:R-:W-:Y:S02]  /*72e0*/  LOP3.LUT R80, R82, 0x70, R147, 0xf8, !PT ;  /* 0x0000007052507812 */ /* 0x000fe400078ef893 */
[----:B------:R-:W-:Y:S02]  /*72f0*/  SHF.R.S32.HI R82, RZ, 0x1f, R83 ;  /* 0x0000001fff527819 */ /* 0x000fe40000011453 */
[----:B------:R-:W-:-:S02]  /*7300*/  SHF.L.U32 R81, R81, 0xb, RZ ;  /* 0x0000000b51517819 */ /* 0x000fc400000006ff */
[----:B------:R-:W-:Y:S01]  /*7310*/  LEA.HI R82, R82, R83, RZ, 0x6 ;  /* 0x0000005352527211 */ /* 0x000fe200078f30ff */
[----:B------:R-:W-:Y:S01]  /*7320*/  IMAD.SHL.U32 R83, R23, 0x80, RZ ;  /* 0x0000008017537824 */ /* 0x000fe200078e00ff */
[----:B------:R-:W-:-:S03]  /*7330*/  LOP3.LUT R81, R81, 0xffffc000, RZ, 0xc0, !PT ;  /* 0xffffc00051517812 */ /* 0x000fc600078ec0ff */
[----:B------:R-:W-:Y:S01]  /*7340*/  IMAD.SHL.U32 R82, R82, 0x10, RZ ;  /* 0x0000001052527824 */ /* 0x000fe200078e00ff */
[----:B------:R-:W-:-:S04]  /*7350*/  LOP3.LUT R83, R83, 0x380, RZ, 0xc0, !PT ;  /* 0x0000038053537812 */ /* 0x000fc800078ec0ff */
[----:B------:R-:W-:Y:S02]  /*7360*/  SHF.R.U32.HI R83, RZ, 0x3, R83 ;  /* 0x00000003ff537819 */ /* 0x000fe40000011653 */
[----:B------:R-:W-:Y:S02]  /*7370*/  LOP3.LUT R82, R82, 0xfffffc00, RZ, 0xc0, !PT ;  /* 0xfffffc0052527812 */ /* 0x000fe400078ec0ff */
[----:B------:R-:W-:-:S04]  /*7380*/  LOP3.LUT R80, R80, R83, RZ, 0x3c, !PT ;  /* 0x0000005350507212 */ /* 0x000fc800078e3cff */
[----:B------:R-:W-:Y:S01]  /*7390*/  IADD3 R83, R80, R81, R82 ;  /* 0x0000005150537210 */ /* 0x000fe20007ffe052 */
[----:B------:R-:W-:-:S04]  /*73a0*/  IMAD R81, R232, 0x8000, R29 ;  /* 0x00008000e8517824 */ /* 0x000fc800078e021d */
[----:B------:R-:W-:Y:S02]  /*73b0*/  IMAD R83, R232, 0x8000, R83 ;  /* 0x00008000e8537824 */ /* 0x000fe400078e0253 */
[----:B------:R-:W-:-:S03]  /*73c0*/  IMAD.IADD R81, R22, 0x1, R81 ;  /* 0x0000000116517824 */ /* 0x000fc600078e0251 */
[----:B------:R-:W-:-:S03]  /*73d0*/  IADD3 R84, R22, R83, RZ ;  /* 0x0000005316547210 */ /* 0x000fc60007ffe0ff */
[----:B------:R-:W1:Y:S04]  /*73e0*/  LDS.128 R80, [R81+0x28400] ;  /* 0x0284000051507984 */ /* 0x000e680000000c00 */
[----:B------:R-:W2:Y:S01]  /*73f0*/  LDS.128 R84, [R84+0x28400] ;  /* 0x0284000054547984 */ /* 0x000ea20000000c00 */
[----:B------:R-:W-:Y:S05]  /*7400*/  @P2 BRA `(.L_x_403) ;  /* 0x0000000c00302947 */ /* 0x000fea0003800000 */
[--C-:B------:R-:W-:Y:S02]  /*7410*/  SHF.R.U32.HI R161, RZ, 0x8, R49.reuse ;  /* 0x00000008ffa17819 */ /* 0x100fe40000011631 */
[----:B------:R-:W-:Y:S02]  /*7420*/  LOP3.LUT R48, R49, 0xff0000ff, RZ, 0xc0, !PT ;  /* 0xff0000ff31307812 */ /* 0x000fe400078ec0ff */
[----:B------:R-:W-:Y:S01]  /*7430*/  SHF.R.U32.HI R159, RZ, 0x10, R49 ;  /* 0x00000010ff9f7819 */ /* 0x000fe20000011631 */
[----:B------:R-:W-:Y:S01]  /*7440*/  IMAD.SHL.U32 R49, R161, 0x100, RZ ;  /* 0x00000100a1317824 */ /* 0x000fe200078e00ff */
[--C-:B------:R-:W-:Y:S02]  /*7450*/  SHF.R.U32.HI R157, RZ, 0x8, R51.reuse ;  /* 0x00000008ff9d7819 */ /* 0x100fe40000011633 */
[----:B------:R-:W-:Y:S02]  /*7460*/  LOP3.LUT R50, R51, 0xff0000ff, RZ, 0xc0, !PT ;  /* 0xff0000ff33327812 */ /* 0x000fe400078ec0ff */
[----:B------:R-:W-:Y:S01]  /*7470*/  SHF.R.U32.HI R158, RZ, 0x10, R51 ;  /* 0x00000010ff9e7819 */ /* 0x000fe20000011633 */
[----:B------:R-:W-:Y:S01]  /*7480*/  IMAD.SHL.U32 R51, R157, 0x100, RZ ;  /* 0x000001009d337824 */ /* 0x000fe200078e00ff */
[----:B------:R-:W-:-:S02]  /*7490*/  SHF.R.U32.HI R155, RZ, 0x8, R55 ;  /* 0x00000008ff9b7819 */ /* 0x000fc40000011637 */
[----:B------:R-:W-:Y:S01]  /*74a0*/  LOP3.LUT R48, R48, 0xff00, R49, 0xf8, !PT ;  /* 0x0000ff0030307812 */ /* 0x000fe200078ef831 */
[----:B------:R-:W-:Y:S01]  /*74b0*/  IMAD.U32 R49, R159, 0x10000, RZ ;  /* 0x000100009f317824 */ /* 0x000fe200078e00ff */
[----:B------:R-:W-:Y:S02]  /*74c0*/  SHF.R.U32.HI R156, RZ, 0x8, R53 ;  /* 0x00000008ff9c7819 */ /* 0x000fe40000011635 */
[----:B------:R-:W-:Y:S02]  /*74d0*/  LOP3.LUT R54, R55, 0xff0000ff, RZ, 0xc0, !PT ;  /* 0xff0000ff37367812 */ /* 0x000fe400078ec0ff */
[----:B------:R-:W-:Y:S02]  /*74e0*/  SHF.R.U32.HI R162, RZ, 0x10, R55 ;  /* 0x00000010ffa27819 */ /* 0x000fe40000011637 */
[----:B------:R-:W-:Y:S02]  /*74f0*/  SHF.L.U32 R55, R155, 0x8, RZ ;  /* 0x000000089b377819 */ /* 0x000fe400000006ff */
[----:B------:R-:W-:-:S02]  /*7500*/  LOP3.LUT R51, R50, 0xff00, R51, 0xf8, !PT ;  /* 0x0000ff0032337812 */ /* 0x000fc400078ef833 */
[----:B------:R-:W-:Y:S02]  /*7510*/  LOP3.LUT R52, R53, 0xff0000ff, RZ, 0xc0, !PT ;  /* 0xff0000ff35347812 */ /* 0x000fe400078ec0ff */
[----:B------:R-:W-:Y:S01]  /*7520*/  SHF.R.U32.HI R160, RZ, 0x10, R53 ;  /* 0x00000010ffa07819 */ /* 0x000fe20000011635 */
[----:B------:R-:W-:Y:S01]  /*7530*/  IMAD.SHL.U32 R53, R156, 0x100, RZ ;  /* 0x000001009c357824 */ /* 0x000fe200078e00ff */
[----:B------:R-:W-:Y:S01]  /*7540*/  LOP3.LUT R50, R48, 0xff0000, R49, 0xf8, !PT ;  /* 0x00ff000030327812 */ /* 0x000fe200078ef831 */
[----:B------:R-:W-:Y:S01]  /*7550*/  IMAD.U32 R48, R158, 0x10000, RZ ;  /* 0x000100009e307824 */ /* 0x000fe200078e00ff */
[----:B------:R-:W-:Y:S01]  /*7560*/  LOP3.LUT R159, R54, 0xff00, R55, 0xf8, !PT ;  /* 0x0000ff00369f7812 */ /* 0x000fe200078ef837 */
[----:B------:R-:W-:Y:S01]  /*7570*/  IMAD.U32 R160, R160, 0x10000, RZ ;  /* 0x00010000a0a07824 */ /* 0x000fe200078e00ff */
[----:B------:R-:W-:Y:S02]  /*7580*/  F2FP.F16.E4M3.UNPACK_B R158, R151.H1 ;  /* 0x00000097ff9e723e */ /* 0x000fe400030006ff */
[----:B--2---:R-:W-:-:S02]  /*7590*/  F2FP.F16.E4M3.UNPACK_B R55, R84.H1 ;  /* 0x00000054ff37723e */ /* 0x004fc400030006ff */
[----:B-1----:R-:W-:Y:S01]  /*75a0*/  F2FP.F16.E4M3.UNPACK_B R54, R80.H1 ;  /* 0x00000050ff36723e */ /* 0x002fe200030006ff */
[----:B------:R-:W-:Y:S01]  /*75b0*/  HADD2.F32 R49, -RZ, R158.H0_H0 ;  /* 0x2000009eff317230 */ /* 0x000fe20000004100 */
[----:B------:R-:W-:Y:S01]  /*75c0*/  LOP3.LUT R157, R52, 0xff00, R53, 0xf8, !PT ;  /* 0x0000ff00349d7812 */ /* 0x000fe200078ef835 */
[----:B------:R-:W-:Y:S01]  /*75d0*/  HADD2.F32 R53, -RZ, R55.H0_H0 ;  /* 0x20000037ff357230 */ /* 0x000fe20000004100 */
[----:B------:R-:W-:Y:S01]  /*75e0*/  F2FP.F16.E4M3.UNPACK_B R155, R150.H1 ;  /* 0x00000096ff9b723e */ /* 0x000fe200030006ff */
[--C-:B------:R-:W-:Y:S01]  /*75f0*/  HADD2.F32 R52, -RZ, R54.reuse.H0_H0 ;  /* 0x20000036ff347230 */ /* 0x100fe20000004100 */
[----:B------:R-:W-:Y:S01]  /*7600*/  LOP3.LUT R48, R51, 0xff0000, R48, 0xf8, !PT ;  /* 0x00ff000033307812 */ /* 0x000fe200078ef830 */
[----:B------:R-:W-:Y:S02]  /*7610*/  HADD2.F32 R54, -RZ, R54.H1_H1 ;  /* 0x30000036ff367230 */ /* 0x000fe40000004100 */
[----:B------:R-:W-:Y:S01]  /*7620*/  FMUL.FTZ R161, R53, R49 ;  /* 0x0000003135a17220 */ /* 0x000fe20000410000 */
[----:B------:R-:W-:-:S02]  /*7630*/  HADD2.F32 R156, -RZ, R155.H0_H0 ;  /* 0x2000009bff9c7230 */ /* 0x000fc40000004100 */
[----:B------:R-:W-:Y:S01]  /*7640*/  FMUL.FTZ R164, R52, R49 ;  /* 0x0000003134a47220 */ /* 0x000fe20000410000 */
[----:B------:R-:W-:Y:S01]  /*7650*/  LOP3.LUT R51, R157, 0xff0000, R160, 0xf8, !PT ;  /* 0x00ff00009d337812 */ /* 0x000fe200078ef8a0 */
[----:B------:R-:W-:Y:S01]  /*7660*/  HADD2.F32 R157, -RZ, R155.H1_H1 ;  /* 0x3000009bff9d7230 */ /* 0x000fe20000004100 */
[----:B------:R-:W-:Y:S01]  /*7670*/  SHF.L.U32 R162, R162, 0x10, RZ ;  /* 0x00000010a2a27819 */ /* 0x000fe200000006ff */
[-C--:B------:R-:W-:Y:S01]  /*7680*/  FFMA.FTZ R52, R52, R156.reuse, -R161 ;  /* 0x0000009c34347223 */ /* 0x080fe200000108a1 */
[----:B------:R-:W-:Y:S01]  /*7690*/  FFMA.FTZ R53, R53, R156, R164 ;  /* 0x0000009c35357223 */ /* 0x000fe200000100a4 */
[----:B------:R-:W-:Y:S01]  /*76a0*/  HADD2.F32 R160, -RZ, R158.H1_H1 ;  /* 0x3000009effa07230 */ /* 0x000fe20000004100 */
[----:B------:R-:W-:Y:S01]  /*76b0*/  F2FP.F16.E4M3.UNPACK_B R156, R150 ;  /* 0x00000096ff9c723e */ /* 0x000fe200020006ff */
[----:B------:R-:W-:Y:S01]  /*76c0*/  HADD2.F32 R155, -RZ, R55.H1_H1 ;  /* 0x30000037ff9b7230 */ /* 0x000fe20000004100 */
[----:B------:R-:W-:Y:S02]  /*76d0*/  F2FP.F16.E4M3.UNPACK_B R158, R151 ;  /* 0x00000097ff9e723e */ /* 0x000fe400020006ff */
[----:B------:R-:W-:-:S02]  /*76e0*/  F2FP.F16.E4M3.UNPACK_B R150, R80 ;  /* 0x00000050ff96723e */ /* 0x000fc400020006ff */
[----:B------:R-:W-:Y:S01]  /*76f0*/  F2FP.F16.E4M3.UNPACK_B R84, R84 ;  /* 0x00000054ff54723e */ /* 0x000fe200020006ff */
[-C--:B------:R-:W-:Y:S01]  /*7700*/  FMUL.FTZ R55, R155, R160.reuse ;  /* 0x000000a09b377220 */ /* 0x080fe20000410000 */
[----:B------:R-:W-:Y:S01]  /*7710*/  LOP3.LUT R49, R159, 0xff0000, R162, 0xf8, !PT ;  /* 0x00ff00009f317812 */ /* 0x000fe200078ef8a2 */
[C---:B------:R-:W-:Y:S01]  /*7720*/  FMUL.FTZ R160, R54.reuse, R160 ;  /* 0x000000a036a07220 */ /* 0x040fe20000410000 */
[----:B------:R-:W-:Y:S02]  /*7730*/  HADD2.F32 R159, -RZ, R158.H0_H0 ;  /* 0x2000009eff9f7230 */ /* 0x000fe40000004100 */
[-C--:B------:R-:W-:Y:S01]  /*7740*/  FFMA.FTZ R55, R54, R157.reuse, -R55 ;  /* 0x0000009d36377223 */ /* 0x080fe20000010837 */
[----:B------:R-:W-:Y:S02]  /*7750*/  HADD2.F32 R80, -RZ, R150.H0_H0 ;  /* 0x20000096ff507230 */ /* 0x000fe40000004100 */
[----:B------:R-:W-:Y:S01]  /*7760*/  FFMA.FTZ R54, R155, R157, R160 ;  /* 0x0000009d9b367223 */ /* 0x000fe200000100a0 */
[----:B------:R-:W-:-:S02]  /*7770*/  HADD2.F32 R151, -RZ, R84.H0_H0 ;  /* 0x20000054ff977230 */ /* 0x000fc40000004100 */
[----:B------:R-:W-:Y:S02]  /*7780*/  HADD2.F32 R157, -RZ, R156.H0_H0 ;  /* 0x2000009cff9d7230 */ /* 0x000fe40000004100 */
[CC--:B------:R-:W-:Y:S01]  /*7790*/  FMUL.FTZ R160, R80.reuse, R159.reuse ;  /* 0x0000009f50a07220 */ /* 0x0c0fe20000410000 */
[----:B------:R-:W-:Y:S02]  /*77a0*/  HADD2.F32 R158, -RZ, R158.H1_H1 ;  /* 0x3000009eff9e7230 */ /* 0x000fe40000004100 */
[C---:B------:R-:W-:Y:S01]  /*77b0*/  FMUL.FTZ R161, R151.reuse, R159 ;  /* 0x0000009f97a17220 */ /* 0x040fe20000410000 */
[----:B------:R-:W-:Y:S02]  /*77c0*/  HADD2.F32 R155, -RZ, R84.H1_H1 ;  /* 0x30000054ff9b7230 */ /* 0x000fe40000004100 */
[-C--:B------:R-:W-:Y:S01]  /*77d0*/  FFMA.FTZ R84, R151, R157.reuse, R160 ;  /* 0x0000009d97547223 */ /* 0x080fe200000100a0 */
[----:B------:R-:W-:Y:S02]  /*77e0*/  HADD2.F32 R150, -RZ, R150.H1_H1 ;  /* 0x30000096ff967230 */ /* 0x000fe40000004100 */
[----:B------:R-:W-:Y:S01]  /*77f0*/  FFMA.FTZ R80, R80, R157, -R161 ;  /* 0x0000009d50507223 */ /* 0x000fe200000108a1 */
[----:B------:R-:W-:-:S02]  /*7800*/  HADD2.F32 R156, -RZ, R156.H1_H1 ;  /* 0x3000009cff9c7230 */ /* 0x000fc40000004100 */
[CC--:B------:R-:W-:Y:S01]  /*7810*/  FMUL.FTZ R151, R155.reuse, R158.reuse ;  /* 0x0000009e9b977220 */ /* 0x0c0fe20000410000 */
[----:B------:R-:W-:Y:S01]  /*7820*/  F2FP.F16.E4M3.UNPACK_B R160, R149.H1 ;  /* 0x00000095ffa0723e */ /* 0x000fe200030006ff */
[C---:B------:R-:W-:Y:S01]  /*7830*/  FMUL.FTZ R162, R150.reuse, R158 ;  /* 0x0000009e96a27220 */ /* 0x040fe20000410000 */
[----:B------:R-:W-:Y:S01]  /*7840*/  F2FP.F16.E4M3.UNPACK_B R157, R86.H1 ;  /* 0x00000056ff9d723e */ /* 0x000fe200030006ff */
[----:B------:R-:W-:Y:S01]  /*7850*/  FFMA.FTZ R151, R150, R156, -R151 ;  /* 0x0000009c96977223 */ /* 0x000fe20000010897 */
[----:B------:R-:W-:Y:S01]  /*7860*/  F2FP.F16.E4M3.UNPACK_B R159, R148.H1 ;  /* 0x00000094ff9f723e */ /* 0x000fe200030006ff */
[----:B------:R-:W-:Y:S01]  /*7870*/  HADD2.F32 R163, -RZ, R160.H0_H0 ;  /* 0x200000a0ffa37230 */ /* 0x000fe20000004100 */
[----:B------:R-:W-:Y:S01]  /*7880*/  F2FP.F16.E4M3.UNPACK_B R150, R82.H1 ;  /* 0x00000052ff96723e */ /* 0x000fe200030006ff */
[----:B------:R-:W-:Y:S02]  /*7890*/  HADD2.F32 R158, -RZ, R157.H0_H0 ;  /* 0x2000009dff9e7230 */ /* 0x000fe40000004100 */
[----:B------:R-:W-:Y:S01]  /*78a0*/  FFMA.FTZ R155, R155, R156, R162 ;  /* 0x0000009c9b9b7223 */ /* 0x000fe200000100a2 */
[----:B------:R-:W-:Y:S01]  /*78b0*/  HADD2.F32 R161, -RZ, R159.H0_H0 ;  /* 0x2000009fffa17230 */ /* 0x000fe20000004100 */
[----:B------:R-:W-:Y:S01]  /*78c0*/  F2FP.F16.E4M3.UNPACK_B R82, R82 ;  /* 0x00000052ff52723e */ /* 0x000fe200020006ff */
[----:B------:R-:W-:-:S02]  /*78d0*/  HADD2.F32 R156, -RZ, R150.H0_H0 ;  /* 0x20000096ff9c7230 */ /* 0x000fc40000004100 */
[----:B------:R-:W-:Y:S01]  /*78e0*/  FMUL.FTZ R165, R158, R163 ;  /* 0x000000a39ea57220 */ /* 0x000fe20000410000 */
[----:B------:R-:W-:Y:S01]  /*78f0*/  HADD2.F32 R160, -RZ, R160.H1_H1 ;  /* 0x300000a0ffa07230 */ /* 0x000fe20000004100 */
[----:B------:R-:W-:Y:S01]  /*7900*/  F2FP.SATFINITE.E4M3.F32.PACK_AB_MERGE_C R53, R54, R53, RZ ;  /* 0x000000353635723e */ /* 0x000fe200048070ff */
[----:B------:R-:W-:Y:S02]  /*7910*/  HADD2.F32 R157, -RZ, R157.H1_H1 ;  /* 0x3000009dff9d7230 */ /* 0x000fe40000004100 */
[C---:B------:R-:W-:Y:S01]  /*7920*/  FMUL.FTZ R163, R156.reuse, R163 ;  /* 0x000000a39ca37220 */ /* 0x040fe20000410000 */
[----:B------:R-:W-:Y:S02]  /*7930*/  HADD2.F32 R150, -RZ, R150.H1_H1 ;  /* 0x30000096ff967230 */ /* 0x000fe40000004100 */
[----:B------:R-:W-:Y:S01]  /*7940*/  FFMA.FTZ R165, R156, R161, -R165 ;  /* 0x000000a19ca57223 */ /* 0x000fe200000108a5 */
[----:B------:R-:W-:Y:S02]  /*7950*/  HADD2.F32 R159, -RZ, R159.H1_H1 ;  /* 0x3000009fff9f7230 */ /* 0x000fe40000004100 */
[CC--:B------:R-:W-:Y:S01]  /*7960*/  FMUL.FTZ R167, R157.reuse, R160.reuse ;  /* 0x000000a09da77220 */ /* 0x0c0fe20000410000 */
[----:B------:R-:W-:Y:S01]  /*7970*/  F2FP.F16.E4M3.UNPACK_B R156, R149 ;  /* 0x00000095ff9c723e */ /* 0x000fe200020006ff */
[C---:B------:R-:W-:Y:S01]  /*7980*/  FMUL.FTZ R162, R150.reuse, R160 ;  /* 0x000000a096a27220 */ /* 0x040fe20000410000 */
[----:B------:R-:W-:Y:S01]  /*7990*/  F2FP.F16.E4M3.UNPACK_B R149, R86 ;  /* 0x00000056ff95723e */ /* 0x000fe200020006ff */
[-C--:B------:R-:W-:Y:S01]  /*79a0*/  FFMA.FTZ R160, R150, R159.reuse, -R167 ;  /* 0x0000009f96a07223 */ /* 0x080fe200000108a7 */
[----:B------:R-:W-:Y:S01]  /*79b0*/  F2FP.F16.E4M3.UNPACK_B R150, R148 ;  /* 0x00000094ff96723e */ /* 0x000fe200020006ff */
[----:B------:R-:W-:Y:S01]  /*79c0*/  FFMA.FTZ R167, R157, R159, R162 ;  /* 0x0000009f9da77223 */ /* 0x000fe200000100a2 */
[----:B------:R-:W-:-:S02]  /*79d0*/  HADD2.F32 R159, -RZ, R156.H0_H0 ;  /* 0x2000009cff9f7230 */ /* 0x000fc40000004100 */
[----:B------:R-:W-:Y:S01]  /*79e0*/  FFMA.FTZ R158, R158, R161, R163 ;  /* 0x000000a19e9e7223 */ /* 0x000fe200000100a3 */
[--C-:B------:R-:W-:Y:S01]  /*79f0*/  HADD2.F32 R148, -RZ, R149.reuse.H0_H0 ;  /* 0x20000095ff947230 */ /* 0x100fe20000004100 */
[----:B------:R-:W-:Y:S01]  /*7a00*/  F2FP.SATFINITE.E4M3.F32.PACK_AB_MERGE_C R52, R55, R52, RZ ;  /* 0x000000343734723e */ /* 0x000fe200048070ff */
[----:B------:R-:W-:Y:S01]  /*7a10*/  HADD2.F32 R156, -RZ, R156.H1_H1 ;  /* 0x3000009cff9c7230 */ /* 0x000fe20000004100 */
[----:B------:R-:W-:Y:S01]  /*7a20*/  F2FP.F16.E4M3.UNPACK_B R54, R85 ;  /* 0x00000055ff36723e */ /* 0x000fe200020006ff */
[--C-:B------:R-:W-:Y:S02]  /*7a30*/  HADD2.F32 R86, -RZ, R82.reuse.H0_H0 ;  /* 0x20000052ff567230 */ /* 0x100fe40000004100 */
[----:B------:R-:W-:Y:S01]  /*7a40*/  FMUL.FTZ R161, R148, R159 ;  /* 0x0000009f94a17220 */ /* 0x000fe20000410000 */
[----:B------:R-:W-:Y:S01]  /*7a50*/  HADD2.F32 R149, -RZ, R149.H1_H1 ;  /* 0x30000095ff957230 */ /* 0x000fe20000004100 */
[----:B------:R-:W-:Y:S01]  /*7a60*/  F2FP.F16.E4M3.UNPACK_B R55, R51 ;  /* 0x00000033ff37723e */ /* 0x000fe200020006ff */
[----:B------:R-:W-:-:S02]  /*7a70*/  HADD2.F32 R82, -RZ, R82.H1_H1 ;  /* 0x30000052ff527230 */ /* 0x000fc40000004100 */
[----:B------:R-:W-:Y:S01]  /*7a80*/  FMUL.FTZ R159, R86, R159 ;  /* 0x0000009f569f7220 */ /* 0x000fe20000410000 */
[--C-:B------:R-:W-:Y:S02]  /*7a90*/  HADD2.F32 R157, -RZ, R150.reuse.H0_H0 ;  /* 0x20000096ff9d7230 */ /* 0x100fe40000004100 */
[-C--:B------:R-:W-:Y:S01]  /*7aa0*/  FMUL.FTZ R163, R149, R156.reuse ;  /* 0x0000009c95a37220 */ /* 0x080fe20000410000 */
[----:B------:R-:W-:Y:S02]  /*7ab0*/  HADD2.F32 R150, -RZ, R150.H1_H1 ;  /* 0x30000096ff967230 */ /* 0x000fe40000004100 */
[----:B------:R-:W-:Y:S01]  /*7ac0*/  FMUL.FTZ R156, R82, R156 ;  /* 0x0000009c529c7220 */ /* 0x000fe20000410000 */
[----:B------:R-:W-:Y:S01]  /*7ad0*/  F2FP.SATFINITE.E4M3.F32.PACK_AB_MERGE_C R84, R155, R84, R53 ;  /* 0x000000549b54723e */ /* 0x000fe20004807035 */
[----:B------:R-:W-:Y:S01]  /*7ae0*/  FFMA.FTZ R161, R86, R157, -R161 ;  /* 0x0000009d56a17223 */ /* 0x000fe200000108a1 */
[----:B------:R-:W-:Y:S01]  /*7af0*/  F2FP.F16.E4M3.UNPACK_B R53, R81 ;  /* 0x00000051ff35723e */ /* 0x000fe200020006ff */
[----:B------:R-:W-:Y:S01]  /*7b00*/  FFMA.FTZ R86, R148, R157, R159 ;  /* 0x0000009d94567223 */ /* 0x000fe2000001009f */
[----:B------:R-:W-:Y:S01]  /*7b10*/  FFMA.FTZ R157, R149, R150, R156 ;  /* 0x00000096959d7223 */ /* 0x000fe2000001009c */
[----:B------:R-:W-:Y:S01]  /*7b20*/  F2FP.SATFINITE.E4M3.F32.PACK_AB_MERGE_C R158, R167, R158, RZ ;  /* 0x0000009ea79e723e */ /* 0x000fe200048070ff */
[----:B------:R-:W-:Y:S01]  /*7b30*/  HADD2.F32 R148, -RZ, R54.H0_H0 ;  /* 0x20000036ff947230 */ /* 0x000fe20000004100 */
[----:B------:R-:W-:Y:S01]  /*7b40*/  F2FP.SATFINITE.E4M3.F32.PACK_AB_MERGE_C R80, R151, R80, R52 ;  /* 0x000000509750723e */ /* 0x000fe20004807034 */
[----:B------:R-:W-:Y:S01]  /*7b50*/  HADD2.F32 R155, -RZ, R55.H0_H0 ;  /* 0x20000037ff9b7230 */ /* 0x000fe20000004100 */
[----:B------:R-:W-:Y:S01]  /*7b60*/  F2FP.F16.E4M3.UNPACK_B R149, R50 ;  /* 0x00000032ff95723e */ /* 0x000fe200020006ff */
[----:B------:R-:W-:-:S02]  /*7b70*/  HADD2.F32 R52, -RZ, R53.H0_H0 ;  /* 0x20000035ff347230 */ /* 0x000fc40000004100 */
[----:B------:R-:W-:Y:S01]  /*7b80*/  FFMA.FTZ R82, R82, R150, -R163 ;  /* 0x0000009652527223 */ /* 0x000fe200000108a3 */
[----:B------:R-:W-:Y:S01]  /*7b90*/  F2FP.SATFINITE.E4M3.F32.PACK_AB_MERGE_C R86, R157, R86, R158 ;  /* 0x000000569d56723e */ /* 0x000fe2000480709e */
[-C--:B------:R-:W-:Y:S01]  /*7ba0*/  FMUL.FTZ R157, R148, R155.reuse ;  /* 0x0000009b949d7220 */ /* 0x080fe20000410000 */
[----:B------:R-:W-:Y:S02]  /*7bb0*/  HADD2.F32 R151, -RZ, R149.H0_H0 ;  /* 0x20000095ff977230 */ /* 0x000fe40000004100 */
[C---:B------:R-:W-:Y:S01]  /*7bc0*/  FMUL.FTZ R155, R52.reuse, R155 ;  /* 0x0000009b349b7220 */ /* 0x040fe20000410000 */
[----:B------:R-:W-:Y:S01]  /*7bd0*/  HADD2.F32 R150, -RZ, R55.H1_H1 ;  /* 0x30000037ff967230 */ /* 0x000fe20000004100 */
[----:B------:R-:W-:Y:S01]  /*7be0*/  F2FP.F16.E4M3.UNPACK_B R85, R85.H1 ;  /* 0x00000055ff55723e */ /* 0x000fe200030006ff */
[----:B------:R-:W-:Y:S02]  /*7bf0*/  HADD2.F32 R54, -RZ, R54.H1_H1 ;  /* 0x30000036ff367230 */ /* 0x000fe40000004100 */
[----:B------:R-:W-:Y:S01]  /*7c00*/  FFMA.FTZ R52, R52, R151, -R157 ;  /* 0x0000009734347223 */ /* 0x000fe2000001089d */
[----:B------:R-:W-:-:S02]  /*7c10*/  HADD2.F32 R55, -RZ, R53.H1_H1 ;  /* 0x30000035ff377230 */ /* 0x000fc40000004100 */
[----:B------:R-:W-:Y:S01]  /*7c20*/  FFMA.FTZ R53, R148, R151, R155 ;  /* 0x0000009794357223 */ /* 0x000fe2000001009b */
[----:B------:R-:W-:Y:S02]  /*7c30*/  HADD2.F32 R149, -RZ, R149.H1_H1 ;  /* 0x30000095ff957230 */ /* 0x000fe40000004100 */
[CC--:B------:R-:W-:Y:S01]  /*7c40*/  FMUL.FTZ R148, R54.reuse, R150.reuse ;  /* 0x0000009636947220 */ /* 0x0c0fe20000410000 */
[----:B------:R-:W-:Y:S01]  /*7c50*/  F2FP.F16.E4M3.UNPACK_B R81, R81.H1 ;  /* 0x00000051ff51723e */ /* 0x000fe200030006ff */
[C---:B------:R-:W-:Y:S01]  /*7c60*/  FMUL.FTZ R151, R55.reuse, R150 ;  /* 0x0000009637977220 */ /* 0x040fe20000410000 */
[----:B------:R-:W-:Y:S01]  /*7c70*/  F2FP.F16.E4M3.UNPACK_B R150, R51.H1 ;  /* 0x00000033ff96723e */ /* 0x000fe200030006ff */
[-C--:B------:R-:W-:Y:S01]  /*7c80*/  FFMA.FTZ R55, R55, R149.reuse, -R148 ;  /* 0x0000009537377223 */ /* 0x080fe20000010894 */
[----:B------:R-:W-:Y:S02]  /*7c90*/  HADD2.F32 R148, -RZ, R85.H0_H0 ;  /* 0x20000055ff947230 */ /* 0x000fe40000004100 */
[----:B------:R-:W-:Y:S01]  /*7ca0*/  FFMA.FTZ R54, R54, R149, R151 ;  /* 0x0000009536367223 */ /* 0x000fe20000010097 */
[----:B------:R-:W-:Y:S01]  /*7cb0*/  F2FP.F16.E4M3.UNPACK_B R50, R50.H1 ;  /* 0x00000032ff32723e */ /* 0x000fe200030006ff */
[----:B------:R-:W-:Y:S01]  /*7cc0*/  HADD2.F32 R151, -RZ, R150.H0_H0 ;  /* 0x20000096ff977230 */ /* 0x000fe20000004100 */
[----:B------:R-:W-:Y:S01]  /*7cd0*/  F2FP.SATFINITE.E4M3.F32.PACK_AB_MERGE_C R160, R160, R165, RZ ;  /* 0x000000a5a0a0723e */ /* 0x000fe200048070ff */
[----:B------:R-:W-:Y:S01]  /*7ce0*/  HADD2.F32 R51, -RZ, R81.H0_H0 ;  /* 0x20000051ff337230 */ /* 0x000fe20000004100 */
[----:B------:R-:W-:Y:S01]  /*7cf0*/  F2FP.F16.E4M3.UNPACK_B R155, R49 ;  /* 0x00000031ff9b723e */ /* 0x000fe200020006ff */
[----:B------:R-:W-:-:S02]  /*7d00*/  HADD2.F32 R85, -RZ, R85.H1_H1 ;  /* 0x30000055ff557230 */ /* 0x000fc40000004100 */
[-C--:B------:R-:W-:Y:S01]  /*7d10*/  FMUL.FTZ R158, R148, R151.reuse ;  /* 0x00000097949e7220 */ /* 0x080fe20000410000 */
[----:B------:R-:W-:Y:S02]  /*7d20*/  HADD2.F32 R156, -RZ, R150.H1_H1 ;  /* 0x30000096ff9c7230 */ /* 0x000fe40000004100 */
[----:B------:R-:W-:Y:S01]  /*7d30*/  FMUL.FTZ R151, R51, R151 ;  /* 0x0000009733977220 */ /* 0x000fe20000410000 */
[----:B------:R-:W-:Y:S01]  /*7d40*/  HADD2.F32 R81, -RZ, R81.H1_H1 ;  /* 0x30000051ff517230 */ /* 0x000fe20000004100 */
[----:B------:R-:W-:Y:S01]  /*7d50*/  F2FP.SATFINITE.E4M3.F32.PACK_AB_MERGE_C R82, R82, R161, R160 ;  /* 0x000000a15252723e */ /* 0x000fe200048070a0 */
[--C-:B------:R-:W-:Y:S02]  /*7d60*/  HADD2.F32 R149, -RZ, R50.reuse.H0_H0 ;  /* 0x20000032ff957230 */ /* 0x100fe40000004100 */
[----:B------:R-:W-:Y:S02]  /*7d70*/  HADD2.F32 R150, -RZ, R50.H1_H1 ;  /* 0x30000032ff967230 */ /* 0x000fe40000004100 */
[-C--:B------:R-:W-:Y:S01]  /*7d80*/  FMUL.FTZ R50, R85, R156.reuse ;  /* 0x0000009c55327220 */ /* 0x080fe20000410000 */
[C---:B------:R-:W-:Y:S01]  /*7d90*/  FMUL.FTZ R156, R81.reuse, R156 ;  /* 0x0000009c519c7220 */ /* 0x040fe20000410000 */
[----:B------:R-:W-:Y:S01]  /*7da0*/  FFMA.FTZ R160, R148, R149, R151 ;  /* 0x0000009594a07223 */ /* 0x000fe20000010097 */
[----:B------:R-:W-:Y:S01]  /*7db0*/  F2FP.F16.E4M3.UNPACK_B R148, R87 ;  /* 0x00000057ff94723e */ /* 0x000fe200020006ff */
[-C--:B------:R-:W-:Y:S01]  /*7dc0*/  FFMA.FTZ R162, R81, R150.reuse, -R50 ;  /* 0x0000009651a27223 */ /* 0x080fe20000010832 */
[----:B------:R-:W-:Y:S01]  /*7dd0*/  FFMA.FTZ R161, R85, R150, R156 ;  /* 0x0000009655a17223 */ /* 0x000fe2000001009c */
[----:B------:R-:W-:Y:S01]  /*7de0*/  F2FP.F16.E4M3.UNPACK_B R50, R83 ;  /* 0x00000053ff32723e */ /* 0x000fe200020006ff */
[----:B------:R-:W-:Y:S01]  /*7df0*/  FFMA.FTZ R159, R51, R149, -R158 ;  /* 0x00000095339f7223 */ /* 0x000fe2000001089e */
[----:B------:R-:W-:Y:S01]  /*7e00*/  F2FP.F16.E4M3.UNPACK_B R87, R87.H1 ;  /* 0x00000057ff57723e */ /* 0x000fe200030006ff */
[----:B------:R-:W-:Y:S01]  /*7e10*/  HADD2.F32 R85, -RZ, R148.H0_H0 ;  /* 0x20000094ff557230 */ /* 0x000fe20000004100 */
[----:B------:R-:W-:Y:S01]  /*7e20*/  F2FP.F16.E4M3.UNPACK_B R156, R49.H1 ;  /* 0x00000031ff9c723e */ /* 0x000fe200030006ff */
[----:B------:R-:W-:Y:S01]  /*7e30*/  HADD2.F32 R158, -RZ, R155.H0_H0 ;  /* 0x2000009bff9e7230 */ /* 0x000fe20000004100 */
[----:B------:R-:W-:Y:S01]  /*7e40*/  F2FP.F16.E4M3.UNPACK_B R83, R83.H1 ;  /* 0x00000053ff53723e */ /* 0x000fe200030006ff */
[----:B------:R-:W-:Y:S01]  /*7e50*/  HADD2.F32 R51, -RZ, R50.H0_H0 ;  /* 0x20000032ff337230 */ /* 0x000fe20000004100 */
[-C--:B------:R-:W-:Y:S01]  /*7e60*/  F2FP.F16.E4M3.UNPACK_B R49, R48.reuse ;  /* 0x00000030ff31723e */ /* 0x080fe200020006ff */
[----:B------:R-:W-:Y:S01]  /*7e70*/  HADD2.F32 R157, -RZ, R156.H0_H0 ;  /* 0x2000009cff9d7230 */ /* 0x000fe20000004100 */
[----:B------:R-:W-:Y:S01]  /*7e80*/  F2FP.F16.E4M3.UNPACK_B R149, R48.H1 ;  /* 0x00000030ff95723e */ /* 0x000fe200030006ff */
[----:B------:R-:W-:-:S02]  /*7e90*/  HADD2.F32 R48, -RZ, R87.H0_H0 ;  /* 0x20000057ff307230 */ /* 0x000fc40000004100 */
[-C--:B------:R-:W-:Y:S01]  /*7ea0*/  FMUL.FTZ R164, R85, R158.reuse ;  /* 0x0000009e55a47220 */ /* 0x080fe20000410000 */
[----:B------:R-:W-:Y:S02]  /*7eb0*/  HADD2.F32 R81, -RZ, R83.H0_H0 ;  /* 0x20000053ff517230 */ /* 0x000fe40000004100 */
[----:B------:R-:W-:Y:S01]  /*7ec0*/  FMUL.FTZ R158, R51, R158 ;  /* 0x0000009e339e7220 */ /* 0x000fe20000410000 */
[----:B------:R-:W-:Y:S02]  /*7ed0*/  HADD2.F32 R150, -RZ, R49.H0_H0 ;  /* 0x20000031ff967230 */ /* 0x000fe40000004100 */
[-C--:B------:R-:W-:Y:S01]  /*7ee0*/  FMUL.FTZ R166, R48, R157.reuse ;  /* 0x0000009d30a67220 */ /* 0x080fe20000410000 */
[----:B------:R-:W-:Y:S02]  /*7ef0*/  HADD2.F32 R151, -RZ, R149.H0_H0 ;  /* 0x20000095ff977230 */ /* 0x000fe40000004100 */
[----:B------:R-:W-:Y:S01]  /*7f00*/  FMUL.FTZ R157, R81, R157 ;  /* 0x0000009d519d7220 */ /* 0x000fe20000410000 */
[----:B------:R-:W-:-:S02]  /*7f10*/  HADD2.F32 R87, -RZ, R87.H1_H1 ;  /* 0x30000057ff577230 */ /* 0x000fc40000004100 */
[-C--:B------:R-:W-:Y:S01]  /*7f20*/  FFMA.FTZ R164, R51, R150.reuse, -R164 ;  /* 0x0000009633a47223 */ /* 0x080fe200000108a4 */
[----:B------:R-:W-:Y:S02]  /*7f30*/  HADD2.F32 R156, -RZ, R156.H1_H1 ;  /* 0x3000009cff9c7230 */ /* 0x000fe40000004100 */
[----:B------:R-:W-:Y:S01]  /*7f40*/  FFMA.FTZ R158, R85, R150, R158 ;  /* 0x00000096559e7223 */ /* 0x000fe2000001009e */
[----:B------:R-:W-:Y:S02]  /*7f50*/  HADD2.F32 R83, -RZ, R83.H1_H1 ;  /* 0x30000053ff537230 */ /* 0x000fe40000004100 */
[----:B------:R-:W-:Y:S01]  /*7f60*/  FFMA.FTZ R157, R48, R151, R157 ;  /* 0x00000097309d7223 */ /* 0x000fe2000001009d */
[----:B------:R-:W-:Y:S02]  /*7f70*/  HADD2.F32 R148, -RZ, R148.H1_H1 ;  /* 0x30000094ff947230 */ /* 0x000fe40000004100 */
[----:B------:R-:W-:Y:S01]  /*7f80*/  FMUL.FTZ R150, R87, R156 ;  /* 0x0000009c57967220 */ /* 0x000fe20000410000 */
[----:B------:R-:W-:-:S02]  /*7f90*/  HADD2.F32 R155, -RZ, R155.H1_H1 ;  /* 0x3000009bff9b7230 */ /* 0x000fc40000004100 */
[----:B------:R-:W-:Y:S01]  /*7fa0*/  FMUL.FTZ R156, R83, R156 ;  /* 0x0000009c539c7220 */ /* 0x000fe20000410000 */
[----:B------:R-:W-:Y:S02]  /*7fb0*/  HADD2.F32 R50, -RZ, R50.H1_H1 ;  /* 0x30000032ff327230 */ /* 0x000fe40000004100 */
[----:B------:R-:W-:Y:S01]  /*7fc0*/  FFMA.FTZ R166, R81, R151, -R166 ;  /* 0x0000009751a67223 */ /* 0x000fe200000108a6 */
[----:B------:R-:W-:Y:S02]  /*7fd0*/  HADD2.F32 R48, -RZ, R149.H1_H1 ;  /* 0x30000095ff307230 */ /* 0x000fe40000004100 */
[-C--:B------:R-:W-:Y:S01]  /*7fe0*/  FMUL.FTZ R51, R148, R155.reuse ;  /* 0x0000009b94337220 */ /* 0x080fe20000410000 */
[----:B------:R-:W-:Y:S02]  /*7ff0*/  HADD2.F32 R49, -RZ, R49.H1_H1 ;  /* 0x30000031ff317230 */ /* 0x000fe40000004100 */
[----:B------:R-:W-:Y:S01]  /*8000*/  FMUL.FTZ R155, R50, R155 ;  /* 0x0000009b329b7220 */ /* 0x000fe20000410000 */
[----:B------:R-:W-:Y:S01]  /*8010*/  F2FP.SATFINITE.E4M3.F32.PACK_AB_MERGE_C R159, R162, R159, RZ ;  /* 0x0000009fa29f723e */ /* 0x000fe200048070ff */
[-C--:B------:R-:W-:Y:S01]  /*8020*/  FFMA.FTZ R83, R83, R48.reuse, -R150 ;  /* 0x0000003053537223 */ /* 0x080fe20000010896 */
[----:B------:R-:W-:Y:S01]  /*8030*/  FFMA.FTZ R156, R87, R48, R156 ;  /* 0x00000030579c7223 */ /* 0x000fe2000001009c */
[-C--:B------:R-:W-:Y:S01]  /*8040*/  FFMA.FTZ R51, R50, R49.reuse, -R51 ;  /* 0x0000003132337223 */ /* 0x080fe20000010833 */
[----:B------:R-:W-:Y:S01]  /*8050*/  FFMA.FTZ R155, R148, R49, R155 ;  /* 0x00000031949b7223 */ /* 0x000fe2000001009b */
[----:B------:R-:W-:-:S02]  /*8060*/  F2FP.SATFINITE.E4M3.F32.PACK_AB_MERGE_C R160, R161, R160, RZ ;  /* 0x000000a0a1a0723e */ /* 0x000fc400048070ff */
[----:B------:R-:W-:Y:S02]  /*8070*/  F2FP.SATFINITE.E4M3.F32.PACK_AB_MERGE_C R83, R83, R166, RZ ;  /* 0x000000a65353723e */ /* 0x000fe400048070ff */
[----:B------:R-:W-:Y:S02]  /*8080*/  F2FP.SATFINITE.E4M3.F32.PACK_AB_MERGE_C R156, R156, R157, RZ ;  /* 0x0000009d9c9c723e */ /* 0x000fe400048070ff */
[----:B------:R-:W-:Y:S02]  /*8090*/  F2FP.SATFINITE.E4M3.F32.PACK_AB_MERGE_C R81, R55, R52, R159 ;  /* 0x000000343751723e */ /* 0x000fe4000480709f */
[----:B------:R-:W-:Y:S02]  /*80a0*/  F2FP.SATFINITE.E4M3.F32.PACK_AB_MERGE_C R83, R51, R164, R83 ;  /* 0x000000a43353723e */ /* 0x000fe40004807053 */
[----:B------:R-:W-:Y:S02]  /*80b0*/  F2FP.SATFINITE.E4M3.F32.PACK_AB_MERGE_C R85, R54, R53, R160 ;  /* 0x000000353655723e */ /* 0x000fe400048070a0 */
[----:B------:R-:W-:-:S07]  /*80c0*/  F2FP.SATFINITE.E4M3.F32.PACK_AB_MERGE_C R87, R155, R158, R156 ;  /* 0x0000009e9b57723e */ /* 0x000fce000480709c */
.L_x_403:
[----:B------:R-:W-:Y:S05]  /*80d0*/  BSYNC B2 ;  /* 0x0000000000027941 */ /* 0x000fea0003800000 */
.L_x_402:
[----:B------:R-:W-:Y:S01]  /*80e0*/  ISETP.GE.AND P3, PT, R147, R136, PT ;  /* 0x000000889300720c */ /* 0x000fe20003f66270 */
[----:B------:R-:W-:-:S12]  /*80f0*/  ULDC.64 UR4, c[0x0][0x2e8] ;  /* 0x0000ba0000047ab9 */ /* 0x000fd80000000a00 */
[--C-:B------:R-:W-:Y:S02]  /*8100*/  @!P3 SHF.R.S32.HI R48, RZ, 0x1f, R147.reuse ;  /* 0x0000001fff30b819 */ /* 0x100fe40000011493 */
[----:B------:R-:W-:-:S04]  /*8110*/  @!P3 IADD3 R50, P4, P6, R100, R128, R147 ;  /* 0x000000806432b210 */ /* 0x000fc80007e9e093 */
[----:B------:R-:W-:Y:S02]  /*8120*/  @!P3 IADD3.X R145, R40, R145, R48, P4, P6 ;  /* 0x000000912891b210 */ /* 0x000fe400027ec430 */
[----:B------:R-:W-:-:S04]  /*8130*/  IADD3 R48, P4, R146, UR4, RZ ;  /* 0x0000000492307c10 */ /* 0x000fc8000ff9e0ff */
[----:B------:R-:W-:Y:S02]  /*8140*/  IADD3.X R49, R154, UR5, RZ, P4, !PT ;  /* 0x000000059a317c10 */ /* 0x000fe4000a7fe4ff */
[----:B------:R-:W-:-:S03]  /*8150*/  @!P3 IADD3 R50, P4, R50, UR4, RZ ;  /* 0x000000043232bc10 */ /* 0x000fc6000ff9e0ff */
[----:B-1----:R1:W-:Y:S01]  /*8160*/  STG.E.128 desc[UR42][R48.64], R80 ;  /* 0x0000005030007986 */ /* 0x0023e2000c101d2a */
[----:B------:R-:W-:-:S05]  /*8170*/  @!P3 IADD3.X R51, R145, UR5, RZ, P4, !PT ;  /* 0x000000059133bc10 */ /* 0x000fca000a7fe4ff */
[----:B--2---:R1:W-:Y:S04]  /*8180*/  @!P3 STG.E.128 desc[UR42][R50.64], R84 ;  /* 0x000000543200b986 */ /* 0x0043e8000c101d2a */
.L_x_401:
[----:B------:R-:W-:Y:S05]  /*8190*/  BSYNC B1 ;  /* 0x0000000000017941 */ /* 0x000fea0003800000 */
.L_x_400:
[----:B-1----:R-:W-:Y:S01]  /*81a0*/  VIADD R49, R23, 0x20 ;  /* 0x0000002017317836 */ /* 0x002fe20000000000 */
[----:B------:R-:W-:Y:S04]  /*81b0*/  BSSY B1, `(.L_x_404) ;  /* 0x0000105000017945 */ /* 0x000fe80003800000 */
[----:B------:R-:W-:-:S13]  /*81c0*/  ISETP.GE.OR P3, PT, R49, R114, P0 ;  /* 0x000000723100720c */ /* 0x000fda0000766670 */
[----:B------:R-:W-:Y:S05]  /*81d0*/  @P3 BRA `(.L_x_405) ;  /* 0x0000001000083947 */ /* 0x000fea0003800000 */
[----:B------:R-:W3:Y:S01]  /*81e0*/  LDL R50, [R1+0x2c] ;  /* 0x00002c0001327983 */ /* 0x000ee20000100800 */
[-C--:B--2---:R-:W-:Y:S01]  /*81f0*/  IMAD R48, R117, R122.reuse, RZ ;  /* 0x0000007a75307224 */ /* 0x084fe200078e02ff */
[----:B------:R-:W-:Y:S01]  /*8200*/  ISETP.NE.AND P6, PT, R0, RZ, PT ;  /* 0x000000ff0000720c */ /* 0x000fe20003fc5270 */
[----:B------:R-:W-:Y:S01]  /*8210*/  IMAD.WIDE.U32 R80, R49, R122, R120 ;  /* 0x0000007a31507225 */ /* 0x000fe200078e0078 */
[----:B------:R-:W-:Y:S01]  /*8220*/  IADD3 R51, R23, 0x20, RZ ;  /* 0x0000002017337810 */ /* 0x000fe20007ffe0ff */
[----:B------:R-:W-:Y:S02]  /*8230*/  BSSY B2, `(.L_x_406) ;  /* 0x00000f1000027945 */ /* 0x000fe40003800000 */
[----:B------:R-:W-:Y:S01]  /*8240*/  IMAD R83, R49, R123, R48 ;  /* 0x0000007b31537224 */ /* 0x000fe200078e0230 */
[----:B------:R-:W-:Y:S01]  /*8250*/  SEL R48, R111, R138, !P6 ;  /* 0x0000008a6f307207 */ /* 0x000fe20007000000 */
[----:B------:R-:W-:Y:S01]  /*8260*/  VIADD R52, R23, 0x20 ;  /* 0x0000002017347836 */ /* 0x000fe20000000000 */
[----:B------:R-:W-:Y:S01]  /*8270*/  IADD3 R82, P3, P4, R100, R80, R39 ;  /* 0x0000005064527210 */ /* 0x000fe20007c7e027 */
[----:B------:R-:W-:Y:S01]  /*8280*/  IMAD.SHL.U32 R51, R51, 0x80, RZ ;  /* 0x0000008033337824 */ /* 0x000fe200078e00ff */
[----:B------:R-:W-:Y:S01]  /*8290*/  SHF.R.S32.HI R49, RZ, 0x1f, R48 ;  /* 0x0000001fff317819 */ /* 0x000fe20000011430 */
[----:B------:R-:W-:-:S02]  /*82a0*/  IMAD.SHL.U32 R52, R52, 0x80, RZ ;  /* 0x0000008034347824 */ /* 0x000fc400078e00ff */
[----:B------:R-:W-:Y:S01]  /*82b0*/  IMAD.IADD R83, R81, 0x1, R83 ;  /* 0x0000000151537824 */ /* 0x000fe200078e0253 */
[----:B------:R-:W-:Y:S02]  /*82c0*/  LEA.HI R49, R49, R48, RZ, 0x5 ;  /* 0x0000003031317211 */ /* 0x000fe400078f28ff */
[----:B------:R-:W-:Y:S02]  /*82d0*/  LOP3.LUT R52, R52, 0x380, RZ, 0xc0, !PT ;  /* 0x0000038034347812 */ /* 0x000fe400078ec0ff */
[----:B------:R-:W-:Y:S02]  /*82e0*/  LEA.HI.SX32 R49, R49, R104, 0x1b ;  /* 0x0000006831317211 */ /* 0x000fe400078fdaff */
[----:B------:R-:W-:Y:S02]  /*82f0*/  LOP3.LUT R51, R51, 0x380, RZ, 0xc0, !PT ;  /* 0x0000038033337812 */ /* 0x000fe400078ec0ff */
[----:B------:R-:W-:Y:S01]  /*8300*/  SHF.R.S32.HI R48, RZ, 0x1f, R49 ;  /* 0x0000001fff307819 */ /* 0x000fe20000011431 */
[----:B------:R-:W-:Y:S01]  /*8310*/  IMAD.SHL.U32 R85, R49, 0x10, RZ ;  /* 0x0000001031557824 */ /* 0x000fe200078e00ff */
[----:B------:R-:W-:-:S02]  /*8320*/  SHF.R.U32.HI R51, RZ, 0x3, R51 ;  /* 0x00000003ff337819 */ /* 0x000fc40000011633 */
[----:B------:R-:W-:Y:S02]  /*8330*/  LEA.HI R49, R48, R49, RZ, 0x3 ;  /* 0x0000003130317211 */ /* 0x000fe400078f18ff */
[----:B------:R-:W-:Y:S02]  /*8340*/  LOP3.LUT R48, R52, 0x70, R85, 0xf8, !PT ;  /* 0x0000007034307812 */ /* 0x000fe400078ef855 */
[----:B------:R-:W-:Y:S02]  /*8350*/  SHF.L.U32 R49, R49, 0xb, RZ ;  /* 0x0000000b31317819 */ /* 0x000fe400000006ff */
[----:B------:R-:W-:Y:S02]  /*8360*/  LOP3.LUT R48, R48, R51, RZ, 0x3c, !PT ;  /* 0x0000003330307212 */ /* 0x000fe400078e3cff */
[----:B------:R-:W-:Y:S02]  /*8370*/  LOP3.LUT R49, R49, 0xffffc000, RZ, 0xc0, !PT ;  /* 0xffffc00031317812 */ /* 0x000fe400078ec0ff */
[----:B------:R-:W-:-:S02]  /*8380*/  IADD3.X R86, R40, R83, R105, P3, P4 ;  /* 0x0000005328567210 */ /* 0x000fc40001fe8469 */
[----:B---3--:R-:W-:Y:S01]  /*8390*/  IADD3 R51, R48, R49, R50 ;  /* 0x0000003130337210 */ /* 0x008fe20007ffe032 */
[----:B------:R-:W-:-:S04]  /*83a0*/  IMAD R49, R232, 0x8000, R28 ;  /* 0x00008000e8317824 */ /* 0x000fc800078e021c */
[----:B------:R-:W-:Y:S02]  /*83b0*/  IMAD R51, R232, 0x8000, R51 ;  /* 0x00008000e8337824 */ /* 0x000fe400078e0233 */
[----:B------:R-:W-:-:S03]  /*83c0*/  IMAD.IADD R49, R22, 0x1, R49 ;  /* 0x0000000116317824 */ /* 0x000fc600078e0231 */
[----:B------:R-:W-:-:S03]  /*83d0*/  IADD3 R52, R22, R51, RZ ;  /* 0x0000003316347210 */ /* 0x000fc60007ffe0ff */
[----:B------:R-:W1:Y:S04]  /*83e0*/  LDS.128 R48, [R49+0x28400] ;  /* 0x0284000031307984 */ /* 0x000e680000000c00 */
[----:B------:R-:W2:Y:S01]  /*83f0*/  LDS.128 R52, [R52+0x28400] ;  /* 0x0284000034347984 */ /* 0x000ea20000000c00 */
[----:B------:R-:W-:Y:S05]  /*8400*/  @P2 BRA `(.L_x_407) ;  /* 0x0000000c004c2947 */ /* 0x000fea0003800000 */
[----:B------:R-:W-:Y:S01]  /*8410*/  SHF.R.U32.HI R147, RZ, 0x8, R57 ;  /* 0x00000008ff937819 */ /* 0x000fe20000011639 */
[----:B-1----:R-:W-:Y:S01]  /*8420*/  IMAD.MOV.U32 R60, RZ, RZ, R48 ;  /* 0x000000ffff3c7224 */ /* 0x002fe200078e0030 */
[----:B------:R-:W-:Y:S01]  /*8430*/  LOP3.LUT R87, R57, 0xff0000ff, RZ, 0xc0, !PT ;  /* 0xff0000ff39577812 */ /* 0x000fe200078ec0ff */
[----:B--2---:R-:W-:Y:S01]  /*8440*/  IMAD.MOV.U32 R62, RZ, RZ, R52 ;  /* 0x000000ffff3e7224 */ /* 0x004fe200078e0034 */
[----:B------:R-:W-:Y:S01]  /*8450*/  SHF.R.U32.HI R145, RZ, 0x8, R59 ;  /* 0x00000008ff917819 */ /* 0x000fe2000001163b */
[----:B------:R-:W-:Y:S01]  /*8460*/  IMAD.MOV.U32 R56, RZ, RZ, R49 ;  /* 0x000000ffff387224 */ /* 0x000fe200078e0031 */
[----:B------:R-:W-:Y:S02]  /*8470*/  SHF.L.U32 R48, R147, 0x8, RZ ;  /* 0x0000000893307819 */ /* 0x000fe400000006ff */
[----:B------:R-:W-:Y:S02]  /*8480*/  SHF.R.U32.HI R84, RZ, 0x8, R63 ;  /* 0x00000008ff547819 */ /* 0x000fe4000001163f */
[----:B------:R-:W-:Y:S01]  /*8490*/  LOP3.LUT R87, R87, 0xff00, R48, 0xf8, !PT ;  /* 0x0000ff0057577812 */ /* 0x000fe200078ef830 */
[----:B------:R-:W-:Y:S01]  /*84a0*/  IMAD.SHL.U32 R48, R145, 0x100, RZ ;  /* 0x0000010091307824 */ /* 0x000fe200078e00ff */
[----:B------:R-:W-:-:S02]  /*84b0*/  SHF.R.U32.HI R148, RZ, 0x10, R59 ;  /* 0x00000010ff947819 */ /* 0x000fc4000001163b */
[----:B------:R-:W-:Y:S02]  /*84c0*/  LOP3.LUT R59, R59, 0xff0000ff, RZ, 0xc0, !PT ;  /* 0xff0000ff3b3b7812 */ /* 0x000fe400078ec0ff */
[--C-:B------:R-:W-:Y:S02]  /*84d0*/  SHF.R.U32.HI R146, RZ, 0x10, R61.reuse ;  /* 0x00000010ff927819 */ /* 0x100fe4000001163d */
[----:B------:R-:W-:Y:S02]  /*84e0*/  SHF.R.U32.HI R129, RZ, 0x8, R61 ;  /* 0x00000008ff817819 */ /* 0x000fe4000001163d */
[----:B------:R-:W-:Y:S02]  /*84f0*/  LOP3.LUT R58, R61, 0xff0000ff, RZ, 0xc0, !PT ;  /* 0xff0000ff3d3a7812 */ /* 0x000fe400078ec0ff */
[----:B------:R-:W-:Y:S01]  /*8500*/  LOP3.LUT R61, R63, 0xff0000ff, RZ, 0xc0, !PT ;  /* 0xff0000ff3f3d7812 */ /* 0x000fe200078ec0ff */
[----:B------:R-:W-:Y:S01]  /*8510*/  IMAD.SHL.U32 R49, R129, 0x100, RZ ;  /* 0x0000010081317824 */ /* 0x000fe200078e00ff */
[----:B------:R-:W-:-:S02]  /*8520*/  SHF.L.U32 R52, R84, 0x8, RZ ;  /* 0x0000000854347819 */ /* 0x000fc400000006ff */
[----:B------:R-:W-:Y:S01]  /*8530*/  SHF.R.U32.HI R149, RZ, 0x10, R57 ;  /* 0x00000010ff957819 */ /* 0x000fe20000011639 */
[----:B------:R-:W-:Y:S01]  /*8540*/  IMAD.MOV.U32 R57, RZ, RZ, R50 ;  /* 0x000000ffff397224 */ /* 0x000fe200078e0032 */
[----:B------:R-:W-:Y:S01]  /*8550*/  LOP3.LUT R59, R59, 0xff00, R48, 0xf8, !PT ;  /* 0x0000ff003b3b7812 */ /* 0x000fe200078ef830 */
[----:B------:R-:W-:Y:S01]  /*8560*/  IMAD.U32 R48, R148, 0x10000, RZ ;  /* 0x0001000094307824 */ /* 0x000fe200078e00ff */
[----:B------:R-:W-:Y:S01]  /*8570*/  SHF.R.U32.HI R128, RZ, 0x10, R63 ;  /* 0x00000010ff807819 */ /* 0x000fe2000001163f */
[----:B------:R-:W-:Y:S01]  /*8580*/  IMAD.U32 R50, R149, 0x10000, RZ ;  /* 0x0001000095327824 */ /* 0x000fe200078e00ff */
[----:B------:R-:W-:Y:S01]  /*8590*/  LOP3.LUT R147, R61, 0xff00, R52, 0xf8, !PT ;  /* 0x0000ff003d937812 */ /* 0x000fe200078ef834 */
[----:B------:R-:W-:Y:S01]  /*85a0*/  IMAD.U32 R52, R146, 0x10000, RZ ;  /* 0x0001000092347824 */ /* 0x000fe200078e00ff */
[----:B------:R-:W-:Y:S02]  /*85b0*/  F2FP.F16.E4M3.UNPACK_B R129, R141.H1 ;  /* 0x0000008dff81723e */ /* 0x000fe400030006ff */
[----:B------:R-:W-:-:S02]  /*85c0*/  F2FP.F16.E4M3.UNPACK_B R63, R62.H1 ;  /* 0x0000003eff3f723e */ /* 0x000fc400030006ff */
[----:B------:R-:W-:Y:S02]  /*85d0*/  F2FP.F16.E4M3.UNPACK_B R61, R60.H1 ;  /* 0x0000003cff3d723e */ /* 0x000fe400030006ff */
[----:B------:R-:W-:Y:S01]  /*85e0*/  LOP3.LUT R145, R58, 0xff00, R49, 0xf8, !PT ;  /* 0x0000ff003a917812 */ /* 0x000fe200078ef831 */
[----:B------:R-:W-:Y:S01]  /*85f0*/  HADD2.F32 R49, -RZ, R129.H0_H0 ;  /* 0x20000081ff317230 */ /* 0x000fe20000004100 */
[----:B------:R-:W-:Y:S01]  /*8600*/  LOP3.LUT R48, R59, 0xff0000, R48, 0xf8, !PT ;  /* 0x00ff00003b307812 */ /* 0x000fe200078ef830 */
[----:B------:R-:W-:Y:S01]  /*8610*/  HADD2.F32 R59, -RZ, R63.H0_H0 ;  /* 0x2000003fff3b7230 */ /* 0x000fe20000004100 */
[----:B------:R-:W-:Y:S01]  /*8620*/  F2FP.F16.E4M3.UNPACK_B R84, R144.H1 ;  /* 0x00000090ff54723e */ /* 0x000fe200030006ff */
[--C-:B------:R-:W-:Y:S01]  /*8630*/  HADD2.F32 R58, -RZ, R61.reuse.H0_H0 ;  /* 0x2000003dff3a7230 */ /* 0x100fe20000004100 */
[----:B------:R-:W-:Y:S01]  /*8640*/  LOP3.LUT R50, R87, 0xff0000, R50, 0xf8, !PT ;  /* 0x00ff000057327812 */ /* 0x000fe200078ef832 */
[----:B------:R-:W-:Y:S01]  /*8650*/  HADD2.F32 R61, -RZ, R61.H1_H1 ;  /* 0x3000003dff3d7230 */ /* 0x000fe20000004100 */
[----:B------:R-:W-:Y:S01]  /*8660*/  SHF.L.U32 R128, R128, 0x10, RZ ;  /* 0x0000001080807819 */ /* 0x000fe200000006ff */
[----:B------:R-:W-:-:S02]  /*8670*/  HADD2.F32 R87, -RZ, R84.H0_H0 ;  /* 0x20000054ff577230 */ /* 0x000fc40000004100 */
[-C--:B------:R-:W-:Y:S01]  /*8680*/  FMUL.FTZ R149, R59, R49.reuse ;  /* 0x000000313b957220 */ /* 0x080fe20000410000 */
[C---:B------:R-:W-:Y:S01]  /*8690*/  FMUL.FTZ R146, R58.reuse, R49 ;  /* 0x000000313a927220 */ /* 0x040fe20000410000 */
[----:B------:R-:W-:Y:S01]  /*86a0*/  LOP3.LUT R49, R147, 0xff0000, R128, 0xf8, !PT ;  /* 0x00ff000093317812 */ /* 0x000fe200078ef880 */
[----:B------:R-:W-:Y:S02]  /*86b0*/  HADD2.F32 R128, -RZ, R84.H1_H1 ;  /* 0x30000054ff807230 */ /* 0x000fe40000004100 */
[-C--:B------:R-:W-:Y:S01]  /*86c0*/  FFMA.FTZ R58, R58, R87.reuse, -R149 ;  /* 0x000000573a3a7223 */ /* 0x080fe20000010895 */
[----:B------:R-:W-:Y:S01]  /*86d0*/  FFMA.FTZ R59, R59, R87, R146 ;  /* 0x000000573b3b7223 */ /* 0x000fe20000010092 */
[----:B------:R-:W-:Y:S01]  /*86e0*/  HADD2.F32 R84, -RZ, R129.H1_H1 ;  /* 0x30000081ff547230 */ /* 0x000fe20000004100 */
[----:B------:R-:W-:Y:S01]  /*86f0*/  F2FP.F16.E4M3.UNPACK_B R141, R141 ;  /* 0x0000008dff8d723e */ /* 0x000fe200020006ff */
[----:B------:R-:W-:Y:S01]  /*8700*/  HADD2.F32 R87, -RZ, R63.H1_H1 ;  /* 0x3000003fff577230 */ /* 0x000fe20000004100 */
[----:B------:R-:W-:-:S02]  /*8710*/  F2FP.F16.E4M3.UNPACK_B R63, R62 ;  /* 0x0000003eff3f723e */ /* 0x000fc400020006ff */
[----:B------:R-:W-:Y:S01]  /*8720*/  F2FP.F16.E4M3.UNPACK_B R60, R60 ;  /* 0x0000003cff3c723e */ /* 0x000fe200020006ff */
[-C--:B------:R-:W-:Y:S01]  /*8730*/  FMUL.FTZ R148, R61, R84.reuse ;  /* 0x000000543d947220 */ /* 0x080fe20000410000 */
[----:B------:R-:W-:Y:S01]  /*8740*/  FMUL.FTZ R146, R87, R84 ;  /* 0x0000005457927220 */ /* 0x000fe20000410000 */
[----:B------:R-:W-:Y:S01]  /*8750*/  F2FP.F16.E4M3.UNPACK_B R144, R144 ;  /* 0x00000090ff90723e */ /* 0x000fe200020006ff */
[----:B------:R-:W-:Y:S01]  /*8760*/  HADD2.F32 R129, -RZ, R141.H0_H0 ;  /* 0x2000008dff817230 */ /* 0x000fe20000004100 */
[----:B------:R-:W-:Y:S01]  /*8770*/  LOP3.LUT R52, R145, 0xff0000, R52, 0xf8, !PT ;  /* 0x00ff000091347812 */ /* 0x000fe200078ef834 */
[----:B------:R-:W-:Y:S02]  /*8780*/  HADD2.F32 R84, -RZ, R63.H0_H0 ;  /* 0x2000003fff547230 */ /* 0x000fe40000004100 */
[-C--:B------:R-:W-:Y:S01]  /*8790*/  FFMA.FTZ R154, R87, R128.reuse, R148 ;  /* 0x00000080579a7223 */ /* 0x080fe20000010094 */
[----:B------:R-:W-:Y:S02]  /*87a0*/  HADD2.F32 R62, -RZ, R60.H0_H0 ;  /* 0x2000003cff3e7230 */ /* 0x000fe40000004100 */
[----:B------:R-:W-:Y:S01]  /*87b0*/  FFMA.FTZ R61, R61, R128, -R146 ;  /* 0x000000803d3d7223 */ /* 0x000fe20000010892 */
[----:B------:R-:W-:-:S02]  /*87c0*/  HADD2.F32 R87, -RZ, R144.H0_H0 ;  /* 0x20000090ff577230 */ /* 0x000fc40000004100 */
[-C--:B------:R-:W-:Y:S01]  /*87d0*/  FMUL.FTZ R145, R84, R129.reuse ;  /* 0x0000008154917220 */ /* 0x080fe20000410000 */
[----:B------:R-:W-:Y:S02]  /*87e0*/  HADD2.F32 R141, -RZ, R141.H1_H1 ;  /* 0x3000008dff8d7230 */ /* 0x000fe40000004100 */
[C---:B------:R-:W-:Y:S01]  /*87f0*/  FMUL.FTZ R129, R62.reuse, R129 ;  /* 0x000000813e817220 */ /* 0x040fe20000410000 */
[----:B------:R-:W-:Y:S02]  /*8800*/  HADD2.F32 R63, -RZ, R63.H1_H1 ;  /* 0x3000003fff3f7230 */ /* 0x000fe40000004100 */
[-C--:B------:R-:W-:Y:S01]  /*8810*/  FFMA.FTZ R145, R62, R87.reuse, -R145 ;  /* 0x000000573e917223 */ /* 0x080fe20000010891 */
[----:B------:R-:W-:Y:S02]  /*8820*/  HADD2.F32 R60, -RZ, R60.H1_H1 ;  /* 0x3000003cff3c7230 */ /* 0x000fe40000004100 */
[----:B------:R-:W-:Y:S01]  /*8830*/  FFMA.FTZ R146, R84, R87, R129 ;  /* 0x0000005754927223 */ /* 0x000fe20000010081 */
[----:B------:R-:W-:-:S02]  /*8840*/  HADD2.F32 R144, -RZ, R144.H1_H1 ;  /* 0x30000090ff907230 */ /* 0x000fc40000004100 */
[CC--:B------:R-:W-:Y:S01]  /*8850*/  FMUL.FTZ R87, R63.reuse, R141.reuse ;  /* 0x0000008d3f577220 */ /* 0x0c0fe20000410000 */
[----:B------:R-:W-:Y:S01]  /*8860*/  F2FP.F16.E4M3.UNPACK_B R62, R142.H1 ;  /* 0x0000008eff3e723e */ /* 0x000fe200030006ff */
[C---:B------:R-:W-:Y:S01]  /*8870*/  FMUL.FTZ R150, R60.reuse, R141 ;  /* 0x0000008d3c967220 */ /* 0x040fe20000410000 */
[----:B------:R-:W-:Y:S01]  /*8880*/  F2FP.F16.E4M3.UNPACK_B R84, R54.H1 ;  /* 0x00000036ff54723e */ /* 0x000fe200030006ff */
[-C--:B------:R-:W-:Y:S01]  /*8890*/  FFMA.FTZ R148, R60, R144.reuse, -R87 ;  /* 0x000000903c947223 */ /* 0x080fe20000010857 */
[----:B------:R-:W-:Y:S01]  /*88a0*/  F2FP.F16.E4M3.UNPACK_B R60, R57.H1 ;  /* 0x00000039ff3c723e */ /* 0x000fe200030006ff */
[--C-:B------:R-:W-:Y:S01]  /*88b0*/  HADD2.F32 R129, -RZ, R62.reuse.H0_H0 ;  /* 0x2000003eff817230 */ /* 0x100fe20000004100 */
[----:B------:R-:W-:Y:S01]  /*88c0*/  F2FP.F16.E4M3.UNPACK_B R128, R143.H1 ;  /* 0x0000008fff80723e */ /* 0x000fe200030006ff */
[----:B------:R-:W-:Y:S02]  /*88d0*/  HADD2.F32 R141, -RZ, R62.H1_H1 ;  /* 0x3000003eff8d7230 */ /* 0x000fe40000004100 */
[----:B------:R-:W-:Y:S01]  /*88e0*/  FFMA.FTZ R147, R63, R144, R150 ;  /* 0x000000903f937223 */ /* 0x000fe20000010096 */
[----:B------:R-:W-:Y:S01]  /*88f0*/  HADD2.F32 R87, -RZ, R84.H0_H0 ;  /* 0x20000054ff577230 */ /* 0x000fe20000004100 */
[----:B------:R-:W-:Y:S01]  /*8900*/  F2FP.F16.E4M3.UNPACK_B R142, R142 ;  /* 0x0000008eff8e723e */ /* 0x000fe200020006ff */
[----:B------:R-:W-:Y:S01]  /*8910*/  HADD2.F32 R62, -RZ, R60.H0_H0 ;  /* 0x2000003cff3e7230 */ /* 0x000fe20000004100 */
[----:B------:R-:W-:Y:S01]  /*8920*/  F2FP.F16.E4M3.UNPACK_B R57, R57 ;  /* 0x00000039ff39723e */ /* 0x000fe200020006ff */
[----:B------:R-:W-:-:S02]  /*8930*/  HADD2.F32 R84, -RZ, R84.H1_H1 ;  /* 0x30000054ff547230 */ /* 0x000fc40000004100 */
[CC--:B------:R-:W-:Y:S01]  /*8940*/  FMUL.FTZ R149, R87.reuse, R129.reuse ;  /* 0x0000008157957220 */ /* 0x0c0fe20000410000 */
[----:B------:R-:W-:Y:S02]  /*8950*/  HADD2.F32 R60, -RZ, R60.H1_H1 ;  /* 0x3000003cff3c7230 */ /* 0x000fe40000004100 */
[----:B------:R-:W-:Y:S01]  /*8960*/  FMUL.FTZ R144, R62, R129 ;  /* 0x000000813e907220 */ /* 0x000fe20000410000 */
[--C-:B------:R-:W-:Y:S02]  /*8970*/  HADD2.F32 R129, -RZ, R128.reuse.H1_H1 ;  /* 0x30000080ff817230 */ /* 0x100fe40000004100 */
[-C--:B------:R-:W-:Y:S01]  /*8980*/  FMUL.FTZ R151, R84, R141.reuse ;  /* 0x0000008d54977220 */ /* 0x080fe20000410000 */
[----:B------:R-:W-:Y:S02]  /*8990*/  HADD2.F32 R63, -RZ, R128.H0_H0 ;  /* 0x20000080ff3f7230 */ /* 0x000fe40000004100 */
[C---:B------:R-:W-:Y:S01]  /*89a0*/  FMUL.FTZ R141, R60.reuse, R141 ;  /* 0x0000008d3c8d7220 */ /* 0x040fe20000410000 */
[----:B------:R-:W-:Y:S01]  /*89b0*/  F2FP.F16.E4M3.UNPACK_B R143, R143 ;  /* 0x0000008fff8f723e */ /* 0x000fe200020006ff */
[----:B------:R-:W-:Y:S01]  /*89c0*/  FFMA.FTZ R150, R60, R129, -R151 ;  /* 0x000000813c967223 */ /* 0x000fe20000010897 */
[----:B------:R-:W-:Y:S01]  /*89d0*/  F2FP.F16.E4M3.UNPACK_B R60, R54 ;  /* 0x00000036ff3c723e */ /* 0x000fe200020006ff */
[-C--:B------:R-:W-:Y:S01]  /*89e0*/  FFMA.FTZ R149, R62, R63.reuse, -R149 ;  /* 0x0000003f3e957223 */ /* 0x080fe20000010895 */
[----:B------:R-:W-:Y:S01]  /*89f0*/  FFMA.FTZ R144, R87, R63, R144 ;  /* 0x0000003f57907223 */ /* 0x000fe20000010090 */
[----:B------:R-:W-:-:S02]  /*8a00*/  HADD2.F32 R87, -RZ, R142.H0_H0 ;  /* 0x2000008eff577230 */ /* 0x000fc40000004100 */
[----:B------:R-:W-:Y:S01]  /*8a10*/  FFMA.FTZ R151, R84, R129, R141 ;  /* 0x0000008154977223 */ /* 0x000fe2000001008d */
[----:B------:R-:W-:Y:S01]  /*8a20*/  HADD2.F32 R62, -RZ, R60.H0_H0 ;  /* 0x2000003cff3e7230 */ /* 0x000fe20000004100 */
[----:B------:R-:W-:Y:S01]  /*8a30*/  F2FP.SATFINITE.E4M3.F32.PACK_AB_MERGE_C R58, R61, R58, RZ ;  /* 0x0000003a3d3a723e */ /* 0x000fe200048070ff */
[--C-:B------:R-:W-:Y:S01]  /*8a40*/  HADD2.F32 R54, -RZ, R57.reuse.H0_H0 ;  /* 0x20000039ff367230 */ /* 0x100fe20000004100 */
[----:B------:R-:W-:Y:S01]  /*8a50*/  F2FP.F16.E4M3.UNPACK_B R61, R56 ;  /* 0x00000038ff3d723e */ /* 0x000fe200020006ff */
[----:B------:R-:W-:Y:S02]  /*8a60*/  HADD2.F32 R142, -RZ, R142.H1_H1 ;  /* 0x3000008eff8e7230 */ /* 0x000fe40000004100 */
[-C--:B------:R-:W-:Y:S01]  /*8a70*/  FMUL.FTZ R129, R62, R87.reuse ;  /* 0x000000573e817220 */ /* 0x080fe20000410000 */
[----:B------:R-:W-:Y:S02]  /*8a80*/  HADD2.F32 R60, -RZ, R60.H1_H1 ;  /* 0x3000003cff3c7230 */ /* 0x000fe40000004100 */
[----:B------:R-:W-:Y:S01]  /*8a90*/  FMUL.FTZ R87, R54, R87 ;  /* 0x0000005736577220 */ /* 0x000fe20000410000 */
[----:B------:R-:W-:Y:S01]  /*8aa0*/  HADD2.F32 R57, -RZ, R57.H1_H1 ;  /* 0x30000039ff397230 */ /* 0x000fe20000004100 */
[----:B------:R-:W-:Y:S01]  /*8ab0*/  F2FP.SATFINITE.E4M3.F32.PACK_AB_MERGE_C R149, R150, R149, RZ ;  /* 0x000000959695723e */ /* 0x000fe200048070ff */
[----:B------:R-:W-:-:S02]  /*8ac0*/  HADD2.F32 R63, -RZ, R143.H0_H0 ;  /* 0x2000008fff3f7230 */ /* 0x000fc40000004100 */
[-C--:B------:R-:W-:Y:S01]  /*8ad0*/  FMUL.FTZ R128, R60, R142.reuse ;  /* 0x0000008e3c807220 */ /* 0x080fe20000410000 */
[----:B------:R-:W-:Y:S02]  /*8ae0*/  HADD2.F32 R143, -RZ, R143.H1_H1 ;  /* 0x3000008fff8f7230 */ /* 0x000fe40000004100 */
[----:B------:R-:W-:Y:S01]  /*8af0*/  FMUL.FTZ R141, R57, R142 ;  /* 0x0000008e398d7220 */ /* 0x000fe20000410000 */
[----:B------:R-:W-:Y:S01]  /*8b00*/  F2FP.SATFINITE.E4M3.F32.PACK_AB_MERGE_C R144, R151, R144, RZ ;  /* 0x000000909790723e */ /* 0x000fe200048070ff */
[-C--:B------:R-:W-:Y:S01]  /*8b10*/  FFMA.FTZ R54, R54, R63.reuse, -R129 ;  /* 0x0000003f36367223 */ /* 0x080fe20000010881 */
[----:B------:R-:W-:Y:S01]  /*8b20*/  FFMA.FTZ R84, R62, R63, R87 ;  /* 0x0000003f3e547223 */ /* 0x000fe20000010057 */
[----:B------:R-:W-:Y:S01]  /*8b30*/  F2FP.F16.E4M3.UNPACK_B R62, R53 ;  /* 0x00000035ff3e723e */ /* 0x000fe200020006ff */
[-C--:B------:R-:W-:Y:S01]  /*8b40*/  FFMA.FTZ R57, R57, R143.reuse, -R128 ;  /* 0x0000008f39397223 */ /* 0x080fe20000010880 */
[----:B------:R-:W-:Y:S01]  /*8b50*/  F2FP.F16.E4M3.UNPACK_B R129, R52 ;  /* 0x00000034ff81723e */ /* 0x000fe200020006ff */
[----:B------:R-:W-:Y:S01]  /*8b60*/  FFMA.FTZ R143, R60, R143, R141 ;  /* 0x0000008f3c8f7223 */ /* 0x000fe2000001008d */
[----:B------:R-:W-:Y:S01]  /*8b70*/  F2FP.F16.E4M3.UNPACK_B R87, R50 ;  /* 0x00000032ff57723e */ /* 0x000fe200020006ff */
[----:B------:R-:W-:Y:S01]  /*8b80*/  HADD2.F32 R63, -RZ, R62.H0_H0 ;  /* 0x2000003eff3f7230 */ /* 0x000fe20000004100 */
[----:B------:R-:W-:Y:S01]  /*8b90*/  F2FP.SATFINITE.E4M3.F32.PACK_AB_MERGE_C R57, R57, R54, R149 ;  /* 0x000000363939723e */ /* 0x000fe20004807095 */
[----:B------:R-:W-:Y:S01]  /*8ba0*/  HADD2.F32 R141, -RZ, R129.H0_H0 ;  /* 0x20000081ff8d7230 */ /* 0x000fe20000004100 */
[----:B------:R-:W-:Y:S01]  /*8bb0*/  F2FP.SATFINITE.E4M3.F32.PACK_AB_MERGE_C R54, R143, R84, R144 ;  /* 0x000000548f36723e */ /* 0x000fe20004807090 */
[----:B------:R-:W-:Y:S01]  /*8bc0*/  HADD2.F32 R60, -RZ, R61.H0_H0 ;  /* 0x2000003dff3c7230 */ /* 0x000fe20000004100 */
[----:B------:R-:W-:Y:S01]  /*8bd0*/  F2FP.F16.E4M3.UNPACK_B R56, R56.H1 ;  /* 0x00000038ff38723e */ /* 0x000fe200030006ff */
[----:B------:R-:W-:-:S02]  /*8be0*/  HADD2.F32 R128, -RZ, R87.H0_H0 ;  /* 0x20000057ff807230 */ /* 0x000fc40000004100 */
[CC--:B------:R-:W-:Y:S01]  /*8bf0*/  FMUL.FTZ R143, R63.reuse, R141.reuse ;  /* 0x0000008d3f8f7220 */ /* 0x0c0fe20000410000 */
[----:B------:R-:W-:Y:S02]  /*8c00*/  HADD2.F32 R84, -RZ, R62.H1_H1 ;  /* 0x3000003eff547230 */ /* 0x000fe40000004100 */
[C---:B------:R-:W-:Y:S01]  /*8c10*/  FMUL.FTZ R142, R60.reuse, R141 ;  /* 0x0000008d3c8e7220 */ /* 0x040fe20000410000 */
[----:B------:R-:W-:Y:S02]  /*8c20*/  HADD2.F32 R129, -RZ, R129.H1_H1 ;  /* 0x30000081ff817230 */ /* 0x000fe40000004100 */
[-C--:B------:R-:W-:Y:S01]  /*8c30*/  FFMA.FTZ R60, R60, R128.reuse, -R143 ;  /* 0x000000803c3c7223 */ /* 0x080fe2000001088f */
[----:B------:R-:W-:Y:S02]  /*8c40*/  HADD2.F32 R62, -RZ, R61.H1_H1 ;  /* 0x3000003dff3e7230 */ /* 0x000fe40000004100 */
[----:B------:R-:W-:Y:S01]  /*8c50*/  FFMA.FTZ R61, R63, R128, R142 ;  /* 0x000000803f3d7223 */ /* 0x000fe2000001008e */
[----:B------:R-:W-:-:S02]  /*8c60*/  HADD2.F32 R87, -RZ, R87.H1_H1 ;  /* 0x30000057ff577230 */ /* 0x000fc40000004100 */
[----:B------:R-:W-:Y:S01]  /*8c70*/  FMUL.FTZ R141, R84, R129 ;  /* 0x00000081548d7220 */ /* 0x000fe20000410000 */
[----:B------:R-:W-:Y:S01]  /*8c80*/  F2FP.F16.E4M3.UNPACK_B R63, R53.H1 ;  /* 0x00000035ff3f723e */ /* 0x000fe200030006ff */
[C---:B------:R-:W-:Y:S01]  /*8c90*/  FMUL.FTZ R129, R62.reuse, R129 ;  /* 0x000000813e817220 */ /* 0x040fe20000410000 */
[----:B------:R-:W-:Y:S01]  /*8ca0*/  F2FP.F16.E4M3.UNPACK_B R128, R52.H1 ;  /* 0x00000034ff80723e */ /* 0x000fe200030006ff */
[-C--:B------:R-:W-:Y:S01]  /*8cb0*/  FFMA.FTZ R53, R62, R87.reuse, -R141 ;  /* 0x000000573e357223 */ /* 0x080fe2000001088d */
[----:B------:R-:W-:Y:S01]  /*8cc0*/  F2FP.F16.E4M3.UNPACK_B R50, R50.H1 ;  /* 0x00000032ff32723e */ /* 0x000fe200030006ff */
[----:B------:R-:W-:Y:S01]  /*8cd0*/  FFMA.FTZ R52, R84, R87, R129 ;  /* 0x0000005754347223 */ /* 0x000fe20000010081 */
[----:B------:R-:W-:Y:S01]  /*8ce0*/  HADD2.F32 R84, -RZ, R63.H0_H0 ;  /* 0x2000003fff547230 */ /* 0x000fe20000004100 */
[----:B------:R-:W-:Y:S01]  /*8cf0*/  F2FP.SATFINITE.E4M3.F32.PACK_AB_MERGE_C R59, R154, R59, RZ ;  /* 0x0000003b9a3b723e */ /* 0x000fe200048070ff */
[----:B------:R-:W-:Y:S01]  /*8d00*/  HADD2.F32 R129, -RZ, R128.H0_H0 ;  /* 0x20000080ff817230 */ /* 0x000fe20000004100 */
[----:B------:R-:W-:Y:S01]  /*8d10*/  F2FP.SATFINITE.E4M3.F32.PACK_AB_MERGE_C R58, R148, R145, R58 ;  /* 0x00000091943a723e */ /* 0x000fe2000480703a */
[----:B------:R-:W-:Y:S01]  /*8d20*/  HADD2.F32 R62, -RZ, R56.H0_H0 ;  /* 0x20000038ff3e7230 */ /* 0x000fe20000004100 */
[----:B------:R-:W-:Y:S01]  /*8d30*/  F2FP.SATFINITE.E4M3.F32.PACK_AB_MERGE_C R59, R147, R146, R59 ;  /* 0x00000092933b723e */ /* 0x000fe2000480703b */
[----:B------:R-:W-:-:S02]  /*8d40*/  HADD2.F32 R87, -RZ, R50.H0_H0 ;  /* 0x20000032ff577230 */ /* 0x000fc40000004100 */
[-C--:B------:R-:W-:Y:S01]  /*8d50*/  FMUL.FTZ R143, R84, R129.reuse ;  /* 0x00000081548f7220 */ /* 0x080fe20000410000 */
[----:B------:R-:W-:Y:S02]  /*8d60*/  HADD2.F32 R56, -RZ, R56.H1_H1 ;  /* 0x30000038ff387230 */ /* 0x000fe40000004100 */
[----:B------:R-:W-:Y:S01]  /*8d70*/  FMUL.FTZ R129, R62, R129 ;  /* 0x000000813e817220 */ /* 0x000fe20000410000 */
[----:B------:R-:W-:Y:S01]  /*8d80*/  HADD2.F32 R141, -RZ, R128.H1_H1 ;  /* 0x30000080ff8d7230 */ /* 0x000fe20000004100 */
[----:B------:R-:W-:Y:S01]  /*8d90*/  F2FP.F16.E4M3.UNPACK_B R142, R49.H1 ;  /* 0x00000031ff8e723e */ /* 0x000fe200030006ff */
[----:B------:R-:W-:Y:S02]  /*8da0*/  HADD2.F32 R63, -RZ, R63.H1_H1 ;  /* 0x3000003fff3f7230 */ /* 0x000fe40000004100 */
[----:B------:R-:W-:Y:S01]  /*8db0*/  FFMA.FTZ R146, R84, R87, R129 ;  /* 0x0000005754927223 */ /* 0x000fe20000010081 */
[----:B------:R-:W-:Y:S02]  /*8dc0*/  HADD2.F32 R128, -RZ, R50.H1_H1 ;  /* 0x30000032ff807230 */ /* 0x000fe40000004100 */
[----:B------:R-:W-:Y:S01]  /*8dd0*/  FMUL.FTZ R84, R56, R141 ;  /* 0x0000008d38547220 */ /* 0x000fe20000410000 */
[----:B------:R-:W-:Y:S01]  /*8de0*/  F2FP.F16.E4M3.UNPACK_B R50, R51 ;  /* 0x00000033ff32723e */ /* 0x000fe200020006ff */
[C---:B------:R-:W-:Y:S01]  /*8df0*/  FMUL.FTZ R145, R63.reuse, R141 ;  /* 0x0000008d3f917220 */ /* 0x040fe20000410000 */
[----:B------:R-:W-:Y:S01]  /*8e00*/  F2FP.F16.E4M3.UNPACK_B R51, R51.H1 ;  /* 0x00000033ff33723e */ /* 0x000fe200030006ff */
[-C--:B------:R-:W-:Y:S01]  /*8e10*/  FFMA.FTZ R149, R63, R128.reuse, R84 ;  /* 0x000000803f957223 */ /* 0x080fe20000010054 */
[----:B------:R-:W-:Y:S01]  /*8e20*/  F2FP.F16.E4M3.UNPACK_B R63, R55.H1 ;  /* 0x00000037ff3f723e */ /* 0x000fe200030006ff */
[----:B------:R-:W-:Y:S01]  /*8e30*/  FFMA.FTZ R144, R62, R87, -R143 ;  /* 0x000000573e907223 */ /* 0x000fe2000001088f */
[----:B------:R-:W-:Y:S01]  /*8e40*/  F2FP.F16.E4M3.UNPACK_B R141, R49 ;  /* 0x00000031ff8d723e */ /* 0x000fe200020006ff */
[----:B------:R-:W-:Y:S01]  /*8e50*/  FFMA.FTZ R147, R56, R128, -R145 ;  /* 0x0000008038937223 */ /* 0x000fe20000010891 */
[-C--:B------:R-:W-:Y:S01]  /*8e60*/  F2FP.F16.E4M3.UNPACK_B R49, R48.reuse ;  /* 0x00000030ff31723e */ /* 0x080fe200020006ff */
[----:B------:R-:W-:Y:S01]  /*8e70*/  HADD2.F32 R145, -RZ, R142.H0_H0 ;  /* 0x2000008eff917230 */ /* 0x000fe20000004100 */
[----:B------:R-:W-:Y:S01]  /*8e80*/  F2FP.F16.E4M3.UNPACK_B R87, R48.H1 ;  /* 0x00000030ff57723e */ /* 0x000fe200030006ff */
[----:B------:R-:W-:Y:S01]  /*8e90*/  HADD2.F32 R48, -RZ, R63.H0_H0 ;  /* 0x2000003fff307230 */ /* 0x000fe20000004100 */
[----:B------:R-:W-:Y:S01]  /*8ea0*/  F2FP.F16.E4M3.UNPACK_B R62, R55 ;  /* 0x00000037ff3e723e */ /* 0x000fe200020006ff */
[----:B------:R-:W-:Y:S01]  /*8eb0*/  HADD2.F32 R56, -RZ, R51.H0_H0 ;  /* 0x20000033ff387230 */ /* 0x000fe20000004100 */
[----:B------:R-:W-:Y:S01]  /*8ec0*/  F2FP.SATFINITE.E4M3.F32.PACK_AB_MERGE_C R144, R147, R144, RZ ;  /* 0x000000909390723e */ /* 0x000fe200048070ff */
[----:B------:R-:W-:-:S02]  /*8ed0*/  HADD2.F32 R129, -RZ, R87.H0_H0 ;  /* 0x20000057ff817230 */ /* 0x000fc40000004100 */
[-C--:B------:R-:W-:Y:S01]  /*8ee0*/  FMUL.FTZ R151, R48, R145.reuse ;  /* 0x0000009130977220 */ /* 0x080fe20000410000 */
[----:B------:R-:W-:Y:S02]  /*8ef0*/  HADD2.F32 R84, -RZ, R62.H0_H0 ;  /* 0x2000003eff547230 */ /* 0x000fe40000004100 */
[C---:B------:R-:W-:Y:S01]  /*8f00*/  FMUL.FTZ R145, R56.reuse, R145 ;  /* 0x0000009138917220 */ /* 0x040fe20000410000 */
[----:B------:R-:W-:Y:S02]  /*8f10*/  HADD2.F32 R143, -RZ, R141.H0_H0 ;  /* 0x2000008dff8f7230 */ /* 0x000fe40000004100 */
[-C--:B------:R-:W-:Y:S01]  /*8f20*/  FFMA.FTZ R151, R56, R129.reuse, -R151 ;  /* 0x0000008138977223 */ /* 0x080fe20000010897 */
[----:B------:R-:W-:Y:S02]  /*8f30*/  HADD2.F32 R63, -RZ, R63.H1_H1 ;  /* 0x3000003fff3f7230 */ /* 0x000fe40000004100 */
[----:B------:R-:W-:Y:S01]  /*8f40*/  FFMA.FTZ R145, R48, R129, R145 ;  /* 0x0000008130917223 */ /* 0x000fe20000010091 */
[----:B------:R-:W-:-:S02]  /*8f50*/  HADD2.F32 R142, -RZ, R142.H1_H1 ;  /* 0x3000008eff8e7230 */ /* 0x000fc40000004100 */
[-C--:B------:R-:W-:Y:S01]  /*8f60*/  FMUL.FTZ R148, R84, R143.reuse ;  /* 0x0000008f54947220 */ /* 0x080fe20000410000 */
[----:B------:R-:W-:Y:S01]  /*8f70*/  HADD2.F32 R51, -RZ, R51.H1_H1 ;  /* 0x30000033ff337230 */ /* 0x000fe20000004100 */
[----:B------:R-:W-:Y:S01]  /*8f80*/  F2FP.SATFINITE.E4M3.F32.PACK_AB_MERGE_C R146, R149, R146, RZ ;  /* 0x000000929592723e */ /* 0x000fe200048070ff */
[----:B------:R-:W-:Y:S02]  /*8f90*/  HADD2.F32 R55, -RZ, R50.H0_H0 ;  /* 0x20000032ff377230 */ /* 0x000fe40000004100 */
[-C--:B------:R-:W-:Y:S01]  /*8fa0*/  FMUL.FTZ R56, R63, R142.reuse ;  /* 0x0000008e3f387220 */ /* 0x080fe20000410000 */
[----:B------:R-:W-:Y:S02]  /*8fb0*/  HADD2.F32 R128, -RZ, R49.H0_H0 ;  /* 0x20000031ff807230 */ /* 0x000fe40000004100 */
[----:B------:R-:W-:Y:S01]  /*8fc0*/  FMUL.FTZ R142, R51, R142 ;  /* 0x0000008e338e7220 */ /* 0x000fe20000410000 */
[----:B------:R-:W-:Y:S02]  /*8fd0*/  HADD2.F32 R62, -RZ, R62.H1_H1 ;  /* 0x3000003eff3e7230 */ /* 0x000fe40000004100 */
[----:B------:R-:W-:Y:S01]  /*8fe0*/  FMUL.FTZ R143, R55, R143 ;  /* 0x0000008f378f7220 */ /* 0x000fe20000410000 */
[----:B------:R-:W-:-:S02]  /*8ff0*/  HADD2.F32 R141, -RZ, R141.H1_H1 ;  /* 0x3000008dff8d7230 */ /* 0x000fc40000004100 */
[-C--:B------:R-:W-:Y:S01]  /*9000*/  FFMA.FTZ R148, R55, R128.reuse, -R148 ;  /* 0x0000008037947223 */ /* 0x080fe20000010894 */
[----:B------:R-:W-:Y:S02]  /*9010*/  HADD2.F32 R48, -RZ, R87.H1_H1 ;  /* 0x30000057ff307230 */ /* 0x000fe40000004100 */
[----:B------:R-:W-:Y:S01]  /*9020*/  FFMA.FTZ R143, R84, R128, R143 ;  /* 0x00000080548f7223 */ /* 0x000fe2000001008f */
[----:B------:R-:W-:Y:S02]  /*9030*/  HADD2.F32 R50, -RZ, R50.H1_H1 ;  /* 0x30000032ff327230 */ /* 0x000fe40000004100 */
[-C--:B------:R-:W-:Y:S01]  /*9040*/  FMUL.FTZ R55, R62, R141.reuse ;  /* 0x0000008d3e377220 */ /* 0x080fe20000410000 */
[----:B------:R-:W-:Y:S02]  /*9050*/  HADD2.F32 R49, -RZ, R49.H1_H1 ;  /* 0x30000031ff317230 */ /* 0x000fe40000004100 */
[-C--:B------:R-:W-:Y:S01]  /*9060*/  FFMA.FTZ R56, R51, R48.reuse, -R56 ;  /* 0x0000003033387223 */ /* 0x080fe20000010838 */
[----:B------:R-:W-:Y:S01]  /*9070*/  FFMA.FTZ R142, R63, R48, R142 ;  /* 0x000000303f8e7223 */ /* 0x000fe2000001008e */
[----:B------:R-:W-:Y:S01]  /*9080*/  FMUL.FTZ R141, R50, R141 ;  /* 0x0000008d328d7220 */ /* 0x000fe20000410000 */
[----:B------:R-:W-:-:S02]  /*9090*/  IMAD.MOV.U32 R48, RZ, RZ, R58 ;  /* 0x000000ffff307224 */ /* 0x000fc400078e003a */
[----:B------:R-:W-:Y:S01]  /*90a0*/  FFMA.FTZ R55, R50, R49, -R55 ;  /* 0x0000003132377223 */ /* 0x000fe20000010837 */
[----:B------:R-:W-:Y:S01]  /*90b0*/  F2FP.SATFINITE.E4M3.F32.PACK_AB_MERGE_C R56, R56, R151, RZ ;  /* 0x000000973838723e */ /* 0x000fe200048070ff */
[----:B------:R-:W-:Y:S01]  /*90c0*/  FFMA.FTZ R62, R62, R49, R141 ;  /* 0x000000313e3e7223 */ /* 0x000fe2000001008d */
[----:B------:R-:W-:Y:S01]  /*90d0*/  F2FP.SATFINITE.E4M3.F32.PACK_AB_MERGE_C R142, R142, R145, RZ ;  /* 0x000000918e8e723e */ /* 0x000fe200048070ff */
[----:B------:R-:W-:Y:S01]  /*90e0*/  IMAD.MOV.U32 R50, RZ, RZ, R57 ;  /* 0x000000ffff327224 */ /* 0x000fe200078e0039 */
[----:B------:R-:W-:Y:S02]  /*90f0*/  F2FP.SATFINITE.E4M3.F32.PACK_AB_MERGE_C R49, R53, R60, R144 ;  /* 0x0000003c3531723e */ /* 0x000fe40004807090 */
[----:B------:R-:W-:Y:S02]  /*9100*/  F2FP.SATFINITE.E4M3.F32.PACK_AB_MERGE_C R51, R55, R148, R56 ;  /* 0x000000943733723e */ /* 0x000fe40004807038 */
[----:B------:R-:W-:Y:S01]  /*9110*/  F2FP.SATFINITE.E4M3.F32.PACK_AB_MERGE_C R53, R52, R61, R146 ;  /* 0x0000003d3435723e */ /* 0x000fe20004807092 */
[----:B------:R-:W-:Y:S01]  /*9120*/  IMAD.MOV.U32 R52, RZ, RZ, R59 ;  /* 0x000000ffff347224 */ /* 0x000fe200078e003b */
[----:B------:R-:W-:-:S07]  /*9130*/  F2FP.SATFINITE.E4M3.F32.PACK_AB_MERGE_C R55, R62, R143, R142 ;  /* 0x0000008f3e37723e */ /* 0x000fce000480708e */
.L_x_407:
[----:B------:R-:W-:Y:S05]  /*9140*/  BSYNC B2 ;  /* 0x0000000000027941 */ /* 0x000fea0003800000 */
.L_x_406:
        /* <DEDUP_REMOVED lines=11> */
.L_x_405:
[----:B------:R-:W-:Y:S05]  /*9200*/  BSYNC B1 ;  /* 0x0000000000017941 */ /* 0x000fea0003800000 */
.L_x_404:
[----:B-1----:R-:W-:Y:S01]  /*9210*/  IADD3 R49, R23, 0x40, RZ ;  /* 0x0000004017317810 */ /* 0x002fe20007ffe0ff */
[----:B------:R-:W-:Y:S03]  /*9220*/  BSSY B1, `(.L_x_408) ;  /* 0x0000106000017945 */ /* 0x000fe60003800000 */
[----:B------:R-:W-:-:S13]  /*9230*/  ISETP.GE.OR P3, PT, R49, R114, P0 ;  /* 0x000000723100720c */ /* 0x000fda0000766670 */
[----:B------:R-:W-:Y:S05]  /*9240*/  @P3 BRA `(.L_x_409) ;  /* 0x00000010000c3947 */ /* 0x000fea0003800000 */
[----:B------:R-:W3:Y:S01]  /*9250*/  LDL R50, [R1+0x28] ;  /* 0x0000280001327983 */ /* 0x000ee20000100800 */
[-C--:B--2---:R-:W-:Y:S01]  /*9260*/  IMAD R48, R116, R122.reuse, RZ ;  /* 0x0000007a74307224 */ /* 0x084fe200078e02ff */
[----:B------:R-:W-:Y:S01]  /*9270*/  ISETP.NE.AND P6, PT, R0, RZ, PT ;  /* 0x000000ff0000720c */ /* 0x000fe20003fc5270 */
[C---:B------:R-:W-:Y:S01]  /*9280*/  IMAD.WIDE.U32 R56, R49.reuse, R122, R120 ;  /* 0x0000007a31387225 */ /* 0x040fe200078e0078 */
[----:B------:R-:W-:Y:S03]  /*9290*/  BSSY B2, `(.L_x_410) ;  /* 0x00000f3000027945 */ /* 0x000fe60003800000 */
[----:B------:R-:W-:Y:S01]  /*92a0*/  IMAD R59, R49, R123, R48 ;  /* 0x0000007b313b7224 */ /* 0x000fe200078e0230 */
[----:B------:R-:W-:Y:S01]  /*92b0*/  SEL R48, R111, R138, !P6 ;  /* 0x0000008a6f307207 */ /* 0x000fe20007000000 */
[C---:B------:R-:W-:Y:S01]  /*92c0*/  VIADD R51, R23.reuse, 0x40 ;  /* 0x0000004017337836 */ /* 0x040fe20000000000 */
[----:B------:R-:W-:Y:S01]  /*92d0*/  IADD3 R58, P3, P4, R100, R56, R39 ;  /* 0x00000038643a7210 */ /* 0x000fe20007c7e027 */
[----:B------:R-:W-:Y:S01]  /*92e0*/  VIADD R52, R23, 0x40 ;  /* 0x0000004017347836 */ /* 0x000fe20000000000 */
[----:B------:R-:W-:Y:S01]  /*92f0*/  SHF.R.S32.HI R49, RZ, 0x1f, R48 ;  /* 0x0000001fff317819 */ /* 0x000fe20000011430 */
[----:B------:R-:W-:Y:S01]  /*9300*/  IMAD.IADD R59, R57, 0x1, R59 ;  /* 0x00000001393b7824 */ /* 0x000fe200078e023b */
[----:B------:R-:W-:Y:S01]  /*9310*/  SHF.L.U32 R51, R51, 0x7, RZ ;  /* 0x0000000733337819 */ /* 0x000fe200000006ff */
[----:B------:R-:W-:Y:S01]  /*9320*/  IMAD.SHL.U32 R52, R52, 0x80, RZ ;  /* 0x0000008034347824 */ /* 0x000fe200078e00ff */
[----:B------:R-:W-:-:S02]  /*9330*/  LEA.HI R49, R49, R48, RZ, 0x5 ;  /* 0x0000003031317211 */ /* 0x000fc400078f28ff */
[----:B------:R-:W-:Y:S02]  /*9340*/  LOP3.LUT R51, R51, 0x380, RZ, 0xc0, !PT ;  /* 0x0000038033337812 */ /* 0x000fe400078ec0ff */
[----:B------:R-:W-:Y:S02]  /*9350*/  LEA.HI.SX32 R49, R49, R104, 0x1b ;  /* 0x0000006831317211 */ /* 0x000fe400078fdaff */
[----:B------:R-:W-:Y:S02]  /*9360*/  LOP3.LUT R52, R52, 0x380, RZ, 0xc0, !PT ;  /* 0x0000038034347812 */ /* 0x000fe400078ec0ff */
[----:B------:R-:W-:Y:S01]  /*9370*/  SHF.R.S32.HI R48, RZ, 0x1f, R49 ;  /* 0x0000001fff307819 */ /* 0x000fe20000011431 */
[----:B------:R-:W-:Y:S01]  /*9380*/  IMAD.SHL.U32 R61, R49, 0x10, RZ ;  /* 0x00000010313d7824 */ /* 0x000fe200078e00ff */
[----:B------:R-:W-:Y:S02]  /*9390*/  SHF.R.U32.HI R51, RZ, 0x3, R51 ;  /* 0x00000003ff337819 */ /* 0x000fe40000011633 */
[----:B------:R-:W-:-:S02]  /*93a0*/  LEA.HI R49, R48, R49, RZ, 0x3 ;  /* 0x0000003130317211 */ /* 0x000fc400078f18ff */
[----:B------:R-:W-:Y:S02]  /*93b0*/  LOP3.LUT R48, R52, 0x70, R61, 0xf8, !PT ;  /* 0x0000007034307812 */ /* 0x000fe400078ef83d */
[----:B------:R-:W-:Y:S01]  /*93c0*/  IADD3.X R80, R40, R59, R105, P3, P4 ;  /* 0x0000003b28507210 */ /* 0x000fe20001fe8469 */
[----:B------:R-:W-:Y:S01]  /*93d0*/  IMAD.SHL.U32 R49, R49, 0x800, RZ ;  /* 0x0000080031317824 */ /* 0x000fe200078e00ff */
[----:B------:R-:W-:-:S04]  /*93e0*/  LOP3.LUT R48, R48, R51, RZ, 0x3c, !PT ;  /* 0x0000003330307212 */ /* 0x000fc800078e3cff */
[----:B------:R-:W-:-:S04]  /*93f0*/  LOP3.LUT R49, R49, 0xffffc000, RZ, 0xc0, !PT ;  /* 0xffffc00031317812 */ /* 0x000fc800078ec0ff */
[----:B---3--:R-:W-:Y:S02]  /*9400*/  IADD3 R51, R48, R49, R50 ;  /* 0x0000003130337210 */ /* 0x008fe40007ffe032 */
[----:B------:R-:W-:-:S03]  /*9410*/  LEA R49, R232, R27, 0xf ;  /* 0x0000001be8317211 */ /* 0x000fc600078e78ff */
[----:B------:R-:W-:Y:S02]  /*9420*/  IMAD R51, R232, 0x8000, R51 ;  /* 0x00008000e8337824 */ /* 0x000fe400078e0233 */
[C---:B------:R-:W-:Y:S02]  /*9430*/  IMAD.IADD R49, R22.reuse, 0x1, R49 ;  /* 0x0000000116317824 */ /* 0x040fe400078e0231 */
[----:B------:R-:W-:-:S04]  /*9440*/  IMAD.IADD R52, R22, 0x1, R51 ;  /* 0x0000000116347824 */ /* 0x000fc800078e0233 */
[----:B------:R-:W1:Y:S04]  /*9450*/  LDS.128 R48, [R49+0x28400] ;  /* 0x0284000031307984 */ /* 0x000e680000000c00 */
[----:B------:R-:W2:Y:S01]  /*9460*/  LDS.128 R52, [R52+0x28400] ;  /* 0x0284000034347984 */ /* 0x000ea20000000c00 */
[----:B------:R-:W-:Y:S05]  /*9470*/  @P2 BRA `(.L_x_411) ;  /* 0x0000000c00502947 */ /* 0x000fea0003800000 */
[--C-:B------:R-:W-:Y:S01]  /*9480*/  SHF.R.U32.HI R60, RZ, 0x8, R65.reuse ;  /* 0x00000008ff3c7819 */ /* 0x100fe20000011641 */
[----:B--2---:R-:W-:Y:S01]  /*9490*/  IMAD.MOV.U32 R68, RZ, RZ, R52 ;  /* 0x000000ffff447224 */ /* 0x004fe200078e0034 */
[----:B------:R-:W-:Y:S02]  /*94a0*/  LOP3.LUT R63, R65, 0xff0000ff, RZ, 0xc0, !PT ;  /* 0xff0000ff413f7812 */ /* 0x000fe400078ec0ff */
[----:B------:R-:W-:Y:S02]  /*94b0*/  SHF.R.U32.HI R87, RZ, 0x10, R65 ;  /* 0x00000010ff577819 */ /* 0x000fe40000011641 */
[----:B-1----:R-:W-:Y:S01]  /*94c0*/  MOV R65, R48 ;  /* 0x0000003000417202 */ /* 0x002fe20000000f00 */
[----:B------:R-:W-:Y:S01]  /*94d0*/  IMAD.SHL.U32 R48, R60, 0x100, RZ ;  /* 0x000001003c307824 */ /* 0x000fe200078e00ff */
[----:B------:R-:W-:Y:S01]  /*94e0*/  SHF.R.U32.HI R82, RZ, 0x8, R69 ;  /* 0x00000008ff527819 */ /* 0x000fe20000011645 */
[----:B------:R-:W-:Y:S01]  /*94f0*/  IMAD.MOV.U32 R60, RZ, RZ, R50 ;  /* 0x000000ffff3c7224 */ /* 0x000fe200078e0032 */
[----:B------:R-:W-:-:S02]  /*9500*/  SHF.R.U32.HI R86, RZ, 0x8, R67 ;  /* 0x00000008ff567819 */ /* 0x000fc40000011643 */
[----:B------:R-:W-:Y:S02]  /*9510*/  LOP3.LUT R66, R69, 0xff0000ff, RZ, 0xc0, !PT ;  /* 0xff0000ff45427812 */ /* 0x000fe400078ec0ff */
[----:B------:R-:W-:Y:S01]  /*9520*/  SHF.R.U32.HI R84, RZ, 0x10, R69 ;  /* 0x00000010ff547819 */ /* 0x000fe20000011645 */
[----:B------:R-:W-:Y:S01]  /*9530*/  IMAD.SHL.U32 R69, R82, 0x100, RZ ;  /* 0x0000010052457824 */ /* 0x000fe200078e00ff */
[----:B------:R-:W-:Y:S02]  /*9540*/  LOP3.LUT R48, R63, 0xff00, R48, 0xf8, !PT ;  /* 0x0000ff003f307812 */ /* 0x000fe400078ef830 */
[----:B------:R-:W-:Y:S02]  /*9550*/  LOP3.LUT R64, R67, 0xff0000ff, RZ, 0xc0, !PT ;  /* 0xff0000ff43407812 */ /* 0x000fe400078ec0ff */
[----:B------:R-:W-:Y:S01]  /*9560*/  SHF.R.U32.HI R85, RZ, 0x10, R67 ;  /* 0x00000010ff557819 */ /* 0x000fe20000011643 */
[----:B------:R-:W-:Y:S01]  /*9570*/  IMAD.SHL.U32 R67, R86, 0x100, RZ ;  /* 0x0000010056437824 */ /* 0x000fe200078e00ff */
[----:B------:R-:W-:-:S02]  /*9580*/  SHF.R.U32.HI R81, RZ, 0x8, R71 ;  /* 0x00000008ff517819 */ /* 0x000fc40000011647 */
[----:B------:R-:W-:Y:S02]  /*9590*/  SHF.L.U32 R63, R87, 0x10, RZ ;  /* 0x00000010573f7819 */ /* 0x000fe400000006ff */
[----:B------:R-:W-:Y:S02]  /*95a0*/  LOP3.LUT R70, R71, 0xff0000ff, RZ, 0xc0, !PT ;  /* 0xff0000ff47467812 */ /* 0x000fe400078ec0ff */
[----:B------:R-:W-:Y:S01]  /*95b0*/  SHF.R.U32.HI R83, RZ, 0x10, R71 ;  /* 0x00000010ff537819 */ /* 0x000fe20000011647 */
[----:B------:R-:W-:Y:S01]  /*95c0*/  IMAD.SHL.U32 R71, R81, 0x100, RZ ;  /* 0x0000010051477824 */ /* 0x000fe200078e00ff */
[----:B------:R-:W-:Y:S02]  /*95d0*/  MOV R62, R54 ;  /* 0x00000036003e7202 */ /* 0x000fe40000000f00 */
[----:B------:R-:W-:Y:S01]  /*95e0*/  LOP3.LUT R52, R48, 0xff0000, R63, 0xf8, !PT ;  /* 0x00ff000030347812 */ /* 0x000fe200078ef83f */
[----:B------:R-:W-:Y:S01]  /*95f0*/  IMAD.U32 R63, R85, 0x10000, RZ ;  /* 0x00010000553f7824 */ /* 0x000fe200078e00ff */
[----:B------:R-:W-:Y:S01]  /*9600*/  LOP3.LUT R54, R66, 0xff00, R69, 0xf8, !PT ;  /* 0x0000ff0042367812 */ /* 0x000fe200078ef845 */
[----:B------:R-:W-:Y:S01]  /*9610*/  IMAD.U32 R83, R83, 0x10000, RZ ;  /* 0x0001000053537824 */ /* 0x000fe200078e00ff */
[----:B------:R-:W-:-:S02]  /*9620*/  LOP3.LUT R64, R64, 0xff00, R67, 0xf8, !PT ;  /* 0x0000ff0040407812 */ /* 0x000fc400078ef843 */
[----:B------:R-:W-:Y:S02]  /*9630*/  F2FP.F16.E4M3.UNPACK_B R81, R139.H1 ;  /* 0x0000008bff51723e */ /* 0x000fe400030006ff */
[----:B------:R-:W-:Y:S02]  /*9640*/  F2FP.F16.E4M3.UNPACK_B R69, R68.H1 ;  /* 0x00000044ff45723e */ /* 0x000fe400030006ff */
[----:B------:R-:W-:Y:S01]  /*9650*/  F2FP.F16.E4M3.UNPACK_B R66, R65.H1 ;  /* 0x00000041ff42723e */ /* 0x000fe200030006ff */
[----:B------:R-:W-:Y:S01]  /*9660*/  HADD2.F32 R50, -RZ, R81.H0_H0 ;  /* 0x20000051ff327230 */ /* 0x000fe20000004100 */
[----:B------:R-:W-:Y:S01]  /*9670*/  LOP3.LUT R48, R64, 0xff0000, R63, 0xf8, !PT ;  /* 0x00ff000040307812 */ /* 0x000fe200078ef83f */
[----:B------:R-:W-:Y:S01]  /*9680*/  HADD2.F32 R64, -RZ, R69.H0_H0 ;  /* 0x20000045ff407230 */ /* 0x000fe20000004100 */
[----:B------:R-:W-:Y:S01]  /*9690*/  F2FP.F16.E4M3.UNPACK_B R67, R135.H1 ;  /* 0x00000087ff43723e */ /* 0x000fe200030006ff */
[----:B------:R-:W-:Y:S01]  /*96a0*/  HADD2.F32 R63, -RZ, R66.H0_H0 ;  /* 0x20000042ff3f7230 */ /* 0x000fe20000004100 */
[----:B------:R-:W-:Y:S01]  /*96b0*/  LOP3.LUT R82, R70, 0xff00, R71, 0xf8, !PT ;  /* 0x0000ff0046527812 */ /* 0x000fe200078ef847 */
[----:B------:R-:W-:-:S02]  /*96c0*/  IMAD.U32 R71, R84, 0x10000, RZ ;  /* 0x0001000054477824 */ /* 0x000fc400078e00ff */
[-C--:B------:R-:W-:Y:S01]  /*96d0*/  FMUL.FTZ R84, R64, R50.reuse ;  /* 0x0000003240547220 */ /* 0x080fe20000410000 */
[----:B------:R-:W-:Y:S02]  /*96e0*/  HADD2.F32 R70, -RZ, R67.H0_H0 ;  /* 0x20000043ff467230 */ /* 0x000fe40000004100 */
[C---:B------:R-:W-:Y:S01]  /*96f0*/  FMUL.FTZ R85, R63.reuse, R50 ;  /* 0x000000323f557220 */ /* 0x040fe20000410000 */
[----:B------:R-:W-:Y:S01]  /*9700*/  LOP3.LUT R50, R82, 0xff0000, R83, 0xf8, !PT ;  /* 0x00ff000052327812 */ /* 0x000fe200078ef853 */
[----:B------:R-:W-:Y:S01]  /*9710*/  HADD2.F32 R82, -RZ, R81.H1_H1 ;  /* 0x30000051ff527230 */ /* 0x000fe20000004100 */
[----:B------:R-:W-:Y:S01]  /*9720*/  LOP3.LUT R54, R54, 0xff0000, R71, 0xf8, !PT ;  /* 0x00ff000036367812 */ /* 0x000fe200078ef847 */
[-C--:B------:R-:W-:Y:S01]  /*9730*/  FFMA.FTZ R63, R63, R70.reuse, -R84 ;  /* 0x000000463f3f7223 */ /* 0x080fe20000010854 */
[----:B------:R-:W-:Y:S01]  /*9740*/  FFMA.FTZ R64, R64, R70, R85 ;  /* 0x0000004640407223 */ /* 0x000fe20000010055 */
[----:B------:R-:W-:Y:S01]  /*9750*/  HADD2.F32 R71, -RZ, R67.H1_H1 ;  /* 0x30000043ff477230 */ /* 0x000fe20000004100 */
[----:B------:R-:W-:Y:S01]  /*9760*/  F2FP.F16.E4M3.UNPACK_B R139, R139 ;  /* 0x0000008bff8b723e */ /* 0x000fe200020006ff */
[----:B------:R-:W-:Y:S01]  /*9770*/  HADD2.F32 R70, -RZ, R69.H1_H1 ;  /* 0x30000045ff467230 */ /* 0x000fe20000004100 */
[----:B------:R-:W-:Y:S01]  /*9780*/  F2FP.F16.E4M3.UNPACK_B R65, R65 ;  /* 0x00000041ff41723e */ /* 0x000fe200020006ff */
[----:B------:R-:W-:Y:S01]  /*9790*/  HADD2.F32 R67, -RZ, R66.H1_H1 ;  /* 0x30000042ff437230 */ /* 0x000fe20000004100 */
[----:B------:R-:W-:Y:S01]  /*97a0*/  F2FP.F16.E4M3.UNPACK_B R68, R68 ;  /* 0x00000044ff44723e */ /* 0x000fe200020006ff */
[----:B------:R-:W-:Y:S01]  /*97b0*/  HADD2.F32 R81, -RZ, R139.H0_H0 ;  /* 0x2000008bff517230 */ /* 0x000fe20000004100 */
[----:B------:R-:W-:Y:S01]  /*97c0*/  F2FP.F16.E4M3.UNPACK_B R135, R135 ;  /* 0x00000087ff87723e */ /* 0x000fe200020006ff */
[-C--:B------:R-:W-:Y:S01]  /*97d0*/  FMUL.FTZ R84, R70, R82.reuse ;  /* 0x0000005246547220 */ /* 0x080fe20000410000 */
[----:B------:R-:W-:Y:S01]  /*97e0*/  FMUL.FTZ R83, R67, R82 ;  /* 0x0000005243537220 */ /* 0x000fe20000410000 */
[----:B------:R-:W-:-:S02]  /*97f0*/  HADD2.F32 R66, -RZ, R65.H0_H0 ;  /* 0x20000041ff427230 */ /* 0x000fc40000004100 */
[--C-:B------:R-:W-:Y:S02]  /*9800*/  HADD2.F32 R69, -RZ, R68.reuse.H0_H0 ;  /* 0x20000044ff457230 */ /* 0x100fe40000004100 */
[-C--:B------:R-:W-:Y:S01]  /*9810*/  FFMA.FTZ R128, R67, R71.reuse, -R84 ;  /* 0x0000004743807223 */ /* 0x080fe20000010854 */
[----:B------:R-:W-:Y:S01]  /*9820*/  FFMA.FTZ R85, R70, R71, R83 ;  /* 0x0000004746557223 */ /* 0x000fe20000010053 */
[----:B------:R-:W-:Y:S02]  /*9830*/  HADD2.F32 R67, -RZ, R135.H0_H0 ;  /* 0x20000087ff437230 */ /* 0x000fe40000004100 */
[-C--:B------:R-:W-:Y:S01]  /*9840*/  FMUL.FTZ R70, R66, R81.reuse ;  /* 0x0000005142467220 */ /* 0x080fe20000410000 */
[----:B------:R-:W-:Y:S02]  /*9850*/  HADD2.F32 R139, -RZ, R139.H1_H1 ;  /* 0x3000008bff8b7230 */ /* 0x000fe40000004100 */
[----:B------:R-:W-:Y:S01]  /*9860*/  FMUL.FTZ R71, R69, R81 ;  /* 0x0000005145477220 */ /* 0x000fe20000410000 */
[----:B------:R-:W-:-:S02]  /*9870*/  HADD2.F32 R68, -RZ, R68.H1_H1 ;  /* 0x30000044ff447230 */ /* 0x000fc40000004100 */
[-C--:B------:R-:W-:Y:S01]  /*9880*/  FFMA.FTZ R83, R69, R67.reuse, R70 ;  /* 0x0000004345537223 */ /* 0x080fe20000010046 */
[----:B------:R-:W-:Y:S02]  /*9890*/  HADD2.F32 R65, -RZ, R65.H1_H1 ;  /* 0x30000041ff417230 */ /* 0x000fe40000004100 */
[----:B------:R-:W-:Y:S01]  /*98a0*/  FFMA.FTZ R81, R66, R67, -R71 ;  /* 0x0000004342517223 */ /* 0x000fe20000010847 */
[----:B------:R-:W-:Y:S02]  /*98b0*/  HADD2.F32 R135, -RZ, R135.H1_H1 ;  /* 0x30000087ff877230 */ /* 0x000fe40000004100 */
[-C--:B------:R-:W-:Y:S01]  /*98c0*/  FMUL.FTZ R70, R68, R139.reuse ;  /* 0x0000008b44467220 */ /* 0x080fe20000410000 */
[----:B------:R-:W-:Y:S01]  /*98d0*/  F2FP.F16.E4M3.UNPACK_B R66, R140.H1 ;  /* 0x0000008cff42723e */ /* 0x000fe200030006ff */
[C---:B------:R-:W-:Y:S01]  /*98e0*/  FMUL.FTZ R139, R65.reuse, R139 ;  /* 0x0000008b418b7220 */ /* 0x040fe20000410000 */
[----:B------:R-:W-:Y:S01]  /*98f0*/  F2FP.F16.E4M3.UNPACK_B R67, R62.H1 ;  /* 0x0000003eff43723e */ /* 0x000fe200030006ff */
[----:B------:R-:W-:Y:S01]  /*9900*/  FFMA.FTZ R84, R65, R135, -R70 ;  /* 0x0000008741547223 */ /* 0x000fe20000010846 */
[----:B------:R-:W-:Y:S01]  /*9910*/  F2FP.F16.E4M3.UNPACK_B R70, R137.H1 ;  /* 0x00000089ff46723e */ /* 0x000fe200030006ff */
[----:B------:R-:W-:Y:S01]  /*9920*/  HADD2.F32 R71, -RZ, R66.H0_H0 ;  /* 0x20000042ff477230 */ /* 0x000fe20000004100 */
[----:B------:R-:W-:Y:S01]  /*9930*/  F2FP.F16.E4M3.UNPACK_B R65, R60.H1 ;  /* 0x0000003cff41723e */ /* 0x000fe200030006ff */
[----:B------:R-:W-:-:S02]  /*9940*/  HADD2.F32 R69, -RZ, R67.H0_H0 ;  /* 0x20000043ff457230 */ /* 0x000fc40000004100 */
[----:B------:R-:W-:Y:S01]  /*9950*/  FFMA.FTZ R86, R68, R135, R139 ;  /* 0x0000008744567223 */ /* 0x000fe2000001008b */
[----:B------:R-:W-:Y:S01]  /*9960*/  HADD2.F32 R82, -RZ, R66.H1_H1 ;  /* 0x30000042ff527230 */ /* 0x000fe20000004100 */
[----:B------:R-:W-:Y:S01]  /*9970*/  F2FP.F16.E4M3.UNPACK_B R140, R140 ;  /* 0x0000008cff8c723e */ /* 0x000fe200020006ff */
[----:B------:R-:W-:Y:S02]  /*9980*/  HADD2.F32 R66, -RZ, R65.H0_H0 ;  /* 0x20000041ff427230 */ /* 0x000fe40000004100 */
[-C--:B------:R-:W-:Y:S01]  /*9990*/  FMUL.FTZ R87, R69, R71.reuse ;  /* 0x0000004745577220 */ /* 0x080fe20000410000 */
[----:B------:R-:W-:Y:S01]  /*99a0*/  HADD2.F32 R68, -RZ, R70.H0_H0 ;  /* 0x20000046ff447230 */ /* 0x000fe20000004100 */
[----:B------:R-:W-:Y:S01]  /*99b0*/  F2FP.F16.E4M3.UNPACK_B R60, R60 ;  /* 0x0000003cff3c723e */ /* 0x000fe200020006ff */
[----:B------:R-:W-:Y:S02]  /*99c0*/  HADD2.F32 R67, -RZ, R67.H1_H1 ;  /* 0x30000043ff437230 */ /* 0x000fe40000004100 */
[----:B------:R-:W-:Y:S01]  /*99d0*/  FMUL.FTZ R142, R66, R71 ;  /* 0x00000047428e7220 */ /* 0x000fe20000410000 */
[----:B------:R-:W-:-:S02]  /*99e0*/  HADD2.F32 R65, -RZ, R65.H1_H1 ;  /* 0x30000041ff417230 */ /* 0x000fc40000004100 */
[----:B------:R-:W-:Y:S01]  /*99f0*/  FFMA.FTZ R129, R66, R68, -R87 ;  /* 0x0000004442817223 */ /* 0x000fe20000010857 */
[----:B------:R-:W-:Y:S02]  /*9a00*/  HADD2.F32 R70, -RZ, R70.H1_H1 ;  /* 0x30000046ff467230 */ /* 0x000fe40000004100 */
[----:B------:R-:W-:Y:S01]  /*9a10*/  FMUL.FTZ R66, R67, R82 ;  /* 0x0000005243427220 */ /* 0x000fe20000410000 */
[----:B------:R-:W-:Y:S01]  /*9a20*/  FFMA.FTZ R142, R69, R68, R142 ;  /* 0x00000044458e7223 */ /* 0x000fe2000001008e */
[C---:B------:R-:W-:Y:S01]  /*9a30*/  FMUL.FTZ R82, R65.reuse, R82 ;  /* 0x0000005241527220 */ /* 0x040fe20000410000 */
[----:B------:R-:W-:Y:S02]  /*9a40*/  HADD2.F32 R69, -RZ, R140.H0_H0 ;  /* 0x2000008cff457230 */ /* 0x000fe40000004100 */
[----:B------:R-:W-:Y:S01]  /*9a50*/  FFMA.FTZ R68, R65, R70, -R66 ;  /* 0x0000004641447223 */ /* 0x000fe20000010842 */
[----:B------:R-:W-:Y:S01]  /*9a60*/  F2FP.F16.E4M3.UNPACK_B R65, R62 ;  /* 0x0000003eff41723e */ /* 0x000fe200020006ff */
[----:B------:R-:W-:Y:S01]  /*9a70*/  HADD2.F32 R62, -RZ, R60.H0_H0 ;  /* 0x2000003cff3e7230 */ /* 0x000fe20000004100 */
[----:B------:R-:W-:Y:S01]  /*9a80*/  F2FP.F16.E4M3.UNPACK_B R137, R137 ;  /* 0x00000089ff89723e */ /* 0x000fe200020006ff */
[----:B------:R-:W-:Y:S01]  /*9a90*/  FFMA.FTZ R135, R67, R70, R82 ;  /* 0x0000004643877223 */ /* 0x000fe20000010052 */
[----:B------:R-:W-:Y:S01]  /*9aa0*/  HADD2.F32 R140, -RZ, R140.H1_H1 ;  /* 0x3000008cff8c7230 */ /* 0x000fe20000004100 */
[----:B------:R-:W-:Y:S01]  /*9ab0*/  F2FP.SATFINITE.E4M3.F32.PACK_AB_MERGE_C R63, R128, R63, RZ ;  /* 0x0000003f803f723e */ /* 0x000fe200048070ff */
[--C-:B------:R-:W-:Y:S01]  /*9ac0*/  HADD2.F32 R66, -RZ, R65.reuse.H0_H0 ;  /* 0x20000041ff427230 */ /* 0x100fe20000004100 */
[----:B------:R-:W-:Y:S01]  /*9ad0*/  F2FP.SATFINITE.E4M3.F32.PACK_AB_MERGE_C R85, R85, R64, RZ ;  /* 0x000000405555723e */ /* 0x000fe200048070ff */
[----:B------:R-:W-:Y:S01]  /*9ae0*/  HADD2.F32 R65, -RZ, R65.H1_H1 ;  /* 0x30000041ff417230 */ /* 0x000fe20000004100 */
[----:B------:R-:W-:Y:S01]  /*9af0*/  F2FP.SATFINITE.E4M3.F32.PACK_AB_MERGE_C R64, R84, R81, R63 ;  /* 0x000000515440723e */ /* 0x000fe2000480703f */
[----:B------:R-:W-:-:S02]  /*9b00*/  HADD2.F32 R60, -RZ, R60.H1_H1 ;  /* 0x3000003cff3c7230 */ /* 0x000fc40000004100 */
[-C--:B------:R-:W-:Y:S01]  /*9b10*/  FMUL.FTZ R71, R66, R69.reuse ;  /* 0x0000004542477220 */ /* 0x080fe20000410000 */
[--C-:B------:R-:W-:Y:S02]  /*9b20*/  HADD2.F32 R67, -RZ, R137.reuse.H0_H0 ;  /* 0x20000089ff437230 */ /* 0x100fe40000004100 */
[----:B------:R-:W-:Y:S01]  /*9b30*/  FMUL.FTZ R69, R62, R69 ;  /* 0x000000453e457220 */ /* 0x000fe20000410000 */
[----:B------:R-:W-:Y:S02]  /*9b40*/  HADD2.F32 R137, -RZ, R137.H1_H1 ;  /* 0x30000089ff897230 */ /* 0x000fe40000004100 */
[CC--:B------:R-:W-:Y:S01]  /*9b50*/  FMUL.FTZ R87, R65.reuse, R140.reuse ;  /* 0x0000008c41577220 */ /* 0x0c0fe20000410000 */
[----:B------:R-:W-:Y:S01]  /*9b60*/  FMUL.FTZ R140, R60, R140 ;  /* 0x0000008c3c8c7220 */ /* 0x000fe20000410000 */
[-C--:B------:R-:W-:Y:S01]  /*9b70*/  FFMA.FTZ R62, R62, R67.reuse, -R71 ;  /* 0x000000433e3e7223 */ /* 0x080fe20000010847 */
[----:B------:R-:W-:Y:S01]  /*9b80*/  FFMA.FTZ R69, R66, R67, R69 ;  /* 0x0000004342457223 */ /* 0x000fe20000010045 */
[----:B------:R-:W-:Y:S01]  /*9b90*/  F2FP.F16.E4M3.UNPACK_B R67, R53 ;  /* 0x00000035ff43723e */ /* 0x000fe200020006ff */
[-C--:B------:R-:W-:Y:S01]  /*9ba0*/  FFMA.FTZ R87, R60, R137.reuse, -R87 ;  /* 0x000000893c577223 */ /* 0x080fe20000010857 */
[----:B------:R-:W-:Y:S01]  /*9bb0*/  F2FP.F16.E4M3.UNPACK_B R81, R54 ;  /* 0x00000036ff51723e */ /* 0x000fe200020006ff */
[----:B------:R-:W-:Y:S01]  /*9bc0*/  FFMA.FTZ R60, R65, R137, R140 ;  /* 0x00000089413c7223 */ /* 0x000fe2000001008c */
[----:B------:R-:W-:-:S02]  /*9bd0*/  F2FP.F16.E4M3.UNPACK_B R66, R49 ;  /* 0x00000031ff42723e */ /* 0x000fc400020006ff */
[----:B------:R-:W-:Y:S01]  /*9be0*/  F2FP.SATFINITE.E4M3.F32.PACK_AB_MERGE_C R129, R68, R129, RZ ;  /* 0x000000814481723e */ /* 0x000fe200048070ff */
[----:B------:R-:W-:Y:S01]  /*9bf0*/  HADD2.F32 R68, -RZ, R67.H0_H0 ;  /* 0x20000043ff447230 */ /* 0x000fe20000004100 */
[----:B------:R-:W-:Y:S01]  /*9c00*/  F2FP.SATFINITE.E4M3.F32.PACK_AB_MERGE_C R135, R135, R142, RZ ;  /* 0x0000008e8787723e */ /* 0x000fe200048070ff */
[----:B------:R-:W-:Y:S01]  /*9c10*/  HADD2.F32 R82, -RZ, R81.H0_H0 ;  /* 0x20000051ff527230 */ /* 0x000fe20000004100 */
[----:B------:R-:W-:Y:S01]  /*9c20*/  F2FP.F16.E4M3.UNPACK_B R70, R52 ;  /* 0x00000034ff46723e */ /* 0x000fe200020006ff */
[----:B------:R-:W-:Y:S01]  /*9c30*/  HADD2.F32 R65, -RZ, R66.H0_H0 ;  /* 0x20000042ff417230 */ /* 0x000fe20000004100 */
[----:B------:R-:W-:Y:S01]  /*9c40*/  F2FP.SATFINITE.E4M3.F32.PACK_AB_MERGE_C R60, R60, R69, R135 ;  /* 0x000000453c3c723e */ /* 0x000fe20004807087 */
[----:B------:R-:W-:Y:S02]  /*9c50*/  HADD2.F32 R69, -RZ, R67.H1_H1 ;  /* 0x30000043ff457230 */ /* 0x000fe40000004100 */
[----:B------:R-:W-:Y:S01]  /*9c60*/  FMUL.FTZ R84, R68, R82 ;  /* 0x0000005244547220 */ /* 0x000fe20000410000 */
[----:B------:R-:W-:-:S02]  /*9c70*/  HADD2.F32 R71, -RZ, R70.H0_H0 ;  /* 0x20000046ff477230 */ /* 0x000fc40000004100 */
[C---:B------:R-:W-:Y:S01]  /*9c80*/  FMUL.FTZ R67, R65.reuse, R82 ;  /* 0x0000005241437220 */ /* 0x040fe20000410000 */
[----:B------:R-:W-:Y:S01]  /*9c90*/  HADD2.F32 R81, -RZ, R81.H1_H1 ;  /* 0x30000051ff517230 */ /* 0x000fe20000004100 */
[----:B------:R-:W-:Y:S01]  /*9ca0*/  F2FP.SATFINITE.E4M3.F32.PACK_AB_MERGE_C R63, R86, R83, R85 ;  /* 0x00000053563f723e */ /* 0x000fe20004807055 */
[----:B------:R-:W-:Y:S02]  /*9cb0*/  HADD2.F32 R66, -RZ, R66.H1_H1 ;  /* 0x30000042ff427230 */ /* 0x000fe40000004100 */
[-C--:B------:R-:W-:Y:S01]  /*9cc0*/  FFMA.FTZ R65, R65, R71.reuse, -R84 ;  /* 0x0000004741417223 */ /* 0x080fe20000010854 */
[----:B------:R-:W-:Y:S01]  /*9cd0*/  FFMA.FTZ R83, R68, R71, R67 ;  /* 0x0000004744537223 */ /* 0x000fe20000010043 */
[----:B------:R-:W-:Y:S02]  /*9ce0*/  HADD2.F32 R70, -RZ, R70.H1_H1 ;  /* 0x30000046ff467230 */ /* 0x000fe40000004100 */
[-C--:B------:R-:W-:Y:S01]  /*9cf0*/  FMUL.FTZ R71, R69, R81.reuse ;  /* 0x0000005145477220 */ /* 0x080fe20000410000 */
[----:B------:R-:W-:Y:S01]  /*9d00*/  FMUL.FTZ R68, R66, R81 ;  /* 0x0000005142447220 */ /* 0x000fe20000410000 */
[----:B------:R-:W-:-:S02]  /*9d10*/  F2FP.F16.E4M3.UNPACK_B R49, R49.H1 ;  /* 0x00000031ff31723e */ /* 0x000fc400030006ff */
[-C--:B------:R-:W-:Y:S01]  /*9d20*/  FFMA.FTZ R84, R66, R70.reuse, -R71 ;  /* 0x0000004642547223 */ /* 0x080fe20000010847 */
[----:B------:R-:W-:Y:S01]  /*9d30*/  F2FP.F16.E4M3.UNPACK_B R67, R53.H1 ;  /* 0x00000035ff43723e */ /* 0x000fe200030006ff */
[----:B------:R-:W-:Y:S01]  /*9d40*/  FFMA.FTZ R86, R69, R70, R68 ;  /* 0x0000004645567223 */ /* 0x000fe20000010044 */
[----:B------:R-:W-:Y:S01]  /*9d50*/  F2FP.F16.E4M3.UNPACK_B R66, R54.H1 ;  /* 0x00000036ff42723e */ /* 0x000fe200030006ff */
[----:B------:R-:W-:Y:S01]  /*9d60*/  HADD2.F32 R53, -RZ, R49.H0_H0 ;  /* 0x20000031ff357230 */ /* 0x000fe20000004100 */
[----:B------:R-:W-:Y:S01]  /*9d70*/  F2FP.F16.E4M3.UNPACK_B R52, R52.H1 ;  /* 0x00000034ff34723e */ /* 0x000fe200030006ff */
[--C-:B------:R-:W-:Y:S01]  /*9d80*/  HADD2.F32 R54, -RZ, R67.reuse.H0_H0 ;  /* 0x20000043ff367230 */ /* 0x100fe20000004100 */
[----:B------:R-:W-:Y:S01]  /*9d90*/  F2FP.SATFINITE.E4M3.F32.PACK_AB_MERGE_C R62, R87, R62, R129 ;  /* 0x0000003e573e723e */ /* 0x000fe20004807081 */
[----:B------:R-:W-:Y:S01]  /*9da0*/  HADD2.F32 R68, -RZ, R66.H0_H0 ;  /* 0x20000042ff447230 */ /* 0x000fe20000004100 */
[----:B------:R-:W-:Y:S01]  /*9db0*/  F2FP.F16.E4M3.UNPACK_B R71, R50.H1 ;  /* 0x00000032ff47723e */ /* 0x000fe200030006ff */
[----:B------:R-:W-:-:S02]  /*9dc0*/  HADD2.F32 R67, -RZ, R67.H1_H1 ;  /* 0x30000043ff437230 */ /* 0x000fc40000004100 */
[----:B------:R-:W-:Y:S02]  /*9dd0*/  HADD2.F32 R70, -RZ, R66.H1_H1 ;  /* 0x30000042ff467230 */ /* 0x000fe40000004100 */
[CC--:B------:R-:W-:Y:S01]  /*9de0*/  FMUL.FTZ R82, R54.reuse, R68.reuse ;  /* 0x0000004436527220 */ /* 0x0c0fe20000410000 */
[----:B------:R-:W-:Y:S02]  /*9df0*/  HADD2.F32 R49, -RZ, R49.H1_H1 ;  /* 0x30000031ff317230 */ /* 0x000fe40000004100 */
[----:B------:R-:W-:Y:S01]  /*9e00*/  FMUL.FTZ R69, R53, R68 ;  /* 0x0000004435457220 */ /* 0x000fe20000410000 */
[--C-:B------:R-:W-:Y:S02]  /*9e10*/  HADD2.F32 R66, -RZ, R52.reuse.H0_H0 ;  /* 0x20000034ff427230 */ /* 0x100fe40000004100 */
[-C--:B------:R-:W-:Y:S01]  /*9e20*/  FMUL.FTZ R68, R67, R70.reuse ;  /* 0x0000004643447220 */ /* 0x080fe20000410000 */
[----:B------:R-:W-:Y:S02]  /*9e30*/  HADD2.F32 R52, -RZ, R52.H1_H1 ;  /* 0x30000034ff347230 */ /* 0x000fe40000004100 */
[----:B------:R-:W-:Y:S01]  /*9e40*/  FMUL.FTZ R70, R49, R70 ;  /* 0x0000004631467220 */ /* 0x000fe20000410000 */
[----:B------:R-:W-:Y:S01]  /*9e50*/  FFMA.FTZ R87, R54, R66, R69 ;  /* 0x0000004236577223 */ /* 0x000fe20000010045 */
[----:B------:R-:W-:-:S02]  /*9e60*/  F2FP.F16.E4M3.UNPACK_B R54, R55 ;  /* 0x00000037ff36723e */ /* 0x000fc400020006ff */
[----:B------:R-:W-:Y:S01]  /*9e70*/  FFMA.FTZ R140, R67, R52, R70 ;  /* 0x00000034438c7223 */ /* 0x000fe20000010046 */
[----:B------:R-:W-:Y:S01]  /*9e80*/  F2FP.F16.E4M3.UNPACK_B R70, R50 ;  /* 0x00000032ff46723e */ /* 0x000fe200020006ff */
[----:B------:R-:W-:Y:S01]  /*9e90*/  FFMA.FTZ R128, R49, R52, -R68 ;  /* 0x0000003431807223 */ /* 0x000fe20000010844 */
[-C--:B------:R-:W-:Y:S01]  /*9ea0*/  F2FP.F16.E4M3.UNPACK_B R49, R51.reuse ;  /* 0x00000033ff31723e */ /* 0x080fe200020006ff */
[----:B------:R-:W-:Y:S01]  /*9eb0*/  FFMA.FTZ R85, R53, R66, -R82 ;  /* 0x0000004235557223 */ /* 0x000fe20000010852 */
[----:B------:R-:W-:Y:S01]  /*9ec0*/  F2FP.F16.E4M3.UNPACK_B R51, R51.H1 ;  /* 0x00000033ff33723e */ /* 0x000fe200030006ff */
[----:B------:R-:W-:Y:S01]  /*9ed0*/  HADD2.F32 R66, -RZ, R54.H0_H0 ;  /* 0x20000036ff427230 */ /* 0x000fe20000004100 */
[-C--:B------:R-:W-:Y:S01]  /*9ee0*/  F2FP.F16.E4M3.UNPACK_B R50, R48.reuse ;  /* 0x00000030ff32723e */ /* 0x080fe200020006ff */
[----:B------:R-:W-:Y:S01]  /*9ef0*/  HADD2.F32 R81, -RZ, R70.H0_H0 ;  /* 0x20000046ff517230 */ /* 0x000fe20000004100 */
[----:B------:R-:W-:Y:S01]  /*9f00*/  F2FP.F16.E4M3.UNPACK_B R55, R55.H1 ;  /* 0x00000037ff37723e */ /* 0x000fe200030006ff */
[----:B------:R-:W-:Y:S01]  /*9f10*/  HADD2.F32 R52, -RZ, R49.H0_H0 ;  /* 0x20000031ff347230 */ /* 0x000fe20000004100 */
[----:B------:R-:W-:Y:S01]  /*9f20*/  F2FP.F16.E4M3.UNPACK_B R67, R48.H1 ;  /* 0x00000030ff43723e */ /* 0x000fe200030006ff */
[----:B------:R-:W-:-:S02]  /*9f30*/  HADD2.F32 R53, -RZ, R51.H0_H0 ;  /* 0x20000033ff357230 */ /* 0x000fc40000004100 */
[-C--:B------:R-:W-:Y:S01]  /*9f40*/  FMUL.FTZ R129, R66, R81.reuse ;  /* 0x0000005142817220 */ /* 0x080fe20000410000 */
[----:B------:R-:W-:Y:S02]  /*9f50*/  HADD2.F32 R82, -RZ, R71.H0_H0 ;  /* 0x20000047ff527230 */ /* 0x000fe40000004100 */
[----:B------:R-:W-:Y:S01]  /*9f60*/  FMUL.FTZ R81, R52, R81 ;  /* 0x0000005134517220 */ /* 0x000fe20000410000 */
[----:B------:R-:W-:Y:S01]  /*9f70*/  HADD2.F32 R69, -RZ, R50.H0_H0 ;  /* 0x20000032ff457230 */ /* 0x000fe20000004100 */
[----:B------:R-:W-:Y:S01]  /*9f80*/  F2FP.SATFINITE.E4M3.F32.PACK_AB_MERGE_C R85, R128, R85, RZ ;  /* 0x000000558055723e */ /* 0x000fe200048070ff */
[----:B------:R-:W-:Y:S02]  /*9f90*/  HADD2.F32 R48, -RZ, R55.H0_H0 ;  /* 0x20000037ff307230 */ /* 0x000fe40000004100 */
[----:B------:R-:W-:Y:S01]  /*9fa0*/  FMUL.FTZ R135, R53, R82 ;  /* 0x0000005235877220 */ /* 0x000fe20000410000 */
[----:B------:R-:W-:Y:S02]  /*9fb0*/  HADD2.F32 R68, -RZ, R67.H0_H0 ;  /* 0x20000043ff447230 */ /* 0x000fe40000004100 */
[----:B------:R-:W-:Y:S01]  /*9fc0*/  FFMA.FTZ R129, R52, R69, -R129 ;  /* 0x0000004534817223 */ /* 0x000fe20000010881 */
[----:B------:R-:W-:-:S02]  /*9fd0*/  HADD2.F32 R55, -RZ, R55.H1_H1 ;  /* 0x30000037ff377230 */ /* 0x000fc40000004100 */
[C---:B------:R-:W-:Y:S01]  /*9fe0*/  FMUL.FTZ R142, R48.reuse, R82 ;  /* 0x00000052308e7220 */ /* 0x040fe20000410000 */
[----:B------:R-:W-:Y:S02]  /*9ff0*/  HADD2.F32 R52, -RZ, R71.H1_H1 ;  /* 0x30000047ff347230 */ /* 0x000fe40000004100 */
[-C--:B------:R-:W-:Y:S01]  /*a000*/  FFMA.FTZ R135, R48, R68.reuse, R135 ;  /* 0x0000004430877223 */ /* 0x080fe20000010087 */
[----:B------:R-:W-:Y:S02]  /*a010*/  HADD2.F32 R51, -RZ, R51.H1_H1 ;  /* 0x30000033ff337230 */ /* 0x000fe40000004100 */
[----:B------:R-:W-:Y:S01]  /*a020*/  FFMA.FTZ R81, R66, R69, R81 ;  /* 0x0000004542517223 */ /* 0x000fe20000010051 */
[----:B------:R-:W-:Y:S02]  /*a030*/  HADD2.F32 R54, -RZ, R54.H1_H1 ;  /* 0x30000036ff367230 */ /* 0x000fe40000004100 */
[----:B------:R-:W-:Y:S01]  /*a040*/  FFMA.FTZ R142, R53, R68, -R142 ;  /* 0x00000044358e7223 */ /* 0x000fe2000001088e */
[----:B------:R-:W-:-:S02]  /*a050*/  HADD2.F32 R70, -RZ, R70.H1_H1 ;  /* 0x30000046ff467230 */ /* 0x000fc40000004100 */
[-C--:B------:R-:W-:Y:S01]  /*a060*/  FMUL.FTZ R66, R55, R52.reuse ;  /* 0x0000003437427220 */ /* 0x080fe20000410000 */
[----:B------:R-:W-:Y:S02]  /*a070*/  HADD2.F32 R49, -RZ, R49.H1_H1 ;  /* 0x30000031ff317230 */ /* 0x000fe40000004100 */
[----:B------:R-:W-:Y:S01]  /*a080*/  FMUL.FTZ R68, R51, R52 ;  /* 0x0000003433447220 */ /* 0x000fe20000410000 */
        /* <DEDUP_REMOVED lines=9> */
[----:B------:R-:W-:Y:S01]  /*a120*/  F2FP.SATFINITE.E4M3.F32.PACK_AB_MERGE_C R49, R84, R65, R85 ;  /* 0x000000415431723e */ /* 0x000fe20004807055 */
[----:B------:R-:W-:Y:S01]  /*a130*/  IMAD.MOV.U32 R54, RZ, RZ, R60 ;  /* 0x000000ffff367224 */ /* 0x000fe200078e003c */
[----:B------:R-:W-:-:S02]  /*a140*/  F2FP.SATFINITE.E4M3.F32.PACK_AB_MERGE_C R51, R51, R142, RZ ;  /* 0x0000008e3333723e */ /* 0x000fc400048070ff */
[----:B------:R-:W-:Y:S02]  /*a150*/  F2FP.SATFINITE.E4M3.F32.PACK_AB_MERGE_C R68, R68, R135, RZ ;  /* 0x000000874444723e */ /* 0x000fe400048070ff */
[----:B------:R-:W-:Y:S01]  /*a160*/  F2FP.SATFINITE.E4M3.F32.PACK_AB_MERGE_C R51, R52, R129, R51 ;  /* 0x000000813433723e */ /* 0x000fe20004807033 */
[----:B------:R-:W-:Y:S01]  /*a170*/  IMAD.MOV.U32 R52, RZ, RZ, R63 ;  /* 0x000000ffff347224 */ /* 0x000fe200078e003f */
[----:B------:R-:W-:Y:S01]  /*a180*/  F2FP.SATFINITE.E4M3.F32.PACK_AB_MERGE_C R55, R50, R81, R68 ;  /* 0x000000513237723e */ /* 0x000fe20004807044 */
[----:B------:R-:W-:Y:S01]  /*a190*/  IMAD.MOV.U32 R50, RZ, RZ, R62 ;  /* 0x000000ffff327224 */ /* 0x000fe200078e003e */
[----:B------:R-:W-:Y:S02]  /*a1a0*/  F2FP.SATFINITE.E4M3.F32.PACK_AB_MERGE_C R53, R86, R83, R87 ;  /* 0x000000535635723e */ /* 0x000fe40004807057 */
[----:B------:R-:W-:-:S07]  /*a1b0*/  MOV R48, R64 ;  /* 0x0000004000307202 */ /* 0x000fce0000000f00 */
.L_x_411:
[----:B------:R-:W-:Y:S05]  /*a1c0*/  BSYNC B2 ;  /* 0x0000000000027941 */ /* 0x000fea0003800000 */
.L_x_410:
        /* <DEDUP_REMOVED lines=11> */
.L_x_409:
[----:B------:R-:W-:Y:S05]  /*a280*/  BSYNC B1 ;  /* 0x0000000000017941 */ /* 0x000fea0003800000 */
.L_x_408:
[----:B-1----:R-:W-:Y:S01]  /*a290*/  IADD3 R49, R23, 0x60, RZ ;  /* 0x0000006017317810 */ /* 0x002fe20007ffe0ff */
[----:B--2---:R-:W-:-:S03]  /*a2a0*/  IMAD R48, R115, R122, RZ ;  /* 0x0000007a73307224 */ /* 0x004fc600078e02ff */
[C---:B------:R-:W-:Y:S01]  /*a2b0*/  ISETP.GE.OR P3, PT, R49.reuse, R114, P0 ;  /* 0x000000723100720c */ /* 0x040fe20000766670 */
[----:B------:R-:W-:-:S04]  /*a2c0*/  IMAD.WIDE.U32 R120, R49, R122, R120 ;  /* 0x0000007a31787225 */ /* 0x000fc800078e0078 */
[----:B------:R-:W-:-:S08]  /*a2d0*/  IMAD R61, R49, R123, R48 ;  /* 0x0000007b313d7224 */ /* 0x000fd000078e0230 */
[----:B------:R-:W-:Y:S05]  /*a2e0*/  @P3 BRA `(.L_x_390) ;  /* 0x0000001400543947 */ /* 0x000fea0003800000 */
[----:B------:R-:W2:Y:S01]  /*a2f0*/  LDL R50, [R1+0x24] ;  /* 0x0000240001327983 */ /* 0x000ea20000100800 */
[----:B------:R-:W1:Y:S01]  /*a300*/  LDC.64 R56, c[0x0][0x2e8] ;  /* 0x0000ba00ff387b82 */ /* 0x000e620000000a00 */
[----:B------:R-:W-:Y:S01]  /*a310*/  ISETP.NE.AND P6, PT, R0, RZ, PT ;  /* 0x000000ff0000720c */ /* 0x000fe20003fc5270 */
[----:B------:R-:W-:Y:S01]  /*a320*/  IMAD.IADD R61, R121, 0x1, R61 ;  /* 0x00000001793d7824 */ /* 0x000fe200078e023d */
[----:B------:R-:W-:Y:S01]  /*a330*/  IADD3 R59, P3, P4, R100, R120, R39 ;  /* 0x00000078643b7210 */ /* 0x000fe20007c7e027 */
[----:B------:R-:W-:Y:S01]  /*a340*/  VIADD R52, R23, 0x60 ;  /* 0x0000006017347836 */ /* 0x000fe20000000000 */
[----:B------:R-:W-:Y:S01]  /*a350*/  SEL R138, R111, R138, !P6 ;  /* 0x0000008a6f8a7207 */ /* 0x000fe20007000000 */
[----:B------:R-:W-:Y:S01]  /*a360*/  BSSY B1, `(.L_x_412) ;  /* 0x00000f0000017945 */ /* 0x000fe20003800000 */
[----:B------:R-:W-:Y:S01]  /*a370*/  IADD3.X R48, R40, R61, R105, P3, P4 ;  /* 0x0000003d28307210 */ /* 0x000fe20001fe8469 */
[----:B------:R-:W-:Y:S01]  /*a380*/  IMAD.SHL.U32 R52, R52, 0x80, RZ ;  /* 0x0000008034347824 */ /* 0x000fe200078e00ff */
[----:B------:R-:W-:-:S02]  /*a390*/  SHF.R.S32.HI R49, RZ, 0x1f, R138 ;  /* 0x0000001fff317819 */ /* 0x000fc4000001148a */
[----:B------:R-:W-:Y:S02]  /*a3a0*/  IADD3 R51, R23, 0x60, RZ ;  /* 0x0000006017337810 */ /* 0x000fe40007ffe0ff */
[----:B------:R-:W-:Y:S02]  /*a3b0*/  LEA.HI R49, R49, R138, RZ, 0x5 ;  /* 0x0000008a31317211 */ /* 0x000fe400078f28ff */
[----:B------:R-:W-:Y:S01]  /*a3c0*/  LOP3.LUT R52, R52, 0x380, RZ, 0xc0, !PT ;  /* 0x0000038034347812 */ /* 0x000fe200078ec0ff */
[----:B------:R-:W-:Y:S01]  /*a3d0*/  IMAD.SHL.U32 R51, R51, 0x80, RZ ;  /* 0x0000008033337824 */ /* 0x000fe200078e00ff */
[----:B------:R-:W-:-:S04]  /*a3e0*/  LEA.HI.SX32 R49, R49, R104, 0x1b ;  /* 0x0000006831317211 */ /* 0x000fc800078fdaff */
[----:B------:R-:W-:Y:S01]  /*a3f0*/  LOP3.LUT R51, R51, 0x380, RZ, 0xc0, !PT ;  /* 0x0000038033337812 */ /* 0x000fe200078ec0ff */
[----:B------:R-:W-:Y:S01]  /*a400*/  IMAD.SHL.U32 R63, R49, 0x10, RZ ;  /* 0x00000010313f7824 */ /* 0x000fe200078e00ff */
[----:B-1----:R-:W-:Y:S02]  /*a410*/  IADD3 R58, P3, R59, R56, RZ ;  /* 0x000000383b3a7210 */ /* 0x002fe40007f7e0ff */
[----:B------:R-:W-:-:S03]  /*a420*/  SHF.R.U32.HI R51, RZ, 0x3, R51 ;  /* 0x00000003ff337819 */ /* 0x000fc60000011633 */
[----:B------:R-:W-:Y:S01]  /*a430*/  IMAD.X R59, R48, 0x1, R57, P3 ;  /* 0x00000001303b7824 */ /* 0x000fe200018e0639 */
[----:B------:R-:W-:-:S04]  /*a440*/  SHF.R.S32.HI R48, RZ, 0x1f, R49 ;  /* 0x0000001fff307819 */ /* 0x000fc80000011431 */
[----:B------:R-:W-:Y:S02]  /*a450*/  LEA.HI R49, R48, R49, RZ, 0x3 ;  /* 0x0000003130317211 */ /* 0x000fe400078f18ff */
[----:B------:R-:W-:Y:S02]  /*a460*/  LOP3.LUT R48, R52, 0x70, R63, 0xf8, !PT ;  /* 0x0000007034307812 */ /* 0x000fe400078ef83f */
[----:B------:R-:W-:Y:S02]  /*a470*/  SHF.L.U32 R49, R49, 0xb, RZ ;  /* 0x0000000b31317819 */ /* 0x000fe400000006ff */
[----:B------:R-:W-:Y:S02]  /*a480*/  LOP3.LUT R48, R48, R51, RZ, 0x3c, !PT ;  /* 0x0000003330307212 */ /* 0x000fe400078e3cff */
[----:B------:R-:W-:-:S04]  /*a490*/  LOP3.LUT R49, R49, 0xffffc000, RZ, 0xc0, !PT ;  /* 0xffffc00031317812 */ /* 0x000fc800078ec0ff */
[----:B--2---:R-:W-:Y:S01]  /*a4a0*/  IADD3 R51, R48, R49, R50 ;  /* 0x0000003130337210 */ /* 0x004fe20007ffe032 */
[----:B------:R-:W-:-:S04]  /*a4b0*/  IMAD R49, R232, 0x8000, R26 ;  /* 0x00008000e8317824 */ /* 0x000fc800078e021a */
[----:B------:R-:W-:Y:S02]  /*a4c0*/  IMAD R51, R232, 0x8000, R51 ;  /* 0x00008000e8337824 */ /* 0x000fe400078e0233 */
[----:B------:R-:W-:-:S03]  /*a4d0*/  IMAD.IADD R49, R22, 0x1, R49 ;  /* 0x0000000116317824 */ /* 0x000fc600078e0231 */
[----:B------:R-:W-:-:S03]  /*a4e0*/  IADD3 R52, R22, R51, RZ ;  /* 0x0000003316347210 */ /* 0x000fc60007ffe0ff */
[----:B------:R-:W1:Y:S04]  /*a4f0*/  LDS.128 R48, [R49+0x28400] ;  /* 0x0284000031307984 */ /* 0x000e680000000c00 */
[----:B------:R-:W2:Y:S01]  /*a500*/  LDS.128 R52, [R52+0x28400] ;  /* 0x0284000034347984 */ /* 0x000ea20000000c00 */
[----:B------:R-:W-:Y:S05]  /*a510*/  @P2 BRA `(.L_x_413) ;  /* 0x0000000c00502947 */ /* 0x000fea0003800000 */
[--C-:B------:R-:W-:Y:S01]  /*a520*/  SHF.R.U32.HI R65, RZ, 0x8, R73.reuse ;  /* 0x00000008ff417819 */ /* 0x100fe20000011649 */
[----:B-1----:R-:W-:Y:S01]  /*a530*/  IMAD.MOV.U32 R60, RZ, RZ, R48 ;  /* 0x000000ffff3c7224 */ /* 0x002fe200078e0030 */
[----:B------:R-:W-:Y:S01]  /*a540*/  SHF.R.U32.HI R72, RZ, 0x10, R73 ;  /* 0x00000010ff487819 */ /* 0x000fe20000011649 */
[----:B--2---:R-:W-:Y:S01]  /*a550*/  IMAD.MOV.U32 R66, RZ, RZ, R52 ;  /* 0x000000ffff427224 */ /* 0x004fe200078e0034 */
[----:B------:R-:W-:Y:S01]  /*a560*/  LOP3.LUT R67, R73, 0xff0000ff, RZ, 0xc0, !PT ;  /* 0xff0000ff49437812 */ /* 0x000fe200078ec0ff */
[----:B------:R-:W-:Y:S01]  /*a570*/  IMAD.SHL.U32 R48, R65, 0x100, RZ ;  /* 0x0000010041307824 */ /* 0x000fe200078e00ff */
[----:B------:R-:W-:Y:S01]  /*a580*/  SHF.R.U32.HI R68, RZ, 0x8, R75 ;  /* 0x00000008ff447819 */ /* 0x000fe2000001164b */
[----:B------:R-:W-:Y:S01]  /*a590*/  IMAD.U32 R52, R72, 0x10000, RZ ;  /* 0x0001000048347824 */ /* 0x000fe200078e00ff */
[----:B------:R-:W-:Y:S01]  /*a5a0*/  SHF.R.U32.HI R64, RZ, 0x8, R77 ;  /* 0x00000008ff407819 */ /* 0x000fe2000001164d */
[----:B------:R-:W-:Y:S01]  /*a5b0*/  IMAD.MOV.U32 R69, RZ, RZ, R54 ;  /* 0x000000ffff457224 */ /* 0x000fe200078e0036 */
[----:B------:R-:W-:Y:S01]  /*a5c0*/  LOP3.LUT R67, R67, 0xff00, R48, 0xf8, !PT ;  /* 0x0000ff0043437812 */ /* 0x000fe200078ef830 */
[----:B------:R-:W-:Y:S01]  /*a5d0*/  IMAD.SHL.U32 R48, R68, 0x100, RZ ;  /* 0x0000010044307824 */ /* 0x000fe200078e00ff */
[----:B------:R-:W-:-:S02]  /*a5e0*/  SHF.R.U32.HI R62, RZ, 0x8, R79 ;  /* 0x00000008ff3e7819 */ /* 0x000fc4000001164f */
[----:B------:R-:W-:Y:S01]  /*a5f0*/  MOV R65, R50 ;  /* 0x0000003200417202 */ /* 0x000fe20000000f00 */
[----:B------:R-:W-:Y:S01]  /*a600*/  IMAD.SHL.U32 R50, R64, 0x100, RZ ;  /* 0x0000010040327824 */ /* 0x000fe200078e00ff */
[----:B------:R-:W-:Y:S02]  /*a610*/  SHF.R.U32.HI R70, RZ, 0x10, R75 ;  /* 0x00000010ff467819 */ /* 0x000fe4000001164b */
[----:B------:R-:W-:Y:S02]  /*a620*/  LOP3.LUT R71, R75, 0xff0000ff, RZ, 0xc0, !PT ;  /* 0xff0000ff4b477812 */ /* 0x000fe400078ec0ff */
[----:B------:R-:W-:Y:S02]  /*a630*/  LOP3.LUT R52, R67, 0xff0000, R52, 0xf8, !PT ;  /* 0x00ff000043347812 */ /* 0x000fe400078ef834 */
[----:B------:R-:W-:Y:S02]  /*a640*/  LOP3.LUT R73, R77, 0xff0000ff, RZ, 0xc0, !PT ;  /* 0xff0000ff4d497812 */ /* 0x000fe400078ec0ff */
[----:B------:R-:W-:-:S02]  /*a650*/  SHF.L.U32 R54, R62, 0x8, RZ ;  /* 0x000000083e367819 */ /* 0x000fc400000006ff */
[----:B------:R-:W-:Y:S02]  /*a660*/  F2FP.F16.E4M3.UNPACK_B R72, R133.H1 ;  /* 0x00000085ff48723e */ /* 0x000fe400030006ff */
[----:B------:R-:W-:Y:S02]  /*a670*/  F2FP.F16.E4M3.UNPACK_B R67, R66.H1 ;  /* 0x00000042ff43723e */ /* 0x000fe400030006ff */
[----:B------:R-:W-:Y:S02]  /*a680*/  F2FP.F16.E4M3.UNPACK_B R62, R60.H1 ;  /* 0x0000003cff3e723e */ /* 0x000fe400030006ff */
[----:B------:R-:W-:Y:S01]  /*a690*/  LOP3.LUT R71, R71, 0xff00, R48, 0xf8, !PT ;  /* 0x0000ff0047477812 */ /* 0x000fe200078ef830 */
[----:B------:R-:W-:Y:S01]  /*a6a0*/  IMAD.U32 R48, R70, 0x10000, RZ ;  /* 0x0001000046307824 */ /* 0x000fe200078e00ff */
[----:B------:R-:W-:Y:S01]  /*a6b0*/  LOP3.LUT R75, R73, 0xff00, R50, 0xf8, !PT ;  /* 0x0000ff00494b7812 */ /* 0x000fe200078ef832 */
[----:B------:R-:W-:Y:S01]  /*a6c0*/  HADD2.F32 R73, -RZ, R72.H0_H0 ;  /* 0x20000048ff497230 */ /* 0x000fe20000004100 */
[----:B------:R-:W-:Y:S01]  /*a6d0*/  F2FP.F16.E4M3.UNPACK_B R70, R127.H1 ;  /* 0x0000007fff46723e */ /* 0x000fe200030006ff */
[----:B------:R-:W-:Y:S01]  /*a6e0*/  HADD2.F32 R68, -RZ, R67.H0_H0 ;  /* 0x20000043ff447230 */ /* 0x000fe20000004100 */
[----:B------:R-:W-:Y:S01]  /*a6f0*/  SHF.R.U32.HI R76, RZ, 0x10, R77 ;  /* 0x00000010ff4c7819 */ /* 0x000fe2000001164d */
[----:B------:R-:W-:Y:S01]  /*a700*/  HADD2.F32 R64, -RZ, R62.H0_H0 ;  /* 0x2000003eff407230 */ /* 0x000fe20000004100 */
[----:B------:R-:W-:-:S02]  /*a710*/  SHF.R.U32.HI R74, RZ, 0x10, R79 ;  /* 0x00000010ff4a7819 */ /* 0x000fc4000001164f */
[----:B------:R-:W-:Y:S01]  /*a720*/  LOP3.LUT R77, R79, 0xff0000ff, RZ, 0xc0, !PT ;  /* 0xff0000ff4f4d7812 */ /* 0x000fe200078ec0ff */
[-C--:B------:R-:W-:Y:S01]  /*a730*/  FMUL.FTZ R79, R68, R73.reuse ;  /* 0x00000049444f7220 */ /* 0x080fe20000410000 */
[----:B------:R-:W-:Y:S01]  /*a740*/  LOP3.LUT R48, R71, 0xff0000, R48, 0xf8, !PT ;  /* 0x00ff000047307812 */ /* 0x000fe200078ef830 */
[----:B------:R-:W-:Y:S02]  /*a750*/  HADD2.F32 R71, -RZ, R70.H0_H0 ;  /* 0x20000046ff477230 */ /* 0x000fe40000004100 */
[----:B------:R-:W-:Y:S01]  /*a760*/  FMUL.FTZ R73, R64, R73 ;  /* 0x0000004940497220 */ /* 0x000fe20000410000 */
[----:B------:R-:W-:Y:S01]  /*a770*/  LOP3.LUT R77, R77, 0xff00, R54, 0xf8, !PT ;  /* 0x0000ff004d4d7812 */ /* 0x000fe200078ef836 */
[----:B------:R-:W-:Y:S01]  /*a780*/  IMAD.U32 R54, R76, 0x10000, RZ ;  /* 0x000100004c367824 */ /* 0x000fe200078e00ff */
[----:B------:R-:W-:Y:S01]  /*a790*/  F2FP.F16.E4M3.UNPACK_B R133, R133 ;  /* 0x00000085ff85723e */ /* 0x000fe200020006ff */
[-C--:B------:R-:W-:Y:S01]  /*a7a0*/  FFMA.FTZ R76, R68, R71.reuse, R73 ;  /* 0x00000047444c7223 */ /* 0x080fe20000010049 */
[----:B------:R-:W-:Y:S01]  /*a7b0*/  FFMA.FTZ R79, R64, R71, -R79 ;  /* 0x00000047404f7223 */ /* 0x000fe2000001084f */
[----:B------:R-:W-:Y:S01]  /*a7c0*/  HADD2.F32 R73, -RZ, R72.H1_H1 ;  /* 0x30000048ff497230 */ /* 0x000fe20000004100 */
[----:B------:R-:W-:Y:S01]  /*a7d0*/  F2FP.F16.E4M3.UNPACK_B R66, R66 ;  /* 0x00000042ff42723e */ /* 0x000fe200020006ff */
[----:B------:R-:W-:Y:S01]  /*a7e0*/  HADD2.F32 R68, -RZ, R67.H1_H1 ;  /* 0x30000043ff447230 */ /* 0x000fe20000004100 */
[----:B------:R-:W-:Y:S01]  /*a7f0*/  F2FP.F16.E4M3.UNPACK_B R60, R60 ;  /* 0x0000003cff3c723e */ /* 0x000fe200020006ff */
[----:B------:R-:W-:Y:S01]  /*a800*/  HADD2.F32 R64, -RZ, R62.H1_H1 ;  /* 0x3000003eff407230 */ /* 0x000fe20000004100 */
[----:B------:R-:W-:Y:S01]  /*a810*/  LOP3.LUT R54, R75, 0xff0000, R54, 0xf8, !PT ;  /* 0x00ff00004b367812 */ /* 0x000fe200078ef836 */
[----:B------:R-:W-:Y:S01]  /*a820*/  HADD2.F32 R71, -RZ, R70.H1_H1 ;  /* 0x30000046ff477230 */ /* 0x000fe20000004100 */
[----:B------:R-:W-:Y:S01]  /*a830*/  SHF.L.U32 R50, R74, 0x10, RZ ;  /* 0x000000104a327819 */ /* 0x000fe200000006ff */
[----:B------:R-:W-:Y:S01]  /*a840*/  FMUL.FTZ R75, R68, R73 ;  /* 0x00000049444b7220 */ /* 0x000fe20000410000 */
[----:B------:R-:W-:Y:S01]  /*a850*/  F2FP.F16.E4M3.UNPACK_B R127, R127 ;  /* 0x0000007fff7f723e */ /* 0x000fe200020006ff */
[----:B------:R-:W-:-:S02]  /*a860*/  HADD2.F32 R70, -RZ, R133.H0_H0 ;  /* 0x20000085ff467230 */ /* 0x000fc40000004100 */
[C---:B------:R-:W-:Y:S01]  /*a870*/  FMUL.FTZ R73, R64.reuse, R73 ;  /* 0x0000004940497220 */ /* 0x040fe20000410000 */
[----:B------:R-:W-:Y:S01]  /*a880*/  HADD2.F32 R67, -RZ, R66.H0_H0 ;  /* 0x20000042ff437230 */ /* 0x000fe20000004100 */
[----:B------:R-:W-:Y:S01]  /*a890*/  LOP3.LUT R50, R77, 0xff0000, R50, 0xf8, !PT ;  /* 0x00ff00004d327812 */ /* 0x000fe200078ef832 */
[----:B------:R-:W-:Y:S02]  /*a8a0*/  HADD2.F32 R62, -RZ, R60.H0_H0 ;  /* 0x2000003cff3e7230 */ /* 0x000fe40000004100 */
[-C--:B------:R-:W-:Y:S01]  /*a8b0*/  FFMA.FTZ R78, R64, R71.reuse, -R75 ;  /* 0x00000047404e7223 */ /* 0x080fe2000001084b */
[----:B------:R-:W-:Y:S01]  /*a8c0*/  FFMA.FTZ R77, R68, R71, R73 ;  /* 0x00000047444d7223 */ /* 0x000fe20000010049 */
[----:B------:R-:W-:Y:S02]  /*a8d0*/  HADD2.F32 R64, -RZ, R127.H0_H0 ;  /* 0x2000007fff407230 */ /* 0x000fe40000004100 */
[-C--:B------:R-:W-:Y:S01]  /*a8e0*/  FMUL.FTZ R71, R67, R70.reuse ;  /* 0x0000004643477220 */ /* 0x080fe20000410000 */
[----:B------:R-:W-:Y:S01]  /*a8f0*/  FMUL.FTZ R70, R62, R70 ;  /* 0x000000463e467220 */ /* 0x000fe20000410000 */
[----:B------:R-:W-:Y:S01]  /*a900*/  HADD2.F32 R133, -RZ, R133.H1_H1 ;  /* 0x30000085ff857230 */ /* 0x000fe20000004100 */
[----:B------:R-:W-:Y:S01]  /*a910*/  F2FP.F16.E4M3.UNPACK_B R68, R132.H1 ;  /* 0x00000084ff44723e */ /* 0x000fe200030006ff */
        /* <DEDUP_REMOVED lines=11> */
[----:B------:R-:W-:-:S02]  /*a9d0*/  HADD2.F32 R70, -RZ, R62.H0_H0 ;  /* 0x2000003eff467230 */ /* 0x000fc40000004100 */
[----:B------:R-:W-:Y:S01]  /*a9e0*/  FFMA.FTZ R133, R66, R127, R133 ;  /* 0x0000007f42857223 */ /* 0x000fe20000010085 */
[----:B------:R-:W-:Y:S01]  /*a9f0*/  HADD2.F32 R67, -RZ, R64.H0_H0 ;  /* 0x20000040ff437230 */ /* 0x000fe20000004100 */
[----:B------:R-:W-:Y:S01]  /*aa00*/  F2FP.F16.E4M3.UNPACK_B R134, R134 ;  /* 0x00000086ff86723e */ /* 0x000fe200020006ff */
[----:B------:R-:W-:Y:S01]  /*aa10*/  HADD2.F32 R73, -RZ, R62.H1_H1 ;  /* 0x3000003eff497230 */ /* 0x000fe20000004100 */
[----:B------:R-:W-:Y:S01]  /*aa20*/  F2FP.F16.E4M3.UNPACK_B R69, R69 ;  /* 0x00000045ff45723e */ /* 0x000fe200020006ff */
[----:B------:R-:W-:Y:S02]  /*aa30*/  HADD2.F32 R62, -RZ, R60.H0_H0 ;  /* 0x2000003cff3e7230 */ /* 0x000fe40000004100 */
[----:B------:R-:W-:Y:S01]  /*aa40*/  FMUL.FTZ R71, R67, R70 ;  /* 0x0000004643477220 */ /* 0x000fe20000410000 */
[----:B------:R-:W-:Y:S01]  /*aa50*/  HADD2.F32 R66, -RZ, R68.H0_H0 ;  /* 0x20000044ff427230 */ /* 0x000fe20000004100 */
[----:B------:R-:W-:Y:S01]  /*aa60*/  F2FP.F16.E4M3.UNPACK_B R65, R65 ;  /* 0x00000041ff41723e */ /* 0x000fe200020006ff */
[----:B------:R-:W-:-:S02]  /*aa70*/  HADD2.F32 R64, -RZ, R64.H1_H1 ;  /* 0x30000040ff407230 */ /* 0x000fc40000004100 */
[C---:B------:R-:W-:Y:S01]  /*aa80*/  FMUL.FTZ R80, R62.reuse, R70 ;  /* 0x000000463e507220 */ /* 0x040fe20000410000 */
[----:B------:R-:W-:Y:S02]  /*aa90*/  HADD2.F32 R60, -RZ, R60.H1_H1 ;  /* 0x3000003cff3c7230 */ /* 0x000fe40000004100 */
[----:B------:R-:W-:Y:S01]  /*aaa0*/  FFMA.FTZ R70, R62, R66, -R71 ;  /* 0x000000423e467223 */ /* 0x000fe20000010847 */
[----:B------:R-:W-:Y:S02]  /*aab0*/  HADD2.F32 R71, -RZ, R68.H1_H1 ;  /* 0x30000044ff477230 */ /* 0x000fe40000004100 */
[-C--:B------:R-:W-:Y:S01]  /*aac0*/  FMUL.FTZ R81, R64, R73.reuse ;  /* 0x0000004940517220 */ /* 0x080fe20000410000 */
[----:B------:R-:W-:Y:S01]  /*aad0*/  F2FP.F16.E4M3.UNPACK_B R132, R132 ;  /* 0x00000084ff84723e */ /* 0x000fe200020006ff */
[C---:B------:R-:W-:Y:S01]  /*aae0*/  FMUL.FTZ R73, R60.reuse, R73 ;  /* 0x000000493c497220 */ /* 0x040fe20000410000 */
[----:B------:R-:W-:Y:S02]  /*aaf0*/  HADD2.F32 R62, -RZ, R69.H0_H0 ;  /* 0x20000045ff3e7230 */ /* 0x000fe40000004100 */
[----:B------:R-:W-:Y:S01]  /*ab00*/  FFMA.FTZ R81, R60, R71, -R81 ;  /* 0x000000473c517223 */ /* 0x000fe20000010851 */
[----:B------:R-:W-:-:S02]  /*ab10*/  HADD2.F32 R60, -RZ, R65.H0_H0 ;  /* 0x20000041ff3c7230 */ /* 0x000fc40000004100 */
[----:B------:R-:W-:Y:S01]  /*ab20*/  FFMA.FTZ R83, R64, R71, R73 ;  /* 0x0000004740537223 */ /* 0x000fe20000010049 */
[--C-:B------:R-:W-:Y:S02]  /*ab30*/  HADD2.F32 R71, -RZ, R134.reuse.H0_H0 ;  /* 0x20000086ff477230 */ /* 0x100fe40000004100 */
[----:B------:R-:W-:Y:S01]  /*ab40*/  FFMA.FTZ R80, R67, R66, R80 ;  /* 0x0000004243507223 */ /* 0x000fe20000010050 */
[----:B------:R-:W-:Y:S01]  /*ab50*/  HADD2.F32 R134, -RZ, R134.H1_H1 ;  /* 0x30000086ff867230 */ /* 0x000fe20000004100 */
[----:B------:R-:W-:Y:S01]  /*ab60*/  F2FP.F16.E4M3.UNPACK_B R68, R53 ;  /* 0x00000035ff44723e */ /* 0x000fe200020006ff */
[----:B------:R-:W-:Y:S02]  /*ab70*/  HADD2.F32 R69, -RZ, R69.H1_H1 ;  /* 0x30000045ff457230 */ /* 0x000fe40000004100 */
[-C--:B------:R-:W-:Y:S01]  /*ab80*/  FMUL.FTZ R73, R62, R71.reuse ;  /* 0x000000473e497220 */ /* 0x080fe20000410000 */
[----:B------:R-:W-:Y:S02]  /*ab90*/  HADD2.F32 R67, -RZ, R132.H0_H0 ;  /* 0x20000084ff437230 */ /* 0x000fe40000004100 */
[----:B------:R-:W-:Y:S01]  /*aba0*/  FMUL.FTZ R71, R60, R71 ;  /* 0x000000473c477220 */ /* 0x000fe20000410000 */
[----:B------:R-:W-:-:S02]  /*abb0*/  HADD2.F32 R65, -RZ, R65.H1_H1 ;  /* 0x30000041ff417230 */ /* 0x000fc40000004100 */
[-C--:B------:R-:W-:Y:S01]  /*abc0*/  FMUL.FTZ R66, R69, R134.reuse ;  /* 0x0000008645427220 */ /* 0x080fe20000410000 */
[----:B------:R-:W-:Y:S02]  /*abd0*/  HADD2.F32 R132, -RZ, R132.H1_H1 ;  /* 0x30000084ff847230 */ /* 0x000fe40000004100 */
[-C--:B------:R-:W-:Y:S01]  /*abe0*/  FFMA.FTZ R64, R60, R67.reuse, -R73 ;  /* 0x000000433c407223 */ /* 0x080fe20000010849 */
[----:B------:R-:W-:Y:S01]  /*abf0*/  FFMA.FTZ R73, R62, R67, R71 ;  /* 0x000000433e497223 */ /* 0x000fe20000010047 */
[----:B------:R-:W-:Y:S01]  /*ac00*/  FMUL.FTZ R134, R65, R134 ;  /* 0x0000008641867220 */ /* 0x000fe20000410000 */
[----:B------:R-:W-:Y:S01]  /*ac10*/  F2FP.SATFINITE.E4M3.F32.PACK_AB_MERGE_C R62, R77, R76, RZ ;  /* 0x0000004c4d3e723e */ /* 0x000fe200048070ff */
[----:B------:R-:W-:Y:S01]  /*ac20*/  FFMA.FTZ R65, R65, R132, -R66 ;  /* 0x0000008441417223 */ /* 0x000fe20000010842 */
[----:B------:R-:W-:Y:S01]  /*ac30*/  F2FP.F16.E4M3.UNPACK_B R71, R54 ;  /* 0x00000036ff47723e */ /* 0x000fe200020006ff */
[----:B------:R-:W-:Y:S01]  /*ac40*/  FFMA.FTZ R134, R69, R132, R134 ;  /* 0x0000008445867223 */ /* 0x000fe20000010086 */
[----:B------:R-:W-:Y:S01]  /*ac50*/  F2FP.F16.E4M3.UNPACK_B R66, R49 ;  /* 0x00000031ff42723e */ /* 0x000fe200020006ff */
[--C-:B------:R-:W-:Y:S01]  /*ac60*/  HADD2.F32 R69, -RZ, R68.reuse.H0_H0 ;  /* 0x20000044ff457230 */ /* 0x100fe20000004100 */
[----:B------:R-:W-:Y:S01]  /*ac70*/  F2FP.SATFINITE.E4M3.F32.PACK_AB_MERGE_C R81, R81, R70, RZ ;  /* 0x000000465151723e */ /* 0x000fe200048070ff */
[----:B------:R-:W-:Y:S01]  /*ac80*/  HADD2.F32 R68, -RZ, R68.H1_H1 ;  /* 0x30000044ff447230 */ /* 0x000fe20000004100 */
[----:B------:R-:W-:Y:S01]  /*ac90*/  F2FP.SATFINITE.E4M3.F32.PACK_AB_MERGE_C R62, R133, R74, R62 ;  /* 0x0000004a853e723e */ /* 0x000fe2000480703e */
[--C-:B------:R-:W-:Y:S01]  /*aca0*/  HADD2.F32 R74, -RZ, R71.reuse.H0_H0 ;  /* 0x20000047ff4a7230 */ /* 0x100fe20000004100 */
[----:B------:R-:W-:Y:S01]  /*acb0*/  F2FP.SATFINITE.E4M3.F32.PACK_AB_MERGE_C R60, R78, R79, RZ ;  /* 0x0000004f4e3c723e */ /* 0x000fe200048070ff */
[----:B------:R-:W-:Y:S01]  /*acc0*/  HADD2.F32 R67, -RZ, R66.H0_H0 ;  /* 0x20000042ff437230 */ /* 0x000fe20000004100 */
[----:B------:R-:W-:Y:S01]  /*acd0*/  F2FP.F16.E4M3.UNPACK_B R70, R52 ;  /* 0x00000034ff46723e */ /* 0x000fe200020006ff */
[----:B------:R-:W-:Y:S01]  /*ace0*/  HADD2.F32 R71, -RZ, R71.H1_H1 ;  /* 0x30000047ff477230 */ /* 0x000fe20000004100 */
[----:B------:R-:W-:Y:S01]  /*acf0*/  F2FP.SATFINITE.E4M3.F32.PACK_AB_MERGE_C R60, R75, R72, R60 ;  /* 0x000000484b3c723e */ /* 0x000fe2000480703c */
[-C--:B------:R-:W-:Y:S01]  /*ad00*/  FMUL.FTZ R76, R69, R74.reuse ;  /* 0x0000004a454c7220 */ /* 0x080fe20000410000 */
[----:B------:R-:W-:Y:S01]  /*ad10*/  FMUL.FTZ R74, R67, R74 ;  /* 0x0000004a434a7220 */ /* 0x000fe20000410000 */
[----:B------:R-:W-:Y:S01]  /*ad20*/  HADD2.F32 R72, -RZ, R70.H0_H0 ;  /* 0x20000046ff487230 */ /* 0x000fe20000004100 */
[----:B------:R-:W-:Y:S01]  /*ad30*/  F2FP.SATFINITE.E4M3.F32.PACK_AB_MERGE_C R80, R83, R80, RZ ;  /* 0x000000505350723e */ /* 0x000fe200048070ff */
[----:B------:R-:W-:Y:S01]  /*ad40*/  HADD2.F32 R66, -RZ, R66.H1_H1 ;  /* 0x30000042ff427230 */ /* 0x000fe20000004100 */
[----:B------:R-:W-:-:S02]  /*ad50*/  F2FP.SATFINITE.E4M3.F32.PACK_AB_MERGE_C R64, R65, R64, R81 ;  /* 0x000000404140723e */ /* 0x000fc40004807051 */
[-C--:B------:R-:W-:Y:S01]  /*ad60*/  FFMA.FTZ R74, R69, R72.reuse, R74 ;  /* 0x00000048454a7223 */ /* 0x080fe2000001004a */
[----:B------:R-:W-:Y:S01]  /*ad70*/  F2FP.SATFINITE.E4M3.F32.PACK_AB_MERGE_C R65, R134, R73, R80 ;  /* 0x000000498641723e */ /* 0x000fe20004807050 */
[----:B------:R-:W-:Y:S02]  /*ad80*/  HADD2.F32 R69, -RZ, R70.H1_H1 ;  /* 0x30000046ff457230 */ /* 0x000fe40000004100 */
[-C--:B------:R-:W-:Y:S01]  /*ad90*/  FMUL.FTZ R73, R68, R71.reuse ;  /* 0x0000004744497220 */ /* 0x080fe20000410000 */
[----:B------:R-:W-:Y:S01]  /*ada0*/  FFMA.FTZ R76, R67, R72, -R76 ;  /* 0x00000048434c7223 */ /* 0x000fe2000001084c */
[C---:B------:R-:W-:Y:S01]  /*adb0*/  FMUL.FTZ R71, R66.reuse, R71 ;  /* 0x0000004742477220 */ /* 0x040fe20000410000 */
[----:B------:R-:W-:Y:S01]  /*adc0*/  F2FP.F16.E4M3.UNPACK_B R49, R49.H1 ;  /* 0x00000031ff31723e */ /* 0x000fe200030006ff */
[----:B------:R-:W-:Y:S01]  /*add0*/  FFMA.FTZ R75, R66, R69, -R73 ;  /* 0x00000045424b7223 */ /* 0x000fe20000010849 */
[----:B------:R-:W-:Y:S01]  /*ade0*/  F2FP.F16.E4M3.UNPACK_B R67, R53.H1 ;  /* 0x00000035ff43723e */ /* 0x000fe200030006ff */
[----:B------:R-:W-:Y:S01]  /*adf0*/  FFMA.FTZ R77, R68, R69, R71 ;  /* 0x00000045444d7223 */ /* 0x000fe20000010047 */
[----:B------:R-:W-:Y:S01]  /*ae00*/  F2FP.F16.E4M3.UNPACK_B R66, R54.H1 ;  /* 0x00000036ff42723e */ /* 0x000fe200030006ff */
[----:B------:R-:W-:Y:S01]  /*ae10*/  HADD2.F32 R53, -RZ, R49.H0_H0 ;  /* 0x20000031ff357230 */ /* 0x000fe20000004100 */
[----:B------:R-:W-:Y:S01]  /*ae20*/  F2FP.F16.E4M3.UNPACK_B R52, R52.H1 ;  /* 0x00000034ff34723e */ /* 0x000fe200030006ff */
[----:B------:R-:W-:Y:S01]  /*ae30*/  HADD2.F32 R54, -RZ, R67.H0_H0 ;  /* 0x20000043ff367230 */ /* 0x000fe20000004100 */
[----:B------:R-:W-:Y:S01]  /*ae40*/  F2FP.F16.E4M3.UNPACK_B R71, R50.H1 ;  /* 0x00000032ff47723e */ /* 0x000fe200030006ff */
[----:B------:R-:W-:-:S02]  /*ae50*/  HADD2.F32 R68, -RZ, R66.H0_H0 ;  /* 0x20000042ff447230 */ /* 0x000fc40000004100 */
[----:B------:R-:W-:Y:S02]  /*ae60*/  HADD2.F32 R67, -RZ, R67.H1_H1 ;  /* 0x30000043ff437230 */ /* 0x000fe40000004100 */
[----:B------:R-:W-:Y:S02]  /*ae70*/  HADD2.F32 R70, -RZ, R66.H1_H1 ;  /* 0x30000042ff467230 */ /* 0x000fe40000004100 */
[-C--:B------:R-:W-:Y:S01]  /*ae80*/  FMUL.FTZ R72, R54, R68.reuse ;  /* 0x0000004436487220 */ /* 0x080fe20000410000 */
[----:B------:R-:W-:Y:S02]  /*ae90*/  HADD2.F32 R49, -RZ, R49.H1_H1 ;  /* 0x30000031ff317230 */ /* 0x000fe40000004100 */
[----:B------:R-:W-:Y:S01]  /*aea0*/  FMUL.FTZ R69, R53, R68 ;  /* 0x0000004435457220 */ /* 0x000fe20000410000 */
[--C-:B------:R-:W-:Y:S02]  /*aeb0*/  HADD2.F32 R66, -RZ, R52.reuse.H0_H0 ;  /* 0x20000034ff427230 */ /* 0x100fe40000004100 */
[----:B------:R-:W-:Y:S01]  /*aec0*/  FMUL.FTZ R68, R67, R70 ;  /* 0x0000004643447220 */ /* 0x000fe20000410000 */
[----:B------:R-:W-:-:S02]  /*aed0*/  HADD2.F32 R52, -RZ, R52.H1_H1 ;  /* 0x30000034ff347230 */ /* 0x000fc40000004100 */
[----:B------:R-:W-:Y:S01]  /*aee0*/  FMUL.FTZ R70, R49, R70 ;  /* 0x0000004631467220 */ /* 0x000fe20000410000 */
[----:B------:R-:W-:Y:S01]  /*aef0*/  FFMA.FTZ R79, R54, R66, R69 ;  /* 0x00000042364f7223 */ /* 0x000fe20000010045 */
[----:B------:R-:W-:Y:S02]  /*af00*/  F2FP.F16.E4M3.UNPACK_B R54, R55 ;  /* 0x00000037ff36723e */ /* 0x000fe400020006ff */
        /* <DEDUP_REMOVED lines=15> */
[C---:B------:R-:W-:Y:S01]  /*b000*/  FMUL.FTZ R73, R52.reuse, R73 ;  /* 0x0000004934497220 */ /* 0x040fe20000410000 */
        /* <DEDUP_REMOVED lines=37> */
.L_x_413:
[----:B------:R-:W-:Y:S05]  /*b260*/  BSYNC B1 ;  /* 0x0000000000017941 */ /* 0x000fea0003800000 */
.L_x_412:
[----:B-1----:R3:W-:Y:S01]  /*b270*/  STG.E.128 desc[UR42][R58.64], R48 ;  /* 0x000000303a007986 */ /* 0x0027e2000c101d2a */
[----:B------:R-:W-:-:S13]  /*b280*/  ISETP.GE.AND P2, PT, R63, R136, PT ;  /* 0x000000883f00720c */ /* 0x000fda0003f46270 */
[----:B------:R-:W-:Y:S05]  /*b290*/  @P2 BRA `(.L_x_390) ;  /* 0x0000000400682947 */ /* 0x000fea0003800000 */
[--C-:B---3--:R-:W-:Y:S02]  /*b2a0*/  SHF.R.S32.HI R48, RZ, 0x1f, R63.reuse ;  /* 0x0000001fff307819 */ /* 0x108fe4000001143f */
[----:B------:R-:W-:-:S04]  /*b2b0*/  IADD3 R63, P2, P3, R100, R120, R63 ;  /* 0x00000078643f7210 */ /* 0x000fc80007b5e03f */
[----:B------:R-:W-:Y:S02]  /*b2c0*/  IADD3.X R48, R40, R61, R48, P2, P3 ;  /* 0x0000003d28307210 */ /* 0x000fe400017e6430 */
[----:B------:R-:W-:-:S05]  /*b2d0*/  IADD3 R56, P2, R63, R56, RZ ;  /* 0x000000383f387210 */ /* 0x000fca0007f5e0ff */
[----:B------:R-:W-:-:S05]  /*b2e0*/  IMAD.X R57, R48, 0x1, R57, P2 ;  /* 0x0000000130397824 */ /* 0x000fca00010e0639 */
[----:B--2---:R4:W-:Y:S01]  /*b2f0*/  STG.E.128 desc[UR42][R56.64], R52 ;  /* 0x0000003438007986 */ /* 0x0049e2000c101d2a */
[----:B------:R-:W-:Y:S05]  /*b300*/  BRA `(.L_x_390) ;  /* 0x00000004004c7947 */ /* 0x000fea0003800000 */
.L_x_353:
[----:B------:R-:W-:-:S06]  /*b310*/  UISETP.NE.AND UP0, UPT, UR47, 0x3, UPT ;  /* 0x000000032f00788c */ /* 0x000fcc000bf05270 */
[----:B------:R-:W-:-:S13]  /*b320*/  PLOP3.LUT P5, PT, PT, PT, UP0, 0x80, 0x0 ;  /* 0x000000000000781c */ /* 0x000fda0003faf008 */
[----:B------:R-:W-:Y:S05]  /*b330*/  @!P5 BRA `(.L_x_414) ;  /* 0x000000000004d947 */ /* 0x000fea0003800000 */
[----:B------:R-:W-:Y:S01]  /*b340*/  BPT.TRAP 0x1 ;  /* 0x000000040000795c */ /* 0x000fe20000300000 */
.L_x_414:
[----:B------:R-:W-:Y:S01]  /*b350*/  IMAD R109, R232, 0x8, R22 ;  /* 0x00000008e86d7824 */ /* 0x000fe200078e0216 */
[----:B------:R-:W-:Y:S01]  /*b360*/  SHF.L.U32 R124, R234, 0x1f, RZ ;  /* 0x0000001fea7c7819 */ /* 0x000fe200000006ff */
[----:B------:R-:W-:Y:S01]  /*b370*/  IMAD R114, R25, -0x80, R2 ;  /* 0xffffff8019727824 */ /* 0x000fe200078e0202 */
[----:B------:R-:W-:Y:S01]  /*b380*/  BSSY B1, `(.L_x_415) ;  /* 0x0000006000017945 */ /* 0x000fe20003800000 */
[----:B------:R-:W-:Y:S01]  /*b390*/  SHF.R.S32.HI R49, RZ, 0x1f, R25 ;  /* 0x0000001fff317819 */ /* 0x000fe20000011419 */
[----:B------:R-:W0:Y:S01]  /*b3a0*/  SYNCS.PHASECHK.TRANS64.TRYWAIT P2, [R109+URZ+0x38890], R124 ;  /* 0x0388907c6d0075a7 */ /* 0x000e22000804017f */
[----:B------:R-:W-:Y:S01]  /*b3b0*/  IMAD R48, R3, R25, RZ ;  /* 0x0000001903307224 */ /* 0x000fe200078e02ff */
[----:B------:R-:W-:Y:S01]  /*b3c0*/  VIMNMX R114, R114, 0x80, PT ;  /* 0x0000008072727848 */ /* 0x000fe20003fe0100 */
[----:B0-----:R-:W-:Y:S06]  /*b3d0*/  @!P2 BRA `(.L_x_416) ;  /* 0x000001a400d4a947 */ /* 0x001fec0003800000 */
.L_x_661:
[----:B------:R-:W-:Y:S05]  /*b3e0*/  BSYNC B1 ;  /* 0x0000000000017941 */ /* 0x000fea0003800000 */
.L_x_415:
[----:B------:R-:W-:Y:S01]  /*b3f0*/  ISETP.GE.AND P2, PT, R23, R114, PT ;  /* 0x000000721700720c */ /* 0x000fe20003f46270 */
[----:B------:R-:W-:Y:S01]  /*b400*/  IMAD R49, R49, R126, R48 ;  /* 0x0000007e31317224 */ /* 0x000fe200078e0230 */
[----:B------:R-:W-:Y:S01]  /*b410*/  BSSY B1, `(.L_x_417) ;  /* 0x000000e000017945 */ /* 0x000fe20003800000 */
[----:B------:R-:W-:-:S04]  /*b420*/  IMAD.WIDE.U32 R56, R126, R25, RZ ;  /* 0x000000197e387225 */ /* 0x000fc800078e00ff */
[----:B------:R-:W-:-:S06]  /*b430*/  IMAD.IADD R62, R49, 0x1, R57 ;  /* 0x00000001313e7824 */ /* 0x000fcc00078e0239 */
[----:B------:R-:W-:Y:S05]  /*b440*/  @P2 BRA `(.L_x_418) ;  /* 0x0000000000282947 */ /* 0x000fea0003800000 */
[----:B------:R-:W1:Y:S01]  /*b450*/  @!P0 LDS.128 R48, [R113+0x28400] ;  /* 0x0284000071308984 */ /* 0x000e620000000c00 */
[----:B------:R-:W2:Y:S03]  /*b460*/  @!P0 LDC.64 R58, c[0x0][0x2e8] ;  /* 0x0000ba00ff3a8b82 */ /* 0x000ea60000000a00 */
[----:B------:R-:W3:Y:S05]  /*b470*/  @!P1 LDS.128 R52, [R113+0x2c400] ;  /* 0x02c4000071349984 */ /* 0x000eea0000000c00 */
[----:B------:R-:W4:Y:S01]  /*b480*/  @!P1 LDC.64 R60, c[0x0][0x2e8] ;  /* 0x0000ba00ff3c9b82 */ /* 0x000f220000000a00 */
[----:B--2---:R-:W-:-:S04]  /*b490*/  @!P0 IADD3 R58, P2, P3, R56, R58, R38 ;  /* 0x0000003a383a8210 */ /* 0x004fc80007b5e026 */
[----:B------:R-:W-:Y:S02]  /*b4a0*/  @!P0 IADD3.X R59, R62, R59, R43, P2, P3 ;  /* 0x0000003b3e3b8210 */ /* 0x000fe400017e642b */
[----:B----4-:R-:W-:-:S04]  /*b4b0*/  @!P1 IADD3 R60, P2, P3, R42, R60, R56 ;  /* 0x0000003c2a3c9210 */ /* 0x010fc80007b5e038 */
[----:B------:R-:W-:Y:S01]  /*b4c0*/  @!P1 IADD3.X R61, R107, R61, R62, P2, P3 ;  /* 0x0000003d6b3d9210 */ /* 0x000fe200017e643e */
[----:B-1----:R1:W-:Y:S04]  /*b4d0*/  @!P0 STG.E.128 desc[UR42][R58.64], R48 ;  /* 0x000000303a008986 */ /* 0x0023e8000c101d2a */
[----:B---3--:R1:W-:Y:S04]  /*b4e0*/  @!P1 STG.E.128 desc[UR42][R60.64], R52 ;  /* 0x000000343c009986 */ /* 0x0083e8000c101d2a */
.L_x_418:
[----:B------:R-:W-:Y:S05]  /*b4f0*/  BSYNC B1 ;  /* 0x0000000000017941 */ /* 0x000fea0003800000 */
.L_x_417:
[----:B-1----:R-:W-:Y:S01]  /*b500*/  IADD3 R48, R23, 0x20, RZ ;  /* 0x0000002017307810 */ /* 0x002fe20007ffe0ff */
[----:B------:R-:W-:Y:S03]  /*b510*/  BSSY B1, `(.L_x_419) ;  /* 0x000000f000017945 */ /* 0x000fe60003800000 */
[----:B------:R-:W-:-:S13]  /*b520*/  ISETP.GE.AND P2, PT, R48, R114, PT ;  /* 0x000000723000720c */ /* 0x000fda0003f46270 */
[----:B------:R-:W-:Y:S05]  /*b530*/  @P2 BRA `(.L_x_420) ;  /* 0x0000000000302947 */ /* 0x000fea0003800000 */
[----:B------:R-:W1:Y:S01]  /*b540*/  @!P0 LDC.64 R58, c[0x0][0x2e8] ;  /* 0x0000ba00ff3a8b82 */ /* 0x000e620000000a00 */
[----:B------:R-:W-:Y:S01]  /*b550*/  IADD3 R61, P2, R92, R56, RZ ;  /* 0x000000385c3d7210 */ /* 0x000fe20007f5e0ff */
[----:B------:R-:W-:Y:S04]  /*b560*/  @!P1 LDS.128 R52, [R113+0x2d400] ;  /* 0x02d4000071349984 */ /* 0x000fe80000000c00 */
[----:B------:R-:W-:Y:S02]  /*b570*/  IMAD.X R48, R62, 0x1, R93, P2 ;  /* 0x000000013e307824 */ /* 0x000fe400010e065d */
[----:B------:R-:W2:Y:S01]  /*b580*/  @!P1 LDC.64 R50, c[0x0][0x2e8] ;  /* 0x0000ba00ff329b82 */ /* 0x000ea20000000a00 */
[----:B-1----:R-:W-:-:S04]  /*b590*/  @!P0 IADD3 R58, P2, P3, R61, R58, R38 ;  /* 0x0000003a3d3a8210 */ /* 0x002fc80007b5e026 */
[----:B------:R-:W-:Y:S02]  /*b5a0*/  @!P0 IADD3.X R59, R48, R59, R43, P2, P3 ;  /* 0x0000003b303b8210 */ /* 0x000fe400017e642b */
[----:B--2---:R-:W-:-:S04]  /*b5b0*/  @!P1 IADD3 R60, P2, P3, R42, R50, R61 ;  /* 0x000000322a3c9210 */ /* 0x004fc80007b5e03d */
[----:B------:R-:W-:Y:S02]  /*b5c0*/  @!P1 IADD3.X R61, R107, R51, R48, P2, P3 ;  /* 0x000000336b3d9210 */ /* 0x000fe400017e6430 */
[----:B------:R-:W1:Y:S04]  /*b5d0*/  @!P0 LDS.128 R48, [R113+0x29400] ;  /* 0x0294000071308984 */ /* 0x000e680000000c00 */
[----:B-1----:R1:W-:Y:S04]  /*b5e0*/  @!P0 STG.E.128 desc[UR42][R58.64], R48 ;  /* 0x000000303a008986 */ /* 0x0023e8000c101d2a */
[----:B------:R1:W-:Y:S02]  /*b5f0*/  @!P1 STG.E.128 desc[UR42][R60.64], R52 ;  /* 0x000000343c009986 */ /* 0x0003e4000c101d2a */
.L_x_420:
[----:B------:R-:W-:Y:S05]  /*b600*/  BSYNC B1 ;  /* 0x0000000000017941 */ /* 0x000fea0003800000 */
.L_x_419:
[----:B-1----:R-:W-:Y:S01]  /*b610*/  VIADD R48, R23, 0x40 ;  /* 0x0000004017307836 */ /* 0x002fe20000000000 */
[----:B------:R-:W-:Y:S04]  /*b620*/  BSSY B1, `(.L_x_421) ;  /* 0x000000f000017945 */ /* 0x000fe80003800000 */
[----:B------:R-:W-:-:S13]  /*b630*/  ISETP.GE.AND P2, PT, R48, R114, PT ;  /* 0x000000723000720c */ /* 0x000fda0003f46270 */
[----:B------:R-:W-:Y:S05]  /*b640*/  @P2 BRA `(.L_x_422) ;  /* 0x0000000000302947 */ /* 0x000fea0003800000 */
[----:B------:R-:W1:Y:S01]  /*b650*/  @!P0 LDC.64 R58, c[0x0][0x2e8] ;  /* 0x0000ba00ff3a8b82 */ /* 0x000e620000000a00 */
[----:B------:R-:W-:Y:S01]  /*b660*/  LEA R61, P2, R102, R56, 0x6 ;  /* 0x00000038663d7211 */ /* 0x000fe200078430ff */
[----:B------:R-:W-:Y:S03]  /*b670*/  @!P1 LDS.128 R52, [R113+0x2e400] ;  /* 0x02e4000071349984 */ /* 0x000fe60000000c00 */
[----:B------:R-:W-:-:S03]  /*b680*/  IADD3.X R48, R62, R32, RZ, P2, !PT ;  /* 0x000000203e307210 */ /* 0x000fc600017fe4ff */
        /* <DEDUP_REMOVED lines=8> */
.L_x_422:
[----:B------:R-:W-:Y:S05]  /*b710*/  BSYNC B1 ;  /* 0x0000000000017941 */ /* 0x000fea0003800000 */
.L_x_421:
[----:B-1----:R-:W-:-:S05]  /*b720*/  VIADD R48, R23, 0x60 ;  /* 0x0000006017307836 */ /* 0x002fca0000000000 */
[----:B------:R-:W-:-:S13]  /*b730*/  ISETP.GE.AND P2, PT, R48, R114, PT ;  /* 0x000000723000720c */ /* 0x000fda0003f46270 */
[----:B------:R-:W-:Y:S05]  /*b740*/  @P2 BRA `(.L_x_390) ;  /* 0x00000000003c2947 */ /* 0x000fea0003800000 */
[----:B------:R-:W1:Y:S01]  /*b750*/  LDC.64 R50, c[0x0][0x300] ;  /* 0x0000c000ff327b82 */ /* 0x000e620000000a00 */
[----:B------:R-:W-:Y:S01]  /*b760*/  IMAD.MOV.U32 R57, RZ, RZ, R62 ;  /* 0x000000ffff397224 */ /* 0x000fe200078e003e */
[----:B------:R-:W-:Y:S06]  /*b770*/  @!P1 LDS.128 R52, [R113+0x2f400] ;  /* 0x02f4000071349984 */ /* 0x000fec0000000c00 */
[----:B------:R-:W2:Y:S01]  /*b780*/  @!P0 LDC.64 R48, c[0x0][0x2e8] ;  /* 0x0000ba00ff308b82 */ /* 0x000ea20000000a00 */
[----:B-1----:R-:W-:-:S04]  /*b790*/  IMAD.WIDE.U32 R58, R50, 0x60, R56 ;  /* 0x00000060323a7825 */ /* 0x002fc800078e0038 */
[----:B------:R-:W-:Y:S01]  /*b7a0*/  IMAD R51, R51, 0x60, RZ ;  /* 0x0000006033337824 */ /* 0x000fe200078e02ff */
[----:B--2---:R-:W-:-:S04]  /*b7b0*/  @!P0 IADD3 R56, P2, P3, R58, R48, R38 ;  /* 0x000000303a388210 */ /* 0x004fc80007b5e026 */
[----:B------:R-:W-:-:S04]  /*b7c0*/  IADD3 R50, R59, R51, RZ ;  /* 0x000000333b327210 */ /* 0x000fc80007ffe0ff */
[----:B------:R-:W-:Y:S02]  /*b7d0*/  @!P0 IADD3.X R57, R50, R49, R43, P2, P3 ;  /* 0x0000003132398210 */ /* 0x000fe400017e642b */
[----:B------:R-:W1:Y:S02]  /*b7e0*/  @!P1 LDC.64 R48, c[0x0][0x2e8] ;  /* 0x0000ba00ff309b82 */ /* 0x000e640000000a00 */
[----:B-1----:R-:W-:-:S04]  /*b7f0*/  @!P1 IADD3 R58, P2, P3, R42, R48, R58 ;  /* 0x000000302a3a9210 */ /* 0x002fc80007b5e03a */
[----:B------:R-:W-:Y:S02]  /*b800*/  @!P1 IADD3.X R59, R107, R49, R50, P2, P3 ;  /* 0x000000316b3b9210 */ /* 0x000fe400017e6432 */
[----:B------:R-:W1:Y:S04]  /*b810*/  @!P0 LDS.128 R48, [R113+0x2b400] ;  /* 0x02b4000071308984 */ /* 0x000e680000000c00 */
[----:B-1----:R1:W-:Y:S04]  /*b820*/  @!P0 STG.E.128 desc[UR42][R56.64], R48 ;  /* 0x0000003038008986 */ /* 0x0023e8000c101d2a */
[----:B------:R1:W-:Y:S02]  /*b830*/  @!P1 STG.E.128 desc[UR42][R58.64], R52 ;  /* 0x000000343a009986 */ /* 0x0003e4000c101d2a */
.L_x_390:
[----:B------:R-:W-:Y:S05]  /*b840*/  BSYNC B0 ;  /* 0x0000000000007941 */ /* 0x000fea0003800000 */
.L_x_352:
[----:B01234-:R-:W0:Y:S01]  /*b850*/  S2R R48, SR_TID.X ;  /* 0x0000000000307919 */ /* 0x01fe220000002100 */
[----:B------:R-:W-:Y:S01]  /*b860*/  @!PT LDS RZ, [RZ] ;  /* 0x00000000fffff984 */ /* 0x000fe20000000800 */
[----:B------:R-:W-:Y:S01]  /*b870*/  @!PT LDS RZ, [RZ] ;  /* 0x00000000fffff984 */ /* 0x000fe20000000800 */
[----:B------:R-:W-:Y:S01]  /*b880*/  @!PT LDS RZ, [RZ] ;  /* 0x00000000fffff984 */ /* 0x000fe20000000800 */
[----:B------:R-:W-:Y:S01]  /*b890*/  @!PT LDS RZ, [RZ] ;  /* 0x00000000fffff984 */ /* 0x000fe20000000800 */
[----:B------:R1:W-:Y:S06]  /*b8a0*/  MEMBAR.ALL.CTA ;  /* 0x0000000000007992 */ /* 0x0003ec0000008000 */
[----:B-1----:R-:W1:Y:S01]  /*b8b0*/  FENCE.VIEW.ASYNC.S ;  /* 0x00000000000073c6 */ /* 0x002e620000000000 */
[----:B------:R-:W-:Y:S05]  /*b8c0*/  WARPSYNC.ALL ;  /* 0x0000000000007948 */ /* 0x000fea0003800000 */
[----:B------:R-:W-:Y:S01]  /*b8d0*/  BSSY B0, `(.L_x_423) ;  /* 0x0000009000007945 */ /* 0x000fe20003800000 */
[----:B0-----:R-:W-:Y:S01]  /*b8e0*/  LOP3.LUT R48, R48, 0x7f, RZ, 0xc0, !PT ;  /* 0x0000007f30307812 */ /* 0x001fe200078ec0ff */
[----:B-1----:R0:W-:Y:S03]  /*b8f0*/  BAR.SYNC.DEFER_BLOCKING R125, 0x80 ;  /* 0x0002007d0000751d */ /* 0x0021e60000010000 */
[----:B------:R-:W-:-:S13]  /*b900*/  ISETP.NE.AND P2, PT, R48, RZ, PT ;  /* 0x000000ff3000720c */ /* 0x000fda0003f45270 */
[----:B------:R-:W-:-:S05]  /*b910*/  @!P2 VIADD R48, R109, 0x388a0 ;  /* 0x000388a06d30a836 */ /* 0x000fca0000000000 */
[----:B------:R-:W-:-:S04]  /*b920*/  @!P2 PRMT R48, RZ, 0x654, R48 ;  /* 0x00000654ff30a816 */ /* 0x000fc80000000030 */
[----:B------:R0:W-:Y:S01]  /*b930*/  @!P2 SYNCS.ARRIVE.TRANS64.RED.A1T0 RZ, [R48+URZ], RZ ;  /* 0x000000ff30ffa9a7 */ /* 0x0001e2000810043f */
[----:B------:R-:W-:Y:S05]  /*b940*/  @!P5 BRA `(.L_x_424) ;  /* 0x000000000004d947 */ /* 0x000fea0003800000 */
[----:B------:R-:W-:Y:S01]  /*b950*/  BPT.TRAP 0x1 ;  /* 0x000000040000795c */ /* 0x000fe20000300000 */
.L_x_424:
[----:B------:R-:W-:Y:S05]  /*b960*/  BSYNC B0 ;  /* 0x0000000000007941 */ /* 0x000fea0003800000 */
.L_x_423:
[----:B------:R-:W1:Y:S01]  /*b970*/  SYNCS.PHASECHK.TRANS64.TRYWAIT P3, [R109+URZ+0x388b0], R124 ;  /* 0x0388b07c6d0075a7 */ /* 0x000e62000806017f */
[----:B------:R-:W-:Y:S01]  /*b980*/  ULDC UR41, c[0x0][0x2f4] ;  /* 0x0000bd0000297ab9 */ /* 0x000fe20000000800 */
[----:B------:R-:W-:Y:S01]  /*b990*/  ULDC.64 UR36, c[0x0][0x328] ;  /* 0x0000ca0000247ab9 */ /* 0x000fe20000000a00 */
[----:B------:R-:W-:Y:S01]  /*b9a0*/  ULDC.64 UR38, c[0x0][0x318] ;  /* 0x0000c60000267ab9 */ /* 0x000fe20000000a00 */
[----:B------:R-:W-:Y:S04]  /*b9b0*/  BSSY B0, `(.L_x_425) ;  /* 0x0000002000007945 */ /* 0x000fe80003800000 */
[----:B-1----:R-:W-:Y:S05]  /*b9c0*/  @!P3 BRA `(.L_x_426) ;  /* 0x000001a0006cb947 */ /* 0x002fea0003800000 */
.L_x_662:
[----:B------:R-:W-:Y:S05]  /*b9d0*/  BSYNC B0 ;  /* 0x0000000000007941 */ /* 0x000fea0003800000 */
.L_x_425:
[----:B------:R-:W-:Y:S01]  /*b9e0*/  ISETP.GE.AND P3, PT, R23, R114, PT ;  /* 0x000000721700720c */ /* 0x000fe20003f66270 */
[----:B------:R-:W-:Y:S01]  /*b9f0*/  BSSY B0, `(.L_x_427) ;  /* 0x0000010000007945 */ /* 0x000fe20003800000 */
[----:B------:R-:W-:-:S11]  /*ba00*/  IMAD.WIDE R52, R25, 0x80, R46 ;  /* 0x0000008019347825 */ /* 0x000fd600078e022e */
[----:B------:R-:W-:Y:S05]  /*ba10*/  @P3 BRA `(.L_x_428) ;  /* 0x0000000000343947 */ /* 0x000fea0003800000 */
[----:B------:R-:W-:Y:S01]  /*ba20*/  MOV R49, R108 ;  /* 0x0000006c00317202 */ /* 0x000fe20000000f00 */
[----:B0-----:R-:W-:Y:S02]  /*ba30*/  IMAD.MOV.U32 R48, RZ, RZ, R98 ;  /* 0x000000ffff307224 */ /* 0x001fe400078e0062 */
[----:B------:R-:W-:Y:S02]  /*ba40*/  IMAD R51, R53, UR36, RZ ;  /* 0x0000002435337c24 */ /* 0x000fe4000f8e02ff */
[----:B------:R-:W-:-:S04]  /*ba50*/  IMAD.WIDE.U32 R48, R52, UR36, R48 ;  /* 0x0000002434307c25 */ /* 0x000fc8000f8e0030 */
[----:B------:R-:W-:Y:S01]  /*ba60*/  IMAD R51, R52, UR37, R51 ;  /* 0x0000002534337c24 */ /* 0x000fe2000f8e0233 */
[----:B------:R-:W-:-:S04]  /*ba70*/  IADD3 R54, P3, R48, UR38, RZ ;  /* 0x0000002630367c10 */ /* 0x000fc8000ff7e0ff */
[----:B------:R-:W-:Y:S02]  /*ba80*/  IADD3.X R55, R49, UR39, R51, P3, !PT ;  /* 0x0000002731377c10 */ /* 0x000fe40009ffe433 */
[----:B------:R-:W-:-:S13]  /*ba90*/  ISETP.GE.AND P3, PT, R16, UR41, PT ;  /* 0x0000002910007c0c */ /* 0x000fda000bf66270 */
[----:B------:R-:W0:Y:S04]  /*baa0*/  @!P3 LDS.128 R48, [R113+0x10400] ;  /* 0x010400007130b984 */ /* 0x000e280000000c00 */
[----:B0-----:R-:W-:Y:S01]  /*bab0*/  @!P3 STG.E.128 desc[UR42][R54.64], R48 ;  /* 0x000000303600b986 */ /* 0x001fe2000c101d2a */
[----:B------:R-:W-:-:S13]  /*bac0*/  ISETP.GE.AND P3, PT, R235, UR41, PT ;  /* 0x00000029eb007c0c */ /* 0x000fda000bf66270 */
[----:B------:R-:W0:Y:S04]  /*bad0*/  @!P3 LDS.128 R48, [R113+0x14400] ;  /* 0x014400007130b984 */ /* 0x000e280000000c00 */
[----:B0-----:R2:W-:Y:S02]  /*bae0*/  @!P3 STG.E.128 desc[UR42][R54.64+0x80], R48 ;  /* 0x000080303600b986 */ /* 0x0015e4000c101d2a */
.L_x_428:
[----:B------:R-:W-:Y:S05]  /*baf0*/  BSYNC B0 ;  /* 0x0000000000007941 */ /* 0x000fea0003800000 */
.L_x_427:
[----:B0-2---:R-:W-:Y:S01]  /*bb00*/  VIADD R48, R23, 0x20 ;  /* 0x0000002017307836 */ /* 0x005fe20000000000 */
[----:B------:R-:W-:Y:S04]  /*bb10*/  BSSY B0, `(.L_x_429) ;  /* 0x0000012000007945 */ /* 0x000fe80003800000 */
[----:B------:R-:W-:-:S13]  /*bb20*/  ISETP.GE.AND P3, PT, R48, R114, PT ;  /* 0x000000723000720c */ /* 0x000fda0003f66270 */
[----:B------:R-:W-:Y:S05]  /*bb30*/  @P3 BRA `(.L_x_430) ;  /* 0x00000000003c3947 */ /* 0x000fea0003800000 */
[----:B------:R-:W-:Y:S01]  /*bb40*/  IADD3 R51, P3, R52, 0x20, RZ ;  /* 0x0000002034337810 */ /* 0x000fe20007f7e0ff */
[----:B------:R-:W-:Y:S01]  /*bb50*/  IMAD.MOV.U32 R49, RZ, RZ, R108 ;  /* 0x000000ffff317224 */ /* 0x000fe200078e006c */
[----:B------:R-:W-:-:S03]  /*bb60*/  MOV R48, R98 ;  /* 0x0000006200307202 */ /* 0x000fc60000000f00 */
[----:B------:R-:W-:Y:S02]  /*bb70*/  IMAD.X R50, RZ, RZ, R53, P3 ;  /* 0x000000ffff327224 */ /* 0x000fe400018e0635 */
[----:B------:R-:W-:-:S04]  /*bb80*/  IMAD.WIDE.U32 R48, R51, UR36, R48 ;  /* 0x0000002433307c25 */ /* 0x000fc8000f8e0030 */
[----:B------:R-:W-:Y:S01]  /*bb90*/  IMAD R50, R50, UR36, RZ ;  /* 0x0000002432327c24 */ /* 0x000fe2000f8e02ff */
[----:B------:R-:W-:-:S03]  /*bba0*/  IADD3 R54, P3, R48, UR38, RZ ;  /* 0x0000002630367c10 */ /* 0x000fc6000ff7e0ff */
[----:B------:R-:W-:-:S05]  /*bbb0*/  IMAD R51, R51, UR37, R50 ;  /* 0x0000002533337c24 */ /* 0x000fca000f8e0232 */
[----:B------:R-:W-:Y:S02]  /*bbc0*/  IADD3.X R55, R49, UR39, R51, P3, !PT ;  /* 0x0000002731377c10 */ /* 0x000fe40009ffe433 */
[----:B------:R-:W-:-:S13]  /*bbd0*/  ISETP.GE.AND P3, PT, R16, UR41, PT ;  /* 0x0000002910007c0c */ /* 0x000fda000bf66270 */
[----:B------:R-:W0:Y:S04]  /*bbe0*/  @!P3 LDS.128 R48, [R113+0x11400] ;  /* 0x011400007130b984 */ /* 0x000e280000000c00 */
[----:B0-----:R-:W-:Y:S01]  /*bbf0*/  @!P3 STG.E.128 desc[UR42][R54.64], R48 ;  /* 0x000000303600b986 */ /* 0x001fe2000c101d2a */
[----:B------:R-:W-:-:S13]  /*bc00*/  ISETP.GE.AND P3, PT, R235, UR41, PT ;  /* 0x00000029eb007c0c */ /* 0x000fda000bf66270 */
[----:B------:R-:W0:Y:S04]  /*bc10*/  @!P3 LDS.128 R48, [R113+0x15400] ;  /* 0x015400007130b984 */ /* 0x000e280000000c00 */
[----:B0-----:R0:W-:Y:S02]  /*bc20*/  @!P3 STG.E.128 desc[UR42][R54.64+0x80], R48 ;  /* 0x000080303600b986 */ /* 0x0011e4000c101d2a */
.L_x_430:
[----:B------:R-:W-:Y:S05]  /*bc30*/  BSYNC B0 ;  /* 0x0000000000007941 */ /* 0x000fea0003800000 */
.L_x_429:
[----:B0-----:R-:W-:Y:S01]  /*bc40*/  VIADD R48, R23, 0x40 ;  /* 0x0000004017307836 */ /* 0x001fe20000000000 */
[----:B------:R-:W-:Y:S04]  /*bc50*/  BSSY B0, `(.L_x_431) ;  /* 0x0000012000007945 */ /* 0x000fe80003800000 */
[----:B------:R-:W-:-:S13]  /*bc60*/  ISETP.GE.AND P3, PT, R48, R114, PT ;  /* 0x000000723000720c */ /* 0x000fda0003f66270 */
[----:B------:R-:W-:Y:S05]  /*bc70*/  @P3 BRA `(.L_x_432) ;  /* 0x00000000003c3947 */ /* 0x000fea0003800000 */
[----:B------:R-:W-:Y:S01]  /*bc80*/  IADD3 R51, P3, R52, 0x40, RZ ;  /* 0x0000004034337810 */ /* 0x000fe20007f7e0ff */
[----:B------:R-:W-:Y:S02]  /*bc90*/  IMAD.MOV.U32 R48, RZ, RZ, R98 ;  /* 0x000000ffff307224 */ /* 0x000fe400078e0062 */
[----:B------:R-:W-:Y:S01]  /*bca0*/  IMAD.MOV.U32 R49, RZ, RZ, R108 ;  /* 0x000000ffff317224 */ /* 0x000fe200078e006c */
[----:B------:R-:W-:Y:S01]  /*bcb0*/  IADD3.X R50, RZ, R53, RZ, P3, !PT ;  /* 0x00000035ff327210 */ /* 0x000fe20001ffe4ff */
        /* <DEDUP_REMOVED lines=11> */
.L_x_432:
[----:B------:R-:W-:Y:S05]  /*bd70*/  BSYNC B0 ;  /* 0x0000000000007941 */ /* 0x000fea0003800000 */
.L_x_431:
[----:B0-----:R-:W-:Y:S01]  /*bd80*/  IADD3 R48, R23, 0x60, RZ ;  /* 0x0000006017307810 */ /* 0x001fe20007ffe0ff */
[----:B------:R-:W-:Y:S03]  /*bd90*/  BSSY B0, `(.L_x_433) ;  /* 0x0000012000007945 */ /* 0x000fe60003800000 */
[----:B------:R-:W-:-:S13]  /*bda0*/  ISETP.GE.AND P3, PT, R48, R114, PT ;  /* 0x000000723000720c */ /* 0x000fda0003f66270 */
[----:B------:R-:W-:Y:S05]  /*bdb0*/  @P3 BRA `(.L_x_434) ;  /* 0x00000000003c3947 */ /* 0x000fea0003800000 */
[----:B------:R-:W-:Y:S01]  /*bdc0*/  IADD3 R51, P3, R52, 0x60, RZ ;  /* 0x0000006034337810 */ /* 0x000fe20007f7e0ff */
[----:B------:R-:W-:Y:S01]  /*bdd0*/  IMAD.MOV.U32 R48, RZ, RZ, R98 ;  /* 0x000000ffff307224 */ /* 0x000fe200078e0062 */
[----:B------:R-:W-:-:S03]  /*bde0*/  MOV R49, R108 ;  /* 0x0000006c00317202 */ /* 0x000fc60000000f00 */
[----:B------:R-:W-:Y:S02]  /*bdf0*/  IMAD.X R52, RZ, RZ, R53, P3 ;  /* 0x000000ffff347224 */ /* 0x000fe400018e0635 */
[----:B------:R-:W-:-:S04]  /*be00*/  IMAD.WIDE.U32 R48, R51, UR36, R48 ;  /* 0x0000002433307c25 */ /* 0x000fc8000f8e0030 */
[----:B------:R-:W-:-:S04]  /*be10*/  IMAD R52, R52, UR36, RZ ;  /* 0x0000002434347c24 */ /* 0x000fc8000f8e02ff */
        /* <DEDUP_REMOVED lines=9> */
.L_x_434:
[----:B------:R-:W-:Y:S05]  /*beb0*/  BSYNC B0 ;  /* 0x0000000000007941 */ /* 0x000fea0003800000 */
.L_x_433:
[----:B------:R-:W-:Y:S01]  /*bec0*/  @!PT LDS RZ, [RZ] ;  /* 0x00000000fffff984 */ /* 0x000fe20000000800 */
[----:B------:R-:W-:Y:S01]  /*bed0*/  @!PT LDS RZ, [RZ] ;  /* 0x00000000fffff984 */ /* 0x000fe20000000800 */
[----:B------:R-:W-:Y:S01]  /*bee0*/  @!PT LDS RZ, [RZ] ;  /* 0x00000000fffff984 */ /* 0x000fe20000000800 */
[----:B------:R-:W-:Y:S01]  /*bef0*/  @!PT LDS RZ, [RZ] ;  /* 0x00000000fffff984 */ /* 0x000fe20000000800 */
[----:B------:R2:W-:Y:S06]  /*bf00*/  MEMBAR.ALL.CTA ;  /* 0x0000000000007992 */ /* 0x0005ec0000008000 */
[----:B--2---:R-:W2:Y:S01]  /*bf10*/  FENCE.VIEW.ASYNC.S ;  /* 0x00000000000073c6 */ /* 0x004ea20000000000 */
[----:B-1----:R-:W-:Y:S01]  /*bf20*/  @!P2 VIADD R109, R109, 0x388c0 ;  /* 0x000388c06d6da836 */ /* 0x002fe20000000000 */
[----:B--2---:R1:W-:Y:S01]  /*bf30*/  BAR.SYNC.DEFER_BLOCKING R125, 0x80 ;  /* 0x0002007d0000751d */ /* 0x0043e20000010000 */
[----:B------:R-:W-:Y:S01]  /*bf40*/  ISETP.NE.AND P3, PT, R110, RZ, PT ;  /* 0x000000ff6e00720c */ /* 0x000fe20003f65270 */
[----:B------:R-:W-:-:S02]  /*bf50*/  VIADD R232, R232, 0x1 ;  /* 0x00000001e8e87836 */ /* 0x000fc40000000000 */
[----:B------:R-:W-:-:S04]  /*bf60*/  @!P2 PRMT R109, RZ, 0x654, R109 ;  /* 0x00000654ff6da816 */ /* 0x000fc8000000006d */
[----:B------:R1:W-:Y:S01]  /*bf70*/  @!P2 SYNCS.ARRIVE.TRANS64.RED.A1T0 RZ, [R109+URZ], RZ ;  /* 0x000000ff6dffa9a7 */ /* 0x0003e2000810043f */
[----:B------:R-:W-:-:S04]  /*bf80*/  ISETP.NE.AND P2, PT, R232, 0x2, PT ;  /* 0x00000002e800780c */ /* 0x000fc80003f45270 */
[----:B0-----:R-:W-:Y:S02]  /*bf90*/  SEL R49, RZ, 0x1, P2 ;  /* 0x00000001ff317807 */ /* 0x001fe40001000000 */
[----:B------:R-:W-:Y:S02]  /*bfa0*/  SEL R232, R232, RZ, P2 ;  /* 0x000000ffe8e87207 */ /* 0x000fe40001000000 */
[----:B------:R-:W-:Y:S01]  /*bfb0*/  LOP3.LUT R234, R234, R49, RZ, 0x3c, !PT ;  /* 0x00000031eaea7212 */ /* 0x000fe200078e3cff */
[----:B-1----:R-:W-:Y:S06]  /*bfc0*/  @P3 BRA `(.L_x_435) ;  /* 0xffffff64004c3947 */ /* 0x002fec000383ffff */
[----:B------:R-:W0:Y:S01]  /*bfd0*/  S2R R48, SR_TID.X ;  /* 0x0000000000307919 */ /* 0x000e220000002100 */
[----:B------:R-:W-:Y:S02]  /*bfe0*/  PLOP3.LUT P0, PT, PT, PT, PT, 0x8, 0x0 ;  /* 0x000000000000781c */ /* 0x000fe40003f0e170 */
[----:B0-----:R-:W-:-:S04]  /*bff0*/  SHF.R.U32.HI R48, RZ, 0x7, R48 ;  /* 0x00000007ff307819 */ /* 0x001fc80000011630 */
[----:B------:R-:W-:-:S13]  /*c000*/  ISETP.NE.AND P3, PT, R48, 0x1, PT ;  /* 0x000000013000780c */ /* 0x000fda0003f65270 */
[----:B------:R-:W-:Y:S06]  /*c010*/  @!P3 BAR.ARV 0x9, 0x100 ;  /* 0x024400000000bb1d */ /* 0x000fec0000002000 */
.L_x_347:
[----:B------:R-:W-:Y:S01]  /*c020*/  ISETP.GE.AND P2, PT, R119, 0x1, PT ;  /* 0x000000017700780c */ /* 0x000fe20003f46270 */
[----:B------:R-:W-:Y:S01]  /*c030*/  IMAD.MOV.U32 R0, RZ, RZ, RZ ;  /* 0x000000ffff007224 */ /* 0x000fe200078e00ff */
[----:B------:R-:W-:Y:S01]  /*c040*/  PLOP3.LUT P1, PT, PT, PT, PT, 0x80, 0x0 ;  /* 0x000000000000781c */ /* 0x000fe20003f2f070 */
[----:B------:R-:W-:Y:S01]  /*c050*/  IMAD.MOV.U32 R151, RZ, RZ, RZ ;  /* 0x000000ffff977224 */ /* 0x000fe200078e00ff */
[----:B------:R-:W-:Y:S02]  /*c060*/  MOV R2, RZ ;  /* 0x000000ff00027202 */ /* 0x000fe40000000f00 */
[----:B------:R-:W-:Y:S02]  /*c070*/  CS2R R134, SRZ ;  /* 0x0000000000867805 */ /* 0x000fe4000001ff00 */
[----:B------:R-:W-:Y:S02]  /*c080*/  CS2R R120, SRZ ;  /* 0x0000000000787805 */ /* 0x000fe4000001ff00 */
[----:B------:R-:W-:Y:S01]  /*c090*/  MOV R142, RZ ;  /* 0x000000ff008e7202 */ /* 0x000fe20000000f00 */
[----:B------:R-:W-:Y:S01]  /*c0a0*/  IMAD.MOV.U32 R123, RZ, RZ, RZ ;  /* 0x000000ffff7b7224 */ /* 0x000fe200078e00ff */
[----:B------:R-:W-:-:S02]  /*c0b0*/  CS2R R124, SRZ ;  /* 0x00000000007c7805 */ /* 0x000fc4000001ff00 */
[----:B------:R-:W-:Y:S01]  /*c0c0*/  CS2R R116, SRZ ;  /* 0x0000000000747805 */ /* 0x000fe2000001ff00 */
[----:B------:R-:W-:Y:S01]  /*c0d0*/  IMAD.MOV.U32 R138, RZ, RZ, RZ ;  /* 0x000000ffff8a7224 */ /* 0x000fe200078e00ff */
[----:B------:R-:W-:Y:S02]  /*c0e0*/  CS2R R126, SRZ ;  /* 0x00000000007e7805 */ /* 0x000fe4000001ff00 */
[----:B------:R-:W-:Y:S02]  /*c0f0*/  MOV R113, RZ ;  /* 0x000000ff00717202 */ /* 0x000fe40000000f00 */
[----:B------:R-:W-:Y:S02]  /*c100*/  CS2R R108, SRZ ;  /* 0x00000000006c7805 */ /* 0x000fe4000001ff00 */
[----:B------:R-:W-:Y:S01]  /*c110*/  CS2R R130, SRZ ;  /* 0x0000000000827805 */ /* 0x000fe2000001ff00 */
[----:B------:R-:W-:Y:S01]  /*c120*/  IMAD.MOV.U32 R160, RZ, RZ, RZ ;  /* 0x000000ffffa07224 */ /* 0x000fe200078e00ff */
[----:B------:R-:W-:-:S02]  /*c130*/  CS2R R104, SRZ ;  /* 0x0000000000687805 */ /* 0x000fc4000001ff00 */
[----:B------:R-:W-:Y:S01]  /*c140*/  CS2R R100, SRZ ;  /* 0x0000000000647805 */ /* 0x000fe2000001ff00 */
[----:B------:R-:W-:Y:S01]  /*c150*/  IMAD.MOV.U32 R158, RZ, RZ, RZ ;  /* 0x000000ffff9e7224 */ /* 0x000fe200078e00ff */
[----:B------:R-:W-:Y:S02]  /*c160*/  CS2R R154, SRZ ;  /* 0x00000000009a7805 */ /* 0x000fe4000001ff00 */
[----:B------:R-:W-:Y:S01]  /*c170*/  MOV R156, RZ ;  /* 0x000000ff009c7202 */ /* 0x000fe20000000f00 */
[----:B------:R-:W-:Y:S01]  /*c180*/  IMAD.MOV.U32 R111, RZ, RZ, RZ ;  /* 0x000000ffff6f7224 */ /* 0x000fe200078e00ff */
[----:B------:R-:W-:Y:S02]  /*c190*/  CS2R R96, SRZ ;  /* 0x0000000000607805 */ /* 0x000fe4000001ff00 */
[----:B------:R-:W-:Y:S01]  /*c1a0*/  CS2R R92, SRZ ;  /* 0x00000000005c7805 */ /* 0x000fe2000001ff00 */
[----:B------:R-:W-:Y:S01]  /*c1b0*/  IMAD.MOV.U32 R107, RZ, RZ, RZ ;  /* 0x000000ffff6b7224 */ /* 0x000fe200078e00ff */
[----:B------:R-:W-:-:S02]  /*c1c0*/  MOV R114, RZ ;  /* 0x000000ff00727202 */ /* 0x000fc40000000f00 */
[----:B------:R-:W-:Y:S02]  /*c1d0*/  CS2R R94, SRZ ;  /* 0x00000000005e7805 */ /* 0x000fe4000001ff00 */
[----:B------:R-:W-:Y:S02]  /*c1e0*/  CS2R R88, SRZ ;  /* 0x0000000000587805 */ /* 0x000fe4000001ff00 */
[----:B------:R-:W-:Y:S01]  /*c1f0*/  CS2R R84, SRZ ;  /* 0x0000000000547805 */ /* 0x000fe2000001ff00 */
[----:B------:R-:W-:Y:S01]  /*c200*/  IMAD.MOV.U32 R103, RZ, RZ, RZ ;  /* 0x000000ffff677224 */ /* 0x000fe200078e00ff */
[----:B------:R-:W-:Y:S01]  /*c210*/  CS2R R98, SRZ ;  /* 0x0000000000627805 */ /* 0x000fe2000001ff00 */
[----:B------:R-:W-:Y:S01]  /*c220*/  IMAD.MOV.U32 R87, RZ, RZ, RZ ;  /* 0x000000ffff577224 */ /* 0x000fe200078e00ff */
[----:B------:R-:W-:Y:S02]  /*c230*/  CS2R R80, SRZ ;  /* 0x0000000000507805 */ /* 0x000fe4000001ff00 */
[----:B------:R-:W-:-:S02]  /*c240*/  CS2R R76, SRZ ;  /* 0x00000000004c7805 */ /* 0x000fc4000001ff00 */
[----:B------:R-:W-:Y:S02]  /*c250*/  CS2R R90, SRZ ;  /* 0x00000000005a7805 */ /* 0x000fe4000001ff00 */
[----:B------:R-:W-:Y:S02]  /*c260*/  CS2R R78, SRZ ;  /* 0x00000000004e7805 */ /* 0x000fe4000001ff00 */
[----:B------:R-:W-:Y:S02]  /*c270*/  CS2R R72, SRZ ;  /* 0x0000000000487805 */ /* 0x000fe4000001ff00 */
[----:B------:R-:W-:Y:S02]  /*c280*/  CS2R R68, SRZ ;  /* 0x0000000000447805 */ /* 0x000fe4000001ff00 */
[----:B------:R-:W-:Y:S02]  /*c290*/  CS2R R82, SRZ ;  /* 0x0000000000527805 */ /* 0x000fe4000001ff00 */
[----:B------:R-:W-:-:S02]  /*c2a0*/  MOV R74, RZ ;  /* 0x000000ff004a7202 */ /* 0x000fc40000000f00 */
[----:B------:R-:W-:Y:S02]  /*c2b0*/  CS2R R64, SRZ ;  /* 0x0000000000407805 */ /* 0x000fe4000001ff00 */
[----:B------:R-:W-:Y:S02]  /*c2c0*/  CS2R R60, SRZ ;  /* 0x00000000003c7805 */ /* 0x000fe4000001ff00 */
[----:B------:R-:W-:Y:S01]  /*c2d0*/  CS2R R70, SRZ ;  /* 0x0000000000467805 */ /* 0x000fe2000001ff00 */
[----:B------:R-:W-:Y:S01]  /*c2e0*/  IMAD.MOV.U32 R67, RZ, RZ, RZ ;  /* 0x000000ffff437224 */ /* 0x000fe200078e00ff */
        /* <DEDUP_REMOVED lines=19> */
[----:B------:R-:W-:Y:S01]  /*c420*/  CS2R R144, SRZ ;  /* 0x0000000000907805 */ /* 0x000fe2000001ff00 */
[----:B------:R-:W-:Y:S01]  /*c430*/  IMAD.MOV.U32 R46, RZ, RZ, RZ ;  /* 0x000000ffff2e7224 */ /* 0x000fe200078e00ff */
        /* <DEDUP_REMOVED lines=8> */
[----:B------:R-:W-:Y:S01]  /*c4c0*/  MOV R6, RZ ;  /* 0x000000ff00067202 */ /* 0x000fe20000000f00 */
[----:B------:R-:W-:Y:S01]  /*c4d0*/  IMAD.MOV.U32 R5, RZ, RZ, RZ ;  /* 0x000000ffff057224 */ /* 0x000fe200078e00ff */
[----:B------:R-:W-:Y:S06]  /*c4e0*/  @P0 BRA `(.L_x_436) ;  /* 0x00000000000c0947 */ /* 0x000fec0003800000 */
[----:B------:R-:W0:Y:S01]  /*c4f0*/  FENCE.VIEW.ASYNC.G ;  /* 0x00000000000073c6 */ /* 0x000e220000000100 */
[----:B------:R-:W-:Y:S05]  /*c500*/  WARPSYNC.ALL ;  /* 0x0000000000007948 */ /* 0x000fea0003800000 */
[----:B0-----:R-:W-:Y:S06]  /*c510*/  BAR.ARV 0xc, 0x180 ;  /* 0x0306000000007b1d */ /* 0x001fec0000002000 */
.L_x_436:
[----:B------:R-:W-:Y:S01]  /*c520*/  IMAD.MOV.U32 R7, RZ, RZ, RZ ;  /* 0x000000ffff077224 */ /* 0x000fe200078e00ff */
[----:B------:R-:W-:Y:S01]  /*c530*/  MOV R4, RZ ;  /* 0x000000ff00047202 */ /* 0x000fe20000000f00 */
[----:B------:R-:W-:Y:S06]  /*c540*/  @!P2 BRA `(.L_x_437) ;  /* 0x000000e80000a947 */ /* 0x000fec0003800000 */
[----:B------:R-:W0:Y:S01]  /*c550*/  S2R R3, SR_TID.X ;  /* 0x0000000000037919 */ /* 0x000e220000002100 */
[----:B------:R-:W-:Y:S01]  /*c560*/  UMOV UR4, 0xffffffff ;  /* 0xffffffff00047882 */ /* 0x000fe20000000000 */
[----:B0-----:R-:W-:-:S05]  /*c570*/  VIADD R3, R3, 0xffffff80 ;  /* 0xffffff8003037836 */ /* 0x001fca0000000000 */
[----:B------:R-:W-:-:S04]  /*c580*/  SHF.R.S32.HI R32, RZ, 0x1f, R3 ;  /* 0x0000001fff207819 */ /* 0x000fc80000011403 */
[----:B------:R-:W-:-:S04]  /*c590*/  LEA.HI R29, R32, R3, RZ, 0x7 ;  /* 0x00000003201d7211 */ /* 0x000fc800078f38ff */
[----:B------:R-:W-:Y:S01]  /*c5a0*/  SHF.R.S32.HI R13, RZ, 0x7, R29 ;  /* 0x00000007ff0d7819 */ /* 0x000fe2000001141d */
[----:B------:R-:W-:Y:S06]  /*c5b0*/  BRA.DIV UR4, `(.L_x_438) ;  /* 0x0000019604847947 */ /* 0x000fec000b800000 */
[----:B------:R0:W1:Y:S02]  /*c5c0*/  SHFL.IDX PT, R237, R13, RZ, 0x1f ;  /* 0x00001fff0ded7589 */ /* 0x00006400000e0000 */
.L_x_665:
[----:B-1----:R-:W-:Y:S02]  /*c5d0*/  LEA.HI R0, R237, R237, RZ, 0x1 ;  /* 0x000000eded007211 */ /* 0x002fe400078f08ff */
[----:B------:R-:W-:Y:S02]  /*c5e0*/  MOV R2, UR46 ;  /* 0x0000002e00027c02 */ /* 0x000fe40008000f00 */
[----:B------:R-:W-:Y:S02]  /*c5f0*/  LOP3.LUT R0, R0, 0x1e, RZ, 0xc0, !PT ;  /* 0x0000001e00007812 */ /* 0x000fe400078ec0ff */
[----:B------:R-:W-:-:S03]  /*c600*/  LOP3.LUT P0, RZ, R2, 0x3ff, RZ, 0xc0, !PT ;  /* 0x000003ff02ff7812 */ /* 0x000fc6000780c0ff */
[----:B------:R-:W-:Y:S01]  /*c610*/  IMAD.IADD R0, R237, 0x1, -R0 ;  /* 0x00000001ed007824 */ /* 0x000fe200078e0a00 */
[----:B------:R-:W-:-:S04]  /*c620*/  P2R R24, PR, RZ, 0x1 ;  /* 0x00000001ff187803 */ /* 0x000fc80000000000 */
[----:B------:R-:W-:-:S04]  /*c630*/  LEA R0, R0, UR46, 0xd ;  /* 0x0000002e00007c11 */ /* 0x000fc8000f8e68ff */
[----:B------:R-:W-:-:S04]  /*c640*/  SHF.R.U32.HI R0, RZ, 0x4, R0 ;  /* 0x00000004ff007819 */ /* 0x000fc80000011600 */
[----:B------:R-:W-:Y:S01]  /*c650*/  LOP3.LUT R28, R0, 0x3fff, RZ, 0xc0, !PT ;  /* 0x00003fff001c7812 */ /* 0x000fe200078ec0ff */
[----:B------:R-:W-:Y:S06]  /*c660*/  @!P0 BRA `(.L_x_439) ;  /* 0x0000000000408947 */ /* 0x000fec0003800000 */
[----:B------:R-:W-:Y:S01]  /*c670*/  MOV R0, 0x0 ;  /* 0x0000000000007802 */ /* 0x000fe20000000f00 */
[----:B------:R-:W-:Y:S01]  /*c680*/  ULDC.64 UR4, c[0x4][0xc0] ;  /* 0x0100300000047ab9 */ /* 0x000fe20000000a00 */
[----:B------:R-:W-:Y:S01]  /*c690*/  ULDC.64 UR6, c[0x4][0xc8] ;  /* 0x0100320000067ab9 */ /* 0x000fe20000000a00 */
[----:B------:R-:W-:Y:S01]  /*c6a0*/  IMAD.U32 R4, RZ, RZ, UR4 ;  /* 0x00000004ff047e24 */ /* 0x000fe2000f8e00ff */
[----:B------:R1:W2:Y:S01]  /*c6b0*/  LDC.64 R2, c[0x4][R0] ;  /* 0x0100000000027b82 */ /* 0x0002a20000000a00 */
[----:B------:R-:W-:Y:S01]  /*c6c0*/  IMAD.U32 R5, RZ, RZ, UR5 ;  /* 0x00000005ff057e24 */ /* 0x000fe2000f8e00ff */
[----:B------:R-:W-:Y:S01]  /*c6d0*/  ULDC.64 UR4, c[0x4][0x30] ;  /* 0x01000c0000047ab9 */ /* 0x000fe20000000a00 */
[----:B------:R-:W-:Y:S01]  /*c6e0*/  MOV R6, UR6 ;  /* 0x0000000600067c02 */ /* 0x000fe20008000f00 */
[----:B------:R-:W-:Y:S01]  /*c6f0*/  IMAD.U32 R7, RZ, RZ, UR7 ;  /* 0x00000007ff077e24 */ /* 0x000fe2000f8e00ff */
[----:B------:R-:W-:Y:S01]  /*c700*/  MOV R11, UR5 ;  /* 0x00000005000b7c02 */ /* 0x000fe20008000f00 */
[----:B------:R-:W-:Y:S01]  /*c710*/  IMAD.U32 R10, RZ, RZ, UR4 ;  /* 0x00000004ff0a7e24 */ /* 0x000fe2000f8e00ff */
[----:B0-----:R-:W-:Y:S01]  /*c720*/  MOV R13, RZ ;  /* 0x000000ff000d7202 */ /* 0x001fe20000000f00 */
[----:B------:R-:W-:-:S02]  /*c730*/  IMAD.MOV.U32 R8, RZ, RZ, 0x70 ;  /* 0x00000070ff087424 */ /* 0x000fc400078e00ff */
[----:B-1----:R-:W-:-:S07]  /*c740*/  IMAD.MOV.U32 R12, RZ, RZ, 0x1 ;  /* 0x00000001ff0c7424 */ /* 0x002fce00078e00ff */
[----:B------:R-:W-:-:S07]  /*c750*/  LEPC R20, `(.L_x_439) ;  /* 0x000000001014794e */ /* 0x000fce0000000000 */
[----:B--2--5:R-:W-:Y:S05]  /*c760*/  CALL.ABS.NOINC R2 ;  /* 0x0000000002007343 */ /* 0x024fea0003c00000 */
.L_x_439:
[----:B------:R-:W2:Y:S01]  /*c770*/  LDL R2, [R1+0x40] ;  /* 0x0000400001027983 */ /* 0x000ea20000100800 */
[----:B------:R-:W-:Y:S01]  /*c780*/  ULDC.64 UR4, c[0x0][0x990] ;  /* 0x0002640000047ab9 */ /* 0x000fe20000000a00 */
[----:B------:R-:W-:Y:S02]  /*c790*/  ULDC.64 UR6, c[0x0][0x998] ;  /* 0x0002660000067ab9 */ /* 0x000fe40000000a00 */
[----:B------:R-:W3:Y:S04]  /*c7a0*/  LDL R21, [R1+0x20] ;  /* 0x0000200001157983 */ /* 0x000ee80000100800 */
[----:B------:R-:W4:Y:S01]  /*c7b0*/  LDL R20, [R1+0x8] ;  /* 0x0000080001147983 */ /* 0x000f220000100800 */
[----:B------:R-:W-:Y:S02]  /*c7c0*/  ISETP.NE.U32.AND P0, PT, RZ, UR4, PT ;  /* 0x00000004ff007c0c */ /* 0x000fe4000bf05070 */
[----:B------:R-:W-:-:S02]  /*c7d0*/  ISETP.NE.U32.AND P1, PT, RZ, UR6, PT ;  /* 0x00000006ff007c0c */ /* 0x000fc4000bf25070 */
[----:B------:R-:W-:Y:S02]  /*c7e0*/  ISETP.NE.AND.EX P0, PT, RZ, UR5, PT, P0 ;  /* 0x00000005ff007c0c */ /* 0x000fe4000bf05300 */
[----:B------:R-:W-:-:S11]  /*c7f0*/  ISETP.NE.AND.EX P1, PT, RZ, UR7, PT, P1 ;  /* 0x00000007ff007c0c */ /* 0x000fd6000bf25310 */
[----:B------:R-:W2:Y:S08]  /*c800*/  @P0 LDC.64 R6, c[0x0][0x9a8] ;  /* 0x00026a00ff060b82 */ /* 0x000eb00000000a00 */
[----:B------:R-:W1:Y:S08]  /*c810*/  @P1 LDC.64 R8, c[0x0][0x9b8] ;  /* 0x00026e00ff081b82 */ /* 0x000e700000000a00 */
[----:B------:R-:W4:Y:S08]  /*c820*/  @P0 LDC.64 R10, c[0x0][0x9b0] ;  /* 0x00026c00ff0a0b82 */ /* 0x000f300000000a00 */
[----:B0-----:R-:W0:Y:S01]  /*c830*/  @P1 LDC.64 R12, c[0x0][0x9c0] ;  /* 0x00027000ff0c1b82 */ /* 0x001e220000000a00 */
[----:B--2---:R-:W-:-:S02]  /*c840*/  @P0 IMAD R0, R2, R6, RZ ;  /* 0x0000000602000224 */ /* 0x004fc400078e02ff */
[----:B-1----:R-:W-:Y:S02]  /*c850*/  @P1 IMAD R4, R2, R8, RZ ;  /* 0x0000000802041224 */ /* 0x002fe400078e02ff */
[C---:B---3--:R-:W-:Y:S02]  /*c860*/  @P0 IMAD R7, R21.reuse, R7, R0 ;  /* 0x0000000715070224 */ /* 0x048fe400078e0200 */
[----:B------:R-:W-:Y:S01]  /*c870*/  @P0 IMAD.WIDE.U32 R2, R21, R6, RZ ;  /* 0x0000000615020225 */ /* 0x000fe200078e00ff */
[----:B----4-:R-:W-:-:S03]  /*c880*/  @P0 SHF.R.S32.HI R15, RZ, 0x1f, R20 ;  /* 0x0000001fff0f0819 */ /* 0x010fc60000011414 */
[----:B------:R-:W-:Y:S01]  /*c890*/  @P0 IMAD.IADD R3, R3, 0x1, R7 ;  /* 0x0000000103030824 */ /* 0x000fe200078e0207 */
[----:B------:R-:W-:Y:S01]  /*c8a0*/  @P1 SHF.R.S32.HI R7, RZ, 0x1f, R20 ;  /* 0x0000001fff071819 */ /* 0x000fe20000011414 */
[C---:B------:R-:W-:Y:S02]  /*c8b0*/  @P1 IMAD R9, R21.reuse, R9, R4 ;  /* 0x0000000915091224 */ /* 0x040fe400078e0204 */
[----:B------:R-:W-:-:S04]  /*c8c0*/  @P1 IMAD.WIDE.U32 R4, R21, R8, RZ ;  /* 0x0000000815041225 */ /* 0x000fc800078e00ff */
[----:B------:R-:W-:Y:S02]  /*c8d0*/  @P0 IMAD R0, R15, R10, RZ ;  /* 0x0000000a0f000224 */ /* 0x000fe400078e02ff */
[----:B0-----:R-:W-:Y:S02]  /*c8e0*/  @P1 IMAD R6, R7, R12, RZ ;  /* 0x0000000c07061224 */ /* 0x001fe400078e02ff */
[----:B------:R-:W-:Y:S02]  /*c8f0*/  @P1 IMAD.IADD R5, R5, 0x1, R9 ;  /* 0x0000000105051824 */ /* 0x000fe400078e0209 */
[C---:B------:R-:W-:Y:S01]  /*c900*/  @P0 IMAD R9, R20.reuse, R11, R0 ;  /* 0x0000000b14090224 */ /* 0x040fe200078e0200 */
[----:B------:R-:W-:Y:S01]  /*c910*/  MOV R0, 0x3f800000 ;  /* 0x3f80000000007802 */ /* 0x000fe20000000f00 */
[----:B------:R-:W-:-:S04]  /*c920*/  @P0 IMAD.WIDE.U32 R2, R20, R10, R2 ;  /* 0x0000000a14020225 */ /* 0x000fc800078e0002 */
[C---:B------:R-:W-:Y:S02]  /*c930*/  @P1 IMAD R11, R20.reuse, R13, R6 ;  /* 0x0000000d140b1224 */ /* 0x040fe400078e0206 */
[----:B------:R-:W-:Y:S01]  /*c940*/  @P1 IMAD.WIDE.U32 R6, R20, R12, R4 ;  /* 0x0000000c14061225 */ /* 0x000fe200078e0004 */
[----:B------:R-:W-:Y:S02]  /*c950*/  @P0 IADD3 R5, R3, R9, RZ ;  /* 0x0000000903050210 */ /* 0x000fe40007ffe0ff */
[----:B------:R-:W-:Y:S01]  /*c960*/  @P0 LEA R4, P2, R2, UR4, 0x2 ;  /* 0x0000000402040c11 */ /* 0x000fe2000f8410ff */
[----:B------:R-:W-:Y:S01]  /*c970*/  @P1 IMAD.IADD R3, R7, 0x1, R11 ;  /* 0x0000000107031824 */ /* 0x000fe200078e020b */
[----:B------:R-:W-:Y:S01]  /*c980*/  @P1 LEA R8, P3, R6, UR6, 0x2 ;  /* 0x0000000606081c11 */ /* 0x000fe2000f8610ff */
[----:B------:R-:W-:Y:S01]  /*c990*/  ULDC UR4, c[0x0][0x3f4] ;  /* 0x0000fd0000047ab9 */ /* 0x000fe20000000800 */
[----:B------:R-:W-:Y:S02]  /*c9a0*/  @P0 LEA.HI.X R5, R2, UR5, R5, 0x2, P2 ;  /* 0x0000000502050c11 */ /* 0x000fe400090f1405 */
[----:B------:R-:W-:Y:S01]  /*c9b0*/  @P1 LEA.HI.X R9, R6, UR7, R3, 0x2, P3 ;  /* 0x0000000706091c11 */ /* 0x000fe200098f1403 */
[----:B------:R-:W-:-:S04]  /*c9c0*/  IMAD.MOV.U32 R3, RZ, RZ, 0x3f800000 ;  /* 0x3f800000ff037424 */ /* 0x000fc800078e00ff */
[----:B------:R-:W2:Y:S04]  /*c9d0*/  @P1 LDG.E R0, desc[UR42][R8.64] ;  /* 0x0000002a08001981 */ /* 0x000ea8000c1e1900 */
[----:B------:R-:W2:Y:S01]  /*c9e0*/  @P0 LDG.E R3, desc[UR42][R4.64] ;  /* 0x0000002a04030981 */ /* 0x000ea2000c1e1900 */
[----:B------:R-:W-:Y:S01]  /*c9f0*/  ISETP.LT.AND P0, PT, RZ, UR4, PT ;  /* 0x00000004ff007c0c */ /* 0x000fe2000bf01270 */
[----:B------:R-:W-:Y:S01]  /*ca00*/  ULDC UR4, c[0x0][0x9d8] ;  /* 0x0002760000047ab9 */ /* 0x000fe20000000800 */
[----:B--2---:R-:W-:-:S04]  /*ca10*/  FMUL.FTZ R0, R3, R0 ;  /* 0x0000000003007220 */ /* 0x004fc80000410000 */
[----:B------:R-:W-:-:S07]  /*ca20*/  FMUL.FTZ R2, R0, UR4 ;  /* 0x0000000400027c20 */ /* 0x000fce0008410000 */
[----:B------:R-:W-:Y:S05]  /*ca30*/  @P0 BRA `(.L_x_440) ;  /* 0x0000000000400947 */ /* 0x000fea0003800000 */
[----:B------:R-:W-:-:S04]  /*ca40*/  ULEA.HI UR4, UR45, UR45, URZ, 0x1 ;  /* 0x0000002d2d047291 */ /* 0x000fc8000f8f083f */
[----:B------:R-:W-:-:S04]  /*ca50*/  ULOP3.LUT UR4, UR4, 0xfffffffe, URZ, 0xc0, !UPT ;  /* 0xfffffffe04047892 */ /* 0x000fc8000f8ec03f */
[----:B------:R-:W-:-:S06]  /*ca60*/  UIADD3 UR4, UR45, -UR4, URZ ;  /* 0x800000042d047290 */ /* 0x000fcc000fffe03f */
[----:B------:R-:W-:-:S05]  /*ca70*/  IMAD.U32 R3, RZ, RZ, UR4 ;  /* 0x00000004ff037e24 */ /* 0x000fca000f8e00ff */
[----:B------:R-:W-:-:S04]  /*ca80*/  SHF.L.U32 R3, R3, 0x1f, RZ ;  /* 0x0000001f03037819 */ /* 0x000fc800000006ff */
[----:B------:R0:W1:Y:S03]  /*ca90*/  SYNCS.PHASECHK.TRANS64.TRYWAIT P0, [R22+URZ+0x38800], R3 ;  /* 0x03880003160075a7 */ /* 0x000066000800017f */
[----:B-1----:R-:W-:Y:S05]  /*caa0*/  @!P0 NANOSLEEP.SYNCS 0x989680 ;  /* 0x009896800000895d */ /* 0x002fea0003900000 */
[----:B------:R-:W1:Y:S01]  /*cab0*/  @!P0 SYNCS.PHASECHK.TRANS64 P0, [R22+URZ+0x38800], R3 ;  /* 0x03880003160085a7 */ /* 0x000e62000800007f */
[----:B------:R-:W-:Y:S04]  /*cac0*/  BSSY B0, `(.L_x_441) ;  /* 0x0000006000007945 */ /* 0x000fe80003800000 */
[----:B-1----:R-:W-:Y:S05]  /*cad0*/  @P0 BRA `(.L_x_442) ;  /* 0x0000000000100947 */ /* 0x002fea0003800000 */
.L_x_443:
[----:B-1----:R1:W2:Y:S02]  /*cae0*/  SYNCS.PHASECHK.TRANS64.TRYWAIT P0, [R22+URZ+0x38800], R3 ;  /* 0x03880003160075a7 */ /* 0x0022a4000800017f */
[----:B--2---:R-:W-:Y:S05]  /*caf0*/  @!P0 NANOSLEEP.SYNCS 0x989680 ;  /* 0x009896800000895d */ /* 0x004fea0003900000 */
[----:B------:R-:W2:Y:S02]  /*cb00*/  @!P0 SYNCS.PHASECHK.TRANS64 P0, [R22+URZ+0x38800], R3 ;  /* 0x03880003160085a7 */ /* 0x000ea4000800007f */
[----:B--2---:R-:W-:Y:S05]  /*cb10*/  @!P0 BRA `(.L_x_443) ;  /* 0xfffffffc00f08947 */ /* 0x004fea000383ffff */
.L_x_442:
[----:B------:R-:W-:Y:S05]  /*cb20*/  BSYNC B0 ;  /* 0x0000000000007941 */ /* 0x000fea0003800000 */
.L_x_441:
[----:B------:R-:W-:Y:S05]  /*cb30*/  BRA `(.L_x_444) ;  /* 0x0000007000ac7947 */ /* 0x000fea0003800000 */
.L_x_440:
[----:B------:R-:W-:Y:S01]  /*cb40*/  ISETP.NE.AND P0, PT, R24, RZ, PT ;  /* 0x000000ff1800720c */ /* 0x000fe20003f05270 */
[----:B------:R-:W0:Y:S01]  /*cb50*/  LDC.64 R4, c[0x0][0x400] ;  /* 0x00010000ff047b82 */ /* 0x000e220000000a00 */
[----:B-----5:R-:W-:Y:S01]  /*cb60*/  SHF.R.S32.HI R0, RZ, 0x1f, R112 ;  /* 0x0000001fff007819 */ /* 0x020fe20000011470 */
[----:B------:R-:W-:Y:S01]  /*cb70*/  ULDC.64 UR4, c[0x0][0x3f8] ;  /* 0x0000fe0000047ab9 */ /* 0x000fe20000000a00 */
[----:B------:R-:W-:-:S03]  /*cb80*/  ULDC.64 UR6, c[0x0][0x408] ;  /* 0x0001020000067ab9 */ /* 0x000fc60000000a00 */
[C---:B------:R-:W-:Y:S02]  /*cb90*/  IMAD R3, R0.reuse, UR4, RZ ;  /* 0x0000000400037c24 */ /* 0x040fe4000f8e02ff */
[----:B------:R-:W1:Y:S01]  /*cba0*/  LDC.64 R24, c[0x0][0x3e8] ;  /* 0x0000fa00ff187b82 */ /* 0x000e620000000a00 */
[----:B------:R-:W-:Y:S02]  /*cbb0*/  IMAD R7, R0, UR6, RZ ;  /* 0x0000000600077c24 */ /* 0x000fe4000f8e02ff */
[C---:B------:R-:W-:Y:S02]  /*cbc0*/  IMAD R3, R112.reuse, UR5, R3 ;  /* 0x0000000570037c24 */ /* 0x040fe4000f8e0203 */
[C---:B------:R-:W-:Y:S02]  /*cbd0*/  IMAD R7, R112.reuse, UR7, R7 ;  /* 0x0000000770077c24 */ /* 0x040fe4000f8e0207 */
[----:B-1----:R-:W-:-:S04]  /*cbe0*/  IMAD.WIDE.U32 R24, R112, UR4, R24 ;  /* 0x0000000470187c25 */ /* 0x002fc8000f8e0018 */
[----:B0-----:R-:W-:-:S04]  /*cbf0*/  IMAD.WIDE.U32 R112, R112, UR6, R4 ;  /* 0x0000000670707c25 */ /* 0x001fc8000f8e0004 */
[----:B------:R-:W-:Y:S01]  /*cc00*/  IMAD.IADD R26, R3, 0x1, R25 ;  /* 0x00000001031a7824 */ /* 0x000fe200078e0219 */
[----:B------:R-:W-:Y:S01]  /*cc10*/  IADD3 R27, R7, R113, RZ ;  /* 0x00000071071b7210 */ /* 0x000fe20007ffe0ff */
[----:B------:R-:W-:Y:S06]  /*cc20*/  @!P0 BRA `(.L_x_445) ;  /* 0x0000000000408947 */ /* 0x000fec0003800000 */
[----:B------:R-:W-:Y:S01]  /*cc30*/  MOV R0, 0x0 ;  /* 0x0000000000007802 */ /* 0x000fe20000000f00 */
[----:B------:R-:W-:Y:S01]  /*cc40*/  ULDC.64 UR4, c[0x4][0xc0] ;  /* 0x0100300000047ab9 */ /* 0x000fe20000000a00 */
[----:B------:R-:W-:Y:S01]  /*cc50*/  ULDC.64 UR6, c[0x4][0xc8] ;  /* 0x0100320000067ab9 */ /* 0x000fe20000000a00 */
[----:B------:R-:W-:Y:S01]  /*cc60*/  IMAD.U32 R4, RZ, RZ, UR4 ;  /* 0x00000004ff047e24 */ /* 0x000fe2000f8e00ff */
[----:B------:R0:W1:Y:S01]  /*cc70*/  LDC.64 R14, c[0x4][R0] ;  /* 0x01000000000e7b82 */ /* 0x0000620000000a00 */
[----:B------:R-:W-:Y:S01]  /*cc80*/  IMAD.U32 R5, RZ, RZ, UR5 ;  /* 0x00000005ff057e24 */ /* 0x000fe2000f8e00ff */
[----:B------:R-:W-:Y:S01]  /*cc90*/  ULDC.64 UR4, c[0x4][0x28] ;  /* 0x01000a0000047ab9 */ /* 0x000fe20000000a00 */
[----:B------:R-:W-:Y:S01]  /*cca0*/  MOV R6, UR6 ;  /* 0x0000000600067c02 */ /* 0x000fe20008000f00 */
[----:B------:R-:W-:Y:S01]  /*ccb0*/  IMAD.U32 R7, RZ, RZ, UR7 ;  /* 0x00000007ff077e24 */ /* 0x000fe2000f8e00ff */
[----:B------:R-:W-:Y:S01]  /*ccc0*/  MOV R11, UR5 ;  /* 0x00000005000b7c02 */ /* 0x000fe20008000f00 */
[----:B------:R-:W-:Y:S01]  /*ccd0*/  IMAD.U32 R10, RZ, RZ, UR4 ;  /* 0x00000004ff0a7e24 */ /* 0x000fe2000f8e00ff */
[----:B------:R-:W-:Y:S01]  /*cce0*/  MOV R13, RZ ;  /* 0x000000ff000d7202 */ /* 0x000fe20000000f00 */
[----:B------:R-:W-:-:S02]  /*ccf0*/  IMAD.MOV.U32 R8, RZ, RZ, 0x70 ;  /* 0x00000070ff087424 */ /* 0x000fc400078e00ff */
[----:B0-----:R-:W-:-:S07]  /*cd00*/  IMAD.MOV.U32 R12, RZ, RZ, 0x1 ;  /* 0x00000001ff0c7424 */ /* 0x001fce00078e00ff */
[----:B------:R-:W-:-:S07]  /*cd10*/  LEPC R20, `(.L_x_445) ;  /* 0x000000001014794e */ /* 0x000fce0000000000 */
[----:B-1----:R-:W-:Y:S05]  /*cd20*/  CALL.ABS.NOINC R14 ;  /* 0x000000000e007343 */ /* 0x002fea0003c00000 */
.L_x_445:
[----:B------:R-:W2:Y:S01]  /*cd30*/  LDL R30, [R1+0x4] ;  /* 0x00000400011e7983 */ /* 0x000ea20000100800 */
[----:B------:R-:W-:Y:S01]  /*cd40*/  ULDC.U8 UR4, c[0x0][0x410] ;  /* 0x0001040000047ab9 */ /* 0x000fe20000000000 */
[----:B------:R-:W-:Y:S01]  /*cd50*/  BSSY B0, `(.L_x_446) ;  /* 0x0000701000007945 */ /* 0x000fe20003800000 */
[----:B------:R-:W-:Y:S01]  /*cd60*/  ISETP.NE.AND P0, PT, RZ, UR4, PT ;  /* 0x00000004ff007c0c */ /* 0x000fe2000bf05270 */
[----:B--2---:R-:W-:-:S12]  /*cd70*/  IMAD R6, R30, 0x80, R23 ;  /* 0x000000801e067824 */ /* 0x004fd800078e0217 */
[----:B------:R-:W-:Y:S05]  /*cd80*/  @!P0 BRA `(.L_x_447) ;  /* 0x0000003400a08947 */ /* 0x000fea0003800000 */
[----:B------:R-:W-:-:S03]  /*cd90*/  UMOV UR4, 0xffffffff ;  /* 0xffffffff00047882 */ /* 0x000fc60000000000 */
[----:B------:R-:W-:Y:S05]  /*cda0*/  BRA.DIV UR4, `(.L_x_448) ;  /* 0x0000018e04b07947 */ /* 0x000fea000b800000 */
[----:B------:R0:W1:Y:S04]  /*cdb0*/  SHFL.IDX PT, R3, R24, RZ, 0x181f ;  /* 0x00181fff18037589 */ /* 0x00006800000e0000 */
[----:B------:R0:W2:Y:S04]  /*cdc0*/  SHFL.IDX PT, R14, R112, RZ, 0x181f ;  /* 0x00181fff700e7589 */ /* 0x0000a800000e0000 */
[----:B------:R0:W3:Y:S04]  /*cdd0*/  SHFL.IDX PT, R0, R26, RZ, 0x181f ;  /* 0x00181fff1a007589 */ /* 0x0000e800000e0000 */
[----:B------:R0:W4:Y:S02]  /*cde0*/  SHFL.IDX PT, R4, R27, RZ, 0x181f ;  /* 0x00181fff1b047589 */ /* 0x00012400000e0000 */
.L_x_671:
[----:B------:R-:W-:Y:S01]  /*cdf0*/  ULDC UR4, c[0x0][0x448] ;  /* 0x0001120000047ab9 */ /* 0x000fe20000000800 */
[----:B------:R-:W-:Y:S01]  /*ce00*/  BSSY B1, `(.L_x_449) ;  /* 0x000001b000017945 */ /* 0x000fe20003800000 */
[----:B------:R-:W-:Y:S01]  /*ce10*/  IMAD R5, R118, UR4, RZ ;  /* 0x0000000476057c24 */ /* 0x000fe2000f8e02ff */
[----:B------:R-:W-:Y:S02]  /*ce20*/  CS2R R20, SRZ ;  /* 0x0000000000147805 */ /* 0x000fe4000001ff00 */
[----:B------:R-:W-:Y:S02]  /*ce30*/  CS2R R10, SRZ ;  /* 0x00000000000a7805 */ /* 0x000fe4000001ff00 */
[----:B------:R-:W-:Y:S02]  /*ce40*/  CS2R R12, SRZ ;  /* 0x00000000000c7805 */ /* 0x000fe4000001ff00 */
[----:B------:R-:W-:Y:S02]  /*ce50*/  ISETP.GE.AND P0, PT, R6, R5, PT ;  /* 0x000000050600720c */ /* 0x000fe40003f06270 */
[----:B------:R-:W-:-:S11]  /*ce60*/  CS2R R6, SRZ ;  /* 0x0000000000067805 */ /* 0x000fd6000001ff00 */
[----:B------:R-:W-:Y:S05]  /*ce70*/  @P0 BRA `(.L_x_450) ;  /* 0x00000000004c0947 */ /* 0x000fea0003800000 */
[----:B------:R-:W-:Y:S01]  /*ce80*/  ULDC UR4, c[0x0][0x3f4] ;  /* 0x0000fd0000047ab9 */ /* 0x000fe20000000800 */
[----:B------:R-:W-:Y:S02]  /*ce90*/  SHF.R.S32.HI R7, RZ, 0x1f, R18 ;  /* 0x0000001fff077819 */ /* 0x000fe40000011412 */
[----:B------:R-:W-:Y:S02]  /*cea0*/  ISETP.GE.AND P4, PT, R18, UR4, PT ;  /* 0x0000000412007c0c */ /* 0x000fe4000bf86270 */
[----:B------:R-:W-:Y:S02]  /*ceb0*/  ISETP.GE.AND P5, PT, R233, UR4, PT ;  /* 0x00000004e9007c0c */ /* 0x000fe4000bfa6270 */
[----:B------:R-:W-:Y:S02]  /*cec0*/  SHF.R.S32.HI R15, RZ, 0x1f, R233 ;  /* 0x0000001fff0f7819 */ /* 0x000fe400000114e9 */
[----:B------:R-:W-:-:S07]  /*ced0*/  CS2R R20, SRZ ;  /* 0x0000000000147805 */ /* 0x000fce000001ff00 */
[CC--:B-1----:R-:W-:Y:S02]  /*cee0*/  @!P4 IADD3 R8, P0, R18.reuse, R3.reuse, RZ ;  /* 0x000000031208c210 */ /* 0x0c2fe40007f1e0ff */
[C---:B0-----:R-:W-:Y:S02]  /*cef0*/  @!P5 IADD3 R26, P2, R233.reuse, R3, RZ ;  /* 0x00000003e91ad210 */ /* 0x041fe40007f5e0ff */
[-C--:B--2---:R-:W-:Y:S01]  /*cf00*/  @!P4 IADD3 R24, P1, R18, R14.reuse, RZ ;  /* 0x0000000e1218c210 */ /* 0x084fe20007f3e0ff */
[C---:B---3--:R-:W-:Y:S01]  /*cf10*/  @!P4 IMAD.X R9, R0.reuse, 0x1, R7, P0 ;  /* 0x000000010009c824 */ /* 0x048fe200000e0607 */
[----:B------:R-:W-:Y:S01]  /*cf20*/  @!P5 IADD3 R14, P3, R233, R14, RZ ;  /* 0x0000000ee90ed210 */ /* 0x000fe20007f7e0ff */
[--C-:B------:R-:W-:Y:S01]  /*cf30*/  @!P5 IMAD.X R27, R0, 0x1, R15.reuse, P2 ;  /* 0x00000001001bd824 */ /* 0x100fe200010e060f */
[C---:B----4-:R-:W-:Y:S02]  /*cf40*/  @!P4 IADD3.X R25, R4.reuse, R7, RZ, P1, !PT ;  /* 0x000000070419c210 */ /* 0x050fe40000ffe4ff */
[----:B------:R-:W-:Y:S01]  /*cf50*/  CS2R R6, SRZ ;  /* 0x0000000000067805 */ /* 0x000fe2000001ff00 */
[----:B------:R0:W5:Y:S01]  /*cf60*/  @!P4 LD.E.64 R10, desc[UR42][R8.64] ;  /* 0x0000002a080ac980 */ /* 0x000162000c101b00 */
[----:B------:R-:W-:-:S03]  /*cf70*/  @!P5 IMAD.X R15, R4, 0x1, R15, P3 ;  /* 0x00000001040fd824 */ /* 0x000fc600018e060f */
[----:B------:R0:W5:Y:S04]  /*cf80*/  @!P4 LD.E.64 R12, desc[UR42][R24.64] ;  /* 0x0000002a180cc980 */ /* 0x000168000c101b00 */
[----:B------:R0:W5:Y:S04]  /*cf90*/  @!P5 LD.E.64 R20, desc[UR42][R26.64] ;  /* 0x0000002a1a14d980 */ /* 0x000168000c101b00 */
[----:B------:R0:W5:Y:S02]  /*cfa0*/  @!P5 LD.E.64 R6, desc[UR42][R14.64] ;  /* 0x0000002a0e06d980 */ /* 0x000164000c101b00 */
.L_x_450:
[----:B------:R-:W-:Y:S05]  /*cfb0*/  BSYNC B1 ;  /* 0x0000000000017941 */ /* 0x000fea0003800000 */
.L_x_449:
[----:B------:R-:W-:Y:S01]  /*cfc0*/  ULEA.HI UR4, UR45, UR45, URZ, 0x1 ;  /* 0x0000002d2d047291 */ /* 0x000fe2000f8f083f */
[----:B---3-5:R-:W-:Y:S01]  /*cfd0*/  SHF.R.U32.HI R0, RZ, 0x8, R10 ;  /* 0x00000008ff007819 */ /* 0x028fe2000001160a */
[----:B0-----:R-:W-:Y:S01]  /*cfe0*/  IMAD R26, R30, -0x80, R5 ;  /* 0xffffff801e1a7824 */ /* 0x001fe200078e0205 */
[----:B------:R-:W-:Y:S01]  /*cff0*/  SHF.R.U32.HI R9, RZ, 0x8, R11 ;  /* 0x00000008ff097819 */ /* 0x000fe2000001160b */
[----:B------:R-:W-:Y:S01]  /*d000*/  ULOP3.LUT UR4, UR4, 0xfffffffe, URZ, 0xc0, !UPT ;  /* 0xfffffffe04047892 */ /* 0x000fe2000f8ec03f */
[----:B-1----:R-:W-:Y:S01]  /*d010*/  LOP3.LUT R3, R10, 0xff, RZ, 0xc0, !PT ;  /* 0x000000ff0a037812 */ /* 0x002fe200078ec0ff */
[----:B------:R-:W-:Y:S01]  /*d020*/  BSSY B1, `(.L_x_451) ;  /* 0x000003b000017945 */ /* 0x000fe20003800000 */
[----:B------:R-:W-:Y:S01]  /*d030*/  LOP3.LUT R0, R0, 0xff, RZ, 0xc0, !PT ;  /* 0x000000ff00007812 */ /* 0x000fe200078ec0ff */
[----:B------:R-:W-:Y:S01]  /*d040*/  UIADD3 UR4, UR45, -UR4, URZ ;  /* 0x800000042d047290 */ /* 0x000fe2000fffe03f */
[----:B----4-:R-:W-:Y:S02]  /*d050*/  LOP3.LUT R4, R11, 0xff, RZ, 0xc0, !PT ;  /* 0x000000ff0b047812 */ /* 0x010fe400078ec0ff */
[----:B------:R-:W-:-:S02]  /*d060*/  LOP3.LUT R9, R9, 0xff, RZ, 0xc0, !PT ;  /* 0x000000ff09097812 */ /* 0x000fc400078ec0ff */
[----:B------:R-:W-:Y:S02]  /*d070*/  PRMT R5, R0, 0x7604, R3 ;  /* 0x0000760400057816 */ /* 0x000fe40000000003 */
[----:B------:R-:W-:Y:S02]  /*d080*/  MOV R37, UR4 ;  /* 0x0000000400257c02 */ /* 0x000fe40008000f00 */
[----:B------:R-:W-:Y:S02]  /*d090*/  SHF.R.U32.HI R0, RZ, 0x8, R20 ;  /* 0x00000008ff007819 */ /* 0x000fe40000011614 */
[----:B------:R-:W-:Y:S02]  /*d0a0*/  SHF.L.U32 R37, R37, 0x1f, RZ ;  /* 0x0000001f25257819 */ /* 0x000fe400000006ff */
[----:B------:R-:W-:Y:S02]  /*d0b0*/  PRMT R4, R9, 0x7604, R4 ;  /* 0x0000760409047816 */ /* 0x000fe40000000004 */
[----:B------:R-:W0:Y:S01]  /*d0c0*/  SYNCS.PHASECHK.TRANS64.TRYWAIT P0, [R22+URZ+0x38800], R37 ;  /* 0x03880025160075a7 */ /* 0x000e22000800017f */
[----:B------:R-:W-:-:S02]  /*d0d0*/  LOP3.LUT R8, R20, 0xff, RZ, 0xc0, !PT ;  /* 0x000000ff14087812 */ /* 0x000fc400078ec0ff */
[----:B------:R-:W-:Y:S02]  /*d0e0*/  SHF.R.U32.HI R15, RZ, 0x8, R21 ;  /* 0x00000008ff0f7819 */ /* 0x000fe40000011615 */
[----:B------:R-:W-:Y:S02]  /*d0f0*/  SHF.R.U32.HI R3, RZ, 0x8, R12 ;  /* 0x00000008ff037819 */ /* 0x000fe4000001160c */
[----:B------:R-:W-:Y:S02]  /*d100*/  LOP3.LUT R9, R0, 0xff, RZ, 0xc0, !PT ;  /* 0x000000ff00097812 */ /* 0x000fe400078ec0ff */
[----:B--2---:R-:W-:Y:S02]  /*d110*/  LOP3.LUT R14, R21, 0xff, RZ, 0xc0, !PT ;  /* 0x000000ff150e7812 */ /* 0x004fe400078ec0ff */
[----:B------:R-:W-:Y:S02]  /*d120*/  LOP3.LUT R24, R12, 0xff, RZ, 0xc0, !PT ;  /* 0x000000ff0c187812 */ /* 0x000fe400078ec0ff */
[----:B------:R-:W-:-:S02]  /*d130*/  LOP3.LUT R15, R15, 0xff, RZ, 0xc0, !PT ;  /* 0x000000ff0f0f7812 */ /* 0x000fc400078ec0ff */
[----:B------:R-:W-:Y:S02]  /*d140*/  LOP3.LUT R3, R3, 0xff, RZ, 0xc0, !PT ;  /* 0x000000ff03037812 */ /* 0x000fe400078ec0ff */
[----:B------:R-:W-:Y:S02]  /*d150*/  PRMT R9, R9, 0x7604, R8 ;  /* 0x0000760409097816 */ /* 0x000fe40000000008 */
[----:B------:R-:W-:Y:S02]  /*d160*/  SHF.R.U32.HI R8, RZ, 0x8, R13 ;  /* 0x00000008ff087819 */ /* 0x000fe4000001160d */
[----:B------:R-:W-:Y:S02]  /*d170*/  SHF.R.U32.HI R0, RZ, 0x8, R6 ;  /* 0x00000008ff007819 */ /* 0x000fe40000011606 */
[----:B------:R-:W-:Y:S02]  /*d180*/  PRMT R14, R15, 0x7604, R14 ;  /* 0x000076040f0e7816 */ /* 0x000fe4000000000e */
[----:B------:R-:W-:-:S02]  /*d190*/  PRMT R27, R3, 0x7604, R24 ;  /* 0x00007604031b7816 */ /* 0x000fc40000000018 */
[----:B------:R-:W-:Y:S02]  /*d1a0*/  LOP3.LUT R3, R13, 0xff, RZ, 0xc0, !PT ;  /* 0x000000ff0d037812 */ /* 0x000fe400078ec0ff */
[----:B------:R-:W-:Y:S02]  /*d1b0*/  LOP3.LUT R15, R6, 0xff, RZ, 0xc0, !PT ;  /* 0x000000ff060f7812 */ /* 0x000fe400078ec0ff */
[----:B------:R-:W-:Y:S02]  /*d1c0*/  LOP3.LUT R8, R8, 0xff, RZ, 0xc0, !PT ;  /* 0x000000ff08087812 */ /* 0x000fe400078ec0ff */
[----:B------:R-:W-:Y:S02]  /*d1d0*/  LOP3.LUT R0, R0, 0xff, RZ, 0xc0, !PT ;  /* 0x000000ff00007812 */ /* 0x000fe400078ec0ff */
[----:B------:R-:W-:Y:S02]  /*d1e0*/  PRMT R8, R8, 0x7604, R3 ;  /* 0x0000760408087816 */ /* 0x000fe40000000003 */
[----:B------:R-:W-:-:S02]  /*d1f0*/  PRMT R33, R0, 0x7604, R15 ;  /* 0x0000760400217816 */ /* 0x000fc4000000000f */
[----:B------:R-:W-:Y:S02]  /*d200*/  SHF.R.U32.HI R3, RZ, 0x10, R11 ;  /* 0x00000010ff037819 */ /* 0x000fe4000001160b */
[----:B------:R-:W-:Y:S02]  /*d210*/  SHF.R.U32.HI R15, RZ, 0x10, R21 ;  /* 0x00000010ff0f7819 */ /* 0x000fe40000011615 */
[----:B------:R-:W-:Y:S01]  /*d220*/  SHF.R.U32.HI R25, RZ, 0x8, R7 ;  /* 0x00000008ff197819 */ /* 0x000fe20000011607 */
[----:B------:R-:W-:Y:S01]  /*d230*/  IMAD.U32 R3, R3, 0x10000, RZ ;  /* 0x0001000003037824 */ /* 0x000fe200078e00ff */
[----:B------:R-:W-:Y:S01]  /*d240*/  SHF.R.U32.HI R31, RZ, 0x10, R13 ;  /* 0x00000010ff1f7819 */ /* 0x000fe2000001160d */
[----:B------:R-:W-:Y:S01]  /*d250*/  IMAD.U32 R15, R15, 0x10000, RZ ;  /* 0x000100000f0f7824 */ /* 0x000fe200078e00ff */
[----:B------:R-:W-:Y:S02]  /*d260*/  LOP3.LUT R24, R7, 0xff, RZ, 0xc0, !PT ;  /* 0x000000ff07187812 */ /* 0x000fe400078ec0ff */
[----:B------:R-:W-:-:S02]  /*d270*/  LOP3.LUT R25, R25, 0xff, RZ, 0xc0, !PT ;  /* 0x000000ff19197812 */ /* 0x000fc400078ec0ff */
[----:B------:R-:W-:Y:S02]  /*d280*/  SHF.R.U32.HI R35, RZ, 0x10, R7 ;  /* 0x00000010ff237819 */ /* 0x000fe40000011607 */
[----:B------:R-:W-:Y:S02]  /*d290*/  SHF.L.U32 R31, R31, 0x10, RZ ;  /* 0x000000101f1f7819 */ /* 0x000fe400000006ff */
[----:B------:R-:W-:Y:S01]  /*d2a0*/  PRMT R24, R25, 0x7604, R24 ;  /* 0x0000760419187816 */ /* 0x000fe20000000018 */
[----:B------:R-:W-:Y:S01]  /*d2b0*/  IMAD.U32 R35, R35, 0x10000, RZ ;  /* 0x0001000023237824 */ /* 0x000fe200078e00ff */
[----:B------:R-:W-:Y:S02]  /*d2c0*/  LOP3.LUT R5, R5, 0xff0000, R10, 0xf8, !PT ;  /* 0x00ff000005057812 */ /* 0x000fe400078ef80a */
[----:B------:R-:W-:Y:S02]  /*d2d0*/  LOP3.LUT R3, R4, 0xff0000, R3, 0xf8, !PT ;  /* 0x00ff000004037812 */ /* 0x000fe400078ef803 */
[----:B------:R-:W-:-:S02]  /*d2e0*/  LOP3.LUT R25, R14, 0xff0000, R15, 0xf8, !PT ;  /* 0x00ff00000e197812 */ /* 0x000fc400078ef80f */
[----:B------:R-:W-:Y:S02]  /*d2f0*/  VIMNMX R0, R26, 0x80, PT ;  /* 0x000000801a007848 */ /* 0x000fe40003fe0100 */
[----:B------:R-:W-:Y:S02]  /*d300*/  LOP3.LUT R31, R8, 0xff0000, R31, 0xf8, !PT ;  /* 0x00ff0000081f7812 */ /* 0x000fe400078ef81f */
[----:B------:R-:W-:Y:S02]  /*d310*/  LOP3.LUT R15, R9, 0xff0000, R20, 0xf8, !PT ;  /* 0x00ff0000090f7812 */ /* 0x000fe400078ef814 */
[----:B------:R-:W-:Y:S02]  /*d320*/  LOP3.LUT R27, R27, 0xff0000, R12, 0xf8, !PT ;  /* 0x00ff00001b1b7812 */ /* 0x000fe400078ef80c */
[----:B------:R-:W-:Y:S02]  /*d330*/  LOP3.LUT R9, R5, 0xff000000, R10, 0xf8, !PT ;  /* 0xff00000005097812 */ /* 0x000fe400078ef80a */
[----:B------:R-:W-:-:S02]  /*d340*/  LOP3.LUT R10, R3, 0xff000000, R11, 0xf8, !PT ;  /* 0xff000000030a7812 */ /* 0x000fc400078ef80b */
[----:B------:R-:W-:Y:S02]  /*d350*/  LOP3.LUT R35, R24, 0xff0000, R35, 0xf8, !PT ;  /* 0x00ff000018237812 */ /* 0x000fe400078ef823 */
[----:B------:R-:W-:Y:S02]  /*d360*/  ISETP.GE.AND P1, PT, R23, R0, PT ;  /* 0x000000001700720c */ /* 0x000fe40003f26270 */
[----:B------:R-:W-:Y:S02]  /*d370*/  LOP3.LUT R3, R15, 0xff000000, R20, 0xf8, !PT ;  /* 0xff0000000f037812 */ /* 0x000fe400078ef814 */
[----:B------:R-:W-:Y:S02]  /*d380*/  LOP3.LUT R8, R25, 0xff000000, R21, 0xf8, !PT ;  /* 0xff00000019087812 */ /* 0x000fe400078ef815 */
[----:B------:R-:W-:Y:S02]  /*d390*/  LOP3.LUT R12, R27, 0xff000000, R12, 0xf8, !PT ;  /* 0xff0000001b0c7812 */ /* 0x000fe400078ef80c */
[----:B------:R-:W-:-:S02]  /*d3a0*/  LOP3.LUT R14, R31, 0xff000000, R13, 0xf8, !PT ;  /* 0xff0000001f0e7812 */ /* 0x000fc400078ef80d */
[----:B------:R-:W-:Y:S01]  /*d3b0*/  LOP3.LUT R11, R33, 0xff0000, R6, 0xf8, !PT ;  /* 0x00ff0000210b7812 */ /* 0x000fe200078ef806 */
[----:B0-----:R-:W-:Y:S06]  /*d3c0*/  @!P0 BRA `(.L_x_452) ;  /* 0x0000018800988947 */ /* 0x001fec0003800000 */
.L_x_672:
[----:B------:R-:W-:Y:S05]  /*d3d0*/  BSYNC B1 ;  /* 0x0000000000017941 */ /* 0x000fea0003800000 */
.L_x_451:
[----:B------:R-:W-:Y:S01]  /*d3e0*/  BSSY B1, `(.L_x_453) ;  /* 0x00000c0000017945 */ /* 0x000fe20003800000 */
[----:B------:R-:W-:Y:S02]  /*d3f0*/  LOP3.LUT R11, R11, 0xff000000, R6, 0xf8, !PT ;  /* 0xff0000000b0b7812 */ /* 0x000fe400078ef806 */
[----:B------:R-:W-:Y:S01]  /*d400*/  LOP3.LUT R13, R35, 0xff000000, R7, 0xf8, !PT ;  /* 0xff000000230d7812 */ /* 0x000fe200078ef807 */
[----:B------:R-:W-:Y:S06]  /*d410*/  @P1 BRA `(.L_x_454) ;  /* 0x0000000800f01947 */ /* 0x000fec0003800000 */
[----:B------:R1:W5:Y:S01]  /*d420*/  LDL R41, [R1+0x34] ;  /* 0x0000340001297983 */ /* 0x0003620000100800 */
[----:B------:R-:W2:Y:S01]  /*d430*/  LDC R4, c[0x0][0x3f4] ;  /* 0x0000fd00ff047b82 */ /* 0x000ea20000000800 */
[----:B------:R-:W-:Y:S01]  /*d440*/  BSSY B2, `(.L_x_455) ;  /* 0x000005e000027945 */ /* 0x000fe20003800000 */
[-C--:B--2---:R-:W-:Y:S02]  /*d450*/  ISETP.GE.AND P0, PT, R18, R4.reuse, PT ;  /* 0x000000041200720c */ /* 0x084fe40003f06270 */
[----:B------:R-:W-:-:S11]  /*d460*/  ISETP.GE.AND P1, PT, R233, R4, PT ;  /* 0x00000004e900720c */ /* 0x000fd60003f26270 */
[----:B-1----:R-:W-:Y:S05]  /*d470*/  @P0 BRA `(.L_x_456) ;  /* 0x0000000400680947 */ /* 0x002fea0003800000 */
[----:B-----5:R-:W1:Y:S01]  /*d480*/  LDS.128 R4, [R41+0x20400] ;  /* 0x0204000029047984 */ /* 0x020e620000000c00 */
[----:B------:R-:W-:Y:S02]  /*d490*/  F2FP.F16.E4M3.UNPACK_B R30, R12 ;  /* 0x0000000cff1e723e */ /* 0x000fe400020006ff */
[----:B------:R-:W-:-:S03]  /*d4a0*/  F2FP.F16.E4M3.UNPACK_B R26, R9 ;  /* 0x00000009ff1a723e */ /* 0x000fc600020006ff */
[----:B------:R-:W-:Y:S02]  /*d4b0*/  HADD2.F32 R31, -RZ, R30.H1_H1 ;  /* 0x3000001eff1f7230 */ /* 0x000fe40000004100 */
[----:B------:R-:W-:Y:S02]  /*d4c0*/  HADD2.F32 R27, -RZ, R26.H1_H1 ;  /* 0x3000001aff1b7230 */ /* 0x000fe40000004100 */
[----:B------:R-:W-:Y:S02]  /*d4d0*/  HADD2.F32 R30, -RZ, R30.H0_H0 ;  /* 0x2000001eff1e7230 */ /* 0x000fe40000004100 */
[----:B------:R-:W-:Y:S01]  /*d4e0*/  HADD2.F32 R26, -RZ, R26.H0_H0 ;  /* 0x2000001aff1a7230 */ /* 0x000fe20000004100 */
[-C--:B-1----:R-:W-:Y:S02]  /*d4f0*/  F2FP.F16.E4M3.UNPACK_B R15, R4.reuse.H1 ;  /* 0x00000004ff0f723e */ /* 0x082fe400030006ff */
[-C--:B------:R-:W-:Y:S02]  /*d500*/  F2FP.F16.E4M3.UNPACK_B R21, R5.reuse ;  /* 0x00000005ff15723e */ /* 0x080fe400020006ff */
[----:B------:R-:W-:Y:S01]  /*d510*/  F2FP.F16.E4M3.UNPACK_B R24, R5.H1 ;  /* 0x00000005ff18723e */ /* 0x000fe200030006ff */
[--C-:B------:R-:W-:Y:S01]  /*d520*/  HADD2.F32 R20, -RZ, R15.reuse.H0_H0 ;  /* 0x2000000fff147230 */ /* 0x100fe20000004100 */
[----:B------:R-:W-:Y:S01]  /*d530*/  F2FP.F16.E4M3.UNPACK_B R4, R4 ;  /* 0x00000004ff04723e */ /* 0x000fe200020006ff */
[----:B------:R-:W-:Y:S01]  /*d540*/  HADD2.F32 R15, -RZ, R15.H1_H1 ;  /* 0x3000000fff0f7230 */ /* 0x000fe20000004100 */
[----:B------:R-:W-:-:S02]  /*d550*/  F2FP.F16.E4M3.UNPACK_B R25, R6 ;  /* 0x00000006ff19723e */ /* 0x000fc400020006ff */
[----:B------:R-:W-:Y:S02]  /*d560*/  F2FP.F16.E4M3.UNPACK_B R6, R6.H1 ;  /* 0x00000006ff06723e */ /* 0x000fe400030006ff */
[C---:B------:R-:W-:Y:S01]  /*d570*/  FMUL.FTZ R5, R15.reuse, R31 ;  /* 0x0000001f0f057220 */ /* 0x040fe20000410000 */
[----:B------:R-:W-:Y:S01]  /*d580*/  FMUL.FTZ R32, R15, R27 ;  /* 0x0000001b0f207220 */ /* 0x000fe20000410000 */
[----:B------:R-:W-:Y:S02]  /*d590*/  F2FP.F16.E4M3.UNPACK_B R15, R7 ;  /* 0x00000007ff0f723e */ /* 0x000fe400020006ff */
[C---:B------:R-:W-:Y:S01]  /*d5a0*/  FFMA.FTZ R34, R20.reuse, R27, -R5 ;  /* 0x0000001b14227223 */ /* 0x040fe20000010805 */
[--C-:B------:R-:W-:Y:S01]  /*d5b0*/  HADD2.F32 R5, -RZ, R4.reuse.H1_H1 ;  /* 0x30000004ff057230 */ /* 0x100fe20000004100 */
[----:B------:R-:W-:Y:S01]  /*d5c0*/  F2FP.F16.E4M3.UNPACK_B R27, R12.H1 ;  /* 0x0000000cff1b723e */ /* 0x000fe200030006ff */
[----:B0-----:R-:W-:Y:S01]  /*d5d0*/  FFMA.FTZ R37, R20, R31, R32 ;  /* 0x0000001f14257223 */ /* 0x001fe20000010020 */
[----:B------:R-:W-:Y:S01]  /*d5e0*/  HADD2.F32 R4, -RZ, R4.H0_H0 ;  /* 0x20000004ff047230 */ /* 0x000fe20000004100 */
[----:B------:R-:W-:Y:S01]  /*d5f0*/  F2FP.F16.E4M3.UNPACK_B R20, R9.H1 ;  /* 0x00000009ff14723e */ /* 0x000fe200030006ff */
[C---:B------:R-:W-:Y:S01]  /*d600*/  FMUL.FTZ R33, R5.reuse, R30 ;  /* 0x0000001e05217220 */ /* 0x040fe20000410000 */
[----:B------:R-:W-:Y:S01]  /*d610*/  FMUL.FTZ R35, R5, R26 ;  /* 0x0000001a05237220 */ /* 0x000fe20000410000 */
[----:B------:R-:W-:Y:S01]  /*d620*/  HADD2.F32 R31, -RZ, R27.H1_H1 ;  /* 0x3000001bff1f7230 */ /* 0x000fe20000004100 */
[----:B------:R-:W-:Y:S01]  /*d630*/  F2FP.F16.E4M3.UNPACK_B R7, R7.H1 ;  /* 0x00000007ff07723e */ /* 0x000fe200030006ff */
[----:B------:R-:W-:-:S02]  /*d640*/  HADD2.F32 R5, -RZ, R24.H1_H1 ;  /* 0x30000018ff057230 */ /* 0x000fc40000004100 */
[C---:B------:R-:W-:Y:S01]  /*d650*/  FFMA.FTZ R33, R4.reuse, R26, -R33 ;  /* 0x0000001a04217223 */ /* 0x040fe20000010821 */
[----:B------:R-:W-:Y:S01]  /*d660*/  FFMA.FTZ R32, R4, R30, R35 ;  /* 0x0000001e04207223 */ /* 0x000fe20000010023 */
[----:B------:R-:W-:Y:S02]  /*d670*/  HADD2.F32 R26, -RZ, R20.H1_H1 ;  /* 0x30000014ff1a7230 */ /* 0x000fe40000004100 */
[----:B------:R-:W-:Y:S02]  /*d680*/  HADD2.F32 R24, -RZ, R24.H0_H0 ;  /* 0x20000018ff187230 */ /* 0x000fe40000004100 */
[C---:B------:R-:W-:Y:S01]  /*d690*/  FMUL.FTZ R35, R5.reuse, R31 ;  /* 0x0000001f05237220 */ /* 0x040fe20000410000 */
[----:B------:R-:W-:Y:S02]  /*d6a0*/  HADD2.F32 R27, -RZ, R27.H0_H0 ;  /* 0x2000001bff1b7230 */ /* 0x000fe40000004100 */
[----:B------:R-:W-:Y:S01]  /*d6b0*/  FMUL.FTZ R5, R5, R26 ;  /* 0x0000001a05057220 */ /* 0x000fe20000410000 */
[----:B------:R-:W-:-:S02]  /*d6c0*/  HADD2.F32 R4, -RZ, R21.H1_H1 ;  /* 0x30000015ff047230 */ /* 0x000fc40000004100 */
[----:B------:R-:W-:Y:S01]  /*d6d0*/  FFMA.FTZ R35, R24, R26, -R35 ;  /* 0x0000001a18237223 */ /* 0x000fe20000010823 */
[----:B------:R-:W-:Y:S01]  /*d6e0*/  HADD2.F32 R20, -RZ, R20.H0_H0 ;  /* 0x20000014ff147230 */ /* 0x000fe20000004100 */
[----:B------:R-:W-:Y:S01]  /*d6f0*/  F2FP.F16.E4M3.UNPACK_B R26, R14 ;  /* 0x0000000eff1a723e */ /* 0x000fe200020006ff */
[----:B------:R-:W-:Y:S02]  /*d700*/  HADD2.F32 R21, -RZ, R21.H0_H0 ;  /* 0x20000015ff157230 */ /* 0x000fe40000004100 */
[----:B------:R-:W-:Y:S01]  /*d710*/  FMUL.FTZ R30, R4, R27 ;  /* 0x0000001b041e7220 */ /* 0x000fe20000410000 */
[----:B------:R-:W-:Y:S01]  /*d720*/  FFMA.FTZ R38, R24, R31, R5 ;  /* 0x0000001f18267223 */ /* 0x000fe20000010005 */
[----:B------:R-:W-:Y:S01]  /*d730*/  F2FP.F16.E4M3.UNPACK_B R24, R10 ;  /* 0x0000000aff18723e */ /* 0x000fe200020006ff */
[-C--:B------:R-:W-:Y:S01]  /*d740*/  FMUL.FTZ R4, R4, R20.reuse ;  /* 0x0000001404047220 */ /* 0x080fe20000410000 */
[----:B------:R-:W-:Y:S01]  /*d750*/  FFMA.FTZ R31, R21, R20, -R30 ;  /* 0x00000014151f7223 */ /* 0x000fe2000001081e */
[----:B------:R-:W-:Y:S01]  /*d760*/  HADD2.F32 R30, -RZ, R26.H1_H1 ;  /* 0x3000001aff1e7230 */ /* 0x000fe20000004100 */
[----:B------:R-:W-:Y:S01]  /*d770*/  F2FP.SATFINITE.E4M3.F32.PACK_AB_MERGE_C R35, R38, R35, RZ ;  /* 0x000000232623723e */ /* 0x000fe200048070ff */
[----:B------:R-:W-:-:S02]  /*d780*/  HADD2.F32 R5, -RZ, R6.H1_H1 ;  /* 0x30000006ff057230 */ /* 0x000fc40000004100 */
[----:B------:R-:W-:Y:S01]  /*d790*/  FFMA.FTZ R36, R21, R27, R4 ;  /* 0x0000001b15247223 */ /* 0x000fe20000010004 */
[----:B------:R-:W-:Y:S02]  /*d7a0*/  HADD2.F32 R20, -RZ, R24.H1_H1 ;  /* 0x30000018ff147230 */ /* 0x000fe40000004100 */
[----:B------:R-:W-:Y:S02]  /*d7b0*/  HADD2.F32 R6, -RZ, R6.H0_H0 ;  /* 0x20000006ff067230 */ /* 0x000fe40000004100 */
[C---:B------:R-:W-:Y:S01]  /*d7c0*/  FMUL.FTZ R21, R5.reuse, R30 ;  /* 0x0000001e05157220 */ /* 0x040fe20000410000 */
[----:B------:R-:W-:Y:S02]  /*d7d0*/  HADD2.F32 R24, -RZ, R24.H0_H0 ;  /* 0x20000018ff187230 */ /* 0x000fe40000004100 */
[-C--:B------:R-:W-:Y:S01]  /*d7e0*/  FMUL.FTZ R27, R5, R20.reuse ;  /* 0x00000014051b7220 */ /* 0x080fe20000410000 */
[----:B------:R-:W-:Y:S02]  /*d7f0*/  HADD2.F32 R26, -RZ, R26.H0_H0 ;  /* 0x2000001aff1a7230 */ /* 0x000fe40000004100 */
[----:B------:R-:W-:Y:S01]  /*d800*/  FFMA.FTZ R39, R6, R20, -R21 ;  /* 0x0000001406277223 */ /* 0x000fe20000010815 */
[--C-:B------:R-:W-:Y:S01]  /*d810*/  HADD2.F32 R4, -RZ, R25.reuse.H1_H1 ;  /* 0x30000019ff047230 */ /* 0x100fe20000004100 */
[----:B------:R-:W-:Y:S01]  /*d820*/  F2FP.F16.E4M3.UNPACK_B R5, R10.H1 ;  /* 0x0000000aff05723e */ /* 0x000fe200030006ff */
[----:B------:R-:W-:-:S02]  /*d830*/  HADD2.F32 R25, -RZ, R25.H0_H0 ;  /* 0x20000019ff197230 */ /* 0x000fc40000004100 */
[----:B------:R-:W-:Y:S01]  /*d840*/  FFMA.FTZ R30, R6, R30, R27 ;  /* 0x0000001e061e7223 */ /* 0x000fe2000001001b */
[C---:B------:R-:W-:Y:S01]  /*d850*/  FMUL.FTZ R20, R4.reuse, R26 ;  /* 0x0000001a04147220 */ /* 0x040fe20000410000 */
[----:B------:R-:W-:Y:S01]  /*d860*/  FMUL.FTZ R21, R4, R24 ;  /* 0x0000001804157220 */ /* 0x000fe20000410000 */
[----:B------:R-:W-:Y:S01]  /*d870*/  F2FP.F16.E4M3.UNPACK_B R4, R14.H1 ;  /* 0x0000000eff04723e */ /* 0x000fe200030006ff */
[--C-:B------:R-:W-:Y:S02]  /*d880*/  HADD2.F32 R6, -RZ, R5.reuse.H0_H0 ;  /* 0x20000005ff067230 */ /* 0x100fe40000004100 */
[C---:B------:R-:W-:Y:S01]  /*d890*/  FFMA.FTZ R27, R25.reuse, R24, -R20 ;  /* 0x00000018191b7223 */ /* 0x040fe20000010814 */
[----:B------:R-:W-:Y:S02]  /*d8a0*/  HADD2.F32 R20, -RZ, R5.H1_H1 ;  /* 0x30000005ff147230 */ /* 0x000fe40000004100 */
[----:B------:R-:W-:Y:S01]  /*d8b0*/  FFMA.FTZ R26, R25, R26, R21 ;  /* 0x0000001a191a7223 */ /* 0x000fe20000010015 */
[----:B------:R-:W-:-:S02]  /*d8c0*/  HADD2.F32 R24, -RZ, R4.H1_H1 ;  /* 0x30000004ff187230 */ /* 0x000fc40000004100 */
[----:B------:R-:W-:Y:S02]  /*d8d0*/  HADD2.F32 R5, -RZ, R7.H1_H1 ;  /* 0x30000007ff057230 */ /* 0x000fe40000004100 */
[----:B------:R-:W-:Y:S02]  /*d8e0*/  HADD2.F32 R21, -RZ, R4.H0_H0 ;  /* 0x20000004ff157230 */ /* 0x000fe40000004100 */
[----:B------:R-:W-:Y:S02]  /*d8f0*/  HADD2.F32 R4, -RZ, R15.H1_H1 ;  /* 0x3000000fff047230 */ /* 0x000fe40000004100 */
[C---:B------:R-:W-:Y:S01]  /*d900*/  FMUL.FTZ R42, R5.reuse, R24 ;  /* 0x00000018052a7220 */ /* 0x040fe20000410000 */
[----:B------:R-:W-:Y:S02]  /*d910*/  HADD2.F32 R7, -RZ, R7.H0_H0 ;  /* 0x20000007ff077230 */ /* 0x000fe40000004100 */
[----:B------:R-:W-:Y:S01]  /*d920*/  FMUL.FTZ R5, R5, R20 ;  /* 0x0000001405057220 */ /* 0x000fe20000410000 */
[----:B------:R-:W-:-:S02]  /*d930*/  HADD2.F32 R15, -RZ, R15.H0_H0 ;  /* 0x2000000fff0f7230 */ /* 0x000fc40000004100 */
[CC--:B------:R-:W-:Y:S01]  /*d940*/  FMUL.FTZ R40, R4.reuse, R21.reuse ;  /* 0x0000001504287220 */ /* 0x0c0fe20000410000 */
[----:B------:R-:W-:Y:S01]  /*d950*/  FMUL.FTZ R4, R4, R6 ;  /* 0x0000000604047220 */ /* 0x000fe20000410000 */
[C---:B------:R-:W-:Y:S01]  /*d960*/  FFMA.FTZ R42, R7.reuse, R20, -R42 ;  /* 0x00000014072a7223 */ /* 0x040fe2000001082a */
[----:B------:R-:W-:Y:S01]  /*d970*/  FFMA.FTZ R5, R7, R24, R5 ;  /* 0x0000001807057223 */ /* 0x000fe20000010005 */
[C---:B------:R-:W-:Y:S01]  /*d980*/  FFMA.FTZ R7, R15.reuse, R6, -R40 ;  /* 0x000000060f077223 */ /* 0x040fe20000010828 */
[----:B------:R-:W-:Y:S01]  /*d990*/  FFMA.FTZ R20, R15, R21, R4 ;  /* 0x000000150f147223 */ /* 0x000fe20000010004 */
[----:B------:R-:W-:Y:S02]  /*d9a0*/  F2FP.SATFINITE.E4M3.F32.PACK_AB_MERGE_C R4, R37, R34, RZ ;  /* 0x000000222504723e */ /* 0x000fe400048070ff */
[----:B------:R-:W-:Y:S02]  /*d9b0*/  F2FP.SATFINITE.E4M3.F32.PACK_AB_MERGE_C R6, R30, R39, RZ ;  /* 0x000000271e06723e */ /* 0x000fe400048070ff */
[----:B------:R-:W-:-:S02]  /*d9c0*/  F2FP.SATFINITE.E4M3.F32.PACK_AB_MERGE_C R42, R5, R42, RZ ;  /* 0x0000002a052a723e */ /* 0x000fc400048070ff */
[----:B------:R-:W-:Y:S02]  /*d9d0*/  F2FP.SATFINITE.E4M3.F32.PACK_AB_MERGE_C R4, R32, R33, R4 ;  /* 0x000000212004723e */ /* 0x000fe40004807004 */
[----:B------:R-:W-:Y:S02]  /*d9e0*/  F2FP.SATFINITE.E4M3.F32.PACK_AB_MERGE_C R5, R36, R31, R35 ;  /* 0x0000001f2405723e */ /* 0x000fe40004807023 */
[----:B------:R-:W-:Y:S02]  /*d9f0*/  F2FP.SATFINITE.E4M3.F32.PACK_AB_MERGE_C R6, R26, R27, R6 ;  /* 0x0000001b1a06723e */ /* 0x000fe40004807006 */
[----:B------:R-:W-:-:S05]  /*da00*/  F2FP.SATFINITE.E4M3.F32.PACK_AB_MERGE_C R7, R20, R7, R42 ;  /* 0x000000071407723e */ /* 0x000fca000480702a */
[----:B------:R1:W-:Y:S02]  /*da10*/  STS.128 [R41+0x20400], R4 ;  /* 0x0204000429007388 */ /* 0x0003e40000000c00 */
.L_x_456:
[----:B------:R-:W-:Y:S05]  /*da20*/  BSYNC B2 ;  /* 0x0000000000027941 */ /* 0x000fea0003800000 */
.L_x_455:
[----:B------:R-:W-:Y:S05]  /*da30*/  @P1 BRA `(.L_x_454) ;  /* 0x0000000400681947 */ /* 0x000fea0003800000 */
[----:B-1---5:R-:W1:Y:S01]  /*da40*/  LDS.128 R4, [R41+0x24400] ;  /* 0x0244000029047984 */ /* 0x022e620000000c00 */
        /* <DEDUP_REMOVED lines=61> */
[-C--:B------:R-:W-:Y:S01]  /*de20*/  FMUL.FTZ R21, R4, R24.reuse ;  /* 0x0000001804157220 */ /* 0x080fe20000410000 */
        /* <DEDUP_REMOVED lines=27> */
.L_x_454:
[----:B------:R-:W-:Y:S05]  /*dfe0*/  BSYNC B1 ;  /* 0x0000000000017941 */ /* 0x000fea0003800000 */
.L_x_453:
[----:B-12---:R-:W-:Y:S01]  /*dff0*/  VIADD R4, R23, 0x20 ;  /* 0x0000002017047836 */ /* 0x006fe20000000000 */
[----:B------:R-:W-:Y:S04]  /*e000*/  BSSY B1, `(.L_x_457) ;  /* 0x00000bf000017945 */ /* 0x000fe80003800000 */
[----:B------:R-:W-:-:S13]  /*e010*/  ISETP.GE.AND P0, PT, R4, R0, PT ;  /* 0x000000000400720c */ /* 0x000fda0003f06270 */
[----:B------:R-:W-:Y:S05]  /*e020*/  @P0 BRA `(.L_x_458) ;  /* 0x0000000800f00947 */ /* 0x000fea0003800000 */
        /* <DEDUP_REMOVED lines=8> */
[-C--:B------:R-:W-:Y:S02]  /*e0b0*/  F2FP.F16.E4M3.UNPACK_B R31, R12.reuse ;  /* 0x0000000cff1f723e */ /* 0x080fe400020006ff */
[----:B------:R-:W-:Y:S01]  /*e0c0*/  F2FP.F16.E4M3.UNPACK_B R34, R12.H1 ;  /* 0x0000000cff22723e */ /* 0x000fe200030006ff */
[----:B------:R-:W-:Y:S01]  /*e0d0*/  HADD2.F32 R26, -RZ, R30.H1_H1 ;  /* 0x3000001eff1a7230 */ /* 0x000fe20000004100 */
[----:B------:R-:W-:Y:S01]  /*e0e0*/  F2FP.F16.E4M3.UNPACK_B R38, R14 ;  /* 0x0000000eff26723e */ /* 0x000fe200020006ff */
[----:B------:R-:W-:Y:S02]  /*e0f0*/  HADD2.F32 R32, -RZ, R31.H1_H1 ;  /* 0x3000001fff207230 */ /* 0x000fe40000004100 */
[----:B------:R-:W-:-:S02]  /*e100*/  HADD2.F32 R36, -RZ, R34.H1_H1 ;  /* 0x30000022ff247230 */ /* 0x000fc40000004100 */
[----:B0-----:R-:W-:Y:S02]  /*e110*/  HADD2.F32 R37, -RZ, R34.H0_H0 ;  /* 0x20000022ff257230 */ /* 0x001fe40000004100 */
[--C-:B------:R-:W-:Y:S02]  /*e120*/  HADD2.F32 R40, -RZ, R38.reuse.H1_H1 ;  /* 0x30000026ff287230 */ /* 0x100fe40000004100 */
[----:B------:R-:W-:Y:S01]  /*e130*/  HADD2.F32 R39, -RZ, R38.H0_H0 ;  /* 0x20000026ff277230 */ /* 0x000fe20000004100 */
[----:B------:R-:W-:-:S05]  /*e140*/  F2FP.F16.E4M3.UNPACK_B R38, R14.H1 ;  /* 0x0000000eff26723e */ /* 0x000fca00030006ff */
[--C-:B------:R-:W-:Y:S02]  /*e150*/  HADD2.F32 R43, -RZ, R38.reuse.H1_H1 ;  /* 0x30000026ff2b7230 */ /* 0x100fe40000004100 */
        /* <DEDUP_REMOVED lines=9> */
[-C--:B------:R-:W-:Y:S01]  /*e1f0*/  FMUL.FTZ R5, R32, R15.reuse ;  /* 0x0000000f20057220 */ /* 0x080fe20000410000 */
[C---:B------:R-:W-:Y:S01]  /*e200*/  FMUL.FTZ R27, R26.reuse, R15 ;  /* 0x0000000f1a1b7220 */ /* 0x040fe20000410000 */
[-C--:B------:R-:W-:Y:S02]  /*e210*/  F2FP.F16.E4M3.UNPACK_B R15, R7.reuse ;  /* 0x00000007ff0f723e */ /* 0x080fe400020006ff */
[-C--:B------:R-:W-:Y:S01]  /*e220*/  FFMA.FTZ R26, R26, R20.reuse, -R5 ;  /* 0x000000141a1a7223 */ /* 0x080fe20000010805 */
[----:B------:R-:W-:Y:S01]  /*e230*/  FFMA.FTZ R33, R32, R20, R27 ;  /* 0x0000001420217223 */ /* 0x000fe2000001001b */
[----:B------:R-:W-:Y:S01]  /*e240*/  HADD2.F32 R32, -RZ, R31.H0_H0 ;  /* 0x2000001fff207230 */ /* 0x000fe20000004100 */
[----:B------:R-:W-:Y:S01]  /*e250*/  F2FP.F16.E4M3.UNPACK_B R7, R7.H1 ;  /* 0x00000007ff07723e */ /* 0x000fe200030006ff */
[----:B------:R-:W-:-:S02]  /*e260*/  HADD2.F32 R5, -RZ, R4.H1_H1 ;  /* 0x30000004ff057230 */ /* 0x000fc40000004100 */
[----:B------:R-:W-:Y:S01]  /*e270*/  HADD2.F32 R20, -RZ, R30.H0_H0 ;  /* 0x2000001eff147230 */ /* 0x000fe20000004100 */
[----:B------:R-:W-:Y:S01]  /*e280*/  F2FP.F16.E4M3.UNPACK_B R30, R9.H1 ;  /* 0x00000009ff1e723e */ /* 0x000fe200030006ff */
[----:B------:R-:W-:Y:S02]  /*e290*/  HADD2.F32 R4, -RZ, R4.H0_H0 ;  /* 0x20000004ff047230 */ /* 0x000fe40000004100 */
[-C--:B------:R-:W-:Y:S01]  /*e2a0*/  FMUL.FTZ R27, R32, R5.reuse ;  /* 0x00000005201b7220 */ /* 0x080fe20000410000 */
[C---:B------:R-:W-:Y:S01]  /*e2b0*/  FMUL.FTZ R31, R20.reuse, R5 ;  /* 0x00000005141f7220 */ /* 0x040fe20000410000 */
[--C-:B------:R-:W-:Y:S02]  /*e2c0*/  HADD2.F32 R5, -RZ, R24.reuse.H1_H1 ;  /* 0x30000018ff057230 */ /* 0x100fe40000004100 */
[-C--:B------:R-:W-:Y:S01]  /*e2d0*/  FFMA.FTZ R27, R20, R4.reuse, -R27 ;  /* 0x00000004141b7223 */ /* 0x080fe2000001081b */
[----:B------:R-:W-:Y:S02]  /*e2e0*/  HADD2.F32 R24, -RZ, R24.H0_H0 ;  /* 0x20000018ff187230 */ /* 0x000fe40000004100 */
[----:B------:R-:W-:Y:S01]  /*e2f0*/  FFMA.FTZ R20, R32, R4, R31 ;  /* 0x0000000420147223 */ /* 0x000fe2000001001f */
[----:B------:R-:W-:-:S02]  /*e300*/  HADD2.F32 R32, -RZ, R30.H1_H1 ;  /* 0x3000001eff207230 */ /* 0x000fc40000004100 */
[-C--:B------:R-:W-:Y:S01]  /*e310*/  FMUL.FTZ R31, R36, R5.reuse ;  /* 0x00000005241f7220 */ /* 0x080fe20000410000 */
[--C-:B------:R-:W-:Y:S02]  /*e320*/  HADD2.F32 R4, -RZ, R21.reuse.H1_H1 ;  /* 0x30000015ff047230 */ /* 0x100fe40000004100 */
[----:B------:R-:W-:Y:S02]  /*e330*/  HADD2.F32 R35, -RZ, R30.H0_H0 ;  /* 0x2000001eff237230 */ /* 0x000fe40000004100 */
[C---:B------:R-:W-:Y:S01]  /*e340*/  FMUL.FTZ R5, R32.reuse, R5 ;  /* 0x0000000520057220 */ /* 0x040fe20000410000 */
[----:B------:R-:W-:Y:S01]  /*e350*/  FFMA.FTZ R31, R32, R24, -R31 ;  /* 0x00000018201f7223 */ /* 0x000fe2000001081f */
[----:B------:R-:W-:Y:S02]  /*e360*/  HADD2.F32 R21, -RZ, R21.H0_H0 ;  /* 0x20000015ff157230 */ /* 0x000fe40000004100 */
[----:B------:R-:W-:Y:S01]  /*e370*/  FMUL.FTZ R30, R37, R4 ;  /* 0x00000004251e7220 */ /* 0x000fe20000410000 */
[----:B------:R-:W-:Y:S01]  /*e380*/  F2FP.F16.E4M3.UNPACK_B R32, R10 ;  /* 0x0000000aff20723e */ /* 0x000fe200020006ff */
[C---:B------:R-:W-:Y:S01]  /*e390*/  FMUL.FTZ R4, R35.reuse, R4 ;  /* 0x0000000423047220 */ /* 0x040fe20000410000 */
[----:B------:R-:W-:Y:S01]  /*e3a0*/  FFMA.FTZ R24, R36, R24, R5 ;  /* 0x0000001824187223 */ /* 0x000fe20000010005 */
[----:B------:R-:W-:Y:S01]  /*e3b0*/  FFMA.FTZ R30, R35, R21, -R30 ;  /* 0x00000015231e7223 */ /* 0x000fe2000001081e */
[----:B------:R-:W-:-:S02]  /*e3c0*/  HADD2.F32 R5, -RZ, R6.H1_H1 ;  /* 0x30000006ff057230 */ /* 0x000fc40000004100 */
[----:B------:R-:W-:Y:S01]  /*e3d0*/  FFMA.FTZ R21, R37, R21, R4 ;  /* 0x0000001525157223 */ /* 0x000fe20000010004 */
[--C-:B------:R-:W-:Y:S01]  /*e3e0*/  HADD2.F32 R34, -RZ, R32.reuse.H1_H1 ;  /* 0x30000020ff227230 */ /* 0x100fe20000004100 */
[----:B------:R-:W-:Y:S01]  /*e3f0*/  F2FP.F16.E4M3.UNPACK_B R36, R10.H1 ;  /* 0x0000000aff24723e */ /* 0x000fe200030006ff */
[--C-:B------:R-:W-:Y:S02]  /*e400*/  HADD2.F32 R4, -RZ, R25.reuse.H1_H1 ;  /* 0x30000019ff047230 */ /* 0x100fe40000004100 */
[-C--:B------:R-:W-:Y:S01]  /*e410*/  FMUL.FTZ R35, R40, R5.reuse ;  /* 0x0000000528237220 */ /* 0x080fe20000410000 */
[----:B------:R-:W-:Y:S02]  /*e420*/  HADD2.F32 R37, -RZ, R32.H0_H0 ;  /* 0x20000020ff257230 */ /* 0x000fe40000004100 */
[----:B------:R-:W-:Y:S01]  /*e430*/  FMUL.FTZ R5, R34, R5 ;  /* 0x0000000522057220 */ /* 0x000fe20000410000 */
[----:B------:R-:W-:Y:S02]  /*e440*/  HADD2.F32 R6, -RZ, R6.H0_H0 ;  /* 0x20000006ff067230 */ /* 0x000fe40000004100 */
[----:B------:R-:W-:Y:S01]  /*e450*/  FMUL.FTZ R32, R39, R4 ;  /* 0x0000000427207220 */ /* 0x000fe20000410000 */
[----:B------:R-:W-:-:S02]  /*e460*/  HADD2.F32 R25, -RZ, R25.H0_H0 ;  /* 0x20000019ff197230 */ /* 0x000fc40000004100 */
[C---:B------:R-:W-:Y:S01]  /*e470*/  FMUL.FTZ R4, R37.reuse, R4 ;  /* 0x0000000425047220 */ /* 0x040fe20000410000 */
[----:B------:R-:W-:Y:S01]  /*e480*/  F2FP.SATFINITE.E4M3.F32.PACK_AB_MERGE_C R24, R24, R31, RZ ;  /* 0x0000001f1818723e */ /* 0x000fe200048070ff */
[-C--:B------:R-:W-:Y:S01]  /*e490*/  FFMA.FTZ R35, R34, R6.reuse, -R35 ;  /* 0x0000000622237223 */ /* 0x080fe20000010823 */
[----:B------:R-:W-:Y:S01]  /*e4a0*/  FFMA.FTZ R34, R40, R6, R5 ;  /* 0x0000000628227223 */ /* 0x000fe20000010005 */
[-C--:B------:R-:W-:Y:S01]  /*e4b0*/  FFMA.FTZ R6, R37, R25.reuse, -R32 ;  /* 0x0000001925067223 */ /* 0x080fe20000010820 */
[----:B------:R-:W-:Y:S01]  /*e4c0*/  FFMA.FTZ R25, R39, R25, R4 ;  /* 0x0000001927197223 */ /* 0x000fe20000010004 */
[----:B------:R-:W-:Y:S02]  /*e4d0*/  HADD2.F32 R39, -RZ, R36.H1_H1 ;  /* 0x30000024ff277230 */ /* 0x000fe40000004100 */
[----:B------:R-:W-:Y:S01]  /*e4e0*/  HADD2.F32 R5, -RZ, R7.H1_H1 ;  /* 0x30000007ff057230 */ /* 0x000fe20000004100 */
[----:B------:R-:W-:Y:S01]  /*e4f0*/  F2FP.SATFINITE.E4M3.F32.PACK_AB_MERGE_C R34, R34, R35, RZ ;  /* 0x000000232222723e */ /* 0x000fe200048070ff */
[----:B------:R-:W-:-:S02]  /*e500*/  HADD2.F32 R4, -RZ, R15.H1_H1 ;  /* 0x3000000fff047230 */ /* 0x000fc40000004100 */
[----:B------:R-:W-:Y:S02]  /*e510*/  HADD2.F32 R37, -RZ, R36.H0_H0 ;  /* 0x20000024ff257230 */ /* 0x000fe40000004100 */
[-C--:B------:R-:W-:Y:S01]  /*e520*/  FMUL.FTZ R36, R43, R5.reuse ;  /* 0x000000052b247220 */ /* 0x080fe20000410000 */
[----:B------:R-:W-:Y:S02]  /*e530*/  HADD2.F32 R7, -RZ, R7.H0_H0 ;  /* 0x20000007ff077230 */ /* 0x000fe40000004100 */
        /* <DEDUP_REMOVED lines=9> */
[----:B------:R-:W-:Y:S02]  /*e5d0*/  F2FP.SATFINITE.E4M3.F32.PACK_AB_MERGE_C R36, R5, R36, RZ ;  /* 0x000000240524723e */ /* 0x000fe400048070ff */
[----:B------:R-:W-:Y:S02]  /*e5e0*/  F2FP.SATFINITE.E4M3.F32.PACK_AB_MERGE_C R4, R20, R27, R4 ;  /* 0x0000001b1404723e */ /* 0x000fe40004807004 */
[----:B------:R-:W-:Y:S02]  /*e5f0*/  F2FP.SATFINITE.E4M3.F32.PACK_AB_MERGE_C R5, R21, R30, R24 ;  /* 0x0000001e1505723e */ /* 0x000fe40004807018 */
[----:B------:R-:W-:Y:S02]  /*e600*/  F2FP.SATFINITE.E4M3.F32.PACK_AB_MERGE_C R6, R25, R6, R34 ;  /* 0x000000061906723e */ /* 0x000fe40004807022 */
[----:B------:R-:W-:-:S05]  /*e610*/  F2FP.SATFINITE.E4M3.F32.PACK_AB_MERGE_C R7, R32, R7, R36 ;  /* 0x000000072007723e */ /* 0x000fca0004807024 */
[----:B------:R1:W-:Y:S02]  /*e620*/  STS.128 [R42+0x21400], R4 ;  /* 0x021400042a007388 */ /* 0x0003e40000000c00 */
.L_x_460:
[----:B------:R-:W-:Y:S05]  /*e630*/  BSYNC B2 ;  /* 0x0000000000027941 */ /* 0x000fea0003800000 */
.L_x_459:
[----:B------:R-:W-:Y:S05]  /*e640*/  @P1 BRA `(.L_x_458) ;  /* 0x0000000400681947 */ /* 0x000fea0003800000 */
[----:B-1---5:R-:W1:Y:S01]  /*e650*/  LDS.128 R4, [R42+0x25400] ;  /* 0x025400002a047984 */ /* 0x022e620000000c00 */
        /* <DEDUP_REMOVED lines=89> */
.L_x_458:
[----:B------:R-:W-:Y:S05]  /*ebf0*/  BSYNC B1 ;  /* 0x0000000000017941 */ /* 0x000fea0003800000 */
.L_x_457:
[----:B-12---:R-:W-:Y:S01]  /*ec00*/  IADD3 R4, R23, 0x40, RZ ;  /* 0x0000004017047810 */ /* 0x006fe20007ffe0ff */
[----:B------:R-:W-:Y:S03]  /*ec10*/  BSSY B1, `(.L_x_461) ;  /* 0x00000bf000017945 */ /* 0x000fe60003800000 */
[----:B------:R-:W-:-:S13]  /*ec20*/  ISETP.GE.AND P0, PT, R4, R0, PT ;  /* 0x000000000400720c */ /* 0x000fda0003f06270 */
[----:B------:R-:W-:Y:S05]  /*ec30*/  @P0 BRA `(.L_x_462) ;  /* 0x0000000800f00947 */ /* 0x000fea0003800000 */
[----:B-----5:R1:W5:Y:S01]  /*ec40*/  LDL R42, [R1+0x34] ;  /* 0x00003400012a7983 */ /* 0x0203620000100800 */
        /* <DEDUP_REMOVED lines=95> */
.L_x_464:
[----:B------:R-:W-:Y:S05]  /*f240*/  BSYNC B2 ;  /* 0x0000000000027941 */ /* 0x000fea0003800000 */
.L_x_463:
        /* <DEDUP_REMOVED lines=91> */
.L_x_462:
[----:B------:R-:W-:Y:S05]  /*f800*/  BSYNC B1 ;  /* 0x0000000000017941 */ /* 0x000fea0003800000 */
.L_x_461:
[----:B-12---:R-:W-:-:S05]  /*f810*/  VIADD R4, R23, 0x60 ;  /* 0x0000006017047836 */ /* 0x006fca0000000000 */
        /* <DEDUP_REMOVED lines=9> */
[-C--:B------:R-:W-:Y:S02]  /*f8b0*/  F2FP.F16.E4M3.UNPACK_B R31, R12.reuse ;  /* 0x0000000cff1f723e */ /* 0x080fe400020006ff */
[----:B------:R-:W-:Y:S02]  /*f8c0*/  F2FP.F16.E4M3.UNPACK_B R30, R9 ;  /* 0x00000009ff1e723e */ /* 0x000fe400020006ff */
[----:B------:R-:W-:Y:S01]  /*f8d0*/  F2FP.F16.E4M3.UNPACK_B R32, R12.H1 ;  /* 0x0000000cff20723e */ /* 0x000fe200030006ff */
[----:B------:R-:W-:Y:S02]  /*f8e0*/  HADD2.F32 R33, -RZ, R31.H1_H1 ;  /* 0x3000001fff217230 */ /* 0x000fe40000004100 */
[--C-:B------:R-:W-:Y:S02]  /*f8f0*/  HADD2.F32 R27, -RZ, R30.reuse.H1_H1 ;  /* 0x3000001eff1b7230 */ /* 0x100fe40000004100 */
[----:B------:R-:W-:-:S02]  /*f900*/  HADD2.F32 R30, -RZ, R30.H0_H0 ;  /* 0x2000001eff1e7230 */ /* 0x000fc40000004100 */
[----:B------:R-:W-:Y:S01]  /*f910*/  HADD2.F32 R34, -RZ, R31.H0_H0 ;  /* 0x2000001fff227230 */ /* 0x000fe20000004100 */
[----:B------:R-:W-:Y:S02]  /*f920*/  F2FP.F16.E4M3.UNPACK_B R31, R9.H1 ;  /* 0x00000009ff1f723e */ /* 0x000fe400030006ff */
[----:B-1----:R-:W-:Y:S02]  /*f930*/  F2FP.F16.E4M3.UNPACK_B R0, R4.H1 ;  /* 0x00000004ff00723e */ /* 0x002fe400030006ff */
        /* <DEDUP_REMOVED lines=9> */
[----:B------:R-:W-:Y:S02]  /*f9d0*/  F2FP.F16.E4M3.UNPACK_B R25, R7 ;  /* 0x00000007ff19723e */ /* 0x000fe400020006ff */
[-C--:B------:R-:W-:Y:S01]  /*f9e0*/  FFMA.FTZ R26, R27, R15.reuse, -R6 ;  /* 0x0000000f1b1a7223 */ /* 0x080fe20000010806 */
[----:B------:R-:W-:Y:S01]  /*f9f0*/  FFMA.FTZ R27, R33, R15, R0 ;  /* 0x0000000f211b7223 */ /* 0x000fe20000010000 */
[--C-:B------:R-:W-:Y:S01]  /*fa00*/  HADD2.F32 R0, -RZ, R4.reuse.H1_H1 ;  /* 0x30000004ff007230 */ /* 0x100fe20000004100 */
[----:B------:R-:W-:Y:S01]  /*fa10*/  F2FP.F16.E4M3.UNPACK_B R7, R7.H1 ;  /* 0x00000007ff07723e */ /* 0x000fe200030006ff */
[----:B------:R-:W-:-:S02]  /*fa20*/  HADD2.F32 R4, -RZ, R4.H0_H0 ;  /* 0x20000004ff047230 */ /* 0x000fc40000004100 */
[----:B------:R-:W-:Y:S02]  /*fa30*/  HADD2.F32 R33, -RZ, R32.H1_H1 ;  /* 0x30000020ff217230 */ /* 0x000fe40000004100 */
[-C--:B------:R-:W-:Y:S01]  /*fa40*/  FMUL.FTZ R15, R30, R0.reuse ;  /* 0x000000001e0f7220 */ /* 0x080fe20000410000 */
[C---:B------:R-:W-:Y:S01]  /*fa50*/  FMUL.FTZ R9, R34.reuse, R0 ;  /* 0x0000000022097220 */ /* 0x040fe20000410000 */
[----:B------:R-:W-:Y:S02]  /*fa60*/  HADD2.F32 R6, -RZ, R5.H1_H1 ;  /* 0x30000005ff067230 */ /* 0x000fe40000004100 */
[-C--:B------:R-:W-:Y:S01]  /*fa70*/  FFMA.FTZ R12, R34, R4.reuse, R15 ;  /* 0x00000004220c7223 */ /* 0x080fe2000001000f */
[----:B------:R-:W-:Y:S02]  /*fa80*/  HADD2.F32 R15, -RZ, R31.H1_H1 ;  /* 0x3000001fff0f7230 */ /* 0x000fe40000004100 */
[----:B------:R-:W-:Y:S01]  /*fa90*/  FFMA.FTZ R9, R30, R4, -R9 ;  /* 0x000000041e097223 */ /* 0x000fe20000010809 */
[----:B------:R-:W-:-:S02]  /*faa0*/  HADD2.F32 R5, -RZ, R5.H0_H0 ;  /* 0x20000005ff057230 */ /* 0x000fc40000004100 */
[-C--:B------:R-:W-:Y:S01]  /*fab0*/  FMUL.FTZ R4, R33, R6.reuse ;  /* 0x0000000621047220 */ /* 0x080fe20000410000 */
[----:B------:R-:W-:Y:S02]  /*fac0*/  HADD2.F32 R32, -RZ, R32.H0_H0 ;  /* 0x20000020ff207230 */ /* 0x000fe40000004100 */
[C---:B------:R-:W-:Y:S01]  /*fad0*/  FMUL.FTZ R30, R15.reuse, R6 ;  /* 0x000000060f1e7220 */ /* 0x040fe20000410000 */
[--C-:B------:R-:W-:Y:S02]  /*fae0*/  HADD2.F32 R0, -RZ, R20.reuse.H1_H1 ;  /* 0x30000014ff007230 */ /* 0x100fe40000004100 */
[-C--:B------:R-:W-:Y:S01]  /*faf0*/  FFMA.FTZ R6, R15, R5.reuse, -R4 ;  /* 0x000000050f067223 */ /* 0x080fe20000010804 */
[----:B------:R-:W-:Y:S02]  /*fb00*/  HADD2.F32 R4, -RZ, R31.H0_H0 ;  /* 0x2000001fff047230 */ /* 0x000fe40000004100 */
[----:B------:R-:W-:Y:S01]  /*fb10*/  FFMA.FTZ R33, R33, R5, R30 ;  /* 0x0000000521217223 */ /* 0x000fe2000001001e */
[----:B------:R-:W-:-:S02]  /*fb20*/  HADD2.F32 R20, -RZ, R20.H0_H0 ;  /* 0x20000014ff147230 */ /* 0x000fc40000004100 */
[----:B------:R-:W-:Y:S01]  /*fb30*/  FMUL.FTZ R15, R32, R0 ;  /* 0x00000000200f7220 */ /* 0x000fe20000410000 */
[----:B------:R-:W-:Y:S01]  /*fb40*/  F2FP.F16.E4M3.UNPACK_B R34, R14 ;  /* 0x0000000eff22723e */ /* 0x000fe200020006ff */
[C---:B------:R-:W-:Y:S01]  /*fb50*/  FMUL.FTZ R31, R4.reuse, R0 ;  /* 0x00000000041f7220 */ /* 0x040fe20000410000 */
[----:B------:R-:W-:Y:S01]  /*fb60*/  F2FP.F16.E4M3.UNPACK_B R30, R10 ;  /* 0x0000000aff1e723e */ /* 0x000fe200020006ff */
[-C--:B------:R-:W-:Y:S01]  /*fb70*/  FFMA.FTZ R5, R4, R20.reuse, -R15 ;  /* 0x0000001404057223 */ /* 0x080fe2000001080f */
[----:B------:R-:W-:Y:S02]  /*fb80*/  HADD2.F32 R4, -RZ, R24.H1_H1 ;  /* 0x30000018ff047230 */ /* 0x000fe40000004100 */
[----:B------:R-:W-:Y:S01]  /*fb90*/  FFMA.FTZ R20, R32, R20, R31 ;  /* 0x0000001420147223 */ /* 0x000fe2000001001f */
[----:B------:R-:W-:Y:S01]  /*fba0*/  HADD2.F32 R36, -RZ, R34.H1_H1 ;  /* 0x30000022ff247230 */ /* 0x000fe20000004100 */
[----:B------:R-:W-:Y:S01]  /*fbb0*/  F2FP.F16.E4M3.UNPACK_B R14, R14.H1 ;  /* 0x0000000eff0e723e */ /* 0x000fe200030006ff */
[----:B------:R-:W-:Y:S01]  /*fbc0*/  HADD2.F32 R32, -RZ, R30.H1_H1 ;  /* 0x3000001eff207230 */ /* 0x000fe20000004100 */
[----:B------:R-:W-:Y:S01]  /*fbd0*/  F2FP.SATFINITE.E4M3.F32.PACK_AB_MERGE_C R6, R33, R6, RZ ;  /* 0x000000062106723e */ /* 0x000fe200048070ff */
[----:B0-----:R-:W-:-:S02]  /*fbe0*/  HADD2.F32 R37, -RZ, R34.H0_H0 ;  /* 0x20000022ff257230 */ /* 0x001fc40000004100 */
[-C--:B------:R-:W-:Y:S01]  /*fbf0*/  FMUL.FTZ R15, R36, R4.reuse ;  /* 0x00000004240f7220 */ /* 0x080fe20000410000 */
[--C-:B------:R-:W-:Y:S02]  /*fc00*/  HADD2.F32 R0, -RZ, R21.reuse.H1_H1 ;  /* 0x30000015ff007230 */ /* 0x100fe40000004100 */
[----:B------:R-:W-:Y:S01]  /*fc10*/  FMUL.FTZ R31, R32, R4 ;  /* 0x00000004201f7220 */ /* 0x000fe20000410000 */
[----:B------:R-:W-:Y:S01]  /*fc20*/  HADD2.F32 R35, -RZ, R30.H0_H0 ;  /* 0x2000001eff237230 */ /* 0x000fe20000004100 */
[----:B------:R-:W-:Y:S01]  /*fc30*/  F2FP.F16.E4M3.UNPACK_B R30, R10.H1 ;  /* 0x0000000aff1e723e */ /* 0x000fe200030006ff */
[----:B------:R-:W-:Y:S02]  /*fc40*/  HADD2.F32 R24, -RZ, R24.H0_H0 ;  /* 0x20000018ff187230 */ /* 0x000fe40000004100 */
[-C--:B------:R-:W-:Y:S01]  /*fc50*/  FMUL.FTZ R4, R37, R0.reuse ;  /* 0x0000000025047220 */ /* 0x080fe20000410000 */
[----:B------:R-:W-:Y:S02]  /*fc60*/  HADD2.F32 R21, -RZ, R21.H0_H0 ;  /* 0x20000015ff157230 */ /* 0x000fe40000004100 */
[----:B------:R-:W-:Y:S01]  /*fc70*/  FMUL.FTZ R0, R35, R0 ;  /* 0x0000000023007220 */ /* 0x000fe20000410000 */
[----:B------:R-:W-:-:S02]  /*fc80*/  HADD2.F32 R39, -RZ, R14.H1_H1 ;  /* 0x3000000eff277230 */ /* 0x000fc40000004100 */
[-C--:B------:R-:W-:Y:S01]  /*fc90*/  FFMA.FTZ R15, R32, R24.reuse, -R15 ;  /* 0x00000018200f7223 */ /* 0x080fe2000001080f */
[----:B------:R-:W-:Y:S01]  /*fca0*/  FFMA.FTZ R24, R36, R24, R31 ;  /* 0x0000001824187223 */ /* 0x000fe2000001001f */
[-C--:B------:R-:W-:Y:S01]  /*fcb0*/  FFMA.FTZ R10, R35, R21.reuse, -R4 ;  /* 0x00000015230a7223 */ /* 0x080fe20000010804 */
[----:B------:R-:W-:Y:S02]  /*fcc0*/  HADD2.F32 R4, -RZ, R7.H1_H1 ;  /* 0x30000007ff047230 */ /* 0x000fe40000004100 */
[----:B------:R-:W-:Y:S01]  /*fcd0*/  FFMA.FTZ R21, R37, R21, R0 ;  /* 0x0000001525157223 */ /* 0x000fe20000010000 */
[----:B------:R-:W-:Y:S01]  /*fce0*/  HADD2.F32 R31, -RZ, R30.H1_H1 ;  /* 0x3000001eff1f7230 */ /* 0x000fe20000004100 */
[----:B------:R-:W-:Y:S01]  /*fcf0*/  F2FP.SATFINITE.E4M3.F32.PACK_AB_MERGE_C R15, R24, R15, RZ ;  /* 0x0000000f180f723e */ /* 0x000fe200048070ff */
[----:B------:R-:W-:Y:S02]  /*fd00*/  HADD2.F32 R37, -RZ, R14.H0_H0 ;  /* 0x2000000eff257230 */ /* 0x000fe40000004100 */
[----:B------:R-:W-:Y:S01]  /*fd10*/  FMUL.FTZ R14, R39, R4 ;  /* 0x00000004270e7220 */ /* 0x000fe20000410000 */
[----:B------:R-:W-:Y:S01]  /*fd20*/  HADD2.F32 R0, -RZ, R25.H1_H1 ;  /* 0x30000019ff007230 */ /* 0x000fe20000004100 */
[----:B------:R-:W-:Y:S01]  /*fd30*/  F2FP.SATFINITE.E4M3.F32.PACK_AB_MERGE_C R5, R20, R5, R6 ;  /* 0x000000051405723e */ /* 0x000fe20004807006 */
[----:B------:R-:W-:Y:S01]  /*fd40*/  HADD2.F32 R7, -RZ, R7.H0_H0 ;  /* 0x20000007ff077230 */ /* 0x000fe20000004100 */
[----:B------:R-:W-:Y:S01]  /*fd50*/  F2FP.SATFINITE.E4M3.F32.PACK_AB_MERGE_C R6, R21, R10, R15 ;  /* 0x0000000a1506723e */ /* 0x000fe2000480700f */
[----:B------:R-:W-:-:S02]  /*fd60*/  HADD2.F32 R35, -RZ, R30.H0_H0 ;  /* 0x2000001eff237230 */ /* 0x000fc40000004100 */
[----:B------:R-:W-:Y:S01]  /*fd70*/  FMUL.FTZ R30, R31, R4 ;  /* 0x000000041f1e7220 */ /* 0x000fe20000410000 */
[----:B------:R-:W-:Y:S02]  /*fd80*/  HADD2.F32 R25, -RZ, R25.H0_H0 ;  /* 0x20000019ff197230 */ /* 0x000fe40000004100 */
[-C--:B------:R-:W-:Y:S01]  /*fd90*/  FMUL.FTZ R4, R37, R0.reuse ;  /* 0x0000000025047220 */ /* 0x080fe20000410000 */
[-C--:B------:R-:W-:Y:S01]  /*fda0*/  FFMA.FTZ R14, R31, R7.reuse, -R14 ;  /* 0x000000071f0e7223 */ /* 0x080fe2000001080e */
[----:B------:R-:W-:Y:S01]  /*fdb0*/  FMUL.FTZ R0, R35, R0 ;  /* 0x0000000023007220 */ /* 0x000fe20000410000 */
[----:B------:R-:W-:Y:S01]  /*fdc0*/  FFMA.FTZ R31, R39, R7, R30 ;  /* 0x00000007271f7223 */ /* 0x000fe2000001001e */
[-C--:B------:R-:W-:Y:S01]  /*fdd0*/  FFMA.FTZ R7, R35, R25.reuse, -R4 ;  /* 0x0000001923077223 */ /* 0x080fe20000010804 */
[----:B------:R-:W-:Y:S01]  /*fde0*/  F2FP.SATFINITE.E4M3.F32.PACK_AB_MERGE_C R4, R27, R26, RZ ;  /* 0x0000001a1b04723e */ /* 0x000fe200048070ff */
[----:B------:R-:W-:Y:S02]  /*fdf0*/  FFMA.FTZ R0, R37, R25, R0 ;  /* 0x0000001925007223 */ /* 0x000fe40000010000 */
[----:B------:R-:W-:-:S02]  /*fe00*/  F2FP.SATFINITE.E4M3.F32.PACK_AB_MERGE_C R14, R31, R14, RZ ;  /* 0x0000000e1f0e723e */ /* 0x000fc400048070ff */
[----:B------:R-:W-:Y:S02]  /*fe10*/  F2FP.SATFINITE.E4M3.F32.PACK_AB_MERGE_C R4, R12, R9, R4 ;  /* 0x000000090c04723e */ /* 0x000fe40004807004 */
[----:B------:R-:W-:-:S05]  /*fe20*/  F2FP.SATFINITE.E4M3.F32.PACK_AB_MERGE_C R7, R0, R7, R14 ;  /* 0x000000070007723e */ /* 0x000fca000480700e */
[----:B------:R1:W-:Y:S02]  /*fe30*/  STS.128 [R38+0x23400], R4 ;  /* 0x0234000426007388 */ /* 0x0003e40000000c00 */
.L_x_467:
[----:B------:R-:W-:Y:S05]  /*fe40*/  BSYNC B1 ;  /* 0x0000000000017941 */ /* 0x000fea0003800000 */
.L_x_466:
[----:B------:R-:W-:Y:S05]  /*fe50*/  @P1 BRA `(.L_x_465) ;  /* 0x0000003c00c01947 */ /* 0x000fea0003800000 */
[----:B-1---5:R-:W1:Y:S01]  /*fe60*/  LDS.128 R4, [R38+0x27400] ;  /* 0x0274000026047984 */ /* 0x022e620000000c00 */
[----:B------:R-:W-:Y:S02]  /*fe70*/  F2FP.F16.E4M3.UNPACK_B R24, R11 ;  /* 0x0000000bff18723e */ /* 0x000fe400020006ff */
[----:B------:R-:W-:Y:S02]  /*fe80*/  F2FP.F16.E4M3.UNPACK_B R21, R3 ;  /* 0x00000003ff15723e */ /* 0x000fe400020006ff */
[-C--:B------:R-:W-:Y:S01]  /*fe90*/  F2FP.F16.E4M3.UNPACK_B R31, R13.reuse ;  /* 0x0000000dff1f723e */ /* 0x080fe200020006ff */
[--C-:B------:R-:W-:Y:S01]  /*fea0*/  HADD2.F32 R25, -RZ, R24.reuse.H1_H1 ;  /* 0x30000018ff197230 */ /* 0x100fe20000004100 */
[----:B------:R-:W-:Y:S01]  /*feb0*/  F2FP.F16.E4M3.UNPACK_B R13, R13.H1 ;  /* 0x0000000dff0d723e */ /* 0x000fe200030006ff */
[----:B------:R-:W-:Y:S02]  /*fec0*/  HADD2.F32 R15, -RZ, R21.H1_H1 ;  /* 0x30000015ff0f7230 */ /* 0x000fe40000004100 */
[----:B------:R-:W-:-:S02]  /*fed0*/  HADD2.F32 R26, -RZ, R24.H0_H0 ;  /* 0x20000018ff1a7230 */ /* 0x000fc40000004100 */
[----:B------:R-:W-:Y:S01]  /*fee0*/  HADD2.F32 R24, -RZ, R21.H0_H0 ;  /* 0x20000015ff187230 */ /* 0x000fe20000004100 */
[----:B------:R-:W-:Y:S01]  /*fef0*/  F2FP.F16.E4M3.UNPACK_B R21, R3.H1 ;  /* 0x00000003ff15723e */ /* 0x000fe200030006ff */
[----:B------:R-:W-:-:S04]  /*ff00*/  HADD2.F32 R34, -RZ, R31.H1_H1 ;  /* 0x3000001fff227230 */ /* 0x000fc80000004100 */
[----:B------:R-:W-:Y:S01]  /*ff10*/  HADD2.F32 R30, -RZ, R21.H0_H0 ;  /* 0x20000015ff1e7230 */ /* 0x000fe20000004100 */
[-C--:B-1----:R-:W-:Y:S02]  /*ff20*/  F2FP.F16.E4M3.UNPACK_B R0, R4.reuse.H1 ;  /* 0x00000004ff00723e */ /* 0x082fe400030006ff */
[----:B------:R-:W-:Y:S02]  /*ff30*/  F2FP.F16.E4M3.UNPACK_B R4, R4 ;  /* 0x00000004ff04723e */ /* 0x000fe400020006ff */
[-C--:B------:R-:W-:Y:S01]  /*ff40*/  F2FP.F16.E4M3.UNPACK_B R10, R5.reuse ;  /* 0x00000005ff0a723e */ /* 0x080fe200020006ff */
[--C-:B------:R-:W-:Y:S01]  /*ff50*/  HADD2.F32 R9, -RZ, R0.reuse.H0_H0 ;  /* 0x20000000ff097230 */ /* 0x100fe20000004100 */
[----:B------:R-:W-:Y:S01]  /*ff60*/  F2FP.F16.E4M3.UNPACK_B R5, R5.H1 ;  /* 0x00000005ff05723e */ /* 0x000fe200030006ff */
[----:B------:R-:W-:Y:S01]  /*ff70*/  HADD2.F32 R0, -RZ, R0.H1_H1 ;  /* 0x30000000ff007230 */ /* 0x000fe20000004100 */
[-C--:B------:R-:W-:Y:S02]  /*ff80*/  F2FP.F16.E4M3.UNPACK_B R12, R6.reuse ;  /* 0x00000006ff0c723e */ /* 0x080fe400020006ff */
[----:B------:R-:W-:Y:S01]  /*ff90*/  F2FP.F16.E4M3.UNPACK_B R6, R6.H1 ;  /* 0x00000006ff06723e */ /* 0x000fe200030006ff */
[----:B------:R-:W-:-:S02]  /*ffa0*/  HADD2.F32 R3, -RZ, R5.H1_H1 ;  /* 0x30000005ff037230 */ /* 0x000fc40000004100 */
[-C--:B------:R-:W-:Y:S01]  /*ffb0*/  FMUL.FTZ R20, R25, R0.reuse ;  /* 0x0000000019147220 */ /* 0x080fe20000410000 */
[C---:B------:R-:W-:Y:S01]  /*ffc0*/  FMUL.FTZ R0, R15.reuse, R0 ;  /* 0x000000000f007220 */ /* 0x040fe20000410000 */
[----:B------:R-:W-:Y:S01]  /*ffd0*/  HADD2.F32 R5, -RZ, R5.H0_H0 ;  /* 0x20000005ff057230 */ /* 0x000fe20000004100 */
[----:B------:R-:W-:Y:S01]  /*ffe0*/  F2FP.F16.E4M3.UNPACK_B R14, R7 ;  /* 0x00000007ff0e723e */ /* 0x000fe200020006ff */
[-C--:B------:R-:W-:Y:S01]  /*fff0*/  FFMA.FTZ R20, R15, R9.reuse, -R20 ;  /* 0x000000090f147223 */ /* 0x080fe20000010814 */
[----:B------:R-:W-:Y:S01]  /*10000*/  FFMA.FTZ R15, R25, R9, R0 ;  /* 0x00000009190f7223 */ /* 0x000fe20000010000 */
[--C-:B------:R-:W-:Y:S01]  /*10010*/  HADD2.F32 R0, -RZ, R4.reuse.H1_H1 ;  /* 0x30000004ff007230 */ /* 0x100fe20000004100 */
[----:B------:R-:W-:Y:S01]  /*10020*/  F2FP.F16.E4M3.UNPACK_B R25, R11.H1 ;  /* 0x0000000bff19723e */ /* 0x000fe200030006ff */
[----:B------:R-:W-:Y:S01]  /*10030*/  HADD2.F32 R4, -RZ, R4.H0_H0 ;  /* 0x20000004ff047230 */ /* 0x000fe20000004100 */
[----:B------:R-:W-:Y:S02]  /*10040*/  F2FP.F16.E4M3.UNPACK_B R7, R7.H1 ;  /* 0x00000007ff07723e */ /* 0x000fe400030006ff */
[-C--:B------:R-:W-:Y:S01]  /*10050*/  FMUL.FTZ R9, R26, R0.reuse ;  /* 0x000000001a097220 */ /* 0x080fe20000410000 */
[C---:B------:R-:W-:Y:S01]  /*10060*/  FMUL.FTZ R11, R24.reuse, R0 ;  /* 0x00000000180b7220 */ /* 0x040fe20000410000 */
[----:B------:R-:W-:Y:S01]  /*10070*/  HADD2.F32 R27, -RZ, R25.H1_H1 ;  /* 0x30000019ff1b7230 */ /* 0x000fe20000004100 */
[----:B------:R-:W-:Y:S01]  /*10080*/  F2FP.SATFINITE.E4M3.F32.PACK_AB_MERGE_C R15, R15, R20, RZ ;  /* 0x000000140f0f723e */ /* 0x000fe200048070ff */
[-C--:B------:R-:W-:Y:S01]  /*10090*/  FFMA.FTZ R9, R24, R4.reuse, -R9 ;  /* 0x0000000418097223 */ /* 0x080fe20000010809 */
[----:B------:R-:W-:Y:S01]  /*100a0*/  FFMA.FTZ R4, R26, R4, R11 ;  /* 0x000000041a047223 */ /* 0x000fe2000001000b */
[----:B------:R-:W-:-:S02]  /*100b0*/  HADD2.F32 R11, -RZ, R21.H1_H1 ;  /* 0x30000015ff0b7230 */ /* 0x000fc40000004100 */
[-C--:B------:R-:W-:Y:S01]  /*100c0*/  FMUL.FTZ R24, R27, R3.reuse ;  /* 0x000000031b187220 */ /* 0x080fe20000410000 */
[----:B------:R-:W-:Y:S01]  /*100d0*/  HADD2.F32 R32, -RZ, R25.H0_H0 ;  /* 0x20000019ff207230 */ /* 0x000fe20000004100 */
[----:B------:R-:W-:Y:S01]  /*100e0*/  F2FP.F16.E4M3.UNPACK_B R25, R8 ;  /* 0x00000008ff19723e */ /* 0x000fe200020006ff */
[--C-:B------:R-:W-:Y:S02]  /*100f0*/  HADD2.F32 R0, -RZ, R10.reuse.H1_H1 ;  /* 0x3000000aff007230 */ /* 0x100fe40000004100 */
[C---:B------:R-:W-:Y:S01]  /*10100*/  FMUL.FTZ R26, R11.reuse, R3 ;  /* 0x000000030b1a7220 */ /* 0x040fe20000410000 */
[----:B------:R-:W-:Y:S02]  /*10110*/  HADD2.F32 R10, -RZ, R10.H0_H0 ;  /* 0x2000000aff0a7230 */ /* 0x000fe40000004100 */
[----:B------:R-:W-:Y:S01]  /*10120*/  FFMA.FTZ R24, R11, R5, -R24 ;  /* 0x000000050b187223 */ /* 0x000fe20000010818 */
[----:B------:R-:W-:Y:S01]  /*10130*/  F2FP.SATFINITE.E4M3.F32.PACK_AB_MERGE_C R4, R4, R9, R15 ;  /* 0x000000090404723e */ /* 0x000fe2000480700f */
[-C--:B------:R-:W-:Y:S01]  /*10140*/  FMUL.FTZ R3, R32, R0.reuse ;  /* 0x0000000020037220 */ /* 0x080fe20000410000 */
[----:B------:R-:W-:Y:S01]  /*10150*/  FFMA.FTZ R21, R27, R5, R26 ;  /* 0x000000051b157223 */ /* 0x000fe2000001001a */
[----:B------:R-:W-:Y:S01]  /*10160*/  FMUL.FTZ R11, R30, R0 ;  /* 0x000000001e0b7220 */ /* 0x000fe20000410000 */
[----:B------:R-:W-:-:S02]  /*10170*/  HADD2.F32 R26, -RZ, R25.H1_H1 ;  /* 0x30000019ff1a7230 */ /* 0x000fc40000004100 */
[-C--:B------:R-:W-:Y:S01]  /*10180*/  FFMA.FTZ R5, R30, R10.reuse, -R3 ;  /* 0x0000000a1e057223 */ /* 0x080fe20000010803 */
[--C-:B------:R-:W-:Y:S02]  /*10190*/  HADD2.F32 R3, -RZ, R6.reuse.H1_H1 ;  /* 0x30000006ff037230 */ /* 0x100fe40000004100 */
[----:B------:R-:W-:Y:S01]  /*101a0*/  FFMA.FTZ R10, R32, R10, R11 ;  /* 0x0000000a200a7223 */ /* 0x000fe2000001000b */
[----:B------:R-:W-:Y:S01]  /*101b0*/  HADD2.F32 R6, -RZ, R6.H0_H0 ;  /* 0x20000006ff067230 */ /* 0x000fe20000004100 */
[----:B------:R-:W-:Y:S01]  /*101c0*/  F2FP.SATFINITE.E4M3.F32.PACK_AB_MERGE_C R21, R21, R24, RZ ;  /* 0x000000181515723e */ /* 0x000fe200048070ff */
[----:B------:R-:W-:Y:S02]  /*101d0*/  HADD2.F32 R32, -RZ, R31.H0_H0 ;  /* 0x2000001fff207230 */ /* 0x000fe40000004100 */
[-C--:B------:R-:W-:Y:S01]  /*101e0*/  FMUL.FTZ R11, R34, R3.reuse ;  /* 0x00000003220b7220 */ /* 0x080fe20000410000 */
[----:B------:R-:W-:Y:S02]  /*101f0*/  HADD2.F32 R0, -RZ, R12.H1_H1 ;  /* 0x3000000cff007230 */ /* 0x000fe40000004100 */
[----:B------:R-:W-:Y:S01]  /*10200*/  FMUL.FTZ R27, R26, R3 ;  /* 0x000000031a1b7220 */ /* 0x000fe20000410000 */
[----:B------:R-:W-:-:S02]  /*10210*/  HADD2.F32 R30, -RZ, R25.H0_H0 ;  /* 0x20000019ff1e7230 */ /* 0x000fc40000004100 */
[----:B------:R-:W-:Y:S01]  /*10220*/  FFMA.FTZ R25, R26, R6, -R11 ;  /* 0x000000061a197223 */ /* 0x000fe2000001080b */
[----:B------:R-:W-:Y:S02]  /*10230*/  HADD2.F32 R12, -RZ, R12.H0_H0 ;  /* 0x2000000cff0c7230 */ /* 0x000fe40000004100 */
[----:B------:R-:W-:Y:S01]  /*10240*/  FMUL.FTZ R3, R32, R0 ;  /* 0x0000000020037220 */ /* 0x000fe20000410000 */
[----:B------:R-:W-:Y:S01]  /*10250*/  F2FP.F16.E4M3.UNPACK_B R26, R8.H1 ;  /* 0x00000008ff1a723e */ /* 0x000fe200030006ff */
[----:B------:R-:W-:Y:S01]  /*10260*/  FFMA.FTZ R8, R34, R6, R27 ;  /* 0x0000000622087223 */ /* 0x000fe2000001001b */
[C---:B------:R-:W-:Y:S01]  /*10270*/  FMUL.FTZ R11, R30.reuse, R0 ;  /* 0x000000001e0b7220 */ /* 0x040fe20000410000 */
[----:B------:R-:W-:Y:S01]  /*10280*/  FFMA.FTZ R6, R30, R12, -R3 ;  /* 0x0000000c1e067223 */ /* 0x000fe20000010803 */
[----:B------:R-:W-:Y:S01]  /*10290*/  HADD2.F32 R31, -RZ, R13.H1_H1 ;  /* 0x3000000dff1f7230 */ /* 0x000fe20000004100 */
[----:B------:R-:W-:Y:S01]  /*102a0*/  F2FP.SATFINITE.E4M3.F32.PACK_AB_MERGE_C R5, R10, R5, R21 ;  /* 0x000000050a05723e */ /* 0x000fe20004807015 */
[----:B------:R-:W-:-:S02]  /*102b0*/  HADD2.F32 R3, -RZ, R7.H1_H1 ;  /* 0x30000007ff037230 */ /* 0x000fc40000004100 */
[----:B------:R-:W-:Y:S01]  /*102c0*/  FFMA.FTZ R11, R32, R12, R11 ;  /* 0x0000000c200b7223 */ /* 0x000fe2000001000b */
[----:B------:R-:W-:Y:S01]  /*102d0*/  HADD2.F32 R27, -RZ, R26.H1_H1 ;  /* 0x3000001aff1b7230 */ /* 0x000fe20000004100 */
[----:B------:R-:W-:Y:S01]  /*102e0*/  F2FP.SATFINITE.E4M3.F32.PACK_AB_MERGE_C R8, R8, R25, RZ ;  /* 0x000000190808723e */ /* 0x000fe200048070ff */
[----:B------:R-:W-:Y:S02]  /*102f0*/  HADD2.F32 R32, -RZ, R13.H0_H0 ;  /* 0x2000000dff207230 */ /* 0x000fe40000004100 */
[----:B------:R-:W-:Y:S01]  /*10300*/  FMUL.FTZ R12, R31, R3 ;  /* 0x000000031f0c7220 */ /* 0x000fe20000410000 */
[----:B------:R-:W-:Y:S01]  /*10310*/  HADD2.F32 R0, -RZ, R14.H1_H1 ;  /* 0x3000000eff007230 */ /* 0x000fe20000004100 */
[----:B------:R-:W-:Y:S01]  /*10320*/  F2FP.SATFINITE.E4M3.F32.PACK_AB_MERGE_C R6, R11, R6, R8 ;  /* 0x000000060b06723e */ /* 0x000fe20004807008 */
[----:B------:R-:W-:Y:S02]  /*10330*/  HADD2.F32 R7, -RZ, R7.H0_H0 ;  /* 0x20000007ff077230 */ /* 0x000fe40000004100 */
[----:B------:R-:W-:-:S02]  /*10340*/  HADD2.F32 R30, -RZ, R26.H0_H0 ;  /* 0x2000001aff1e7230 */ /* 0x000fc40000004100 */
[C---:B------:R-:W-:Y:S01]  /*10350*/  FMUL.FTZ R26, R27.reuse, R3 ;  /* 0x000000031b1a7220 */ /* 0x040fe20000410000 */
[----:B------:R-:W-:Y:S02]  /*10360*/  HADD2.F32 R14, -RZ, R14.H0_H0 ;  /* 0x2000000eff0e7230 */ /* 0x000fe40000004100 */
[-C--:B------:R-:W-:Y:S01]  /*10370*/  FMUL.FTZ R3, R32, R0.reuse ;  /* 0x0000000020037220 */ /* 0x080fe20000410000 */
[-C--:B------:R-:W-:Y:S01]  /*10380*/  FFMA.FTZ R12, R27, R7.reuse, -R12 ;  /* 0x000000071b0c7223 */ /* 0x080fe2000001080c */
[C---:B------:R-:W-:Y:S01]  /*10390*/  FMUL.FTZ R13, R30.reuse, R0 ;  /* 0x000000001e0d7220 */ /* 0x040fe20000410000 */
[----:B------:R-:W-:Y:S01]  /*103a0*/  FFMA.FTZ R7, R31, R7, R26 ;  /* 0x000000071f077223 */ /* 0x000fe2000001001a */
[-C--:B------:R-:W-:Y:S02]  /*103b0*/  FFMA.FTZ R3, R30, R14.reuse, -R3 ;  /* 0x0000000e1e037223 */ /* 0x080fe40000010803 */
[----:B------:R-:W-:Y:S02]  /*103c0*/  FFMA.FTZ R14, R32, R14, R13 ;  /* 0x0000000e200e7223 */ /* 0x000fe4000001000d */
[----:B------:R-:W-:-:S04]  /*103d0*/  F2FP.SATFINITE.E4M3.F32.PACK_AB_MERGE_C R7, R7, R12, RZ ;  /* 0x0000000c0707723e */ /* 0x000fc800048070ff */
[----:B------:R-:W-:-:S05]  /*103e0*/  F2FP.SATFINITE.E4M3.F32.PACK_AB_MERGE_C R7, R14, R3, R7 ;  /* 0x000000030e07723e */ /* 0x000fca0004807007 */
[----:B------:R1:W-:Y:S01]  /*103f0*/  STS.128 [R38+0x27400], R4 ;  /* 0x0274000426007388 */ /* 0x0003e20000000c00 */
[----:B------:R-:W-:Y:S05]  /*10400*/  BRA `(.L_x_465) ;  /* 0x0000003800547947 */ /* 0x000fea0003800000 */
.L_x_447:
[----:B------:R-:W-:-:S03]  /*10410*/  UMOV UR4, 0xffffffff ;  /* 0xffffffff00047882 */ /* 0x000fc60000000000 */
[----:B------:R-:W-:Y:S05]  /*10420*/  BRA.DIV UR4, `(.L_x_468) ;  /* 0x0000015a04947947 */ /* 0x000fea000b800000 */
[----:B------:R0:W1:Y:S04]  /*10430*/  SHFL.IDX PT, R5, R24, RZ, 0x181f ;  /* 0x00181fff18057589 */ /* 0x00006800000e0000 */
[----:B------:R0:W2:Y:S04]  /*10440*/  SHFL.IDX PT, R14, R112, RZ, 0x181f ;  /* 0x00181fff700e7589 */ /* 0x0000a800000e0000 */
[----:B------:R0:W3:Y:S04]  /*10450*/  SHFL.IDX PT, R3, R26, RZ, 0x181f ;  /* 0x00181fff1a037589 */ /* 0x0000e800000e0000 */
[----:B------:R0:W4:Y:S02]  /*10460*/  SHFL.IDX PT, R7, R27, RZ, 0x181f ;  /* 0x00181fff1b077589 */ /* 0x00012400000e0000 */
.L_x_678:
[----:B------:R-:W-:Y:S01]  /*10470*/  ULDC UR4, c[0x0][0x448] ;  /* 0x0001120000047ab9 */ /* 0x000fe20000000800 */
[----:B------:R-:W-:Y:S01]  /*10480*/  BSSY B1, `(.L_x_469) ;  /* 0x0000012000017945 */ /* 0x000fe20003800000 */
[----:B------:R-:W-:Y:S01]  /*10490*/  IMAD R13, R118, UR4, RZ ;  /* 0x00000004760d7c24 */ /* 0x000fe2000f8e02ff */
[----:B------:R-:W-:Y:S02]  /*104a0*/  CS2R R8, SRZ ;  /* 0x0000000000087805 */ /* 0x000fe4000001ff00 */
[----:B0-----:R-:W-:Y:S02]  /*104b0*/  CS2R R26, SRZ ;  /* 0x00000000001a7805 */ /* 0x001fe4000001ff00 */
[----:B------:R-:W-:Y:S02]  /*104c0*/  CS2R R24, SRZ ;  /* 0x0000000000187805 */ /* 0x000fe4000001ff00 */
[----:B------:R-:W-:Y:S02]  /*104d0*/  CS2R R10, SRZ ;  /* 0x00000000000a7805 */ /* 0x000fe4000001ff00 */
[----:B------:R-:W-:-:S13]  /*104e0*/  ISETP.GE.AND P0, PT, R6, R13, PT ;  /* 0x0000000d0600720c */ /* 0x000fda0003f06270 */
[----:B------:R-:W-:Y:S05]  /*104f0*/  @P0 BRA `(.L_x_470) ;  /* 0x0000000000280947 */ /* 0x000fea0003800000 */
[----:B------:R-:W-:Y:S01]  /*10500*/  ULDC UR4, c[0x0][0x3f4] ;  /* 0x0000fd0000047ab9 */ /* 0x000fe20000000800 */
[C---:B-1----:R-:W-:Y:S02]  /*10510*/  IADD3 R4, P0, R16.reuse, R5, RZ ;  /* 0x0000000510047210 */ /* 0x042fe40007f1e0ff */
[----:B------:R-:W-:Y:S02]  /*10520*/  CS2R R8, SRZ ;  /* 0x0000000000087805 */ /* 0x000fe4000001ff00 */
[C---:B------:R-:W-:Y:S02]  /*10530*/  ISETP.GE.AND P2, PT, R16.reuse, UR4, PT ;  /* 0x0000000410007c0c */ /* 0x040fe4000bf46270 */
[----:B--2---:R-:W-:Y:S01]  /*10540*/  IADD3 R14, P1, R16, R14, RZ ;  /* 0x0000000e100e7210 */ /* 0x004fe20007f3e0ff */
[----:B---3--:R-:W-:-:S03]  /*10550*/  IMAD.X R5, R3, 0x1, R17, P0 ;  /* 0x0000000103057824 */ /* 0x008fc600000e0611 */
[----:B----4-:R-:W-:-:S07]  /*10560*/  IADD3.X R15, R7, R17, RZ, P1, !PT ;  /* 0x00000011070f7210 */ /* 0x010fce0000ffe4ff */
[----:B------:R-:W-:Y:S05]  /*10570*/  @P2 BRA `(.L_x_470) ;  /* 0x0000000000082947 */ /* 0x000fea0003800000 */
[----:B------:R0:W5:Y:S04]  /*10580*/  LD.E.128 R24, desc[UR42][R4.64] ;  /* 0x0000002a04187980 */ /* 0x000168000c101d00 */
[----:B------:R0:W5:Y:S02]  /*10590*/  LD.E.128 R8, desc[UR42][R14.64] ;  /* 0x0000002a0e087980 */ /* 0x000164000c101d00 */
.L_x_470:
[----:B------:R-:W-:Y:S05]  /*105a0*/  BSYNC B1 ;  /* 0x0000000000017941 */ /* 0x000fea0003800000 */
.L_x_469:
[----:B01----:R-:W4:Y:S01]  /*105b0*/  LDL.LU R5, [R1+0x4] ;  /* 0x0000040001057983 */ /* 0x003f220000300800 */
[----:B------:R-:W-:Y:S01]  /*105c0*/  ULEA.HI UR4, UR45, UR45, URZ, 0x1 ;  /* 0x0000002d2d047291 */ /* 0x000fe2000f8f083f */
[----:B-----5:R-:W-:Y:S01]  /*105d0*/  SHF.R.U32.HI R0, RZ, 0x8, R24 ;  /* 0x00000008ff007819 */ /* 0x020fe20000011618 */
[----:B------:R-:W-:Y:S01]  /*105e0*/  VIADD R38, R23, 0x40 ;  /* 0x0000004017267836 */ /* 0x000fe20000000000 */
[----:B---3--:R-:W-:Y:S01]  /*105f0*/  LOP3.LUT R3, R24, 0xff, RZ, 0xc0, !PT ;  /* 0x000000ff18037812 */ /* 0x008fe200078ec0ff */
[----:B------:R-:W-:Y:S01]  /*10600*/  ULOP3.LUT UR4, UR4, 0xfffffffe, URZ, 0xc0, !UPT ;  /* 0xfffffffe04047892 */ /* 0x000fe2000f8ec03f */
[----:B------:R-:W-:Y:S01]  /*10610*/  LOP3.LUT R0, R0, 0xff, RZ, 0xc0, !PT ;  /* 0x000000ff00007812 */ /* 0x000fe200078ec0ff */
[----:B------:R-:W0:Y:S01]  /*10620*/  S2R R34, SR_TID.X ;  /* 0x0000000000227919 */ /* 0x000e220000002100 */
[----:B--2---:R-:W-:Y:S01]  /*10630*/  LOP3.LUT R14, R8, 0xff, RZ, 0xc0, !PT ;  /* 0x000000ff080e7812 */ /* 0x004fe200078ec0ff */
[----:B------:R-:W-:Y:S01]  /*10640*/  UIADD3 UR4, UR45, -UR4, URZ ;  /* 0x800000042d047290 */ /* 0x000fe2000fffe03f */
[----:B----4-:R-:W-:Y:S01]  /*10650*/  SHF.R.U32.HI R7, RZ, 0x8, R25 ;  /* 0x00000008ff077819 */ /* 0x010fe20000011619 */
[----:B------:R-:W-:Y:S01]  /*10660*/  BSSY B1, `(.L_x_471) ;  /* 0x0000045000017945 */ /* 0x000fe20003800000 */
[----:B------:R-:W-:-:S02]  /*10670*/  LOP3.LUT R4, R25, 0xff, RZ, 0xc0, !PT ;  /* 0x000000ff19047812 */ /* 0x000fc400078ec0ff */
[----:B------:R-:W-:Y:S01]  /*10680*/  LOP3.LUT R7, R7, 0xff, RZ, 0xc0, !PT ;  /* 0x000000ff07077812 */ /* 0x000fe200078ec0ff */
[----:B------:R-:W-:Y:S01]  /*10690*/  IMAD.U32 R37, RZ, RZ, UR4 ;  /* 0x00000004ff257e24 */ /* 0x000fe2000f8e00ff */
[----:B------:R-:W-:Y:S02]  /*106a0*/  SHF.R.U32.HI R15, RZ, 0x8, R27 ;  /* 0x00000008ff0f7819 */ /* 0x000fe4000001161b */
[----:B------:R-:W-:Y:S02]  /*106b0*/  PRMT R4, R7, 0x7604, R4 ;  /* 0x0000760407047816 */ /* 0x000fe40000000004 */
[----:B------:R-:W-:Y:S02]  /*106c0*/  SHF.L.U32 R37, R37, 0x1f, RZ ;  /* 0x0000001f25257819 */ /* 0x000fe400000006ff */
[----:B------:R-:W-:Y:S02]  /*106d0*/  LOP3.LUT R6, R26, 0xff, RZ, 0xc0, !PT ;  /* 0x000000ff1a067812 */ /* 0x000fe400078ec0ff */
[----:B------:R-:W1:Y:S01]  /*106e0*/  SYNCS.PHASECHK.TRANS64.TRYWAIT P4, [R22+URZ+0x38800], R37 ;  /* 0x03880025160075a7 */ /* 0x000e62000808017f */
[----:B------:R-:W-:-:S02]  /*106f0*/  LOP3.LUT R12, R27, 0xff, RZ, 0xc0, !PT ;  /* 0x000000ff1b0c7812 */ /* 0x000fc400078ec0ff */
[----:B------:R-:W-:Y:S02]  /*10700*/  LOP3.LUT R15, R15, 0xff, RZ, 0xc0, !PT ;  /* 0x000000ff0f0f7812 */ /* 0x000fe400078ec0ff */
[--C-:B------:R-:W-:Y:S02]  /*10710*/  SHF.R.U32.HI R31, RZ, 0x8, R11.reuse ;  /* 0x00000008ff1f7819 */ /* 0x100fe4000001160b */
[----:B------:R-:W-:Y:S02]  /*10720*/  PRMT R12, R15, 0x7604, R12 ;  /* 0x000076040f0c7816 */ /* 0x000fe4000000000c */
[----:B------:R-:W-:Y:S02]  /*10730*/  LOP3.LUT R20, R11, 0xff, RZ, 0xc0, !PT ;  /* 0x000000ff0b147812 */ /* 0x000fe400078ec0ff */
[----:B------:R-:W-:Y:S02]  /*10740*/  LOP3.LUT R31, R31, 0xff, RZ, 0xc0, !PT ;  /* 0x000000ff1f1f7812 */ /* 0x000fe400078ec0ff */
[----:B------:R-:W-:-:S02]  /*10750*/  SHF.R.U32.HI R35, RZ, 0x10, R11 ;  /* 0x00000010ff237819 */ /* 0x000fc4000001160b */
[----:B------:R-:W-:Y:S02]  /*10760*/  PRMT R20, R31, 0x7604, R20 ;  /* 0x000076041f147816 */ /* 0x000fe40000000014 */
[----:B------:R-:W-:Y:S01]  /*10770*/  SHF.R.U32.HI R31, RZ, 0x10, R9 ;  /* 0x00000010ff1f7819 */ /* 0x000fe20000011609 */
[----:B------:R-:W-:Y:S01]  /*10780*/  IMAD.U32 R35, R35, 0x10000, RZ ;  /* 0x0001000023237824 */ /* 0x000fe200078e00ff */
[----:B------:R-:W-:Y:S02]  /*10790*/  IADD3 R36, R23, 0x20, RZ ;  /* 0x0000002017247810 */ /* 0x000fe40007ffe0ff */
[----:B0-----:R-:W-:Y:S01]  /*107a0*/  IADD3 R34, R34, -0x80, RZ ;  /* 0xffffff8022227810 */ /* 0x001fe20007ffe0ff */
[----:B------:R-:W-:Y:S01]  /*107b0*/  IMAD.U32 R31, R31, 0x10000, RZ ;  /* 0x000100001f1f7824 */ /* 0x000fe200078e00ff */
[----:B------:R-:W-:Y:S02]  /*107c0*/  LOP3.LUT R35, R20, 0xff0000, R35, 0xf8, !PT ;  /* 0x00ff000014237812 */ /* 0x000fe400078ef823 */
[----:B------:R-:W-:-:S02]  /*107d0*/  LEA.HI R32, R32, R34, RZ, 0x3 ;  /* 0x0000002220207211 */ /* 0x000fc400078f18ff */
[----:B------:R-:W-:Y:S01]  /*107e0*/  LOP3.LUT R20, R35, 0xff000000, R11, 0xf8, !PT ;  /* 0xff00000023147812 */ /* 0x000fe200078ef80b */
[----:B------:R-:W-:Y:S01]  /*107f0*/  IMAD R30, R5, -0x80, R13 ;  /* 0xffffff80051e7824 */ /* 0x000fe200078e020d */
[----:B------:R-:W-:Y:S02]  /*10800*/  PRMT R5, R0, 0x7604, R3 ;  /* 0x0000760400057816 */ /* 0x000fe40000000003 */
[----:B------:R-:W-:Y:S02]  /*10810*/  SHF.R.U32.HI R3, RZ, 0x8, R8 ;  /* 0x00000008ff037819 */ /* 0x000fe40000011608 */
[----:B------:R-:W-:Y:S02]  /*10820*/  SHF.R.U32.HI R0, RZ, 0x8, R26 ;  /* 0x00000008ff007819 */ /* 0x000fe4000001161a */
[----:B------:R-:W-:Y:S02]  /*10830*/  LOP3.LUT R3, R3, 0xff, RZ, 0xc0, !PT ;  /* 0x000000ff03037812 */ /* 0x000fe400078ec0ff */
[----:B------:R-:W-:-:S02]  /*10840*/  LOP3.LUT R7, R0, 0xff, RZ, 0xc0, !PT ;  /* 0x000000ff00077812 */ /* 0x000fc400078ec0ff */
[----:B------:R-:W-:Y:S02]  /*10850*/  PRMT R21, R3, 0x7604, R14 ;  /* 0x0000760403157816 */ /* 0x000fe4000000000e */
[----:B------:R-:W0:Y:S01]  /*10860*/  LDC R3, c[0x0][0x3f4] ;  /* 0x0000fd00ff037b82 */ /* 0x000e220000000800 */
[----:B------:R-:W-:Y:S02]  /*10870*/  SHF.R.U32.HI R0, RZ, 0x8, R10 ;  /* 0x00000008ff007819 */ /* 0x000fe4000001160a */
[----:B------:R-:W-:Y:S02]  /*10880*/  PRMT R13, R7, 0x7604, R6 ;  /* 0x00007604070d7816 */ /* 0x000fe40000000006 */
[----:B------:R-:W-:Y:S02]  /*10890*/  SHF.R.U32.HI R7, RZ, 0x8, R9 ;  /* 0x00000008ff077819 */ /* 0x000fe40000011609 */
[----:B------:R-:W-:Y:S02]  /*108a0*/  LOP3.LUT R14, R10, 0xff, RZ, 0xc0, !PT ;  /* 0x000000ff0a0e7812 */ /* 0x000fe400078ec0ff */
[----:B------:R-:W-:-:S02]  /*108b0*/  LOP3.LUT R15, R0, 0xff, RZ, 0xc0, !PT ;  /* 0x000000ff000f7812 */ /* 0x000fc400078ec0ff */
[----:B------:R-:W-:Y:S02]  /*108c0*/  LOP3.LUT R6, R9, 0xff, RZ, 0xc0, !PT ;  /* 0x000000ff09067812 */ /* 0x000fe400078ec0ff */
[----:B------:R-:W-:Y:S02]  /*108d0*/  LOP3.LUT R7, R7, 0xff, RZ, 0xc0, !PT ;  /* 0x000000ff07077812 */ /* 0x000fe400078ec0ff */
[----:B------:R-:W-:Y:S02]  /*108e0*/  PRMT R33, R15, 0x7604, R14 ;  /* 0x000076040f217816 */ /* 0x000fe4000000000e */
[----:B------:R-:W-:Y:S02]  /*108f0*/  SHF.R.U32.HI R15, RZ, 0x10, R27 ;  /* 0x00000010ff0f7819 */ /* 0x000fe4000001161b */
[----:B------:R-:W-:Y:S02]  /*10900*/  PRMT R6, R7, 0x7604, R6 ;  /* 0x0000760407067816 */ /* 0x000fe40000000006 */
[----:B------:R-:W-:-:S02]  /*10910*/  SHF.R.U32.HI R7, RZ, 0x10, R25 ;  /* 0x00000010ff077819 */ /* 0x000fc40000011619 */
[----:B------:R-:W-:Y:S02]  /*10920*/  SHF.L.U32 R15, R15, 0x10, RZ ;  /* 0x000000100f0f7819 */ /* 0x000fe400000006ff */
[----:B0-----:R-:W-:Y:S01]  /*10930*/  ISETP.GE.AND P0, PT, R16, R3, PT ;  /* 0x000000031000720c */ /* 0x001fe20003f06270 */
[----:B------:R-:W-:Y:S01]  /*10940*/  IMAD.U32 R7, R7, 0x10000, RZ ;  /* 0x0001000007077824 */ /* 0x000fe200078e00ff */
[----:B------:R-:W-:Y:S02]  /*10950*/  VIMNMX R30, R30, 0x80, PT ;  /* 0x000000801e1e7848 */ /* 0x000fe40003fe0100 */
[--C-:B------:R-:W-:Y:S02]  /*10960*/  LOP3.LUT R13, R13, 0xff0000, R26.reuse, 0xf8, !PT ;  /* 0x00ff00000d0d7812 */ /* 0x100fe400078ef81a */
[----:B------:R-:W-:Y:S02]  /*10970*/  LOP3.LUT R15, R12, 0xff0000, R15, 0xf8, !PT ;  /* 0x00ff00000c0f7812 */ /* 0x000fe400078ef80f */
[----:B------:R-:W-:Y:S01]  /*10980*/  ISETP.GE.OR P2, PT, R36, R30, P0 ;  /* 0x0000001e2400720c */ /* 0x000fe20000746670 */
[----:B------:R-:W-:Y:S01]  /*10990*/  VIADD R36, R23, 0x60 ;  /* 0x0000006017247836 */ /* 0x000fe20000000000 */
[----:B------:R-:W-:-:S02]  /*109a0*/  LOP3.LUT R12, R13, 0xff000000, R26, 0xf8, !PT ;  /* 0xff0000000d0c7812 */ /* 0x000fc400078ef81a */
[----:B------:R-:W-:Y:S02]  /*109b0*/  LOP3.LUT R5, R5, 0xff0000, R24, 0xf8, !PT ;  /* 0x00ff000005057812 */ /* 0x000fe400078ef818 */
[----:B------:R-:W-:Y:S02]  /*109c0*/  LOP3.LUT R26, R15, 0xff000000, R27, 0xf8, !PT ;  /* 0xff0000000f1a7812 */ /* 0x000fe400078ef81b */
[----:B------:R-:W-:Y:S02]  /*109d0*/  LOP3.LUT R7, R4, 0xff0000, R7, 0xf8, !PT ;  /* 0x00ff000004077812 */ /* 0x000fe400078ef807 */
[----:B------:R-:W-:Y:S02]  /*109e0*/  LOP3.LUT R31, R6, 0xff0000, R31, 0xf8, !PT ;  /* 0x00ff0000061f7812 */ /* 0x000fe400078ef81f */
[----:B------:R-:W-:Y:S02]  /*109f0*/  LOP3.LUT R13, R21, 0xff0000, R8, 0xf8, !PT ;  /* 0x00ff0000150d7812 */ /* 0x000fe400078ef808 */
[----:B------:R-:W-:-:S02]  /*10a00*/  LOP3.LUT R15, R33, 0xff0000, R10, 0xf8, !PT ;  /* 0x00ff0000210f7812 */ /* 0x000fc400078ef80a */
[-C--:B------:R-:W-:Y:S02]  /*10a10*/  ISETP.GE.OR P3, PT, R23, R30.reuse, P0 ;  /* 0x0000001e1700720c */ /* 0x080fe40000766670 */
[-C--:B------:R-:W-:Y:S02]  /*10a20*/  ISETP.GE.OR P1, PT, R38, R30.reuse, P0 ;  /* 0x0000001e2600720c */ /* 0x080fe40000726670 */
[----:B------:R-:W-:Y:S02]  /*10a30*/  LOP3.LUT R0, R5, 0xff000000, R24, 0xf8, !PT ;  /* 0xff00000005007812 */ /* 0x000fe400078ef818 */
[----:B------:R-:W-:Y:S02]  /*10a40*/  ISETP.GE.OR P0, PT, R36, R30, P0 ;  /* 0x0000001e2400720c */ /* 0x000fe40000706670 */
[----:B------:R-:W-:Y:S02]  /*10a50*/  LOP3.LUT R24, R7, 0xff000000, R25, 0xf8, !PT ;  /* 0xff00000007187812 */ /* 0x000fe400078ef819 */
[----:B------:R-:W-:-:S02]  /*10a60*/  LOP3.LUT R13, R13, 0xff000000, R8, 0xf8, !PT ;  /* 0xff0000000d0d7812 */ /* 0x000fc400078ef808 */
[----:B------:R-:W-:Y:S02]  /*10a70*/  LOP3.LUT R14, R31, 0xff000000, R9, 0xf8, !PT ;  /* 0xff0000001f0e7812 */ /* 0x000fe400078ef809 */
[----:B------:R-:W-:Y:S02]  /*10a80*/  LOP3.LUT R15, R15, 0xff000000, R10, 0xf8, !PT ;  /* 0xff0000000f0f7812 */ /* 0x000fe400078ef80a */
[----:B------:R-:W-:Y:S01]  /*10a90*/  LOP3.LUT R30, R32, 0xfffffff8, RZ, 0xc0, !PT ;  /* 0xfffffff8201e7812 */ /* 0x000fe200078ec0ff */
[----:B-1----:R-:W-:Y:S06]  /*10aa0*/  @!P4 BRA `(.L_x_472) ;  /* 0x000001540064c947 */ /* 0x002fec0003800000 */
.L_x_679:
[----:B------:R-:W-:Y:S05]  /*10ab0*/  BSYNC B1 ;  /* 0x0000000000017941 */ /* 0x000fea0003800000 */
.L_x_471:
[----:B------:R-:W1:Y:S01]  /*10ac0*/  S2R R4, SR_TID.X ;  /* 0x0000000000047919 */ /* 0x000e620000002100 */
[----:B------:R-:W-:Y:S01]  /*10ad0*/  BSSY B1, `(.L_x_473) ;  /* 0x00000cc000017945 */ /* 0x000fe20003800000 */
[----:B-1----:R-:W-:-:S04]  /*10ae0*/  VIADD R8, R4, 0xffffff80 ;  /* 0xffffff8004087836 */ /* 0x002fc80000000000 */
[----:B------:R-:W-:Y:S01]  /*10af0*/  IMAD.IADD R30, R8, 0x1, -R30 ;  /* 0x00000001081e7824 */ /* 0x000fe200078e0a1e */
[----:B------:R-:W-:Y:S06]  /*10b00*/  @P3 BRA `(.L_x_474) ;  /* 0x0000000c00203947 */ /* 0x000fec0003800000 */
[----:B------:R-:W2:Y:S01]  /*10b10*/  LDL R59, [R1+0x34] ;  /* 0x00003400013b7983 */ /* 0x000ea20000100800 */
[----:B------:R-:W-:Y:S02]  /*10b20*/  LEA.HI R4, R3, R30, RZ, 0x1c ;  /* 0x0000001e03047211 */ /* 0x000fe400078fe0ff */
[----:B------:R-:W-:Y:S02]  /*10b30*/  SHF.L.U32 R6, R23, 0x7, RZ ;  /* 0x0000000717067819 */ /* 0x000fe400000006ff */
[----:B------:R-:W-:Y:S01]  /*10b40*/  SHF.R.S32.HI R7, RZ, 0x1f, R4 ;  /* 0x0000001fff077819 */ /* 0x000fe20000011404 */
[----:B------:R-:W-:Y:S01]  /*10b50*/  IMAD.SHL.U32 R5, R4, 0x10, RZ ;  /* 0x0000001004057824 */ /* 0x000fe200078e00ff */
[----:B------:R-:W-:Y:S02]  /*10b60*/  LOP3.LUT R6, R6, 0x380, RZ, 0xc0, !PT ;  /* 0x0000038006067812 */ /* 0x000fe400078ec0ff */
[----:B------:R-:W-:Y:S02]  /*10b70*/  LEA.HI R7, R7, R4, RZ, 0x3 ;  /* 0x0000000407077211 */ /* 0x000fe400078f18ff */
[----:B------:R-:W-:-:S02]  /*10b80*/  LOP3.LUT R5, R6, 0x70, R5, 0xf8, !PT ;  /* 0x0000007006057812 */ /* 0x000fc400078ef805 */
[----:B------:R-:W-:Y:S01]  /*10b90*/  SHF.R.S32.HI R6, RZ, 0x1f, R8 ;  /* 0x0000001fff067819 */ /* 0x000fe20000011408 */
[----:B------:R-:W-:Y:S01]  /*10ba0*/  IMAD.SHL.U32 R7, R7, 0x800, RZ ;  /* 0x0000080007077824 */ /* 0x000fe200078e00ff */
[----:B------:R-:W-:Y:S02]  /*10bb0*/  F2FP.F16.E4M3.UNPACK_B R39, R0.H1 ;  /* 0x00000000ff27723e */ /* 0x000fe400030006ff */
[----:B------:R-:W-:Y:S01]  /*10bc0*/  LEA.HI R6, R6, R8, RZ, 0x6 ;  /* 0x0000000806067211 */ /* 0x000fe200078f30ff */
[----:B------:R-:W-:Y:S01]  /*10bd0*/  IMAD.SHL.U32 R8, R23, 0x80, RZ ;  /* 0x0000008017087824 */ /* 0x000fe200078e00ff */
[----:B------:R-:W-:Y:S01]  /*10be0*/  LOP3.LUT R7, R7, 0xffffc000, RZ, 0xc0, !PT ;  /* 0xffffc00007077812 */ /* 0x000fe200078ec0ff */
[--C-:B------:R-:W-:Y:S01]  /*10bf0*/  HADD2.F32 R40, -RZ, R39.reuse.H0_H0 ;  /* 0x20000027ff287230 */ /* 0x100fe20000004100 */
[----:B------:R-:W-:Y:S01]  /*10c00*/  SHF.L.U32 R6, R6, 0x4, RZ ;  /* 0x0000000406067819 */ /* 0x000fe200000006ff */
[----:B------:R-:W-:Y:S01]  /*10c10*/  HADD2.F32 R41, -RZ, R39.H1_H1 ;  /* 0x30000027ff297230 */ /* 0x000fe20000004100 */
[----:B------:R-:W-:-:S02]  /*10c20*/  LOP3.LUT R8, R8, 0x380, RZ, 0xc0, !PT ;  /* 0x0000038008087812 */ /* 0x000fc400078ec0ff */
[----:B------:R-:W-:Y:S02]  /*10c30*/  LOP3.LUT R6, R6, 0xfffffc00, RZ, 0xc0, !PT ;  /* 0xfffffc0006067812 */ /* 0x000fe400078ec0ff */
[----:B------:R-:W-:Y:S02]  /*10c40*/  SHF.R.U32.HI R8, RZ, 0x3, R8 ;  /* 0x00000003ff087819 */ /* 0x000fe40000011608 */
[----:B------:R-:W-:Y:S02]  /*10c50*/  F2FP.F16.E4M3.UNPACK_B R43, R13.H1 ;  /* 0x0000000dff2b723e */ /* 0x000fe400030006ff */
[----:B------:R-:W-:Y:S02]  /*10c60*/  LOP3.LUT R4, R5, R8, RZ, 0x3c, !PT ;  /* 0x0000000805047212 */ /* 0x000fe400078e3cff */
[----:B------:R-:W-:Y:S01]  /*10c70*/  F2FP.F16.E4M3.UNPACK_B R39, R0 ;  /* 0x00000000ff27723e */ /* 0x000fe200020006ff */
[----:B------:R-:W-:Y:S01]  /*10c80*/  HADD2.F32 R42, -RZ, R43.H0_H0 ;  /* 0x2000002bff2a7230 */ /* 0x000fe20000004100 */
[----:B------:R-:W-:-:S05]  /*10c90*/  IADD3 R21, R4, R7, R6 ;  /* 0x0000000704157210 */ /* 0x000fca0007ffe006 */
[----:B------:R-:W-:-:S05]  /*10ca0*/  IMAD.IADD R21, R22, 0x1, R21 ;  /* 0x0000000116157824 */ /* 0x000fca00078e0215 */
[----:B------:R-:W1:Y:S02]  /*10cb0*/  LDS.128 R8, [R21+0x20400] ;  /* 0x0204000015087984 */ /* 0x000e640000000c00 */
[-C--:B-1----:R-:W-:Y:S02]  /*10cc0*/  F2FP.F16.E4M3.UNPACK_B R34, R8.reuse.H1 ;  /* 0x00000008ff22723e */ /* 0x082fe400030006ff */
[-C--:B------:R-:W-:Y:S02]  /*10cd0*/  F2FP.F16.E4M3.UNPACK_B R36, R9.reuse ;  /* 0x00000009ff24723e */ /* 0x080fe400020006ff */
[----:B0-----:R-:W-:Y:S01]  /*10ce0*/  F2FP.F16.E4M3.UNPACK_B R37, R9.H1 ;  /* 0x00000009ff25723e */ /* 0x001fe200030006ff */
[--C-:B------:R-:W-:Y:S01]  /*10cf0*/  HADD2.F32 R35, -RZ, R34.reuse.H0_H0 ;  /* 0x20000022ff237230 */ /* 0x100fe20000004100 */
[----:B------:R-:W-:Y:S01]  /*10d00*/  F2FP.F16.E4M3.UNPACK_B R8, R8 ;  /* 0x00000008ff08723e */ /* 0x000fe200020006ff */
[----:B------:R-:W-:Y:S01]  /*10d10*/  HADD2.F32 R34, -RZ, R34.H1_H1 ;  /* 0x30000022ff227230 */ /* 0x000fe20000004100 */
[----:B------:R-:W-:-:S02]  /*10d20*/  F2FP.F16.E4M3.UNPACK_B R38, R10 ;  /* 0x0000000aff26723e */ /* 0x000fc400020006ff */
[C---:B------:R-:W-:Y:S01]  /*10d30*/  FMUL.FTZ R9, R35.reuse, R40 ;  /* 0x0000002823097220 */ /* 0x040fe20000410000 */
[----:B------:R-:W-:Y:S01]  /*10d40*/  FMUL.FTZ R44, R35, R42 ;  /* 0x0000002a232c7220 */ /* 0x000fe20000410000 */
[----:B------:R-:W-:Y:S01]  /*10d50*/  FMUL.FTZ R47, R34, R41 ;  /* 0x00000029222f7220 */ /* 0x000fe20000410000 */
[----:B------:R-:W-:Y:S02]  /*10d60*/  F2FP.F16.E4M3.UNPACK_B R10, R10.H1 ;  /* 0x0000000aff0a723e */ /* 0x000fe400030006ff */
[-C--:B------:R-:W-:Y:S02]  /*10d70*/  F2FP.F16.E4M3.UNPACK_B R35, R11.reuse ;  /* 0x0000000bff23723e */ /* 0x080fe400020006ff */
[----:B------:R-:W-:Y:S01]  /*10d80*/  F2FP.F16.E4M3.UNPACK_B R11, R11.H1 ;  /* 0x0000000bff0b723e */ /* 0x000fe200030006ff */
[----:B--2---:R-:W0:Y:S02]  /*10d90*/  LDS.128 R4, [R59+0x20400] ;  /* 0x020400003b047984 */ /* 0x004e240000000c00 */
[----:B0-----:R-:W-:-:S02]  /*10da0*/  F2FP.F16.E4M3.UNPACK_B R25, R4 ;  /* 0x00000004ff19723e */ /* 0x001fc400020006ff */
[----:B------:R-:W-:Y:S02]  /*10db0*/  F2FP.F16.E4M3.UNPACK_B R4, R4.H1 ;  /* 0x00000004ff04723e */ /* 0x000fe400030006ff */
[-C--:B------:R-:W-:Y:S02]  /*10dc0*/  F2FP.F16.E4M3.UNPACK_B R27, R5.reuse ;  /* 0x00000005ff1b723e */ /* 0x080fe400020006ff */
[----:B------:R-:W-:Y:S01]  /*10dd0*/  F2FP.F16.E4M3.UNPACK_B R31, R5.H1 ;  /* 0x00000005ff1f723e */ /* 0x000fe200030006ff */
[----:B------:R-:W-:Y:S01]  /*10de0*/  HADD2.F32 R5, -RZ, R4.H0_H0 ;  /* 0x20000004ff057230 */ /* 0x000fe20000004100 */
[-C--:B------:R-:W-:Y:S02]  /*10df0*/  F2FP.F16.E4M3.UNPACK_B R32, R6.reuse ;  /* 0x00000006ff20723e */ /* 0x080fe400020006ff */
[----:B------:R-:W-:Y:S02]  /*10e00*/  F2FP.F16.E4M3.UNPACK_B R6, R6.H1 ;  /* 0x00000006ff06723e */ /* 0x000fe400030006ff */
[C---:B------:R-:W-:Y:S01]  /*10e10*/  FFMA.FTZ R48, R5.reuse, R42, R9 ;  /* 0x0000002a05307223 */ /* 0x040fe20000010009 */
[----:B------:R-:W-:Y:S01]  /*10e20*/  F2FP.F16.E4M3.UNPACK_B R42, R13 ;  /* 0x0000000dff2a723e */ /* 0x000fe200020006ff */
[----:B------:R-:W-:Y:S01]  /*10e30*/  FFMA.FTZ R46, R5, R40, -R44 ;  /* 0x00000028052e7223 */ /* 0x000fe2000001082c */
[----:B------:R-:W-:Y:S01]  /*10e40*/  HADD2.F32 R44, -RZ, R43.H1_H1 ;  /* 0x3000002bff2c7230 */ /* 0x000fe20000004100 */
[-C--:B------:R-:W-:Y:S01]  /*10e50*/  F2FP.F16.E4M3.UNPACK_B R33, R7.reuse ;  /* 0x00000007ff21723e */ /* 0x080fe200020006ff */
[----:B------:R-:W-:Y:S01]  /*10e60*/  HADD2.F32 R9, -RZ, R8.H0_H0 ;  /* 0x20000008ff097230 */ /* 0x000fe20000004100 */
[----:B------:R-:W-:Y:S01]  /*10e70*/  F2FP.F16.E4M3.UNPACK_B R7, R7.H1 ;  /* 0x00000007ff07723e */ /* 0x000fe200030006ff */
[----:B------:R-:W-:-:S02]  /*10e80*/  HADD2.F32 R43, -RZ, R42.H0_H0 ;  /* 0x2000002aff2b7230 */ /* 0x000fc40000004100 */
[----:B------:R-:W-:Y:S01]  /*10e90*/  FMUL.FTZ R50, R34, R44 ;  /* 0x0000002c22327220 */ /* 0x000fe20000410000 */
[----:B------:R-:W-:Y:S02]  /*10ea0*/  HADD2.F32 R5, -RZ, R4.H1_H1 ;  /* 0x30000004ff057230 */ /* 0x000fe40000004100 */
[----:B------:R-:W-:Y:S02]  /*10eb0*/  HADD2.F32 R40, -RZ, R39.H0_H0 ;  /* 0x20000027ff287230 */ /* 0x000fe40000004100 */
[----:B------:R-:W-:Y:S01]  /*10ec0*/  FMUL.FTZ R45, R9, R43 ;  /* 0x0000002b092d7220 */ /* 0x000fe20000410000 */
[----:B------:R-:W-:Y:S02]  /*10ed0*/  HADD2.F32 R4, -RZ, R25.H0_H0 ;  /* 0x20000019ff047230 */ /* 0x000fe40000004100 */
[----:B------:R-:W-:Y:S01]  /*10ee0*/  FFMA.FTZ R49, R5, R41, -R50 ;  /* 0x0000002905317223 */ /* 0x000fe20000010832 */
[----:B------:R-:W-:Y:S02]  /*10ef0*/  HADD2.F32 R39, -RZ, R39.H1_H1 ;  /* 0x30000027ff277230 */ /* 0x000fe40000004100 */
[----:B------:R-:W-:Y:S01]  /*10f00*/  FMUL.FTZ R34, R9, R40 ;  /* 0x0000002809227220 */ /* 0x000fe20000410000 */
[----:B------:R-:W-:Y:S01]  /*10f10*/  F2FP.F16.E4M3.UNPACK_B R9, R24.H1 ;  /* 0x00000018ff09723e */ /* 0x000fe200030006ff */
[----:B------:R-:W-:Y:S01]  /*10f20*/  FFMA.FTZ R45, R4, R40, -R45 ;  /* 0x00000028042d7223 */ /* 0x000fe2000001082d */
[----:B------:R-:W-:Y:S01]  /*10f30*/  F2FP.F16.E4M3.UNPACK_B R40, R14.H1 ;  /* 0x0000000eff28723e */ /* 0x000fe200030006ff */
[----:B------:R-:W-:-:S02]  /*10f40*/  HADD2.F32 R42, -RZ, R42.H1_H1 ;  /* 0x3000002aff2a7230 */ /* 0x000fc40000004100 */
[----:B------:R-:W-:Y:S01]  /*10f50*/  FFMA.FTZ R51, R5, R44, R47 ;  /* 0x0000002c05337223 */ /* 0x000fe2000001002f */
[----:B------:R-:W-:Y:S02]  /*10f60*/  HADD2.F32 R8, -RZ, R8.H1_H1 ;  /* 0x30000008ff087230 */ /* 0x000fe40000004100 */
[----:B------:R-:W-:Y:S01]  /*10f70*/  FFMA.FTZ R43, R4, R43, R34 ;  /* 0x0000002b042b7223 */ /* 0x000fe20000010022 */
[----:B------:R-:W-:Y:S02]  /*10f80*/  HADD2.F32 R25, -RZ, R25.H1_H1 ;  /* 0x30000019ff197230 */ /* 0x000fe40000004100 */
[----:B------:R-:W-:Y:S02]  /*10f90*/  HADD2.F32 R41, -RZ, R40.H0_H0 ;  /* 0x20000028ff297230 */ /* 0x000fe40000004100 */
[C---:B------:R-:W-:Y:S01]  /*10fa0*/  FMUL.FTZ R44, R8.reuse, R42 ;  /* 0x0000002a082c7220 */ /* 0x040fe20000410000 */
[----:B------:R-:W-:Y:S02]  /*10fb0*/  HADD2.F32 R5, -RZ, R37.H0_H0 ;  /* 0x20000025ff057230 */ /* 0x000fe40000004100 */
[----:B------:R-:W-:Y:S01]  /*10fc0*/  FMUL.FTZ R47, R8, R39 ;  /* 0x00000027082f7220 */ /* 0x000fe20000410000 */
[----:B------:R-:W-:-:S02]  /*10fd0*/  HADD2.F32 R34, -RZ, R9.H0_H0 ;  /* 0x20000009ff227230 */ /* 0x000fc40000004100 */
[----:B------:R-:W-:Y:S01]  /*10fe0*/  FFMA.FTZ R44, R25, R39, -R44 ;  /* 0x00000027192c7223 */ /* 0x000fe2000001082c */
[----:B------:R-:W-:Y:S02]  /*10ff0*/  HADD2.F32 R4, -RZ, R31.H0_H0 ;  /* 0x2000001fff047230 */ /* 0x000fe40000004100 */
[-C--:B------:R-:W-:Y:S01]  /*11000*/  FMUL.FTZ R53, R5, R41.reuse ;  /* 0x0000002905357220 */ /* 0x080fe20000410000 */
[----:B------:R-:W-:Y:S01]  /*11010*/  FFMA.FTZ R42, R25, R42, R47 ;  /* 0x0000002a192a7223 */ /* 0x000fe2000001002f */
[----:B------:R-:W-:Y:S01]  /*11020*/  FMUL.FTZ R8, R5, R34 ;  /* 0x0000002205087220 */ /* 0x000fe20000410000 */
[----:B------:R-:W-:Y:S01]  /*11030*/  F2FP.F16.E4M3.UNPACK_B R25, R14 ;  /* 0x0000000eff19723e */ /* 0x000fe200020006ff */
[C---:B------:R-:W-:Y:S01]  /*11040*/  FFMA.FTZ R53, R4.reuse, R34, -R53 ;  /* 0x0000002204357223 */ /* 0x040fe20000010835 */
[----:B------:R-:W-:Y:S02]  /*11050*/  HADD2.F32 R40, -RZ, R40.H1_H1 ;  /* 0x30000028ff287230 */ /* 0x000fe40000004100 */
[----:B------:R-:W-:Y:S01]  /*11060*/  FFMA.FTZ R41, R4, R41, R8 ;  /* 0x0000002904297223 */ /* 0x000fe20000010008 */
[----:B------:R-:W-:Y:S01]  /*11070*/  HADD2.F32 R37, -RZ, R37.H1_H1 ;  /* 0x30000025ff257230 */ /* 0x000fe20000004100 */
[----:B------:R-:W-:Y:S01]  /*11080*/  F2FP.F16.E4M3.UNPACK_B R8, R24 ;  /* 0x00000018ff08723e */ /* 0x000fe200020006ff */
[----:B------:R-:W-:-:S02]  /*11090*/  HADD2.F32 R34, -RZ, R9.H1_H1 ;  /* 0x30000009ff227230 */ /* 0x000fc40000004100 */
[----:B------:R-:W-:Y:S02]  /*110a0*/  HADD2.F32 R39, -RZ, R25.H0_H0 ;  /* 0x20000019ff277230 */ /* 0x000fe40000004100 */
[C---:B------:R-:W-:Y:S01]  /*110b0*/  FMUL.FTZ R52, R37.reuse, R40 ;  /* 0x0000002825347220 */ /* 0x040fe20000410000 */
[----:B------:R-:W-:Y:S02]  /*110c0*/  HADD2.F32 R5, -RZ, R36.H0_H0 ;  /* 0x20000024ff057230 */ /* 0x000fe40000004100 */
[----:B------:R-:W-:Y:S01]  /*110d0*/  FMUL.FTZ R47, R37, R34 ;  /* 0x00000022252f7220 */ /* 0x000fe20000410000 */
[----:B------:R-:W-:Y:S02]  /*110e0*/  HADD2.F32 R31, -RZ, R31.H1_H1 ;  /* 0x3000001fff1f7230 */ /* 0x000fe40000004100 */
[----:B------:R-:W-:Y:S02]  /*110f0*/  HADD2.F32 R9, -RZ, R8.H0_H0 ;  /* 0x20000008ff097230 */ /* 0x000fe40000004100 */
[----:B------:R-:W-:Y:S01]  /*11100*/  FMUL.FTZ R37, R5, R39 ;  /* 0x0000002705257220 */ /* 0x000fe20000410000 */
[----:B------:R-:W-:-:S02]  /*11110*/  HADD2.F32 R4, -RZ, R27.H0_H0 ;  /* 0x2000001bff047230 */ /* 0x000fc40000004100 */
[C---:B------:R-:W-:Y:S01]  /*11120*/  FFMA.FTZ R54, R31.reuse, R34, -R52 ;  /* 0x000000221f367223 */ /* 0x040fe20000010834 */
[----:B------:R-:W-:Y:S01]  /*11130*/  FFMA.FTZ R56, R31, R40, R47 ;  /* 0x000000281f387223 */ /* 0x000fe2000001002f */
[----:B------:R-:W-:Y:S01]  /*11140*/  F2FP.F16.E4M3.UNPACK_B R34, R15.H1 ;  /* 0x0000000fff22723e */ /* 0x000fe200030006ff */
[-C--:B------:R-:W-:Y:S01]  /*11150*/  FMUL.FTZ R50, R5, R9.reuse ;  /* 0x0000000905327220 */ /* 0x080fe20000410000 */
[C---:B------:R-:W-:Y:S01]  /*11160*/  FFMA.FTZ R40, R4.reuse, R9, -R37 ;  /* 0x0000000904287223 */ /* 0x040fe20000010825 */
[----:B------:R-:W-:Y:S01]  /*11170*/  HADD2.F32 R31, -RZ, R25.H1_H1 ;  /* 0x30000019ff1f7230 */ /* 0x000fe20000004100 */
[----:B------:R-:W-:Y:S01]  /*11180*/  F2FP.F16.E4M3.UNPACK_B R9, R12.H1 ;  /* 0x0000000cff09723e */ /* 0x000fe200030006ff */
[----:B------:R-:W-:Y:S02]  /*11190*/  HADD2.F32 R36, -RZ, R36.H1_H1 ;  /* 0x30000024ff247230 */ /* 0x000fe40000004100 */
[----:B------:R-:W-:Y:S01]  /*111a0*/  FFMA.FTZ R50, R4, R39, R50 ;  /* 0x0000002704327223 */ /* 0x000fe20000010032 */
        /* <DEDUP_REMOVED lines=11> */
[-C--:B------:R-:W-:Y:S01]  /*11260*/  FMUL.FTZ R58, R5, R25.reuse ;  /* 0x00000019053a7220 */ /* 0x080fe20000410000 */
[----:B------:R-:W-:Y:S02]  /*11270*/  HADD2.F32 R27, -RZ, R34.H1_H1 ;  /* 0x30000022ff1b7230 */ /* 0x000fe40000004100 */
[C---:B------:R-:W-:Y:S01]  /*11280*/  FFMA.FTZ R36, R4.reuse, R25, -R47 ;  /* 0x0000001904247223 */ /* 0x040fe2000001082f */
[----:B------:R-:W-:Y:S01]  /*11290*/  HADD2.F32 R10, -RZ, R10.H1_H1 ;  /* 0x3000000aff0a7230 */ /* 0x000fe20000004100 */
[----:B------:R-:W-:Y:S01]  /*112a0*/  F2FP.F16.E4M3.UNPACK_B R25, R15 ;  /* 0x0000000fff19723e */ /* 0x000fe200020006ff */
[----:B------:R-:W-:Y:S02]  /*112b0*/  HADD2.F32 R9, -RZ, R9.H1_H1 ;  /* 0x30000009ff097230 */ /* 0x000fe40000004100 */
[----:B------:R-:W-:Y:S01]  /*112c0*/  FFMA.FTZ R58, R4, R37, R58 ;  /* 0x00000025043a7223 */ /* 0x000fe2000001003a */
[----:B------:R-:W-:Y:S01]  /*112d0*/  HADD2.F32 R6, -RZ, R6.H1_H1 ;  /* 0x30000006ff067230 */ /* 0x000fe20000004100 */
[----:B------:R-:W-:Y:S01]  /*112e0*/  F2FP.F16.E4M3.UNPACK_B R8, R12 ;  /* 0x0000000cff08723e */ /* 0x000fe200020006ff */
[C---:B------:R-:W-:Y:S01]  /*112f0*/  FMUL.FTZ R37, R10.reuse, R27 ;  /* 0x0000001b0a257220 */ /* 0x040fe20000410000 */
[----:B------:R-:W-:Y:S01]  /*11300*/  FMUL.FTZ R4, R10, R9 ;  /* 0x000000090a047220 */ /* 0x000fe20000410000 */
[----:B------:R-:W-:-:S02]  /*11310*/  HADD2.F32 R10, -RZ, R25.H0_H0 ;  /* 0x20000019ff0a7230 */ /* 0x000fc40000004100 */
[----:B------:R-:W-:Y:S02]  /*11320*/  HADD2.F32 R5, -RZ, R38.H0_H0 ;  /* 0x20000026ff057230 */ /* 0x000fe40000004100 */
[C---:B------:R-:W-:Y:S01]  /*11330*/  FFMA.FTZ R55, R6.reuse, R9, -R37 ;  /* 0x0000000906377223 */ /* 0x040fe20000010825 */
[----:B------:R-:W-:Y:S01]  /*11340*/  FFMA.FTZ R57, R6, R27, R4 ;  /* 0x0000001b06397223 */ /* 0x000fe20000010004 */
[----:B------:R-:W-:Y:S02]  /*11350*/  HADD2.F32 R6, -RZ, R8.H0_H0 ;  /* 0x20000008ff067230 */ /* 0x000fe40000004100 */
[----:B------:R-:W-:Y:S02]  /*11360*/  HADD2.F32 R4, -RZ, R32.H0_H0 ;  /* 0x20000020ff047230 */ /* 0x000fe40000004100 */
[C---:B------:R-:W-:Y:S01]  /*11370*/  FMUL.FTZ R9, R5.reuse, R10 ;  /* 0x0000000a05097220 */ /* 0x040fe20000410000 */
[----:B------:R-:W-:Y:S02]  /*11380*/  HADD2.F32 R25, -RZ, R25.H1_H1 ;  /* 0x30000019ff197230 */ /* 0x000fe40000004100 */
[----:B------:R-:W-:Y:S01]  /*11390*/  FMUL.FTZ R37, R5, R6 ;  /* 0x0000000605257220 */ /* 0x000fe20000410000 */
[----:B------:R-:W-:-:S02]  /*113a0*/  HADD2.F32 R38, -RZ, R38.H1_H1 ;  /* 0x30000026ff267230 */ /* 0x000fc40000004100 */
[----:B------:R-:W-:Y:S01]  /*113b0*/  FFMA.FTZ R27, R4, R6, -R9 ;  /* 0x00000006041b7223 */ /* 0x000fe20000010809 */
[----:B------:R-:W-:Y:S01]  /*113c0*/  HADD2.F32 R5, -RZ, R8.H1_H1 ;  /* 0x30000008ff057230 */ /* 0x000fe20000004100 */
[----:B------:R-:W-:Y:S01]  /*113d0*/  F2FP.F16.E4M3.UNPACK_B R9, R20.H1 ;  /* 0x00000014ff09723e */ /* 0x000fe200030006ff */
[----:B------:R-:W-:Y:S02]  /*113e0*/  HADD2.F32 R32, -RZ, R32.H1_H1 ;  /* 0x30000020ff207230 */ /* 0x000fe40000004100 */
[----:B------:R-:W-:Y:S01]  /*113f0*/  FMUL.FTZ R47, R38, R25 ;  /* 0x00000019262f7220 */ /* 0x000fe20000410000 */
[----:B------:R-:W-:Y:S01]  /*11400*/  FFMA.FTZ R37, R4, R10, R37 ;  /* 0x0000000a04257223 */ /* 0x000fe20000010025 */
[----:B------:R-:W-:Y:S01]  /*11410*/  F2FP.F16.E4M3.UNPACK_B R4, R26.H1 ;  /* 0x0000001aff04723e */ /* 0x000fe200030006ff */
[-C--:B------:R-:W-:Y:S01]  /*11420*/  FMUL.FTZ R38, R38, R5.reuse ;  /* 0x0000000526267220 */ /* 0x080fe20000410000 */
[----:B------:R-:W-:Y:S01]  /*11430*/  FFMA.FTZ R34, R32, R5, -R47 ;  /* 0x0000000520227223 */ /* 0x000fe2000001082f */
[----:B------:R-:W-:-:S02]  /*11440*/  HADD2.F32 R10, -RZ, R9.H0_H0 ;  /* 0x20000009ff0a7230 */ /* 0x000fc40000004100 */
[----:B------:R-:W-:Y:S02]  /*11450*/  HADD2.F32 R5, -RZ, R11.H0_H0 ;  /* 0x2000000bff057230 */ /* 0x000fe40000004100 */
[----:B------:R-:W-:Y:S01]  /*11460*/  FFMA.FTZ R38, R32, R25, R38 ;  /* 0x0000001920267223 */ /* 0x000fe20000010026 */
[--C-:B------:R-:W-:Y:S02]  /*11470*/  HADD2.F32 R6, -RZ, R4.reuse.H0_H0 ;  /* 0x20000004ff067230 */ /* 0x100fe40000004100 */
[----:B------:R-:W-:Y:S02]  /*11480*/  HADD2.F32 R8, -RZ, R4.H1_H1 ;  /* 0x30000004ff087230 */ /* 0x000fe40000004100 */
[----:B------:R-:W-:Y:S01]  /*11490*/  FMUL.FTZ R25, R5, R10 ;  /* 0x0000000a05197220 */ /* 0x000fe20000410000 */
[----:B------:R-:W-:Y:S02]  /*114a0*/  HADD2.F32 R4, -RZ, R7.H0_H0 ;  /* 0x20000007ff047230 */ /* 0x000fe40000004100 */
[----:B------:R-:W-:-:S02]  /*114b0*/  HADD2.F32 R32, -RZ, R9.H1_H1 ;  /* 0x30000009ff207230 */ /* 0x000fc40000004100 */
[-C--:B------:R-:W-:Y:S01]  /*114c0*/  FMUL.FTZ R9, R5, R6.reuse ;  /* 0x0000000605097220 */ /* 0x080fe20000410000 */
[----:B------:R-:W-:Y:S02]  /*114d0*/  HADD2.F32 R11, -RZ, R11.H1_H1 ;  /* 0x3000000bff0b7230 */ /* 0x000fe40000004100 */
[C---:B------:R-:W-:Y:S01]  /*114e0*/  FFMA.FTZ R25, R4.reuse, R6, -R25 ;  /* 0x0000000604197223 */ /* 0x040fe20000010819 */
[----:B------:R-:W-:Y:S01]  /*114f0*/  HADD2.F32 R7, -RZ, R7.H1_H1 ;  /* 0x30000007ff077230 */ /* 0x000fe20000004100 */
[----:B------:R-:W-:Y:S01]  /*11500*/  F2FP.F16.E4M3.UNPACK_B R5, R26 ;  /* 0x0000001aff05723e */ /* 0x000fe200020006ff */
[----:B------:R-:W-:Y:S01]  /*11510*/  FFMA.FTZ R47, R4, R10, R9 ;  /* 0x0000000a042f7223 */ /* 0x000fe20000010009 */
[C---:B------:R-:W-:Y:S01]  /*11520*/  FMUL.FTZ R6, R11.reuse, R32 ;  /* 0x000000200b067220 */ /* 0x040fe20000410000 */
[----:B------:R-:W-:Y:S01]  /*11530*/  FMUL.FTZ R11, R11, R8 ;  /* 0x000000080b0b7220 */ /* 0x000fe20000410000 */
[----:B------:R-:W-:Y:S02]  /*11540*/  F2FP.F16.E4M3.UNPACK_B R4, R20 ;  /* 0x00000014ff04723e */ /* 0x000fe400020006ff */
[----:B------:R-:W-:Y:S01]  /*11550*/  FFMA.FTZ R60, R7, R8, -R6 ;  /* 0x00000008073c7223 */ /* 0x000fe20000010806 */
[----:B------:R-:W-:-:S02]  /*11560*/  HADD2.F32 R6, -RZ, R5.H0_H0 ;  /* 0x20000005ff067230 */ /* 0x000fc40000004100 */
[----:B------:R-:W-:Y:S01]  /*11570*/  FFMA.FTZ R62, R7, R32, R11 ;  /* 0x00000020073e7223 */ /* 0x000fe2000001000b */
[----:B------:R-:W-:Y:S02]  /*11580*/  HADD2.F32 R8, -RZ, R5.H1_H1 ;  /* 0x30000005ff087230 */ /* 0x000fe40000004100 */
[--C-:B------:R-:W-:Y:S02]  /*11590*/  HADD2.F32 R5, -RZ, R35.reuse.H0_H0 ;  /* 0x20000023ff057230 */ /* 0x100fe40000004100 */
[--C-:B------:R-:W-:Y:S01]  /*115a0*/  HADD2.F32 R7, -RZ, R4.reuse.H0_H0 ;  /* 0x20000004ff077230 */ /* 0x100fe20000004100 */
[----:B------:R-:W-:Y:S01]  /*115b0*/  F2FP.SATFINITE.E4M3.F32.PACK_AB_MERGE_C R47, R62, R47, RZ ;  /* 0x0000002f3e2f723e */ /* 0x000fe200048070ff */
[----:B------:R-:W-:Y:S02]  /*115c0*/  HADD2.F32 R10, -RZ, R4.H1_H1 ;  /* 0x30000004ff0a7230 */ /* 0x000fe40000004100 */
[----:B------:R-:W-:Y:S01]  /*115d0*/  FMUL.FTZ R32, R5, R6 ;  /* 0x0000000605207220 */ /* 0x000fe20000410000 */
[----:B------:R-:W-:-:S02]  /*115e0*/  HADD2.F32 R35, -RZ, R35.H1_H1 ;  /* 0x30000023ff237230 */ /* 0x000fc40000004100 */
[----:B------:R-:W-:Y:S01]  /*115f0*/  FMUL.FTZ R9, R5, R7 ;  /* 0x0000000705097220 */ /* 0x000fe20000410000 */
[--C-:B------:R-:W-:Y:S01]  /*11600*/  HADD2.F32 R4, -RZ, R33.reuse.H0_H0 ;  /* 0x20000021ff047230 */ /* 0x100fe20000004100 */
[----:B------:R-:W-:Y:S01]  /*11610*/  F2FP.SATFINITE.E4M3.F32.PACK_AB_MERGE_C R5, R54, R53, RZ ;  /* 0x000000353605723e */ /* 0x000fe200048070ff */
[----:B------:R-:W-:Y:S02]  /*11620*/  HADD2.F32 R33, -RZ, R33.H1_H1 ;  /* 0x30000021ff217230 */ /* 0x000fe40000004100 */
[C---:B------:R-:W-:Y:S01]  /*11630*/  FMUL.FTZ R52, R35.reuse, R10 ;  /* 0x0000000a23347220 */ /* 0x040fe20000410000 */
[----:B------:R-:W-:Y:S01]  /*11640*/  FMUL.FTZ R35, R35, R8 ;  /* 0x0000000823237220 */ /* 0x000fe20000410000 */
[C---:B------:R-:W-:Y:S01]  /*11650*/  FFMA.FTZ R11, R4.reuse, R6, -R9 ;  /* 0x00000006040b7223 */ /* 0x040fe20000010809 */
[----:B------:R-:W-:Y:S01]  /*11660*/  FFMA.FTZ R32, R4, R7, R32 ;  /* 0x0000000704207223 */ /* 0x000fe20000010020 */
[C---:B------:R-:W-:Y:S01]  /*11670*/  FFMA.FTZ R52, R33.reuse, R8, -R52 ;  /* 0x0000000821347223 */ /* 0x040fe20000010834 */
[----:B------:R-:W-:Y:S01]  /*11680*/  FFMA.FTZ R35, R33, R10, R35 ;  /* 0x0000000a21237223 */ /* 0x000fe20000010023 */
[----:B------:R-:W-:-:S02]  /*11690*/  F2FP.SATFINITE.E4M3.F32.PACK_AB_MERGE_C R4, R49, R46, RZ ;  /* 0x0000002e3104723e */ /* 0x000fc400048070ff */
[----:B------:R-:W-:Y:S02]  /*116a0*/  F2FP.SATFINITE.E4M3.F32.PACK_AB_MERGE_C R6, R55, R36, RZ ;  /* 0x000000243706723e */ /* 0x000fe400048070ff */
[----:B------:R-:W-:Y:S02]  /*116b0*/  F2FP.SATFINITE.E4M3.F32.PACK_AB_MERGE_C R7, R60, R25, RZ ;  /* 0x000000193c07723e */ /* 0x000fe400048070ff */
[----:B------:R-:W-:Y:S02]  /*116c0*/  F2FP.SATFINITE.E4M3.F32.PACK_AB_MERGE_C R8, R51, R48, RZ ;  /* 0x000000303308723e */ /* 0x000fe400048070ff */
[----:B------:R-:W-:Y:S02]  /*116d0*/  F2FP.SATFINITE.E4M3.F32.PACK_AB_MERGE_C R9, R56, R41, RZ ;  /* 0x000000293809723e */ /* 0x000fe400048070ff */
[----:B------:R-:W-:Y:S02]  /*116e0*/  F2FP.SATFINITE.E4M3.F32.PACK_AB_MERGE_C R10, R57, R58, RZ ;  /* 0x0000003a390a723e */ /* 0x000fe400048070ff */
[----:B------:R-:W-:-:S02]  /*116f0*/  F2FP.SATFINITE.E4M3.F32.PACK_AB_MERGE_C R4, R44, R45, R4 ;  /* 0x0000002d2c04723e */ /* 0x000fc40004807004 */
[----:B------:R-:W-:Y:S02]  /*11700*/  F2FP.SATFINITE.E4M3.F32.PACK_AB_MERGE_C R5, R39, R40, R5 ;  /* 0x000000282705723e */ /* 0x000fe40004807005 */
[----:B------:R-:W-:Y:S02]  /*11710*/  F2FP.SATFINITE.E4M3.F32.PACK_AB_MERGE_C R6, R34, R27, R6 ;  /* 0x0000001b2206723e */ /* 0x000fe40004807006 */
[----:B------:R-:W-:Y:S02]  /*11720*/  F2FP.SATFINITE.E4M3.F32.PACK_AB_MERGE_C R7, R52, R11, R7 ;  /* 0x0000000b3407723e */ /* 0x000fe40004807007 */
[----:B------:R-:W-:Y:S02]  /*11730*/  F2FP.SATFINITE.E4M3.F32.PACK_AB_MERGE_C R8, R42, R43, R8 ;  /* 0x0000002b2a08723e */ /* 0x000fe40004807008 */
[----:B------:R-:W-:Y:S01]  /*11740*/  F2FP.SATFINITE.E4M3.F32.PACK_AB_MERGE_C R9, R31, R50, R9 ;  /* 0x000000321f09723e */ /* 0x000fe20004807009 */
[----:B------:R1:W-:Y:S01]  /*11750*/  STS.128 [R59+0x20400], R4 ;  /* 0x020400043b007388 */ /* 0x0003e20000000c00 */
[----:B------:R-:W-:-:S02]  /*11760*/  F2FP.SATFINITE.E4M3.F32.PACK_AB_MERGE_C R10, R38, R37, R10 ;  /* 0x00000025260a723e */ /* 0x000fc4000480700a */
[----:B------:R-:W-:-:S05]  /*11770*/  F2FP.SATFINITE.E4M3.F32.PACK_AB_MERGE_C R11, R35, R32, R47 ;  /* 0x00000020230b723e */ /* 0x000fca000480702f */
[----:B------:R1:W-:Y:S02]  /*11780*/  STS.128 [R21+0x20400], R8 ;  /* 0x0204000815007388 */ /* 0x0003e40000000c00 */
.L_x_474:
[----:B------:R-:W-:Y:S05]  /*11790*/  BSYNC B1 ;  /* 0x0000000000017941 */ /* 0x000fea0003800000 */
.L_x_473:
[----:B------:R-:W-:Y:S04]  /*117a0*/  BSSY B1, `(.L_x_475) ;  /* 0x00000c9000017945 */ /* 0x000fe80003800000 */
[----:B------:R-:W-:Y:S05]  /*117b0*/  @P2 BRA `(.L_x_476) ;  /* 0x0000000c001c2947 */ /* 0x000fea0003800000 */
[----:B-1----:R-:W2:Y:S04]  /*117c0*/  LDL R6, [R1+0x2c] ;  /* 0x00002c0001067983 */ /* 0x002ea80000100800 */
[----:B------:R-:W3:Y:S01]  /*117d0*/  LDL R61, [R1+0x64] ;  /* 0x00006400013d7983 */ /* 0x000ee20000100800 */
[----:B------:R-:W-:Y:S01]  /*117e0*/  LEA.HI R4, R3, R30, RZ, 0x1c ;  /* 0x0000001e03047211 */ /* 0x000fe200078fe0ff */
[C---:B------:R-:W-:Y:S01]  /*117f0*/  VIADD R8, R23.reuse, 0x20 ;  /* 0x0000002017087836 */ /* 0x040fe20000000000 */
[----:B------:R-:W-:Y:S02]  /*11800*/  IADD3 R9, R23, 0x20, RZ ;  /* 0x0000002017097810 */ /* 0x000fe40007ffe0ff */
[----:B------:R-:W-:Y:S01]  /*11810*/  SHF.R.S32.HI R7, RZ, 0x1f, R4 ;  /* 0x0000001fff077819 */ /* 0x000fe20000011404 */
[----:B------:R-:W-:Y:S01]  /*11820*/  IMAD.SHL.U32 R8, R8, 0x80, RZ ;  /* 0x0000008008087824 */ /* 0x000fe200078e00ff */
[----:B------:R-:W-:Y:S01]  /*11830*/  SHF.L.U32 R5, R4, 0x4, RZ ;  /* 0x0000000404057819 */ /* 0x000fe200000006ff */
[----:B------:R-:W-:Y:S01]  /*11840*/  IMAD.SHL.U32 R9, R9, 0x80, RZ ;  /* 0x0000008009097824 */ /* 0x000fe200078e00ff */
[----:B------:R-:W-:-:S02]  /*11850*/  LEA.HI R7, R7, R4, RZ, 0x3 ;  /* 0x0000000407077211 */ /* 0x000fc400078f18ff */
[----:B------:R-:W-:Y:S02]  /*11860*/  LOP3.LUT R8, R8, 0x380, RZ, 0xc0, !PT ;  /* 0x0000038008087812 */ /* 0x000fe400078ec0ff */
[----:B------:R-:W-:Y:S01]  /*11870*/  LOP3.LUT R9, R9, 0x380, RZ, 0xc0, !PT ;  /* 0x0000038009097812 */ /* 0x000fe200078ec0ff */
[----:B------:R-:W-:Y:S01]  /*11880*/  IMAD.SHL.U32 R7, R7, 0x800, RZ ;  /* 0x0000080007077824 */ /* 0x000fe200078e00ff */
[----:B------:R-:W-:Y:S02]  /*11890*/  SHF.R.U32.HI R8, RZ, 0x3, R8 ;  /* 0x00000003ff087819 */ /* 0x000fe40000011608 */
[----:B------:R-:W-:Y:S02]  /*118a0*/  LOP3.LUT R4, R9, 0x70, R5, 0xf8, !PT ;  /* 0x0000007009047812 */ /* 0x000fe400078ef805 */
[----:B------:R-:W-:Y:S02]  /*118b0*/  LOP3.LUT R7, R7, 0xffffc000, RZ, 0xc0, !PT ;  /* 0xffffc00007077812 */ /* 0x000fe400078ec0ff */
[----:B------:R-:W-:-:S02]  /*118c0*/  LOP3.LUT R4, R4, R8, RZ, 0x3c, !PT ;  /* 0x0000000804047212 */ /* 0x000fc400078e3cff */
[----:B------:R-:W-:Y:S02]  /*118d0*/  F2FP.F16.E4M3.UNPACK_B R39, R0.H1 ;  /* 0x00000000ff27723e */ /* 0x000fe400030006ff */
[-C--:B------:R-:W-:Y:S02]  /*118e0*/  F2FP.F16.E4M3.UNPACK_B R43, R13.reuse.H1 ;  /* 0x0000000dff2b723e */ /* 0x080fe400030006ff */
[----:B------:R-:W-:Y:S01]  /*118f0*/  F2FP.F16.E4M3.UNPACK_B R48, R13 ;  /* 0x0000000dff30723e */ /* 0x000fe200020006ff */
[----:B------:R-:W-:Y:S01]  /*11900*/  HADD2.F32 R41, -RZ, R39.H0_H0 ;  /* 0x20000027ff297230 */ /* 0x000fe20000004100 */
[----:B------:R-:W-:Y:S01]  /*11910*/  F2FP.F16.E4M3.UNPACK_B R51, R14 ;  /* 0x0000000eff33723e */ /* 0x000fe200020006ff */
[--C-:B------:R-:W-:Y:S01]  /*11920*/  HADD2.F32 R45, -RZ, R43.reuse.H0_H0 ;  /* 0x2000002bff2d7230 */ /* 0x100fe20000004100 */
[----:B------:R-:W-:Y:S01]  /*11930*/  F2FP.F16.E4M3.UNPACK_B R57, R20.H1 ;  /* 0x00000014ff39723e */ /* 0x000fe200030006ff */
[----:B------:R-:W-:Y:S02]  /*11940*/  HADD2.F32 R50, -RZ, R48.H0_H0 ;  /* 0x20000030ff327230 */ /* 0x000fe40000004100 */
[----:B------:R-:W-:-:S02]  /*11950*/  HADD2.F32 R43, -RZ, R43.H1_H1 ;  /* 0x3000002bff2b7230 */ /* 0x000fc40000004100 */
[----:B------:R-:W-:Y:S02]  /*11960*/  HADD2.F32 R49, -RZ, R48.H1_H1 ;  /* 0x30000030ff317230 */ /* 0x000fe40000004100 */
[----:B------:R-:W-:Y:S02]  /*11970*/  HADD2.F32 R54, -RZ, R51.H0_H0 ;  /* 0x20000033ff367230 */ /* 0x000fe40000004100 */
[----:B------:R-:W-:Y:S01]  /*11980*/  HADD2.F32 R59, -RZ, R57.H1_H1 ;  /* 0x30000039ff3b7230 */ /* 0x000fe20000004100 */
[----:B--2---:R-:W-:-:S04]  /*11990*/  IADD3 R21, R4, R7, R6 ;  /* 0x0000000704157210 */ /* 0x004fc80007ffe006 */
[----:B------:R-:W-:Y:S01]  /*119a0*/  IADD3 R21, R22, R21, RZ ;  /* 0x0000001516157210 */ /* 0x000fe20007ffe0ff */
[----:B---3--:R-:W1:Y:S04]  /*119b0*/  LDS.128 R4, [R61+0x20400] ;  /* 0x020400003d047984 */ /* 0x008e680000000c00 */
[----:B------:R-:W2:Y:S01]  /*119c0*/  LDS.128 R8, [R21+0x20400] ;  /* 0x0204000015087984 */ /* 0x000ea20000000c00 */
[-C--:B-1----:R-:W-:Y:S02]  /*119d0*/  F2FP.F16.E4M3.UNPACK_B R25, R4.reuse ;  /* 0x00000004ff19723e */ /* 0x082fe400020006ff */
[----:B------:R-:W-:Y:S02]  /*119e0*/  F2FP.F16.E4M3.UNPACK_B R4, R4.H1 ;  /* 0x00000004ff04723e */ /* 0x000fe400030006ff */
[----:B--2---:R-:W-:-:S02]  /*119f0*/  F2FP.F16.E4M3.UNPACK_B R34, R8.H1 ;  /* 0x00000008ff22723e */ /* 0x004fc400030006ff */
[-C--:B------:R-:W-:Y:S02]  /*11a00*/  F2FP.F16.E4M3.UNPACK_B R27, R5.reuse ;  /* 0x00000005ff1b723e */ /* 0x080fe400020006ff */
[----:B------:R-:W-:Y:S01]  /*11a10*/  F2FP.F16.E4M3.UNPACK_B R31, R5.H1 ;  /* 0x00000005ff1f723e */ /* 0x000fe200030006ff */
[----:B------:R-:W-:Y:S01]  /*11a20*/  HADD2.F32 R35, -RZ, R34.H0_H0 ;  /* 0x20000022ff237230 */ /* 0x000fe20000004100 */
[----:B------:R-:W-:Y:S01]  /*11a30*/  F2FP.F16.E4M3.UNPACK_B R8, R8 ;  /* 0x00000008ff08723e */ /* 0x000fe200020006ff */
[----:B------:R-:W-:Y:S01]  /*11a40*/  HADD2.F32 R5, -RZ, R4.H0_H0 ;  /* 0x20000004ff057230 */ /* 0x000fe20000004100 */
[----:B------:R-:W-:Y:S01]  /*11a50*/  F2FP.F16.E4M3.UNPACK_B R36, R9 ;  /* 0x00000009ff24723e */ /* 0x000fe200020006ff */
[----:B------:R-:W-:Y:S02]  /*11a60*/  HADD2.F32 R34, -RZ, R34.H1_H1 ;  /* 0x30000022ff227230 */ /* 0x000fe40000004100 */
[-C--:B------:R-:W-:Y:S01]  /*11a70*/  FMUL.FTZ R42, R41, R35.reuse ;  /* 0x00000023292a7220 */ /* 0x080fe20000410000 */
[----:B------:R-:W-:Y:S01]  /*11a80*/  FMUL.FTZ R40, R45, R35 ;  /* 0x000000232d287220 */ /* 0x000fe20000410000 */
[----:B0-----:R-:W-:Y:S01]  /*11a90*/  F2FP.F16.E4M3.UNPACK_B R37, R9.H1 ;  /* 0x00000009ff25723e */ /* 0x001fe200030006ff */
[----:B------:R-:W-:-:S02]  /*11aa0*/  HADD2.F32 R9, -RZ, R8.H0_H0 ;  /* 0x20000008ff097230 */ /* 0x000fc40000004100 */
[-C--:B------:R-:W-:Y:S01]  /*11ab0*/  FFMA.FTZ R42, R45, R5.reuse, R42 ;  /* 0x000000052d2a7223 */ /* 0x080fe2000001002a */
[----:B------:R-:W-:Y:S01]  /*11ac0*/  F2FP.F16.E4M3.UNPACK_B R45, R0 ;  /* 0x00000000ff2d723e */ /* 0x000fe200020006ff */
[----:B------:R-:W-:Y:S01]  /*11ad0*/  FFMA.FTZ R40, R41, R5, -R40 ;  /* 0x0000000529287223 */ /* 0x000fe20000010828 */
[----:B------:R-:W-:Y:S02]  /*11ae0*/  HADD2.F32 R41, -RZ, R39.H1_H1 ;  /* 0x30000027ff297230 */ /* 0x000fe40000004100 */
[----:B------:R-:W-:Y:S01]  /*11af0*/  FMUL.FTZ R39, R50, R9 ;  /* 0x0000000932277220 */ /* 0x000fe20000410000 */
[----:B------:R-:W-:Y:S02]  /*11b00*/  HADD2.F32 R5, -RZ, R4.H1_H1 ;  /* 0x30000004ff057230 */ /* 0x000fe40000004100 */
[-C--:B------:R-:W-:Y:S01]  /*11b10*/  FMUL.FTZ R44, R43, R34.reuse ;  /* 0x000000222b2c7220 */ /* 0x080fe20000410000 */
[----:B------:R-:W-:Y:S02]  /*11b20*/  HADD2.F32 R46, -RZ, R45.H0_H0 ;  /* 0x2000002dff2e7230 */ /* 0x000fe40000004100 */
[----:B------:R-:W-:Y:S01]  /*11b30*/  FMUL.FTZ R34, R41, R34 ;  /* 0x0000002229227220 */ /* 0x000fe20000410000 */
[----:B------:R-:W-:-:S02]  /*11b40*/  HADD2.F32 R4, -RZ, R25.H0_H0 ;  /* 0x20000019ff047230 */ /* 0x000fc40000004100 */
[----:B------:R-:W-:Y:S01]  /*11b50*/  FFMA.FTZ R41, R41, R5, -R44 ;  /* 0x0000000529297223 */ /* 0x000fe2000001082c */
[----:B------:R-:W-:Y:S01]  /*11b60*/  F2FP.F16.E4M3.UNPACK_B R44, R24.H1 ;  /* 0x00000018ff2c723e */ /* 0x000fe200030006ff */
[C---:B------:R-:W-:Y:S01]  /*11b70*/  FMUL.FTZ R9, R46.reuse, R9 ;  /* 0x000000092e097220 */ /* 0x040fe20000410000 */
[----:B------:R-:W-:Y:S01]  /*11b80*/  FFMA.FTZ R43, R43, R5, R34 ;  /* 0x000000052b2b7223 */ /* 0x000fe20000010022 */
[-C--:B------:R-:W-:Y:S01]  /*11b90*/  FFMA.FTZ R39, R46, R4.reuse, -R39 ;  /* 0x000000042e277223 */ /* 0x080fe20000010827 */
[----:B------:R-:W-:Y:S02]  /*11ba0*/  HADD2.F32 R8, -RZ, R8.H1_H1 ;  /* 0x30000008ff087230 */ /* 0x000fe40000004100 */
[----:B------:R-:W-:Y:S01]  /*11bb0*/  FFMA.FTZ R9, R50, R4, R9 ;  /* 0x0000000432097223 */ /* 0x000fe20000010009 */
[----:B------:R-:W-:Y:S01]  /*11bc0*/  F2FP.F16.E4M3.UNPACK_B R50, R14.H1 ;  /* 0x0000000eff32723e */ /* 0x000fe200030006ff */
[----:B------:R-:W-:Y:S01]  /*11bd0*/  HADD2.F32 R5, -RZ, R37.H0_H0 ;  /* 0x20000025ff057230 */ /* 0x000fe20000004100 */
[----:B------:R-:W-:Y:S01]  /*11be0*/  F2FP.F16.E4M3.UNPACK_B R38, R10 ;  /* 0x0000000aff26723e */ /* 0x000fe200020006ff */
[----:B------:R-:W-:-:S02]  /*11bf0*/  HADD2.F32 R47, -RZ, R45.H1_H1 ;  /* 0x3000002dff2f7230 */ /* 0x000fc40000004100 */
[----:B------:R-:W-:Y:S01]  /*11c00*/  FMUL.FTZ R34, R49, R8 ;  /* 0x0000000831227220 */ /* 0x000fe20000410000 */
[----:B------:R-:W-:Y:S01]  /*11c10*/  HADD2.F32 R48, -RZ, R50.H0_H0 ;  /* 0x20000032ff307230 */ /* 0x000fe20000004100 */
[----:B------:R-:W-:Y:S01]  /*11c20*/  F2FP.F16.E4M3.UNPACK_B R10, R10.H1 ;  /* 0x0000000aff0a723e */ /* 0x000fe200030006ff */
[----:B------:R-:W-:Y:S02]  /*11c30*/  HADD2.F32 R46, -RZ, R44.H0_H0 ;  /* 0x2000002cff2e7230 */ /* 0x000fe40000004100 */
[----:B------:R-:W-:Y:S01]  /*11c40*/  FMUL.FTZ R8, R47, R8 ;  /* 0x000000082f087220 */ /* 0x000fe20000410000 */
[----:B------:R-:W-:Y:S02]  /*11c50*/  HADD2.F32 R25, -RZ, R25.H1_H1 ;  /* 0x30000019ff197230 */ /* 0x000fe40000004100 */
[-C--:B------:R-:W-:Y:S01]  /*11c60*/  FMUL.FTZ R45, R48, R5.reuse ;  /* 0x00000005302d7220 */ /* 0x080fe20000410000 */
[----:B------:R-:W-:Y:S02]  /*11c70*/  HADD2.F32 R4, -RZ, R31.H0_H0 ;  /* 0x2000001fff047230 */ /* 0x000fe40000004100 */
[----:B------:R-:W-:Y:S01]  /*11c80*/  FMUL.FTZ R5, R46, R5 ;  /* 0x000000052e057220 */ /* 0x000fe20000410000 */
[----:B------:R-:W-:-:S02]  /*11c90*/  HADD2.F32 R37, -RZ, R37.H1_H1 ;  /* 0x30000025ff257230 */ /* 0x000fc40000004100 */
[-C--:B------:R-:W-:Y:S01]  /*11ca0*/  FFMA.FTZ R34, R47, R25.reuse, -R34 ;  /* 0x000000192f227223 */ /* 0x080fe20000010822 */
[----:B------:R-:W-:Y:S01]  /*11cb0*/  FFMA.FTZ R8, R49, R25, R8 ;  /* 0x0000001931087223 */ /* 0x000fe20000010008 */
[-C--:B------:R-:W-:Y:S01]  /*11cc0*/  FFMA.FTZ R45, R46, R4.reuse, -R45 ;  /* 0x000000042e2d7223 */ /* 0x080fe2000001082d */
[----:B------:R-:W-:Y:S01]  /*11cd0*/  FFMA.FTZ R46, R48, R4, R5 ;  /* 0x00000004302e7223 */ /* 0x000fe20000010005 */
[----:B------:R-:W-:Y:S01]  /*11ce0*/  F2FP.F16.E4M3.UNPACK_B R47, R24 ;  /* 0x00000018ff2f723e */ /* 0x000fe200020006ff */
[----:B------:R-:W-:Y:S01]  /*11cf0*/  HADD2.F32 R49, -RZ, R44.H1_H1 ;  /* 0x3000002cff317230 */ /* 0x000fe20000004100 */
[-C--:B------:R-:W-:Y:S01]  /*11d00*/  F2FP.F16.E4M3.UNPACK_B R32, R6.reuse ;  /* 0x00000006ff20723e */ /* 0x080fe200020006ff */
[----:B------:R-:W-:Y:S01]  /*11d10*/  HADD2.F32 R5, -RZ, R36.H0_H0 ;  /* 0x20000024ff057230 */ /* 0x000fe20000004100 */
[----:B------:R-:W-:Y:S01]  /*11d20*/  F2FP.F16.E4M3.UNPACK_B R6, R6.H1 ;  /* 0x00000006ff06723e */ /* 0x000fe200030006ff */
[----:B------:R-:W-:Y:S02]  /*11d30*/  HADD2.F32 R53, -RZ, R50.H1_H1 ;  /* 0x30000032ff357230 */ /* 0x000fe40000004100 */
[----:B------:R-:W-:Y:S01]  /*11d40*/  FMUL.FTZ R50, R49, R37 ;  /* 0x0000002531327220 */ /* 0x000fe20000410000 */
[----:B------:R-:W-:-:S02]  /*11d50*/  HADD2.F32 R31, -RZ, R31.H1_H1 ;  /* 0x3000001fff1f7230 */ /* 0x000fc40000004100 */
[----:B------:R-:W-:Y:S01]  /*11d60*/  FMUL.FTZ R25, R54, R5 ;  /* 0x0000000536197220 */ /* 0x000fe20000410000 */
[----:B------:R-:W-:Y:S02]  /*11d70*/  HADD2.F32 R52, -RZ, R47.H0_H0 ;  /* 0x2000002fff347230 */ /* 0x000fe40000004100 */
[C---:B------:R-:W-:Y:S01]  /*11d80*/  FMUL.FTZ R44, R53.reuse, R37 ;  /* 0x00000025352c7220 */ /* 0x040fe20000410000 */
[----:B------:R-:W-:Y:S02]  /*11d90*/  HADD2.F32 R4, -RZ, R27.H0_H0 ;  /* 0x2000001bff047230 */ /* 0x000fe40000004100 */
[----:B------:R-:W-:Y:S01]  /*11da0*/  FFMA.FTZ R37, R53, R31, R50 ;  /* 0x0000001f35257223 */ /* 0x000fe20000010032 */
[----:B------:R-:W-:Y:S02]  /*11db0*/  HADD2.F32 R53, -RZ, R51.H1_H1 ;  /* 0x30000033ff357230 */ /* 0x000fe40000004100 */
[C---:B------:R-:W-:Y:S01]  /*11dc0*/  FMUL.FTZ R5, R52.reuse, R5 ;  /* 0x0000000534057220 */ /* 0x040fe20000410000 */
[----:B------:R-:W-:Y:S01]  /*11dd0*/  F2FP.F16.E4M3.UNPACK_B R51, R12.H1 ;  /* 0x0000000cff33723e */ /* 0x000fe200030006ff */
[-C--:B------:R-:W-:Y:S01]  /*11de0*/  FFMA.FTZ R25, R52, R4.reuse, -R25 ;  /* 0x0000000434197223 */ /* 0x080fe20000010819 */
[----:B------:R-:W-:Y:S01]  /*11df0*/  F2FP.F16.E4M3.UNPACK_B R52, R15.H1 ;  /* 0x0000000fff34723e */ /* 0x000fe200030006ff */
[----:B------:R-:W-:Y:S01]  /*11e00*/  FFMA.FTZ R48, R49, R31, -R44 ;  /* 0x0000001f31307223 */ /* 0x000fe2000001082c */
[----:B------:R-:W-:Y:S01]  /*11e10*/  FFMA.FTZ R31, R54, R4, R5 ;  /* 0x00000004361f7223 */ /* 0x000fe20000010005 */
[----:B------:R-:W-:Y:S01]  /*11e20*/  HADD2.F32 R36, -RZ, R36.H1_H1 ;  /* 0x30000024ff247230 */ /* 0x000fe20000004100 */
[-C--:B------:R-:W-:Y:S01]  /*11e30*/  F2FP.F16.E4M3.UNPACK_B R35, R11.reuse ;  /* 0x0000000bff23723e */ /* 0x080fe200020006ff */
[----:B------:R-:W-:Y:S01]  /*11e40*/  HADD2.F32 R54, -RZ, R52.H0_H0 ;  /* 0x20000034ff367230 */ /* 0x000fe20000004100 */
[----:B------:R-:W-:Y:S01]  /*11e50*/  F2FP.F16.E4M3.UNPACK_B R11, R11.H1 ;  /* 0x0000000bff0b723e */ /* 0x000fe200030006ff */
[----:B------:R-:W-:-:S02]  /*11e60*/  HADD2.F32 R5, -RZ, R10.H0_H0 ;  /* 0x2000000aff057230 */ /* 0x000fc40000004100 */
[-C--:B------:R-:W-:Y:S01]  /*11e70*/  FMUL.FTZ R44, R53, R36.reuse ;  /* 0x00000024352c7220 */ /* 0x080fe20000410000 */
[----:B------:R-:W-:Y:S01]  /*11e80*/  HADD2.F32 R50, -RZ, R51.H0_H0 ;  /* 0x20000033ff327230 */ /* 0x000fe20000004100 */
[----:B------:R-:W-:Y:S01]  /*11e90*/  F2FP.F16.E4M3.UNPACK_B R33, R7 ;  /* 0x00000007ff21723e */ /* 0x000fe200020006ff */
[----:B------:R-:W-:Y:S02]  /*11ea0*/  HADD2.F32 R49, -RZ, R47.H1_H1 ;  /* 0x3000002fff317230 */ /* 0x000fe40000004100 */
[-C--:B------:R-:W-:Y:S01]  /*11eb0*/  FMUL.FTZ R47, R54, R5.reuse ;  /* 0x00000005362f7220 */ /* 0x080fe20000410000 */
[----:B------:R-:W-:Y:S02]  /*11ec0*/  HADD2.F32 R27, -RZ, R27.H1_H1 ;  /* 0x3000001bff1b7230 */ /* 0x000fe40000004100 */
[----:B------:R-:W-:Y:S01]  /*11ed0*/  FMUL.FTZ R5, R50, R5 ;  /* 0x0000000532057220 */ /* 0x000fe20000410000 */
[----:B------:R-:W-:Y:S02]  /*11ee0*/  HADD2.F32 R4, -RZ, R6.H0_H0 ;  /* 0x20000006ff047230 */ /* 0x000fe40000004100 */
[----:B------:R-:W-:Y:S01]  /*11ef0*/  FMUL.FTZ R36, R49, R36 ;  /* 0x0000002431247220 */ /* 0x000fe20000410000 */
[----:B------:R-:W-:-:S02]  /*11f00*/  HADD2.F32 R10, -RZ, R10.H1_H1 ;  /* 0x3000000aff0a7230 */ /* 0x000fc40000004100 */
[-C--:B------:R-:W-:Y:S01]  /*11f10*/  FFMA.FTZ R44, R49, R27.reuse, -R44 ;  /* 0x0000001b312c7223 */ /* 0x080fe2000001082c */
[----:B------:R-:W-:Y:S02]  /*11f20*/  HADD2.F32 R6, -RZ, R6.H1_H1 ;  /* 0x30000006ff067230 */ /* 0x000fe40000004100 */
[-C--:B------:R-:W-:Y:S01]  /*11f30*/  FFMA.FTZ R49, R50, R4.reuse, -R47 ;  /* 0x0000000432317223 */ /* 0x080fe2000001082f */
[----:B------:R-:W-:Y:S01]  /*11f40*/  FFMA.FTZ R50, R54, R4, R5 ;  /* 0x0000000436327223 */ /* 0x000fe20000010005 */
[----:B------:R-:W-:Y:S02]  /*11f50*/  HADD2.F32 R4, -RZ, R52.H1_H1 ;  /* 0x30000034ff047230 */ /* 0x000fe40000004100 */
[----:B------:R-:W-:Y:S01]  /*11f60*/  FFMA.FTZ R36, R53, R27, R36 ;  /* 0x0000001b35247223 */ /* 0x000fe20000010024 */
[----:B------:R-:W-:Y:S01]  /*11f70*/  HADD2.F32 R52, -RZ, R51.H1_H1 ;  /* 0x30000033ff347230 */ /* 0x000fe20000004100 */
[----:B------:R-:W-:Y:S01]  /*11f80*/  F2FP.F16.E4M3.UNPACK_B R54, R15 ;  /* 0x0000000fff36723e */ /* 0x000fe200020006ff */
[----:B------:R-:W-:Y:S01]  /*11f90*/  HADD2.F32 R5, -RZ, R38.H0_H0 ;  /* 0x20000026ff057230 */ /* 0x000fe20000004100 */
[----:B------:R-:W-:Y:S01]  /*11fa0*/  F2FP.F16.E4M3.UNPACK_B R53, R12 ;  /* 0x0000000cff35723e */ /* 0x000fe200020006ff */
[-C--:B------:R-:W-:Y:S01]  /*11fb0*/  FMUL.FTZ R27, R4, R10.reuse ;  /* 0x0000000a041b7220 */ /* 0x080fe20000410000 */
[C---:B------:R-:W-:Y:S01]  /*11fc0*/  FMUL.FTZ R47, R52.reuse, R10 ;  /* 0x0000000a342f7220 */ /* 0x040fe20000410000 */
[----:B------:R-:W-:Y:S01]  /*11fd0*/  HADD2.F32 R10, -RZ, R54.H0_H0 ;  /* 0x20000036ff0a7230 */ /* 0x000fe20000004100 */
[----:B------:R-:W-:Y:S01]  /*11fe0*/  F2FP.F16.E4M3.UNPACK_B R7, R7.H1 ;  /* 0x00000007ff07723e */ /* 0x000fe200030006ff */
[-C--:B------:R-:W-:Y:S01]  /*11ff0*/  FFMA.FTZ R52, R52, R6.reuse, -R27 ;  /* 0x0000000634347223 */ /* 0x080fe2000001081b */
[----:B------:R-:W-:Y:S01]  /*12000*/  FFMA.FTZ R51, R4, R6, R47 ;  /* 0x0000000604337223 */ /* 0x000fe2000001002f */
[----:B------:R-:W-:-:S02]  /*12010*/  HADD2.F32 R6, -RZ, R53.H0_H0 ;  /* 0x20000035ff067230 */ /* 0x000fc40000004100 */
[-C--:B------:R-:W-:Y:S01]  /*12020*/  FMUL.FTZ R27, R10, R5.reuse ;  /* 0x000000050a1b7220 */ /* 0x080fe20000410000 */
[----:B------:R-:W-:Y:S01]  /*12030*/  HADD2.F32 R4, -RZ, R32.H0_H0 ;  /* 0x20000020ff047230 */ /* 0x000fe20000004100 */
[----:B------:R-:W-:Y:S01]  /*12040*/  F2FP.SATFINITE.E4M3.F32.PACK_AB_MERGE_C R42, R43, R42, RZ ;  /* 0x0000002a2b2a723e */ /* 0x000fe200048070ff */
        /* <DEDUP_REMOVED lines=10> */
[----:B------:R-:W-:Y:S02]  /*120f0*/  HADD2.F32 R5, -RZ, R11.H0_H0 ;  /* 0x2000000bff057230 */ /* 0x000fe40000004100 */
[-C--:B------:R-:W-:Y:S01]  /*12100*/  FFMA.FTZ R27, R54, R32.reuse, -R27 ;  /* 0x00000020361b7223 */ /* 0x080fe2000001081b */
[----:B------:R-:W-:Y:S02]  /*12110*/  HADD2.F32 R54, -RZ, R57.H0_H0 ;  /* 0x20000039ff367230 */ /* 0x000fe40000004100 */
[----:B------:R-:W-:Y:S01]  /*12120*/  FFMA.FTZ R47, R56, R32, R47 ;  /* 0x00000020382f7223 */ /* 0x000fe2000001002f */
[--C-:B------:R-:W-:Y:S01]  /*12130*/  HADD2.F32 R32, -RZ, R4.reuse.H0_H0 ;  /* 0x20000004ff207230 */ /* 0x100fe20000004100 */
[----:B------:R-:W-:Y:S01]  /*12140*/  F2FP.F16.E4M3.UNPACK_B R57, R26 ;  /* 0x0000001aff39723e */ /* 0x000fe200020006ff */
[----:B------:R-:W-:-:S02]  /*12150*/  HADD2.F32 R55, -RZ, R4.H1_H1 ;  /* 0x30000004ff377230 */ /* 0x000fc40000004100 */
[-C--:B------:R-:W-:Y:S01]  /*12160*/  FMUL.FTZ R53, R54, R5.reuse ;  /* 0x0000000536357220 */ /* 0x080fe20000410000 */
[----:B------:R-:W-:Y:S02]  /*12170*/  HADD2.F32 R4, -RZ, R7.H0_H0 ;  /* 0x20000007ff047230 */ /* 0x000fe40000004100 */
[----:B------:R-:W-:Y:S01]  /*12180*/  FMUL.FTZ R5, R32, R5 ;  /* 0x0000000520057220 */ /* 0x000fe20000410000 */
[----:B------:R-:W-:Y:S01]  /*12190*/  HADD2.F32 R11, -RZ, R11.H1_H1 ;  /* 0x3000000bff0b7230 */ /* 0x000fe20000004100 */
[----:B------:R-:W-:Y:S01]  /*121a0*/  F2FP.SATFINITE.E4M3.F32.PACK_AB_MERGE_C R49, R52, R49, RZ ;  /* 0x000000313431723e */ /* 0x000fe200048070ff */
[----:B------:R-:W-:Y:S02]  /*121b0*/  HADD2.F32 R7, -RZ, R7.H1_H1 ;  /* 0x30000007ff077230 */ /* 0x000fe40000004100 */
[-C--:B------:R-:W-:Y:S01]  /*121c0*/  FFMA.FTZ R53, R32, R4.reuse, -R53 ;  /* 0x0000000420357223 */ /* 0x080fe20000010835 */
[----:B------:R-:W-:Y:S01]  /*121d0*/  FFMA.FTZ R54, R54, R4, R5 ;  /* 0x0000000436367223 */ /* 0x000fe20000010005 */
[-C--:B------:R-:W-:Y:S01]  /*121e0*/  FMUL.FTZ R32, R59, R11.reuse ;  /* 0x0000000b3b207220 */ /* 0x080fe20000410000 */
[----:B------:R-:W-:Y:S01]  /*121f0*/  F2FP.F16.E4M3.UNPACK_B R4, R20 ;  /* 0x00000014ff04723e */ /* 0x000fe200020006ff */
[----:B------:R-:W-:Y:S01]  /*12200*/  FMUL.FTZ R38, R55, R11 ;  /* 0x0000000b37267220 */ /* 0x000fe20000410000 */
[----:B------:R-:W-:-:S02]  /*12210*/  HADD2.F32 R5, -RZ, R35.H0_H0 ;  /* 0x20000023ff057230 */ /* 0x000fc40000004100 */
[-C--:B------:R-:W-:Y:S01]  /*12220*/  FFMA.FTZ R56, R55, R7.reuse, -R32 ;  /* 0x0000000737387223 */ /* 0x080fe20000010820 */
[----:B------:R-:W-:Y:S02]  /*12230*/  HADD2.F32 R58, -RZ, R57.H0_H0 ;  /* 0x20000039ff3a7230 */ /* 0x000fe40000004100 */
[----:B------:R-:W-:Y:S01]  /*12240*/  FFMA.FTZ R55, R59, R7, R38 ;  /* 0x000000073b377223 */ /* 0x000fe20000010026 */
[--C-:B------:R-:W-:Y:S01]  /*12250*/  HADD2.F32 R60, -RZ, R4.reuse.H0_H0 ;  /* 0x20000004ff3c7230 */ /* 0x100fe20000004100 */
[----:B------:R-:W-:Y:S01]  /*12260*/  F2FP.SATFINITE.E4M3.F32.PACK_AB_MERGE_C R37, R37, R46, RZ ;  /* 0x0000002e2525723e */ /* 0x000fe200048070ff */
[----:B------:R-:W-:Y:S01]  /*12270*/  HADD2.F32 R59, -RZ, R4.H1_H1 ;  /* 0x30000004ff3b7230 */ /* 0x000fe20000004100 */
[----:B------:R-:W-:Y:S01]  /*12280*/  F2FP.SATFINITE.E4M3.F32.PACK_AB_MERGE_C R53, R56, R53, RZ ;  /* 0x000000353835723e */ /* 0x000fe200048070ff */
[----:B------:R-:W-:Y:S02]  /*12290*/  HADD2.F32 R35, -RZ, R35.H1_H1 ;  /* 0x30000023ff237230 */ /* 0x000fe40000004100 */
[----:B------:R-:W-:Y:S01]  /*122a0*/  FMUL.FTZ R7, R60, R5 ;  /* 0x000000053c077220 */ /* 0x000fe20000410000 */
[----:B------:R-:W-:-:S02]  /*122b0*/  HADD2.F32 R57, -RZ, R57.H1_H1 ;  /* 0x30000039ff397230 */ /* 0x000fc40000004100 */
[C---:B------:R-:W-:Y:S01]  /*122c0*/  FMUL.FTZ R5, R58.reuse, R5 ;  /* 0x000000053a057220 */ /* 0x040fe20000410000 */
[--C-:B------:R-:W-:Y:S02]  /*122d0*/  HADD2.F32 R4, -RZ, R33.reuse.H0_H0 ;  /* 0x20000021ff047230 */ /* 0x100fe40000004100 */
        /* <DEDUP_REMOVED lines=14> */
[----:B------:R-:W-:-:S02]  /*123c0*/  F2FP.SATFINITE.E4M3.F32.PACK_AB_MERGE_C R6, R27, R6, R49 ;  /* 0x000000061b06723e */ /* 0x000fc40004807031 */
[----:B------:R-:W-:Y:S02]  /*123d0*/  F2FP.SATFINITE.E4M3.F32.PACK_AB_MERGE_C R7, R32, R7, R53 ;  /* 0x000000072007723e */ /* 0x000fe40004807035 */
[----:B------:R-:W-:Y:S02]  /*123e0*/  F2FP.SATFINITE.E4M3.F32.PACK_AB_MERGE_C R9, R36, R31, R37 ;  /* 0x0000001f2409723e */ /* 0x000fe40004807025 */
[----:B------:R-:W-:Y:S01]  /*123f0*/  F2FP.SATFINITE.E4M3.F32.PACK_AB_MERGE_C R10, R47, R10, R50 ;  /* 0x0000000a2f0a723e */ /* 0x000fe20004807032 */
[----:B------:R2:W-:Y:S01]  /*12400*/  STS.128 [R61+0x20400], R4 ;  /* 0x020400043d007388 */ /* 0x0005e20000000c00 */
[----:B------:R-:W-:-:S05]  /*12410*/  F2FP.SATFINITE.E4M3.F32.PACK_AB_MERGE_C R11, R38, R11, R54 ;  /* 0x0000000b260b723e */ /* 0x000fca0004807036 */
[----:B------:R2:W-:Y:S02]  /*12420*/  STS.128 [R21+0x20400], R8 ;  /* 0x0204000815007388 */ /* 0x0005e40000000c00 */
.L_x_476:
[----:B------:R-:W-:Y:S05]  /*12430*/  BSYNC B1 ;  /* 0x0000000000017941 */ /* 0x000fea0003800000 */
.L_x_475:
[----:B------:R-:W-:Y:S04]  /*12440*/  BSSY B1, `(.L_x_477) ;  /* 0x00000c9000017945 */ /* 0x000fe80003800000 */
[----:B------:R-:W-:Y:S05]  /*12450*/  @P1 BRA `(.L_x_478) ;  /* 0x0000000c001c1947 */ /* 0x000fea0003800000 */
[----:B-12---:R-:W2:Y:S04]  /*12460*/  LDL R6, [R1+0x28] ;  /* 0x0000280001067983 */ /* 0x006ea80000100800 */
[----:B------:R-:W3:Y:S01]  /*12470*/  LDL R61, [R1+0x60] ;  /* 0x00006000013d7983 */ /* 0x000ee20000100800 */
[----:B------:R-:W-:Y:S01]  /*12480*/  VIADD R8, R23, 0x40 ;  /* 0x0000004017087836 */ /* 0x000fe20000000000 */
[----:B------:R-:W-:Y:S01]  /*12490*/  LEA.HI R4, R3, R30, RZ, 0x1c ;  /* 0x0000001e03047211 */ /* 0x000fe200078fe0ff */
[----:B------:R-:W-:Y:S01]  /*124a0*/  VIADD R9, R23, 0x40 ;  /* 0x0000004017097836 */ /* 0x000fe20000000000 */
[----:B------:R-:W-:Y:S02]  /*124b0*/  F2FP.F16.E4M3.UNPACK_B R39, R0.H1 ;  /* 0x00000000ff27723e */ /* 0x000fe400030006ff */
[----:B------:R-:W-:Y:S01]  /*124c0*/  SHF.R.S32.HI R7, RZ, 0x1f, R4 ;  /* 0x0000001fff077819 */ /* 0x000fe20000011404 */
[----:B------:R-:W-:Y:S01]  /*124d0*/  IMAD.SHL.U32 R9, R9, 0x80, RZ ;  /* 0x0000008009097824 */ /* 0x000fe200078e00ff */
[----:B------:R-:W-:Y:S01]  /*124e0*/  SHF.L.U32 R8, R8, 0x7, RZ ;  /* 0x0000000708087819 */ /* 0x000fe200000006ff */
[----:B------:R-:W-:Y:S01]  /*124f0*/  IMAD.SHL.U32 R5, R4, 0x10, RZ ;  /* 0x0000001004057824 */ /* 0x000fe200078e00ff */
[----:B------:R-:W-:Y:S01]  /*12500*/  LEA.HI R7, R7, R4, RZ, 0x3 ;  /* 0x0000000407077211 */ /* 0x000fe200078f18ff */
[----:B------:R-:W-:Y:S01]  /*12510*/  HADD2.F32 R41, -RZ, R39.H0_H0 ;  /* 0x20000027ff297230 */ /* 0x000fe20000004100 */
[----:B------:R-:W-:-:S02]  /*12520*/  LOP3.LUT R9, R9, 0x380, RZ, 0xc0, !PT ;  /* 0x0000038009097812 */ /* 0x000fc400078ec0ff */
[----:B------:R-:W-:Y:S02]  /*12530*/  LOP3.LUT R8, R8, 0x380, RZ, 0xc0, !PT ;  /* 0x0000038008087812 */ /* 0x000fe400078ec0ff */
[----:B------:R-:W-:Y:S02]  /*12540*/  LOP3.LUT R4, R9, 0x70, R5, 0xf8, !PT ;  /* 0x0000007009047812 */ /* 0x000fe400078ef805 */
[----:B------:R-:W-:Y:S02]  /*12550*/  SHF.R.U32.HI R8, RZ, 0x3, R8 ;  /* 0x00000003ff087819 */ /* 0x000fe40000011608 */
[----:B------:R-:W-:Y:S02]  /*12560*/  SHF.L.U32 R7, R7, 0xb, RZ ;  /* 0x0000000b07077819 */ /* 0x000fe400000006ff */
[----:B------:R-:W-:Y:S02]  /*12570*/  LOP3.LUT R4, R4, R8, RZ, 0x3c, !PT ;  /* 0x0000000804047212 */ /* 0x000fe400078e3cff */
[----:B------:R-:W-:-:S02]  /*12580*/  LOP3.LUT R7, R7, 0xffffc000, RZ, 0xc0, !PT ;  /* 0xffffc00007077812 */ /* 0x000fc400078ec0ff */
[-C--:B------:R-:W-:Y:S02]  /*12590*/  F2FP.F16.E4M3.UNPACK_B R43, R13.reuse.H1 ;  /* 0x0000000dff2b723e */ /* 0x080fe400030006ff */
[----:B------:R-:W-:Y:S02]  /*125a0*/  F2FP.F16.E4M3.UNPACK_B R48, R13 ;  /* 0x0000000dff30723e */ /* 0x000fe400020006ff */
[----:B------:R-:W-:Y:S01]  /*125b0*/  F2FP.F16.E4M3.UNPACK_B R51, R14 ;  /* 0x0000000eff33723e */ /* 0x000fe200020006ff */
[--C-:B------:R-:W-:Y:S01]  /*125c0*/  HADD2.F32 R45, -RZ, R43.reuse.H0_H0 ;  /* 0x2000002bff2d7230 */ /* 0x100fe20000004100 */
[----:B------:R-:W-:Y:S01]  /*125d0*/  F2FP.F16.E4M3.UNPACK_B R57, R20.H1 ;  /* 0x00000014ff39723e */ /* 0x000fe200030006ff */
[--C-:B------:R-:W-:Y:S02]  /*125e0*/  HADD2.F32 R50, -RZ, R48.reuse.H0_H0 ;  /* 0x20000030ff327230 */ /* 0x100fe40000004100 */
[----:B------:R-:W-:Y:S02]  /*125f0*/  HADD2.F32 R43, -RZ, R43.H1_H1 ;  /* 0x3000002bff2b7230 */ /* 0x000fe40000004100 */
[----:B------:R-:W-:-:S02]  /*12600*/  HADD2.F32 R49, -RZ, R48.H1_H1 ;  /* 0x30000030ff317230 */ /* 0x000fc40000004100 */
[----:B------:R-:W-:Y:S02]  /*12610*/  HADD2.F32 R54, -RZ, R51.H0_H0 ;  /* 0x20000033ff367230 */ /* 0x000fe40000004100 */
[----:B------:R-:W-:Y:S01]  /*12620*/  HADD2.F32 R59, -RZ, R57.H1_H1 ;  /* 0x30000039ff3b7230 */ /* 0x000fe20000004100 */
[----:B--2---:R-:W-:Y:S02]  /*12630*/  IADD3 R21, R4, R7, R6 ;  /* 0x0000000704157210 */ /* 0x004fe40007ffe006 */
[----:B---3--:R-:W1:Y:S03]  /*12640*/  LDS.128 R4, [R61+0x20400] ;  /* 0x020400003d047984 */ /* 0x008e660000000c00 */
[----:B------:R-:W-:-:S05]  /*12650*/  IMAD.IADD R21, R22, 0x1, R21 ;  /* 0x0000000116157824 */ /* 0x000fca00078e0215 */
[----:B------:R-:W2:Y:S01]  /*12660*/  LDS.128 R8, [R21+0x20400] ;  /* 0x0204000015087984 */ /* 0x000ea20000000c00 */
[-C--:B-1----:R-:W-:Y:S02]  /*12670*/  F2FP.F16.E4M3.UNPACK_B R25, R4.reuse ;  /* 0x00000004ff19723e */ /* 0x082fe400020006ff */
[----:B------:R-:W-:Y:S02]  /*12680*/  F2FP.F16.E4M3.UNPACK_B R4, R4.H1 ;  /* 0x00000004ff04723e */ /* 0x000fe400030006ff */
[-C--:B------:R-:W-:Y:S02]  /*12690*/  F2FP.F16.E4M3.UNPACK_B R27, R5.reuse ;  /* 0x00000005ff1b723e */ /* 0x080fe400020006ff */
[-C--:B--2---:R-:W-:Y:S02]  /*126a0*/  F2FP.F16.E4M3.UNPACK_B R34, R8.reuse.H1 ;  /* 0x00000008ff22723e */ /* 0x084fe400030006ff */
[----:B------:R-:W-:Y:S01]  /*126b0*/  F2FP.F16.E4M3.UNPACK_B R31, R5.H1 ;  /* 0x00000005ff1f723e */ /* 0x000fe200030006ff */
[----:B------:R-:W-:Y:S01]  /*126c0*/  HADD2.F32 R5, -RZ, R4.H0_H0 ;  /* 0x20000004ff057230 */ /* 0x000fe20000004100 */
[----:B------:R-:W-:Y:S01]  /*126d0*/  F2FP.F16.E4M3.UNPACK_B R8, R8 ;  /* 0x00000008ff08723e */ /* 0x000fe200020006ff */
[--C-:B------:R-:W-:Y:S01]  /*126e0*/  HADD2.F32 R35, -RZ, R34.reuse.H0_H0 ;  /* 0x20000022ff237230 */ /* 0x100fe20000004100 */
[-C--:B------:R-:W-:Y:S01]  /*126f0*/  F2FP.F16.E4M3.UNPACK_B R36, R9.reuse ;  /* 0x00000009ff24723e */ /* 0x080fe200020006ff */
[----:B------:R-:W-:Y:S01]  /*12700*/  HADD2.F32 R34, -RZ, R34.H1_H1 ;  /* 0x30000022ff227230 */ /* 0x000fe20000004100 */
[----:B0-----:R-:W-:Y:S01]  /*12710*/  F2FP.F16.E4M3.UNPACK_B R37, R9.H1 ;  /* 0x00000009ff25723e */ /* 0x001fe200030006ff */
[----:B------:R-:W-:-:S02]  /*12720*/  HADD2.F32 R9, -RZ, R8.H0_H0 ;  /* 0x20000008ff097230 */ /* 0x000fc40000004100 */
[-C--:B------:R-:W-:Y:S01]  /*12730*/  FMUL.FTZ R42, R41, R35.reuse ;  /* 0x00000023292a7220 */ /* 0x080fe20000410000 */
[----:B------:R-:W-:Y:S01]  /*12740*/  FMUL.FTZ R40, R45, R35 ;  /* 0x000000232d287220 */ /* 0x000fe20000410000 */
[----:B------:R-:W-:Y:S01]  /*12750*/  FMUL.FTZ R44, R43, R34 ;  /* 0x000000222b2c7220 */ /* 0x000fe20000410000 */
[----:B------:R-:W-:Y:S02]  /*12760*/  HADD2.F32 R8, -RZ, R8.H1_H1 ;  /* 0x30000008ff087230 */ /* 0x000fe40000004100 */
[-C--:B------:R-:W-:Y:S01]  /*12770*/  FFMA.FTZ R42, R45, R5.reuse, R42 ;  /* 0x000000052d2a7223 */ /* 0x080fe2000001002a */
[----:B------:R-:W-:Y:S01]  /*12780*/  F2FP.F16.E4M3.UNPACK_B R45, R0 ;  /* 0x00000000ff2d723e */ /* 0x000fe200020006ff */
[----:B------:R-:W-:Y:S01]  /*12790*/  FFMA.FTZ R40, R41, R5, -R40 ;  /* 0x0000000529287223 */ /* 0x000fe20000010828 */
[----:B------:R-:W-:Y:S02]  /*127a0*/  HADD2.F32 R41, -RZ, R39.H1_H1 ;  /* 0x30000027ff297230 */ /* 0x000fe40000004100 */
[----:B------:R-:W-:Y:S01]  /*127b0*/  FMUL.FTZ R39, R50, R9 ;  /* 0x0000000932277220 */ /* 0x000fe20000410000 */
[----:B------:R-:W-:Y:S01]  /*127c0*/  HADD2.F32 R5, -RZ, R4.H1_H1 ;  /* 0x30000004ff057230 */ /* 0x000fe20000004100 */
[----:B------:R-:W-:Y:S01]  /*127d0*/  F2FP.F16.E4M3.UNPACK_B R38, R10 ;  /* 0x0000000aff26723e */ /* 0x000fe200020006ff */
[----:B------:R-:W-:-:S02]  /*127e0*/  HADD2.F32 R46, -RZ, R45.H0_H0 ;  /* 0x2000002dff2e7230 */ /* 0x000fc40000004100 */
[C---:B------:R-:W-:Y:S01]  /*127f0*/  FMUL.FTZ R34, R41.reuse, R34 ;  /* 0x0000002229227220 */ /* 0x040fe20000410000 */
[----:B------:R-:W-:Y:S02]  /*12800*/  HADD2.F32 R4, -RZ, R25.H0_H0 ;  /* 0x20000019ff047230 */ /* 0x000fe40000004100 */
[----:B------:R-:W-:Y:S01]  /*12810*/  FFMA.FTZ R41, R41, R5, -R44 ;  /* 0x0000000529297223 */ /* 0x000fe2000001082c */
[----:B------:R-:W-:Y:S01]  /*12820*/  F2FP.F16.E4M3.UNPACK_B R44, R24.H1 ;  /* 0x00000018ff2c723e */ /* 0x000fe200030006ff */
[C---:B------:R-:W-:Y:S01]  /*12830*/  FMUL.FTZ R9, R46.reuse, R9 ;  /* 0x000000092e097220 */ /* 0x040fe20000410000 */
[----:B------:R-:W-:Y:S01]  /*12840*/  FFMA.FTZ R43, R43, R5, R34 ;  /* 0x000000052b2b7223 */ /* 0x000fe20000010022 */
[-C--:B------:R-:W-:Y:S01]  /*12850*/  FFMA.FTZ R39, R46, R4.reuse, -R39 ;  /* 0x000000042e277223 */ /* 0x080fe20000010827 */
[----:B------:R-:W-:Y:S02]  /*12860*/  HADD2.F32 R5, -RZ, R37.H0_H0 ;  /* 0x20000025ff057230 */ /* 0x000fe40000004100 */
[----:B------:R-:W-:Y:S01]  /*12870*/  FFMA.FTZ R9, R50, R4, R9 ;  /* 0x0000000432097223 */ /* 0x000fe20000010009 */
[----:B------:R-:W-:Y:S01]  /*12880*/  F2FP.F16.E4M3.UNPACK_B R50, R14.H1 ;  /* 0x0000000eff32723e */ /* 0x000fe200030006ff */
[----:B------:R-:W-:-:S02]  /*12890*/  HADD2.F32 R47, -RZ, R45.H1_H1 ;  /* 0x3000002dff2f7230 */ /* 0x000fc40000004100 */
[----:B------:R-:W-:Y:S01]  /*128a0*/  FMUL.FTZ R34, R49, R8 ;  /* 0x0000000831227220 */ /* 0x000fe20000410000 */
[----:B------:R-:W-:Y:S01]  /*128b0*/  HADD2.F32 R46, -RZ, R44.H0_H0 ;  /* 0x2000002cff2e7230 */ /* 0x000fe20000004100 */
[----:B------:R-:W-:Y:S01]  /*128c0*/  F2FP.F16.E4M3.UNPACK_B R10, R10.H1 ;  /* 0x0000000aff0a723e */ /* 0x000fe200030006ff */
[----:B------:R-:W-:Y:S02]  /*128d0*/  HADD2.F32 R48, -RZ, R50.H0_H0 ;  /* 0x20000032ff307230 */ /* 0x000fe40000004100 */
[C---:B------:R-:W-:Y:S01]  /*128e0*/  FMUL.FTZ R8, R47.reuse, R8 ;  /* 0x000000082f087220 */ /* 0x040fe20000410000 */
[----:B------:R-:W-:Y:S01]  /*128f0*/  HADD2.F32 R25, -RZ, R25.H1_H1 ;  /* 0x30000019ff197230 */ /* 0x000fe20000004100 */
[----:B------:R-:W-:Y:S01]  /*12900*/  F2FP.F16.E4M3.UNPACK_B R32, R6 ;  /* 0x00000006ff20723e */ /* 0x000fe200020006ff */
[----:B------:R-:W-:Y:S02]  /*12910*/  HADD2.F32 R4, -RZ, R31.H0_H0 ;  /* 0x2000001fff047230 */ /* 0x000fe40000004100 */
[-C--:B------:R-:W-:Y:S01]  /*12920*/  FMUL.FTZ R45, R48, R5.reuse ;  /* 0x00000005302d7220 */ /* 0x080fe20000410000 */
[C---:B------:R-:W-:Y:S01]  /*12930*/  FMUL.FTZ R5, R46.reuse, R5 ;  /* 0x000000052e057220 */ /* 0x040fe20000410000 */
[-C--:B------:R-:W-:Y:S01]  /*12940*/  FFMA.FTZ R34, R47, R25.reuse, -R34 ;  /* 0x000000192f227223 */ /* 0x080fe20000010822 */
[----:B------:R-:W-:Y:S01]  /*12950*/  FFMA.FTZ R8, R49, R25, R8 ;  /* 0x0000001931087223 */ /* 0x000fe20000010008 */
[-C--:B------:R-:W-:Y:S01]  /*12960*/  FFMA.FTZ R45, R46, R4.reuse, -R45 ;  /* 0x000000042e2d7223 */ /* 0x080fe2000001082d */
[----:B------:R-:W-:Y:S01]  /*12970*/  FFMA.FTZ R46, R48, R4, R5 ;  /* 0x00000004302e7223 */ /* 0x000fe20000010005 */
[----:B------:R-:W-:Y:S01]  /*12980*/  F2FP.F16.E4M3.UNPACK_B R47, R24 ;  /* 0x00000018ff2f723e */ /* 0x000fe200020006ff */
[----:B------:R-:W-:Y:S01]  /*12990*/  HADD2.F32 R49, -RZ, R44.H1_H1 ;  /* 0x3000002cff317230 */ /* 0x000fe20000004100 */
[----:B------:R-:W-:Y:S01]  /*129a0*/  F2FP.F16.E4M3.UNPACK_B R6, R6.H1 ;  /* 0x00000006ff06723e */ /* 0x000fe200030006ff */
[----:B------:R-:W-:Y:S01]  /*129b0*/  HADD2.F32 R37, -RZ, R37.H1_H1 ;  /* 0x30000025ff257230 */ /* 0x000fe20000004100 */
[-C--:B------:R-:W-:Y:S01]  /*129c0*/  F2FP.F16.E4M3.UNPACK_B R35, R11.reuse ;  /* 0x0000000bff23723e */ /* 0x080fe200020006ff */
[----:B------:R-:W-:Y:S01]  /*129d0*/  HADD2.F32 R5, -RZ, R36.H0_H0 ;  /* 0x20000024ff057230 */ /* 0x000fe20000004100 */
[----:B------:R-:W-:Y:S01]  /*129e0*/  F2FP.F16.E4M3.UNPACK_B R11, R11.H1 ;  /* 0x0000000bff0b723e */ /* 0x000fe200030006ff */
[----:B------:R-:W-:-:S02]  /*129f0*/  HADD2.F32 R53, -RZ, R50.H1_H1 ;  /* 0x30000032ff357230 */ /* 0x000fc40000004100 */
[----:B------:R-:W-:Y:S01]  /*12a00*/  FMUL.FTZ R50, R49, R37 ;  /* 0x0000002531327220 */ /* 0x000fe20000410000 */
[----:B------:R-:W-:Y:S02]  /*12a10*/  HADD2.F32 R31, -RZ, R31.H1_H1 ;  /* 0x3000001fff1f7230 */ /* 0x000fe40000004100 */
[----:B------:R-:W-:Y:S01]  /*12a20*/  FMUL.FTZ R25, R54, R5 ;  /* 0x0000000536197220 */ /* 0x000fe20000410000 */
[----:B------:R-:W-:Y:S02]  /*12a30*/  HADD2.F32 R52, -RZ, R47.H0_H0 ;  /* 0x2000002fff347230 */ /* 0x000fe40000004100 */
[C---:B------:R-:W-:Y:S01]  /*12a40*/  FMUL.FTZ R44, R53.reuse, R37 ;  /* 0x00000025352c7220 */ /* 0x040fe20000410000 */
[----:B------:R-:W-:Y:S02]  /*12a50*/  HADD2.F32 R4, -RZ, R27.H0_H0 ;  /* 0x2000001bff047230 */ /* 0x000fe40000004100 */
[----:B------:R-:W-:Y:S01]  /*12a60*/  FFMA.FTZ R37, R53, R31, R50 ;  /* 0x0000001f35257223 */ /* 0x000fe20000010032 */
[----:B------:R-:W-:-:S02]  /*12a70*/  HADD2.F32 R53, -RZ, R51.H1_H1 ;  /* 0x30000033ff357230 */ /* 0x000fc40000004100 */
        /* <DEDUP_REMOVED lines=11> */
[----:B------:R-:W-:Y:S01]  /*12b30*/  FMUL.FTZ R44, R53, R36 ;  /* 0x00000024352c7220 */ /* 0x000fe20000410000 */
[----:B------:R-:W-:Y:S01]  /*12b40*/  HADD2.F32 R50, -RZ, R51.H0_H0 ;  /* 0x20000033ff327230 */ /* 0x000fe20000004100 */
[----:B------:R-:W-:Y:S01]  /*12b50*/  F2FP.SATFINITE.E4M3.F32.PACK_AB_MERGE_C R42, R43, R42, RZ ;  /* 0x0000002a2b2a723e */ /* 0x000fe200048070ff */
        /* <DEDUP_REMOVED lines=20> */
[----:B------:R-:W-:Y:S01]  /*12ca0*/  F2FP.SATFINITE.E4M3.F32.PACK_AB_MERGE_C R37, R37, R46, RZ ;  /* 0x0000002e2525723e */ /* 0x000fe200048070ff */
[-C--:B------:R-:W-:Y:S01]  /*12cb0*/  FFMA.FTZ R52, R52, R6.reuse, -R27 ;  /* 0x0000000634347223 */ /* 0x080fe2000001081b */
[----:B------:R-:W-:Y:S01]  /*12cc0*/  FFMA.FTZ R51, R4, R6, R47 ;  /* 0x0000000604337223 */ /* 0x000fe2000001002f */
[----:B------:R-:W-:-:S02]  /*12cd0*/  HADD2.F32 R6, -RZ, R53.H0_H0 ;  /* 0x20000035ff067230 */ /* 0x000fc40000004100 */
[----:B------:R-:W-:Y:S01]  /*12ce0*/  FMUL.FTZ R27, R10, R5 ;  /* 0x000000050a1b7220 */ /* 0x000fe20000410000 */
        /* <DEDUP_REMOVED lines=21> */
[C---:B------:R-:W-:Y:S01]  /*12e40*/  FMUL.FTZ R5, R32.reuse, R5 ;  /* 0x0000000520057220 */ /* 0x040fe20000410000 */
        /* <DEDUP_REMOVED lines=13> */
[----:B------:R-:W-:Y:S01]  /*12f20*/  F2FP.SATFINITE.E4M3.F32.PACK_AB_MERGE_C R8, R8, R9, R42 ;  /* 0x000000090808723e */ /* 0x000fe2000480702a */
        /* <DEDUP_REMOVED lines=20> */
[----:B------:R-:W-:Y:S02]  /*13070*/  F2FP.SATFINITE.E4M3.F32.PACK_AB_MERGE_C R7, R32, R7, R53 ;  /* 0x000000072007723e */ /* 0x000fe40004807035 */
[----:B------:R-:W-:-:S02]  /*13080*/  F2FP.SATFINITE.E4M3.F32.PACK_AB_MERGE_C R9, R36, R31, R37 ;  /* 0x0000001f2409723e */ /* 0x000fc40004807025 */
[----:B------:R-:W-:Y:S01]  /*13090*/  F2FP.SATFINITE.E4M3.F32.PACK_AB_MERGE_C R10, R47, R10, R50 ;  /* 0x0000000a2f0a723e */ /* 0x000fe20004807032 */
[----:B------:R3:W-:Y:S01]  /*130a0*/  STS.128 [R61+0x20400], R4 ;  /* 0x020400043d007388 */ /* 0x0007e20000000c00 */
[----:B------:R-:W-:-:S05]  /*130b0*/  F2FP.SATFINITE.E4M3.F32.PACK_AB_MERGE_C R11, R38, R11, R54 ;  /* 0x0000000b260b723e */ /* 0x000fca0004807036 */
[----:B------:R3:W-:Y:S02]  /*130c0*/  STS.128 [R21+0x20400], R8 ;  /* 0x0204000815007388 */ /* 0x0007e40000000c00 */
.L_x_478:
[----:B------:R-:W-:Y:S05]  /*130d0*/  BSYNC B1 ;  /* 0x0000000000017941 */ /* 0x000fea0003800000 */
.L_x_477:
[----:B------:R-:W-:Y:S05]  /*130e0*/  @P0 BRA `(.L_x_465) ;  /* 0x0000000c001c0947 */ /* 0x000fea0003800000 */
[----:B-123--:R-:W2:Y:S04]  /*130f0*/  LDL R5, [R1+0x24] ;  /* 0x0000240001057983 */ /* 0x00eea80000100800 */
        /* <DEDUP_REMOVED lines=12> */
[----:B------:R-:W-:Y:S02]  /*131c0*/  LOP3.LUT R3, R8, 0x70, R4, 0xf8, !PT ;  /* 0x0000007008037812 */ /* 0x000fe400078ef804 */
[----:B------:R-:W-:Y:S02]  /*131d0*/  SHF.R.U32.HI R7, RZ, 0x3, R7 ;  /* 0x00000003ff077819 */ /* 0x000fe40000011607 */
[----:B------:R-:W-:Y:S02]  /*131e0*/  LOP3.LUT R6, R6, 0xffffc000, RZ, 0xc0, !PT ;  /* 0xffffc00006067812 */ /* 0x000fe400078ec0ff */
[----:B------:R-:W-:-:S02]  /*131f0*/  LOP3.LUT R3, R3, R7, RZ, 0x3c, !PT ;  /* 0x0000000703037212 */ /* 0x000fc400078e3cff */
[----:B0-----:R-:W-:Y:S02]  /*13200*/  F2FP.F16.E4M3.UNPACK_B R37, R0.H1 ;  /* 0x00000000ff25723e */ /* 0x001fe400030006ff */
[----:B------:R-:W-:-:S03]  /*13210*/  F2FP.F16.E4M3.UNPACK_B R40, R13.H1 ;  /* 0x0000000dff28723e */ /* 0x000fc600030006ff */
[--C-:B------:R-:W-:Y:S02]  /*13220*/  HADD2.F32 R39, -RZ, R37.reuse.H0_H0 ;  /* 0x20000025ff277230 */ /* 0x100fe40000004100 */
[--C-:B------:R-:W-:Y:S02]  /*13230*/  HADD2.F32 R41, -RZ, R40.reuse.H0_H0 ;  /* 0x20000028ff297230 */ /* 0x100fe40000004100 */
[----:B------:R-:W-:Y:S01]  /*13240*/  HADD2.F32 R48, -RZ, R40.H1_H1 ;  /* 0x30000028ff307230 */ /* 0x000fe20000004100 */
[----:B------:R-:W-:Y:S01]  /*13250*/  F2FP.F16.E4M3.UNPACK_B R40, R0 ;  /* 0x00000000ff28723e */ /* 0x000fe200020006ff */
[----:B------:R-:W-:-:S04]  /*13260*/  HADD2.F32 R44, -RZ, R37.H1_H1 ;  /* 0x30000025ff2c7230 */ /* 0x000fc80000004100 */
[--C-:B------:R-:W-:Y:S02]  /*13270*/  HADD2.F32 R42, -RZ, R40.reuse.H0_H0 ;  /* 0x20000028ff2a7230 */ /* 0x100fe40000004100 */
[----:B------:R-:W-:Y:S01]  /*13280*/  HADD2.F32 R45, -RZ, R40.H1_H1 ;  /* 0x30000028ff2d7230 */ /* 0x000fe20000004100 */
[----:B------:R-:W-:Y:S02]  /*13290*/  F2FP.F16.E4M3.UNPACK_B R40, R24.H1 ;  /* 0x00000018ff28723e */ /* 0x000fe400030006ff */
[----:B--2---:R-:W-:Y:S02]  /*132a0*/  IADD3 R3, R3, R6, R5 ;  /* 0x0000000603037210 */ /* 0x004fe40007ffe005 */
[----:B---3--:R-:W0:Y:S03]  /*132b0*/  LDS.128 R4, [R50+0x20400] ;  /* 0x0204000032047984 */ /* 0x008e260000000c00 */
[----:B------:R-:W-:-:S05]  /*132c0*/  IMAD.IADD R3, R22, 0x1, R3 ;  /* 0x0000000116037824 */ /* 0x000fca00078e0203 */
[----:B------:R-:W1:Y:S01]  /*132d0*/  LDS.128 R8, [R3+0x20400] ;  /* 0x0204000003087984 */ /* 0x000e620000000c00 */
[-C--:B0-----:R-:W-:Y:S02]  /*132e0*/  F2FP.F16.E4M3.UNPACK_B R21, R4.reuse ;  /* 0x00000004ff15723e */ /* 0x081fe400020006ff */
[----:B------:R-:W-:Y:S02]  /*132f0*/  F2FP.F16.E4M3.UNPACK_B R4, R4.H1 ;  /* 0x00000004ff04723e */ /* 0x000fe400030006ff */
[-C--:B------:R-:W-:Y:S01]  /*13300*/  F2FP.F16.E4M3.UNPACK_B R25, R5.reuse ;  /* 0x00000005ff19723e */ /* 0x080fe200020006ff */
[--C-:B------:R-:W-:Y:S01]  /*13310*/  HADD2.F32 R0, -RZ, R21.reuse.H0_H0 ;  /* 0x20000015ff007230 */ /* 0x100fe20000004100 */
[-C--:B-1----:R-:W-:Y:S01]  /*13320*/  F2FP.F16.E4M3.UNPACK_B R32, R8.reuse.H1 ;  /* 0x00000008ff20723e */ /* 0x082fe200030006ff */
[----:B------:R-:W-:Y:S01]  /*13330*/  HADD2.F32 R21, -RZ, R21.H1_H1 ;  /* 0x30000015ff157230 */ /* 0x000fe20000004100 */
[----:B------:R-:W-:Y:S01]  /*13340*/  F2FP.F16.E4M3.UNPACK_B R27, R5.H1 ;  /* 0x00000005ff1b723e */ /* 0x000fe200030006ff */
[----:B------:R-:W-:Y:S01]  /*13350*/  HADD2.F32 R5, -RZ, R4.H0_H0 ;  /* 0x20000004ff057230 */ /* 0x000fe20000004100 */
[----:B------:R-:W-:Y:S01]  /*13360*/  F2FP.F16.E4M3.UNPACK_B R8, R8 ;  /* 0x00000008ff08723e */ /* 0x000fe200020006ff */
[--C-:B------:R-:W-:Y:S01]  /*13370*/  HADD2.F32 R33, -RZ, R32.reuse.H0_H0 ;  /* 0x20000020ff217230 */ /* 0x100fe20000004100 */
[-C--:B------:R-:W-:Y:S01]  /*13380*/  F2FP.F16.E4M3.UNPACK_B R34, R9.reuse ;  /* 0x00000009ff22723e */ /* 0x080fe200020006ff */
[----:B------:R-:W-:Y:S01]  /*13390*/  HADD2.F32 R32, -RZ, R32.H1_H1 ;  /* 0x30000020ff207230 */ /* 0x000fe20000004100 */
[----:B------:R-:W-:Y:S01]  /*133a0*/  F2FP.F16.E4M3.UNPACK_B R9, R9.H1 ;  /* 0x00000009ff09723e */ /* 0x000fe200030006ff */
[----:B------:R-:W-:-:S02]  /*133b0*/  HADD2.F32 R4, -RZ, R4.H1_H1 ;  /* 0x30000004ff047230 */ /* 0x000fc40000004100 */
[-C--:B------:R-:W-:Y:S01]  /*133c0*/  FMUL.FTZ R38, R39, R33.reuse ;  /* 0x0000002127267220 */ /* 0x080fe20000410000 */
[C---:B------:R-:W-:Y:S01]  /*133d0*/  FMUL.FTZ R36, R41.reuse, R33 ;  /* 0x0000002129247220 */ /* 0x040fe20000410000 */
[----:B------:R-:W-:Y:S01]  /*133e0*/  FMUL.FTZ R37, R48, R32 ;  /* 0x0000002030257220 */ /* 0x000fe20000410000 */
[----:B------:R-:W-:Y:S01]  /*133f0*/  F2FP.F16.E4M3.UNPACK_B R35, R10 ;  /* 0x0000000aff23723e */ /* 0x000fe200020006ff */
[----:B------:R-:W-:Y:S01]  /*13400*/  FFMA.FTZ R38, R41, R5, R38 ;  /* 0x0000000529267223 */ /* 0x000fe20000010026 */
[----:B------:R-:W-:Y:S01]  /*13410*/  F2FP.F16.E4M3.UNPACK_B R41, R13 ;  /* 0x0000000dff29723e */ /* 0x000fe200020006ff */
[----:B------:R-:W-:Y:S01]  /*13420*/  FFMA.FTZ R36, R39, R5, -R36 ;  /* 0x0000000527247223 */ /* 0x000fe20000010824 */
[----:B------:R-:W-:Y:S02]  /*13430*/  HADD2.F32 R5, -RZ, R8.H0_H0 ;  /* 0x20000008ff057230 */ /* 0x000fe40000004100 */
[C---:B------:R-:W-:Y:S01]  /*13440*/  FMUL.FTZ R39, R44.reuse, R32 ;  /* 0x000000202c277220 */ /* 0x040fe20000410000 */
[----:B------:R-:W-:Y:S01]  /*13450*/  FFMA.FTZ R37, R44, R4, -R37 ;  /* 0x000000042c257223 */ /* 0x000fe20000010825 */
[----:B------:R-:W-:Y:S01]  /*13460*/  HADD2.F32 R46, -RZ, R41.H0_H0 ;  /* 0x20000029ff2e7230 */ /* 0x000fe20000004100 */
[----:B------:R-:W-:Y:S01]  /*13470*/  F2FP.F16.E4M3.UNPACK_B R44, R14.H1 ;  /* 0x0000000eff2c723e */ /* 0x000fe200030006ff */
[----:B------:R-:W-:Y:S01]  /*13480*/  FFMA.FTZ R39, R48, R4, R39 ;  /* 0x0000000430277223 */ /* 0x000fe20000010027 */
[----:B------:R-:W-:Y:S01]  /*13490*/  HADD2.F32 R4, -RZ, R9.H0_H0 ;  /* 0x20000009ff047230 */ /* 0x000fe20000004100 */
[----:B------:R-:W-:Y:S01]  /*134a0*/  F2FP.F16.E4M3.UNPACK_B R10, R10.H1 ;  /* 0x0000000aff0a723e */ /* 0x000fe200030006ff */
[-C--:B------:R-:W-:Y:S01]  /*134b0*/  FMUL.FTZ R13, R46, R5.reuse ;  /* 0x000000052e0d7220 */ /* 0x080fe20000410000 */
[C---:B------:R-:W-:Y:S01]  /*134c0*/  FMUL.FTZ R5, R42.reuse, R5 ;  /* 0x000000052a057220 */ /* 0x040fe20000410000 */
[----:B------:R-:W-:Y:S01]  /*134d0*/  HADD2.F32 R47, -RZ, R41.H1_H1 ;  /* 0x30000029ff2f7230 */ /* 0x000fe20000004100 */
[----:B------:R-:W-:Y:S01]  /*134e0*/  F2FP.F16.E4M3.UNPACK_B R30, R6 ;  /* 0x00000006ff1e723e */ /* 0x000fe200020006ff */
[-C--:B------:R-:W-:Y:S01]  /*134f0*/  FFMA.FTZ R13, R42, R0.reuse, -R13 ;  /* 0x000000002a0d7223 */ /* 0x080fe2000001080d */
[----:B------:R-:W-:Y:S01]  /*13500*/  FFMA.FTZ R5, R46, R0, R5 ;  /* 0x000000002e057223 */ /* 0x000fe20000010005 */
[----:B------:R-:W-:Y:S01]  /*13510*/  HADD2.F32 R46, -RZ, R44.H0_H0 ;  /* 0x2000002cff2e7230 */ /* 0x000fe20000004100 */
[----:B------:R-:W-:Y:S01]  /*13520*/  F2FP.F16.E4M3.UNPACK_B R6, R6.H1 ;  /* 0x00000006ff06723e */ /* 0x000fe200030006ff */
[----:B------:R-:W-:Y:S01]  /*13530*/  HADD2.F32 R8, -RZ, R8.H1_H1 ;  /* 0x30000008ff087230 */ /* 0x000fe20000004100 */
[----:B------:R-:W-:Y:S01]  /*13540*/  F2FP.F16.E4M3.UNPACK_B R33, R11 ;  /* 0x0000000bff21723e */ /* 0x000fe200020006ff */
[----:B------:R-:W-:-:S02]  /*13550*/  HADD2.F32 R42, -RZ, R40.H0_H0 ;  /* 0x20000028ff2a7230 */ /* 0x000fc40000004100 */
[----:B------:R-:W-:Y:S01]  /*13560*/  FMUL.FTZ R41, R46, R4 ;  /* 0x000000042e297220 */ /* 0x000fe20000410000 */
[----:B------:R-:W-:Y:S02]  /*13570*/  HADD2.F32 R0, -RZ, R27.H0_H0 ;  /* 0x2000001bff007230 */ /* 0x000fe40000004100 */
[-C--:B------:R-:W-:Y:S01]  /*13580*/  FMUL.FTZ R32, R47, R8.reuse ;  /* 0x000000082f207220 */ /* 0x080fe20000410000 */
[C---:B------:R-:W-:Y:S01]  /*13590*/  FMUL.FTZ R8, R45.reuse, R8 ;  /* 0x000000082d087220 */ /* 0x040fe20000410000 */
[C---:B------:R-:W-:Y:S01]  /*135a0*/  FMUL.FTZ R43, R42.reuse, R4 ;  /* 0x000000042a2b7220 */ /* 0x040fe20000410000 */
[----:B------:R-:W-:Y:S02]  /*135b0*/  HADD2.F32 R9, -RZ, R9.H1_H1 ;  /* 0x30000009ff097230 */ /* 0x000fe40000004100 */
[----:B------:R-:W-:Y:S01]  /*135c0*/  FFMA.FTZ R41, R42, R0, -R41 ;  /* 0x000000002a297223 */ /* 0x000fe20000010829 */
[----:B------:R-:W-:Y:S01]  /*135d0*/  F2FP.F16.E4M3.UNPACK_B R42, R24 ;  /* 0x00000018ff2a723e */ /* 0x000fe200020006ff */
[----:B------:R-:W-:Y:S01]  /*135e0*/  FFMA.FTZ R32, R45, R21, -R32 ;  /* 0x000000152d207223 */ /* 0x000fe20000010820 */
[----:B------:R-:W-:Y:S01]  /*135f0*/  FFMA.FTZ R43, R46, R0, R43 ;  /* 0x000000002e2b7223 */ /* 0x000fe2000001002b */
[----:B------:R-:W-:-:S02]  /*13600*/  HADD2.F32 R45, -RZ, R40.H1_H1 ;  /* 0x30000028ff2d7230 */ /* 0x000fc40000004100 */
[----:B------:R-:W-:Y:S01]  /*13610*/  FFMA.FTZ R8, R47, R21, R8 ;  /* 0x000000152f087223 */ /* 0x000fe20000010008 */
[----:B------:R-:W-:Y:S01]  /*13620*/  F2FP.F16.E4M3.UNPACK_B R46, R14 ;  /* 0x0000000eff2e723e */ /* 0x000fe200020006ff */
[----:B------:R-:W-:Y:S01]  /*13630*/  HADD2.F32 R47, -RZ, R44.H1_H1 ;  /* 0x3000002cff2f7230 */ /* 0x000fe20000004100 */
[----:B------:R-:W-:Y:S01]  /*13640*/  F2FP.F16.E4M3.UNPACK_B R11, R11.H1 ;  /* 0x0000000bff0b723e */ /* 0x000fe200030006ff */
[----:B------:R-:W-:Y:S02]  /*13650*/  HADD2.F32 R4, -RZ, R34.H0_H0 ;  /* 0x20000022ff047230 */ /* 0x000fe40000004100 */
[-C--:B------:R-:W-:Y:S01]  /*13660*/  FMUL.FTZ R40, R45, R9.reuse ;  /* 0x000000092d287220 */ /* 0x080fe20000410000 */
[----:B------:R-:W-:Y:S02]  /*13670*/  HADD2.F32 R44, -RZ, R42.H0_H0 ;  /* 0x2000002aff2c7230 */ /* 0x000fe40000004100 */
[----:B------:R-:W-:Y:S01]  /*13680*/  FMUL.FTZ R14, R47, R9 ;  /* 0x000000092f0e7220 */ /* 0x000fe20000410000 */
[----:B------:R-:W-:Y:S01]  /*13690*/  HADD2.F32 R27, -RZ, R27.H1_H1 ;  /* 0x3000001bff1b7230 */ /* 0x000fe20000004100 */
[----:B------:R-:W-:Y:S01]  /*136a0*/  F2FP.F16.E4M3.UNPACK_B R31, R7 ;  /* 0x00000007ff1f723e */ /* 0x000fe200020006ff */
[----:B------:R-:W-:-:S02]  /*136b0*/  HADD2.F32 R48, -RZ, R46.H0_H0 ;  /* 0x2000002eff307230 */ /* 0x000fc40000004100 */
[-C--:B------:R-:W-:Y:S01]  /*136c0*/  FMUL.FTZ R21, R44, R4.reuse ;  /* 0x000000042c157220 */ /* 0x080fe20000410000 */
[----:B------:R-:W-:Y:S02]  /*136d0*/  HADD2.F32 R0, -RZ, R25.H0_H0 ;  /* 0x20000019ff007230 */ /* 0x000fe40000004100 */
[----:B------:R-:W-:Y:S01]  /*136e0*/  FFMA.FTZ R40, R47, R27, R40 ;  /* 0x0000001b2f287223 */ /* 0x000fe20000010028 */
[----:B------:R-:W-:Y:S02]  /*136f0*/  HADD2.F32 R47, -RZ, R42.H1_H1 ;  /* 0x3000002aff2f7230 */ /* 0x000fe40000004100 */
[C---:B------:R-:W-:Y:S01]  /*13700*/  FMUL.FTZ R9, R48.reuse, R4 ;  /* 0x0000000430097220 */ /* 0x040fe20000410000 */
[----:B------:R-:W-:Y:S01]  /*13710*/  F2FP.F16.E4M3.UNPACK_B R42, R12.H1 ;  /* 0x0000000cff2a723e */ /* 0x000fe200030006ff */
[-C--:B------:R-:W-:Y:S01]  /*13720*/  FFMA.FTZ R21, R48, R0.reuse, R21 ;  /* 0x0000000030157223 */ /* 0x080fe20000010015 */
[----:B------:R-:W-:Y:S01]  /*13730*/  F2FP.F16.E4M3.UNPACK_B R48, R15.H1 ;  /* 0x0000000fff30723e */ /* 0x000fe200030006ff */
[----:B------:R-:W-:Y:S01]  /*13740*/  FFMA.FTZ R9, R44, R0, -R9 ;  /* 0x000000002c097223 */ /* 0x000fe20000010809 */
[----:B------:R-:W-:-:S02]  /*13750*/  HADD2.F32 R4, -RZ, R10.H0_H0 ;  /* 0x2000000aff047230 */ /* 0x000fc40000004100 */
[----:B------:R-:W-:Y:S01]  /*13760*/  FFMA.FTZ R24, R45, R27, -R14 ;  /* 0x0000001b2d187223 */ /* 0x000fe2000001080e */
[----:B------:R-:W-:Y:S01]  /*13770*/  HADD2.F32 R44, -RZ, R42.H0_H0 ;  /* 0x2000002aff2c7230 */ /* 0x000fe20000004100 */
[----:B------:R-:W-:Y:S01]  /*13780*/  F2FP.F16.E4M3.UNPACK_B R7, R7.H1 ;  /* 0x00000007ff07723e */ /* 0x000fe200030006ff */
[----:B------:R-:W-:Y:S01]  /*13790*/  HADD2.F32 R49, -RZ, R46.H1_H1 ;  /* 0x3000002eff317230 */ /* 0x000fe20000004100 */
[----:B------:R-:W-:Y:S01]  /*137a0*/  F2FP.SATFINITE.E4M3.F32.PACK_AB_MERGE_C R38, R39, R38, RZ ;  /* 0x000000262726723e */ /* 0x000fe200048070ff */
[----:B------:R-:W-:Y:S02]  /*137b0*/  HADD2.F32 R34, -RZ, R34.H1_H1 ;  /* 0x30000022ff227230 */ /* 0x000fe40000004100 */
[----:B------:R-:W-:Y:S01]  /*137c0*/  FMUL.FTZ R45, R44, R4 ;  /* 0x000000042c2d7220 */ /* 0x000fe20000410000 */
[----:B------:R-:W-:Y:S01]  /*137d0*/  HADD2.F32 R46, -RZ, R48.H0_H0 ;  /* 0x20000030ff2e7230 */ /* 0x000fe20000004100 */
[----:B------:R-:W-:Y:S01]  /*137e0*/  F2FP.SATFINITE.E4M3.F32.PACK_AB_MERGE_C R24, R24, R41, RZ ;  /* 0x000000291818723e */ /* 0x000fe200048070ff */
[----:B------:R-:W-:-:S02]  /*137f0*/  HADD2.F32 R0, -RZ, R6.H0_H0 ;  /* 0x20000006ff007230 */ /* 0x000fc40000004100 */
[-C--:B------:R-:W-:Y:S01]  /*13800*/  FMUL.FTZ R14, R49, R34.reuse ;  /* 0x00000022310e7220 */ /* 0x080fe20000410000 */
[----:B------:R-:W-:Y:S02]  /*13810*/  HADD2.F32 R25, -RZ, R25.H1_H1 ;  /* 0x30000019ff197230 */ /* 0x000fe40000004100 */
[----:B------:R-:W-:Y:S01]  /*13820*/  FMUL.FTZ R34, R47, R34 ;  /* 0x000000222f227220 */ /* 0x000fe20000410000 */
[----:B------:R-:W-:Y:S02]  /*13830*/  HADD2.F32 R48, -RZ, R48.H1_H1 ;  /* 0x30000030ff307230 */ /* 0x000fe40000004100 */
[C---:B------:R-:W-:Y:S01]  /*13840*/  FMUL.FTZ R27, R46.reuse, R4 ;  /* 0x000000042e1b7220 */ /* 0x040fe20000410000 */
[----:B------:R-:W-:Y:S02]  /*13850*/  HADD2.F32 R10, -RZ, R10.H1_H1 ;  /* 0x3000000aff0a7230 */ /* 0x000fe40000004100 */
[----:B------:R-:W-:Y:S01]  /*13860*/  FFMA.FTZ R45, R46, R0, R45 ;  /* 0x000000002e2d7223 */ /* 0x000fe2000001002d */
[----:B------:R-:W-:Y:S01]  /*13870*/  HADD2.F32 R42, -RZ, R42.H1_H1 ;  /* 0x3000002aff2a7230 */ /* 0x000fe20000004100 */
[----:B------:R-:W-:Y:S01]  /*13880*/  F2FP.F16.E4M3.UNPACK_B R46, R15 ;  /* 0x0000000fff2e723e */ /* 0x000fe200020006ff */
[----:B------:R-:W-:-:S02]  /*13890*/  HADD2.F32 R6, -RZ, R6.H1_H1 ;  /* 0x30000006ff067230 */ /* 0x000fc40000004100 */
[-C--:B------:R-:W-:Y:S01]  /*138a0*/  FFMA.FTZ R14, R47, R25.reuse, -R14 ;  /* 0x000000192f0e7223 */ /* 0x080fe2000001080e */
[----:B------:R-:W-:Y:S01]  /*138b0*/  FFMA.FTZ R34, R49, R25, R34 ;  /* 0x0000001931227223 */ /* 0x000fe20000010022 */
[----:B------:R-:W-:Y:S01]  /*138c0*/  FFMA.FTZ R27, R44, R0, -R27 ;  /* 0x000000002c1b7223 */ /* 0x000fe2000001081b */
[----:B------:R-:W-:Y:S01]  /*138d0*/  FMUL.FTZ R15, R48, R10 ;  /* 0x0000000a300f7220 */ /* 0x000fe20000410000 */
[----:B------:R-:W-:Y:S01]  /*138e0*/  F2FP.F16.E4M3.UNPACK_B R44, R12 ;  /* 0x0000000cff2c723e */ /* 0x000fe200020006ff */
[C---:B------:R-:W-:Y:S01]  /*138f0*/  FMUL.FTZ R25, R42.reuse, R10 ;  /* 0x0000000a2a197220 */ /* 0x040fe20000410000 */
[----:B------:R-:W-:Y:S02]  /*13900*/  HADD2.F32 R10, -RZ, R46.H0_H0 ;  /* 0x2000002eff0a7230 */ /* 0x000fe40000004100 */
[-C--:B------:R-:W-:Y:S01]  /*13910*/  FFMA.FTZ R12, R42, R6.reuse, -R15 ;  /* 0x000000062a0c7223 */ /* 0x080fe2000001080f */
[----:B------:R-:W-:Y:S02]  /*13920*/  HADD2.F32 R4, -RZ, R35.H0_H0 ;  /* 0x20000023ff047230 */ /* 0x000fe40000004100 */
[----:B------:R-:W-:Y:S01]  /*13930*/  FFMA.FTZ R42, R48, R6, R25 ;  /* 0x00000006302a7223 */ /* 0x000fe20000010019 */
[----:B------:R-:W-:Y:S01]  /*13940*/  HADD2.F32 R6, -RZ, R44.H0_H0 ;  /* 0x2000002cff067230 */ /* 0x000fe20000004100 */
[----:B------:R-:W-:Y:S01]  /*13950*/  F2FP.F16.E4M3.UNPACK_B R47, R20.H1 ;  /* 0x00000014ff2f723e */ /* 0x000fe200030006ff */
        /* <DEDUP_REMOVED lines=9> */
[-C--:B------:R-:W-:Y:S01]  /*139f0*/  FMUL.FTZ R15, R46, R35.reuse ;  /* 0x000000232e0f7220 */ /* 0x080fe20000410000 */
        /* <DEDUP_REMOVED lines=10> */
[----:B------:R-:W-:Y:S02]  /*13aa0*/  HADD2.F32 R51, -RZ, R47.H1_H1 ;  /* 0x3000002fff337230 */ /* 0x000fe40000004100 */
[----:B------:R-:W-:Y:S01]  /*13ab0*/  FMUL.FTZ R47, R30, R4 ;  /* 0x000000041e2f7220 */ /* 0x000fe20000410000 */
[----:B------:R-:W-:Y:S01]  /*13ac0*/  HADD2.F32 R11, -RZ, R11.H1_H1 ;  /* 0x3000000bff0b7230 */ /* 0x000fe20000004100 */
[----:B------:R-:W-:Y:S01]  /*13ad0*/  F2FP.F16.E4M3.UNPACK_B R20, R20 ;  /* 0x00000014ff14723e */ /* 0x000fe200020006ff */
[--C-:B------:R-:W-:Y:S01]  /*13ae0*/  HADD2.F32 R0, -RZ, R7.reuse.H0_H0 ;  /* 0x20000007ff007230 */ /* 0x100fe20000004100 */
[----:B------:R-:W-:Y:S01]  /*13af0*/  F2FP.SATFINITE.E4M3.F32.PACK_AB_MERGE_C R12, R12, R27, RZ ;  /* 0x0000001b0c0c723e */ /* 0x000fe200048070ff */
[----:B------:R-:W-:Y:S02]  /*13b00*/  HADD2.F32 R7, -RZ, R7.H1_H1 ;  /* 0x30000007ff077230 */ /* 0x000fe40000004100 */
[----:B------:R-:W-:Y:S01]  /*13b10*/  FMUL.FTZ R4, R51, R11 ;  /* 0x0000000b33047220 */ /* 0x000fe20000410000 */
[----:B------:R-:W-:-:S02]  /*13b20*/  HADD2.F32 R46, -RZ, R44.H0_H0 ;  /* 0x2000002cff2e7230 */ /* 0x000fc40000004100 */
[-C--:B------:R-:W-:Y:S01]  /*13b30*/  FFMA.FTZ R25, R30, R0.reuse, -R25 ;  /* 0x000000001e197223 */ /* 0x080fe20000010819 */
[C---:B------:R-:W-:Y:S01]  /*13b40*/  FMUL.FTZ R30, R49.reuse, R11 ;  /* 0x0000000b311e7220 */ /* 0x040fe20000410000 */
[-C--:B------:R-:W-:Y:S01]  /*13b50*/  FFMA.FTZ R26, R49, R7.reuse, -R4 ;  /* 0x00000007311a7223 */ /* 0x080fe20000010804 */
[----:B------:R-:W-:Y:S02]  /*13b60*/  HADD2.F32 R49, -RZ, R44.H1_H1 ;  /* 0x3000002cff317230 */ /* 0x000fe40000004100 */
[----:B------:R-:W-:Y:S01]  /*13b70*/  FFMA.FTZ R47, R48, R0, R47 ;  /* 0x00000000302f7223 */ /* 0x000fe2000001002f */
[----:B------:R-:W-:Y:S01]  /*13b80*/  FFMA.FTZ R30, R51, R7, R30 ;  /* 0x00000007331e7223 */ /* 0x000fe2000001001e */
[--C-:B------:R-:W-:Y:S01]  /*13b90*/  HADD2.F32 R44, -RZ, R20.reuse.H0_H0 ;  /* 0x20000014ff2c7230 */ /* 0x100fe20000004100 */
[----:B------:R-:W-:Y:S01]  /*13ba0*/  F2FP.SATFINITE.E4M3.F32.PACK_AB_MERGE_C R25, R26, R25, RZ ;  /* 0x000000191a19723e */ /* 0x000fe200048070ff */
[--C-:B------:R-:W-:Y:S01]  /*13bb0*/  HADD2.F32 R4, -RZ, R33.reuse.H0_H0 ;  /* 0x20000021ff047230 */ /* 0x100fe20000004100 */
[----:B------:R-:W-:Y:S01]  /*13bc0*/  F2FP.SATFINITE.E4M3.F32.PACK_AB_MERGE_C R40, R40, R43, RZ ;  /* 0x0000002b2828723e */ /* 0x000fe200048070ff */
[----:B------:R-:W-:Y:S01]  /*13bd0*/  HADD2.F32 R51, -RZ, R20.H1_H1 ;  /* 0x30000014ff337230 */ /* 0x000fe20000004100 */
[----:B------:R-:W-:Y:S01]  /*13be0*/  F2FP.SATFINITE.E4M3.F32.PACK_AB_MERGE_C R42, R42, R45, RZ ;  /* 0x0000002d2a2a723e */ /* 0x000fe200048070ff */
[----:B------:R-:W-:-:S02]  /*13bf0*/  HADD2.F32 R33, -RZ, R33.H1_H1 ;  /* 0x30000021ff217230 */ /* 0x000fc40000004100 */
[-C--:B------:R-:W-:Y:S01]  /*13c00*/  FMUL.FTZ R7, R44, R4.reuse ;  /* 0x000000042c077220 */ /* 0x080fe20000410000 */
[--C-:B------:R-:W-:Y:S02]  /*13c10*/  HADD2.F32 R0, -RZ, R31.reuse.H0_H0 ;  /* 0x2000001fff007230 */ /* 0x100fe40000004100 */
[C---:B------:R-:W-:Y:S01]  /*13c20*/  FMUL.FTZ R11, R46.reuse, R4 ;  /* 0x000000042e0b7220 */ /* 0x040fe20000410000 */
[----:B------:R-:W-:Y:S02]  /*13c30*/  HADD2.F32 R31, -RZ, R31.H1_H1 ;  /* 0x3000001fff1f7230 */ /* 0x000fe40000004100 */
[-C--:B------:R-:W-:Y:S01]  /*13c40*/  FMUL.FTZ R4, R51, R33.reuse ;  /* 0x0000002133047220 */ /* 0x080fe20000410000 */
[C---:B------:R-:W-:Y:S01]  /*13c50*/  FMUL.FTZ R20, R49.reuse, R33 ;  /* 0x0000002131147220 */ /* 0x040fe20000410000 */
        /* <DEDUP_REMOVED lines=11> */
[----:B------:R-:W-:Y:S02]  /*13d10*/  F2FP.SATFINITE.E4M3.F32.PACK_AB_MERGE_C R9, R34, R21, R40 ;  /* 0x000000152209723e */ /* 0x000fe40004807028 */
[----:B------:R-:W-:Y:S01]  /*13d20*/  F2FP.SATFINITE.E4M3.F32.PACK_AB_MERGE_C R10, R35, R10, R42 ;  /* 0x0000000a230a723e */ /* 0x000fe2000480702a */
[----:B------:R4:W-:Y:S01]  /*13d30*/  STS.128 [R50+0x20400], R4 ;  /* 0x0204000432007388 */ /* 0x0009e20000000c00 */
[----:B------:R-:W-:-:S05]  /*13d40*/  F2FP.SATFINITE.E4M3.F32.PACK_AB_MERGE_C R11, R20, R11, R30 ;  /* 0x0000000b140b723e */ /* 0x000fca000480701e */
[----:B------:R4:W-:Y:S02]  /*13d50*/  STS.128 [R3+0x20400], R8 ;  /* 0x0204000803007388 */ /* 0x0009e40000000c00 */
.L_x_465:
[----:B------:R-:W-:Y:S05]  /*13d60*/  BSYNC B0 ;  /* 0x0000000000007941 */ /* 0x000fea0003800000 */
.L_x_446:
[----:B------:R-:W-:Y:S01]  /*13d70*/  @!PT LDS RZ, [RZ] ;  /* 0x00000000fffff984 */ /* 0x000fe20000000800 */
[----:B------:R-:W-:Y:S01]  /*13d80*/  @!PT LDS RZ, [RZ] ;  /* 0x00000000fffff984 */ /* 0x000fe20000000800 */
[----:B------:R-:W-:Y:S01]  /*13d90*/  @!PT LDS RZ, [RZ] ;  /* 0x00000000fffff984 */ /* 0x000fe20000000800 */
[----:B------:R-:W-:Y:S01]  /*13da0*/  @!PT LDS RZ, [RZ] ;  /* 0x00000000fffff984 */ /* 0x000fe20000000800 */
[----:B------:R0:W-:Y:S06]  /*13db0*/  MEMBAR.ALL.CTA ;  /* 0x0000000000007992 */ /* 0x0001ec0000008000 */
[----:B0-----:R-:W0:Y:S01]  /*13dc0*/  FENCE.VIEW.ASYNC.S ;  /* 0x00000000000073c6 */ /* 0x001e220000000000 */
[----:B------:R-:W-:Y:S05]  /*13dd0*/  WARPSYNC.ALL ;  /* 0x0000000000007948 */ /* 0x000fea0003800000 */
[----:B0-----:R-:W-:Y:S06]  /*13de0*/  BAR.SYNC.DEFER_BLOCKING 0xd, 0x100 ;  /* 0x0344000000007b1d */ /* 0x001fec0000010000 */
.L_x_444:
[----:B------:R-:W-:-:S04]  /*13df0*/  MOV R0, UR47 ;  /* 0x0000002f00007c02 */ /* 0x000fc80008000f00 */
[----:B------:R-:W-:-:S13]  /*13e00*/  ISETP.NE.AND P0, PT, R0, 0x3, PT ;  /* 0x000000030000780c */ /* 0x000fda0003f05270 */
[----:B------:R-:W-:Y:S05]  /*13e10*/  @!P0 BRA `(.L_x_479) ;  /* 0x0000000000048947 */ /* 0x000fea0003800000 */
[----:B------:R-:W-:Y:S01]  /*13e20*/  BPT.TRAP 0x1 ;  /* 0x000000040000795c */ /* 0x000fe20000300000 */
.L_x_479:
[----:B01--4-:R-:W-:Y:S01]  /*13e30*/  IMAD R3, R152, 0x8, R22 ;  /* 0x0000000898037824 */ /* 0x013fe200078e0216 */
[----:B------:R-:W-:-:S04]  /*13e40*/  SHF.L.U32 R0, R236, 0x1f, RZ ;  /* 0x0000001fec007819 */ /* 0x000fc800000006ff */
[----:B------:R0:W1:Y:S01]  /*13e50*/  SYNCS.PHASECHK.TRANS64.TRYWAIT P1, [R3+URZ+0x38830], R0 ;  /* 0x03883000030075a7 */ /* 0x000062000802017f */
[----:B------:R-:W-:Y:S05]  /*13e60*/  @!P0 BRA `(.L_x_480) ;  /* 0x0000000000048947 */ /* 0x000fea0003800000 */
[----:B------:R-:W-:Y:S01]  /*13e70*/  BPT.TRAP 0x1 ;  /* 0x000000040000795c */ /* 0x000fe20000300000 */
.L_x_480:
[----:B--23--:R-:W2:Y:S01]  /*13e80*/  S2R R4, SR_TID.X ;  /* 0x0000000000047919 */ /* 0x00cea20000002100 */
[----:B------:R-:W-:Y:S01]  /*13e90*/  LOP3.LUT R29, R29, 0xffffff80, RZ, 0xc0, !PT ;  /* 0xffffff801d1d7812 */ /* 0x000fe200078ec0ff */
[----:B------:R-:W-:Y:S02]  /*13ea0*/  IMAD.MOV.U32 R5, RZ, RZ, 0x80 ;  /* 0x00000080ff057424 */ /* 0x000fe400078e00ff */
[----:B--2---:R-:W-:-:S05]  /*13eb0*/  VIADD R4, R4, 0xffffff80 ;  /* 0xffffff8004047836 */ /* 0x004fca0000000000 */
[----:B------:R-:W-:-:S04]  /*13ec0*/  IADD3 R29, R4, -R29, RZ ;  /* 0x8000001d041d7210 */ /* 0x000fc80007ffe0ff */
[----:B------:R-:W-:-:S04]  /*13ed0*/  SHF.R.S32.HI R4, RZ, 0x1f, R29 ;  /* 0x0000001fff047819 */ /* 0x000fc8000001141d */
[----:B------:R-:W-:-:S04]  /*13ee0*/  LEA.HI R4, R4, R29, RZ, 0x2 ;  /* 0x0000001d04047211 */ /* 0x000fc800078f10ff */
[----:B------:R-:W-:-:S05]  /*13ef0*/  LOP3.LUT R4, R4, 0x7ffffffc, RZ, 0xc0, !PT ;  /* 0x7ffffffc04047812 */ /* 0x000fca00078ec0ff */
[----:B------:R-:W-:Y:S01]  /*13f00*/  IMAD.IADD R4, R29, 0x1, -R4 ;  /* 0x000000011d047824 */ /* 0x000fe200078e0a04 */
[----:B-1----:R-:W-:Y:S06]  /*13f10*/  @P1 BRA `(.L_x_481) ;  /* 0x0000000000081947 */ /* 0x002fec0003800000 */
[----:B------:R-:W1:Y:S02]  /*13f20*/  SYNCS.PHASECHK.TRANS64.TRYWAIT P1, [R3+URZ+0x38830], R0 ;  /* 0x03883000030075a7 */ /* 0x000e64000802017f */
[----:B-1----:R-:W-:Y:S05]  /*13f30*/  @!P1 BRA `(.L_x_482) ;  /* 0x0000012000549947 */ /* 0x002fea0003800000 */
.L_x_481:
[----:B------:R-:W2:Y:S01]  /*13f40*/  S2R R6, SR_TID.X ;  /* 0x0000000000067919 */ /* 0x000ea20000002100 */
[----:B------:R-:W-:Y:S05]  /*13f50*/  WARPSYNC.ALL ;  /* 0x0000000000007948 */ /* 0x000fea0003800000 */
[----:B------:R-:W-:Y:S01]  /*13f60*/  IMAD R10, R4, -0x2, R5 ;  /* 0xfffffffe040a7824 */ /* 0x000fe200078e0205 */
[----:B------:R-:W-:Y:S02]  /*13f70*/  MOV R151, RZ ;  /* 0x000000ff00977202 */ /* 0x000fe40000000f00 */
[----:B--2---:R-:W-:-:S04]  /*13f80*/  LOP3.LUT R6, R6, 0x7f, RZ, 0xc0, !PT ;  /* 0x0000007f06067812 */ /* 0x004fc800078ec0ff */
[----:B------:R-:W-:Y:S01]  /*13f90*/  ISETP.NE.AND P1, PT, R6, RZ, PT ;  /* 0x000000ff0600720c */ /* 0x000fe20003f25270 */
[----:B01----:R-:W-:Y:S01]  /*13fa0*/  VIADD R0, R22, 0x28400 ;  /* 0x0002840016007836 */ /* 0x003fe20000000000 */
[----:B------:R-:W-:Y:S01]  /*13fb0*/  R2UR UR12, R28 ;  /* 0x000000001c0c72ca */ /* 0x000fe200000e0000 */
[----:B------:R-:W-:Y:S01]  /*13fc0*/  UMOV UR13, 0x40000040 ;  /* 0x40000040000d7882 */ /* 0x000fe20000000000 */
[----:B------:R-:W-:Y:S01]  /*13fd0*/  MOV R5, 0x40000040 ;  /* 0x4000004000057802 */ /* 0x000fe20000000f00 */
[----:B-----5:R-:W-:Y:S01]  /*13fe0*/  WARPGROUP.ARRIVE ;  /* 0x00000000000079c5 */ /* 0x020fe20000000000 */
[----:B------:R-:W-:Y:S01]  /*13ff0*/  SHF.R.U32.HI R0, RZ, 0x4, R0 ;  /* 0x00000004ff007819 */ /* 0x000fe20000011600 */
[----:B------:R-:W-:Y:S01]  /*14000*/  IMAD.MOV.U32 R7, RZ, RZ, 0x40000040 ;  /* 0x40000040ff077424 */ /* 0x000fe200078e00ff */
[----:B------:R-:W-:Y:S01]  /*14010*/  R2UR UR15, R5 ;  /* 0x00000000050f72ca */ /* 0x000fe200000e0000 */
[----:B------:R-:W-:Y:S01]  /*14020*/  UMOV UR9, 0x40000040 ;  /* 0x4000004000097882 */ /* 0x000fe20000000000 */
[----:B------:R-:W-:Y:S01]  /*14030*/  LOP3.LUT R0, R0, 0x3fff, RZ, 0xc0, !PT ;  /* 0x00003fff00007812 */ /* 0x000fe200078ec0ff */
[----:B------:R-:W-:Y:S01]  /*14040*/  UMOV UR5, 0x40000040 ;  /* 0x4000004000057882 */ /* 0x000fe20000000000 */
[----:B------:R-:W-:Y:S01]  /*14050*/  R2UR UR11, R7 ;  /* 0x00000000070b72ca */ /* 0x000fe200000e0000 */
[----:B------:R-:W-:Y:S01]  /*14060*/  IMAD.MOV.U32 R7, RZ, RZ, 0x40000040 ;  /* 0x40000040ff077424 */ /* 0x000fe200078e00ff */
[----:B------:R-:W-:Y:S01]  /*14070*/  LOP3.LUT R0, R0, 0x10000, RZ, 0xfc, !PT ;  /* 0x0001000000007812 */ /* 0x000fe200078efcff */
[----:B------:R-:W-:Y:S01]  /*14080*/  ULOP3.LUT UR12, UR12, 0x10000, URZ, 0xfc, !UPT ;  /* 0x000100000c0c7892 */ /* 0x000fe2000f8efc3f */
[----:B------:R-:W-:Y:S01]  /*14090*/  IMAD.MOV.U32 R5, RZ, RZ, 0x40000040 ;  /* 0x40000040ff057424 */ /* 0x000fe200078e00ff */
[----:B------:R-:W-:Y:S01]  /*140a0*/  UMOV UR17, 0x40000040 ;  /* 0x4000004000117882 */ /* 0x000fe20000000000 */
[----:B------:R-:W-:Y:S01]  /*140b0*/  R2UR UR7, R7 ;  /* 0x00000000070772ca */ /* 0x000fe200000e0000 */
[----:B------:R-:W-:Y:S01]  /*140c0*/  IMAD R4, R152, 0x800, R0 ;  /* 0x0000080098047824 */ /* 0x000fe200078e0200 */
[----:B------:R-:W-:Y:S01]  /*140d0*/  UIADD3 UR8, UR12, 0x2, URZ ;  /* 0x000000020c087890 */ /* 0x000fe2000fffe03f */
[----:B------:R-:W-:Y:S01]  /*140e0*/  MOV R7, 0x40000040 ;  /* 0x4000004000077802 */ /* 0x000fe20000000f00 */
[----:B------:R-:W-:Y:S01]  /*140f0*/  UIADD3 UR4, UR12, 0x4, URZ ;  /* 0x000000040c047890 */ /* 0x000fe2000fffe03f */
[C---:B------:R-:W-:Y:S01]  /*14100*/  VIADD R6, R4.reuse, 0x2 ;  /* 0x0000000204067836 */ /* 0x040fe20000000000 */
[----:B------:R-:W-:Y:S01]  /*14110*/  R2UR UR14, R4 ;  /* 0x00000000040e72ca */ /* 0x000fe200000e0000 */
[----:B------:R-:W-:Y:S01]  /*14120*/  UIADD3 UR16, UR12, 0x6, URZ ;  /* 0x000000060c107890 */ /* 0x000fe2000fffe03f */
[----:B------:R-:W-:Y:S01]  /*14130*/  R2UR UR19, R7 ;  /* 0x00000000071372ca */ /* 0x000fe200000e0000 */
[----:B------:R-:W-:Y:S01]  /*14140*/  IMAD.MOV.U32 R7, RZ, RZ, 0x40000040 ;  /* 0x40000040ff077424 */ /* 0x000fe200078e00ff */
[----:B------:R-:W-:Y:S01]  /*14150*/  R2UR UR10, R6 ;  /* 0x00000000060a72ca */ /* 0x000fe200000e0000 */
[----:B------:R-:W-:Y:S01]  /*14160*/  UIADD3 UR20, UR12, 0x400, URZ ;  /* 0x000004000c147890 */ /* 0x000fe2000fffe03f */
[----:B------:R-:W-:Y:S01]  /*14170*/  IADD3 R6, R4, 0x4, RZ ;  /* 0x0000000404067810 */ /* 0x000fe20007ffe0ff */
[----:B------:R-:W-:Y:S01]  /*14180*/  UMOV UR21, 0x40000040 ;  /* 0x4000004000157882 */ /* 0x000fe20000000000 */
[----:B------:R-:W-:Y:S01]  /*14190*/  R2UR UR23, R7 ;  /* 0x00000000071772ca */ /* 0x000fe200000e0000 */
[----:B------:R-:W-:Y:S01]  /*141a0*/  IMAD.MOV.U32 R7, RZ, RZ, 0x40000040 ;  /* 0x40000040ff077424 */ /* 0x000fe200078e00ff */
[----:B------:R-:W-:Y:S01]  /*141b0*/  R2UR UR6, R6 ;  /* 0x00000000060672ca */ /* 0x000fe200000e0000 */
[----:B------:R-:W-:Y:S01]  /*141c0*/  VIADD R6, R4, 0x6 ;  /* 0x0000000604067836 */ /* 0x000fe20000000000 */
[----:B------:R-:W-:-:S02]  /*141d0*/  UIADD3 UR24, UR12, 0x402, URZ ;  /* 0x000004020c187890 */ /* 0x000fc4000fffe03f */
[----:B------:R-:W-:Y:S01]  /*141e0*/  QGMMA.64x128x32.F32.E4M3.E4M3 R24, gdesc[UR12], RZ, !UPT, gsb0 ;  /* 0x01e000000c1879f3 */ /* 0x000fe2000c0008ff */
[----:B------:R-:W-:Y:S01]  /*141f0*/  R2UR UR27, R7 ;  /* 0x00000000071b72ca */ /* 0x000fe200000e0000 */
[----:B------:R-:W-:Y:S01]  /*14200*/  UMOV UR25, 0x40000040 ;  /* 0x4000004000197882 */ /* 0x000fe20000000000 */
[----:B------:R-:W-:Y:S01]  /*14210*/  R2UR UR18, R6 ;  /* 0x00000000061272ca */ /* 0x000fe200000e0000 */
[----:B------:R-:W-:Y:S01]  /*14220*/  VIADD R6, R4, 0x400 ;  /* 0x0000040004067836 */ /* 0x000fe20000000000 */
[----:B------:R-:W-:Y:S01]  /*14230*/  MOV R7, 0x40000040 ;  /* 0x4000004000077802 */ /* 0x000fe20000000f00 */
[----:B------:R-:W-:Y:S01]  /*14240*/  UIADD3 UR28, UR12, 0x404, URZ ;  /* 0x000004040c1c7890 */ /* 0x000fe2000fffe03f */
[----:B------:R-:W-:Y:S01]  /*14250*/  R2UR UR35, R5 ;  /* 0x00000000052372ca */ /* 0x000fe200000e0000 */
[----:B------:R-:W-:Y:S01]  /*14260*/  UMOV UR29, 0x40000040 ;  /* 0x40000040001d7882 */ /* 0x000fe20000000000 */
[----:B------:R-:W-:Y:S01]  /*14270*/  R2UR UR22, R6 ;  /* 0x00000000061672ca */ /* 0x000fe200000e0000 */
[----:B------:R-:W-:Y:S01]  /*14280*/  UIADD3 UR32, UR12, 0x406, URZ ;  /* 0x000004060c207890 */ /* 0x000fe2000fffe03f */
[----:B------:R-:W-:Y:S01]  /*14290*/  IADD3 R6, R4, 0x402, RZ ;  /* 0x0000040204067810 */ /* 0x000fe20007ffe0ff */
[----:B------:R-:W-:Y:S01]  /*142a0*/  UMOV UR33, 0x40000040 ;  /* 0x4000004000217882 */ /* 0x000fe20000000000 */
[----:B------:R-:W-:Y:S01]  /*142b0*/  R2UR UR31, R7 ;  /* 0x00000000071f72ca */ /* 0x000fe200000e0000 */
[----:B------:R-:W-:Y:S01]  /*142c0*/  @!P1 VIADD R3, R3, 0x38840 ;  /* 0x0003884003039836 */ /* 0x000fe20000000000 */
[----:B------:R-:W-:Y:S01]  /*142d0*/  R2UR UR26, R6 ;  /* 0x00000000061a72ca */ /* 0x000fe200000e0000 */
[----:B------:R-:W-:Y:S01]  /*142e0*/  VIADD R6, R4, 0x404 ;  /* 0x0000040404067836 */ /* 0x000fe20000000000 */
[----:B------:R-:W-:Y:S01]  /*142f0*/  IADD3 R10, R10, R119, RZ ;  /* 0x000000770a0a7210 */ /* 0x000fe20007ffe0ff */
[----:B------:R-:W-:Y:S01]  /*14300*/  VIADD R4, R4, 0x406 ;  /* 0x0000040604047836 */ /* 0x000fe20000000000 */
[----:B------:R-:W-:Y:S01]  /*14310*/  @!P1 PRMT R3, RZ, 0x654, R3 ;  /* 0x00000654ff039816 */ /* 0x000fe20000000003 */
[----:B------:R-:W-:Y:S01]  /*14320*/  ULDC UR48, c[0x0][0x988] ;  /* 0x0002620000307ab9 */ /* 0x000fe20000000800 */
[----:B------:R-:W-:Y:S01]  /*14330*/  R2UR UR30, R6 ;  /* 0x00000000061e72ca */ /* 0x000fe200000e0000 */
[--C-:B------:R-:W-:Y:S01]  /*14340*/  IMAD.MOV.U32 R149, RZ, RZ, R151.reuse ;  /* 0x000000ffff957224 */ /* 0x100fe200078e0097 */
[----:B------:R-:W-:Y:S01]  /*14350*/  R2UR UR34, R4 ;  /* 0x00000000042272ca */ /* 0x000fe200000e0000 */
[--C-:B------:R-:W-:Y:S01]  /*14360*/  IMAD.MOV.U32 R148, RZ, RZ, R151.reuse ;  /* 0x000000ffff947224 */ /* 0x100fe200078e0097 */
[-C--:B------:R-:W-:Y:S01]  /*14370*/  MOV R150, R151.reuse ;  /* 0x0000009700967202 */ /* 0x080fe20000000f00 */
        /* <DEDUP_REMOVED lines=25> */
[----:B------:R-:W-:Y:S01]  /*14510*/  MOV R90, R151 ;  /* 0x00000097005a7202 */ /* 0x000fe20000000f00 */
        /* <DEDUP_REMOVED lines=10> */
[----:B------:R-:W-:Y:S01]  /*145c0*/  IMAD.MOV.U32 R88, RZ, RZ, R151 ;  /* 0x000000ffff587224 */ /* 0x000fe200078e0097 */
[----:B------:R-:W-:Y:S02]  /*145d0*/  WARPGROUP.DEPBAR.LE gsb0, 0x0 ;  /* 0x00008000000079c5 */ /* 0x000fe40000010000 */
[----:B------:R-:W-:-:S06]  /*145e0*/  WARPGROUP.ARRIVE ;  /* 0x00000000000079c5 */ /* 0x000fcc0000000000 */
[----:B------:R-:W-:Y:S03]  /*145f0*/  QGMMA.64x128x32.F32.E4M3.E4M3 R24, gdesc[UR8], R24, gsb0 ;  /* 0x01e00000081879f3 */ /* 0x000fe60008000818 */
[----:B------:R-:W-:Y:S02]  /*14600*/  WARPGROUP.DEPBAR.LE gsb0, 0x0 ;  /* 0x00008000000079c5 */ /* 0x000fe40000010000 */
[----:B------:R-:W-:-:S07]  /*14610*/  WARPGROUP.ARRIVE ;  /* 0x00000000000079c5 */ /* 0x000fce0000000000 */
[----:B------:R-:W-:Y:S01]  /*14620*/  QGMMA.64x128x32.F32.E4M3.E4M3 R24, gdesc[UR4], R24, gsb0 ;  /* 0x01e00000041879f3 */ /* 0x000fe20008000818 */
[----:B------:R-:W-:Y:S02]  /*14630*/  ULDC UR6, c[0x0][0x988] ;  /* 0x0002620000067ab9 */ /* 0x000fe40000000800 */
[----:B------:R-:W-:Y:S01]  /*14640*/  IMAD.U32 R166, RZ, RZ, UR6 ;  /* 0x00000006ffa67e24 */ /* 0x000fe2000f8e00ff */
[----:B------:R-:W-:Y:S02]  /*14650*/  WARPGROUP.DEPBAR.LE gsb0, 0x0 ;  /* 0x00008000000079c5 */ /* 0x000fe40000010000 */
[----:B------:R-:W-:-:S06]  /*14660*/  WARPGROUP.ARRIVE ;  /* 0x00000000000079c5 */ /* 0x000fcc0000000000 */
        /* <DEDUP_REMOVED lines=43> */
[----:B------:R1:W2:Y:S01]  /*14920*/  MUFU.TANH R5, R26 ;  /* 0x0000001a00057308 */ /* 0x0002a20000002400 */
        /* <DEDUP_REMOVED lines=8> */
[----:B-1----:R-:W-:-:S02]  /*149b0*/  IMAD R26, R153, -0x80, R10 ;  /* 0xffffff80991a7824 */ /* 0x002fc400078e020a */
[C---:B------:R-:W-:Y:S01]  /*149c0*/  FMUL.FTZ R71, R2.reuse, R71 ;  /* 0x0000004702477220 */ /* 0x040fe20000410000 */
[C---:B------:R-:W-:Y:S01]  /*149d0*/  FMUL.FTZ R52, R2.reuse, R52 ;  /* 0x0000003402347220 */ /* 0x040fe20000410000 */
[C---:B------:R-:W-:Y:S01]  /*149e0*/  FMUL.FTZ R50, R2.reuse, R50 ;  /* 0x0000003202327220 */ /* 0x040fe20000410000 */
[----:B------:R-:W-:Y:S01]  /*149f0*/  FMUL.FTZ R53, R2, R53 ;  /* 0x0000003502357220 */ /* 0x000fe20000410000 */
[----:B------:R-:W-:Y:S01]  /*14a00*/  ISETP.GT.AND P2, PT, R26, RZ, PT ;  /* 0x000000ff1a00720c */ /* 0x000fe20003f44270 */
[----:B------:R-:W-:Y:S01]  /*14a10*/  FMUL.FTZ R56, R2, R56 ;  /* 0x0000003802387220 */ /* 0x000fe20000410000 */
[----:B------:R-:W1:Y:S01]  /*14a20*/  MUFU.TANH R4, R27 ;  /* 0x0000001b00047308 */ /* 0x000e620000002400 */
[----:B------:R-:W-:Y:S01]  /*14a30*/  ISETP.GT.AND P3, PT, R26, 0x1, PT ;  /* 0x000000011a00780c */ /* 0x000fe20003f64270 */
[----:B------:R-:W-:Y:S01]  /*14a40*/  FMUL.FTZ R51, R2, R51 ;  /* 0x0000003302337220 */ /* 0x000fe20000410000 */
[----:B------:R-:W-:Y:S01]  /*14a50*/  ISETP.GT.AND P4, PT, R26, 0x8, PT ;  /* 0x000000081a00780c */ /* 0x000fe20003f84270 */
[----:B------:R-:W-:Y:S01]  /*14a60*/  FMUL.FTZ R54, R2, R54 ;  /* 0x0000003602367220 */ /* 0x000fe20000410000 */
[----:B0-----:R-:W-:Y:S01]  /*14a70*/  FSEL R6, R6, -INF , P3 ;  /* 0xff80000006067808 */ /* 0x001fe20001800000 */
[----:B------:R-:W-:Y:S01]  /*14a80*/  FMUL.FTZ R60, R2, R60 ;  /* 0x0000003c023c7220 */ /* 0x000fe20000410000 */
[----:B------:R-:W-:Y:S01]  /*14a90*/  ISETP.GT.AND P5, PT, R26, 0x9, PT ;  /* 0x000000091a00780c */ /* 0x000fe20003fa4270 */
[----:B------:R-:W-:Y:S01]  /*14aa0*/  MUFU.TANH R32, R32 ;  /* 0x0000002000207308 */ /* 0x000fe20000002400 */
[----:B--2---:R-:W-:Y:S01]  /*14ab0*/  FSEL R5, R5, -INF , P2 ;  /* 0xff80000005057808 */ /* 0x004fe20001000000 */
[C---:B------:R-:W-:Y:S01]  /*14ac0*/  FMUL.FTZ R58, R2.reuse, R58 ;  /* 0x0000003a023a7220 */ /* 0x040fe20000410000 */
[C---:B------:R-:W-:Y:S01]  /*14ad0*/  FMUL.FTZ R64, R2.reuse, R64 ;  /* 0x0000004002407220 */ /* 0x040fe20000410000 */
[C---:B------:R-:W-:Y:S01]  /*14ae0*/  FMUL.FTZ R62, R2.reuse, R62 ;  /* 0x0000003e023e7220 */ /* 0x040fe20000410000 */
[C---:B------:R-:W-:Y:S01]  /*14af0*/  FMUL.FTZ R68, R2.reuse, R68 ;  /* 0x0000004402447220 */ /* 0x040fe20000410000 */
[C---:B------:R-:W-:Y:S01]  /*14b00*/  FMUL.FTZ R66, R2.reuse, R66 ;  /* 0x0000004202427220 */ /* 0x040fe20000410000 */
[----:B------:R-:W-:Y:S01]  /*14b10*/  FMUL.FTZ R67, R2, R67 ;  /* 0x0000004302437220 */ /* 0x000fe20000410000 */
[----:B------:R-:W0:Y:S01]  /*14b20*/  MUFU.TANH R7, R30 ;  /* 0x0000001e00077308 */ /* 0x000e220000002400 */
[----:B-1----:R-:W-:Y:S01]  /*14b30*/  FSEL R4, R4, -INF , P3 ;  /* 0xff80000004047808 */ /* 0x002fe20001800000 */
[----:B------:R-:W-:Y:S01]  /*14b40*/  FMUL.FTZ R72, R2, R72 ;  /* 0x0000004802487220 */ /* 0x000fe20000410000 */
[----:B------:R-:W-:Y:S01]  /*14b50*/  ISETP.GT.AND P3, PT, R26, 0x11, PT ;  /* 0x000000111a00780c */ /* 0x000fe20003f64270 */
        /* <DEDUP_REMOVED lines=13> */
[----:B0-----:R-:W-:Y:S01]  /*14c30*/  FSEL R7, R7, -INF , P4 ;  /* 0xff80000007077808 */ /* 0x001fe20002000000 */
[----:B------:R-:W-:Y:S01]  /*14c40*/  FMUL.FTZ R87, R2, R87 ;  /* 0x0000005702577220 */ /* 0x000fe20000410000 */
[----:B------:R0:W-:Y:S05]  /*14c50*/  @!P1 SYNCS.ARRIVE.TRANS64.RED.A1T0 RZ, [R3+URZ], RZ ;  /* 0x000000ff03ff99a7 */ /* 0x0001ea000810043f */
[----:B------:R2:W-:Y:S01]  /*14c60*/  MUFU.TANH R31, R47 ;  /* 0x0000002f001f7308 */ /* 0x0005e20000002400 */
[----:B-1----:R-:W-:-:S07]  /*14c70*/  FSEL R9, R9, -INF , P5 ;  /* 0xff80000009097808 */ /* 0x002fce0002800000 */
[----:B------:R-:W-:Y:S01]  /*14c80*/  MUFU.TANH R21, R39 ;  /* 0x0000002700157308 */ /* 0x000fe20000002400 */
[----:B--2---:R-:W-:Y:S02]  /*14c90*/  FSEL R47, R24, -INF , P2 ;  /* 0xff800000182f7808 */ /* 0x004fe40001000000 */
[----:B------:R-:W-:Y:S02]  /*14ca0*/  ISETP.GT.AND P2, PT, R26, 0x10, PT ;  /* 0x000000101a00780c */ /* 0x000fe40003f44270 */
[----:B------:R-:W-:-:S03]  /*14cb0*/  FMNMX.FTZ R12, R47, R6, !PT ;  /* 0x000000062f0c7209 */ /* 0x000fc60007810000 */
[----:B------:R-:W-:Y:S08]  /*14cc0*/  MUFU.TANH R36, R36 ;  /* 0x0000002400247308 */ /* 0x000ff00000002400 */
[----:B------:R1:W-:Y:S08]  /*14cd0*/  MUFU.TANH R39, R55 ;  /* 0x0000003700277308 */ /* 0x0003f00000002400 */
[----:B------:R-:W2:Y:S01]  /*14ce0*/  MUFU.TANH R11, R34 ;  /* 0x00000022000b7308 */ /* 0x000ea20000002400 */
[----:B-1----:R-:W-:-:S02]  /*14cf0*/  FSEL R55, R28, -INF , P4 ;  /* 0xff8000001c377808 */ /* 0x002fc40002000000 */
[----:B------:R-:W-:Y:S02]  /*14d00*/  ISETP.GT.AND P4, PT, R26, 0x18, PT ;  /* 0x000000181a00780c */ /* 0x000fe40003f84270 */
[----:B------:R-:W-:-:S03]  /*14d10*/  FMNMX.FTZ R12, R55, R12, !PT ;  /* 0x0000000c370c7209 */ /* 0x000fc60007810000 */
[----:B------:R-:W-:Y:S08]  /*14d20*/  MUFU.TANH R27, R43 ;  /* 0x0000002b001b7308 */ /* 0x000ff00000002400 */
[----:B------:R-:W-:Y:S01]  /*14d30*/  MUFU.TANH R37, R37 ;  /* 0x0000002500257308 */ /* 0x000fe20000002400 */
[----:B--2---:R-:W-:-:S07]  /*14d40*/  FSEL R11, R11, -INF , P2 ;  /* 0xff8000000b0b7808 */ /* 0x004fce0001000000 */
[----:B------:R1:W-:Y:S08]  /*14d50*/  MUFU.TANH R43, R59 ;  /* 0x0000003b002b7308 */ /* 0x0003f00000002400 */
[----:B------:R-:W2:Y:S01]  /*14d60*/  MUFU.TANH R13, R35 ;  /* 0x00000023000d7308 */ /* 0x000ea20000002400 */
[----:B-1----:R-:W-:Y:S02]  /*14d70*/  FSEL R59, R29, -INF , P5 ;  /* 0xff8000001d3b7808 */ /* 0x002fe40002800000 */
[----:B------:R-:W-:-:S02]  /*14d80*/  ISETP.GT.AND P5, PT, R26, 0x19, PT ;  /* 0x000000191a00780c */ /* 0x000fc40003fa4270 */
[----:B------:R-:W-:Y:S02]  /*14d90*/  FMNMX.FTZ R12, R59, R12, !PT ;  /* 0x0000000c3b0c7209 */ /* 0x000fe40007810000 */
[----:B------:R-:W-:Y:S01]  /*14da0*/  FSEL R21, R21, -INF , P5 ;  /* 0xff80000015157808 */ /* 0x000fe20002800000 */
[----:B------:R-:W-:Y:S08]  /*14db0*/  MUFU.TANH R40, R40 ;  /* 0x0000002800287308 */ /* 0x000ff00000002400 */
[----:B------:R1:W-:Y:S01]  /*14dc0*/  MUFU.TANH R105, R65 ;  /* 0x0000004100697308 */ /* 0x0003e20000002400 */
[----:B--2---:R-:W-:-:S07]  /*14dd0*/  FSEL R13, R13, -INF , P3 ;  /* 0xff8000000d0d7808 */ /* 0x004fce0001800000 */
[----:B------:R-:W2:Y:S01]  /*14de0*/  MUFU.TANH R15, R38 ;  /* 0x00000026000f7308 */ /* 0x000ea20000002400 */
[----:B-1----:R-:W-:Y:S02]  /*14df0*/  FSEL R65, R32, -INF , P2 ;  /* 0xff80000020417808 */ /* 0x002fe40001000000 */
[----:B------:R-:W-:Y:S02]  /*14e00*/  ISETP.GT.AND P2, PT, R26, 0x20, PT ;  /* 0x000000201a00780c */ /* 0x000fe40003f44270 */
[----:B------:R-:W-:Y:S01]  /*14e10*/  FMNMX.FTZ R14, R65, R12, !PT ;  /* 0x0000000c410e7209 */ /* 0x000fe20007810000 */
[----:B------:R-:W-:Y:S02]  /*14e20*/  FMUL.FTZ R12, R2, R75 ;  /* 0x0000004b020c7220 */ /* 0x000fe40000410000 */
[----:B------:R-:W-:Y:S08]  /*14e30*/  MUFU.TANH R41, R41 ;  /* 0x0000002900297308 */ /* 0x000ff00000002400 */
[----:B------:R1:W-:Y:S01]  /*14e40*/  MUFU.TANH R8, R63 ;  /* 0x0000003f00087308 */ /* 0x0003e20000002400 */
[----:B--2---:R-:W-:-:S07]  /*14e50*/  FSEL R15, R15, -INF , P4 ;  /* 0xff8000000f0f7808 */ /* 0x004fce0002000000 */
[----:B------:R-:W2:Y:S01]  /*14e60*/  MUFU.TANH R44, R44 ;  /* 0x0000002c002c7308 */ /* 0x000ea20000002400 */
[----:B-1----:R-:W-:Y:S02]  /*14e70*/  FSEL R63, R33, -INF , P3 ;  /* 0xff800000213f7808 */ /* 0x002fe40001800000 */
[----:B------:R-:W-:Y:S02]  /*14e80*/  ISETP.GT.AND P3, PT, R26, 0x21, PT ;  /* 0x000000211a00780c */ /* 0x000fe40003f64270 */
[----:B------:R-:W-:Y:S02]  /*14e90*/  FMNMX.FTZ R14, R63, R14, !PT ;  /* 0x0000000e3f0e7209 */ /* 0x000fe40007810000 */
[----:B------:R-:W-:Y:S01]  /*14ea0*/  FSEL R27, R27, -INF , P3 ;  /* 0xff8000001b1b7808 */ /* 0x000fe20001800000 */
[----:B------:R1:W-:Y:S08]  /*14eb0*/  MUFU.TANH R101, R61 ;  /* 0x0000003d00657308 */ /* 0x0003f00000002400 */
[----:B------:R-:W3:Y:S01]  /*14ec0*/  MUFU.TANH R25, R42 ;  /* 0x0000002a00197308 */ /* 0x000ee20000002400 */
[----:B-1----:R-:W-:-:S02]  /*14ed0*/  FSEL R61, R36, -INF , P4 ;  /* 0xff800000243d7808 */ /* 0x002fc40002000000 */
[----:B------:R-:W-:Y:S02]  /*14ee0*/  ISETP.GT.AND P4, PT, R26, 0x28, PT ;  /* 0x000000281a00780c */ /* 0x000fe40003f84270 */
[----:B------:R-:W-:Y:S02]  /*14ef0*/  FMNMX.FTZ R14, R61, R14, !PT ;  /* 0x0000000e3d0e7209 */ /* 0x000fe40007810000 */
[----:B--2---:R-:W-:Y:S01]  /*14f00*/  FSEL R75, R44, -INF , P4 ;  /* 0xff8000002c4b7808 */ /* 0x004fe20002000000 */
[----:B------:R-:W1:Y:S08]  /*14f10*/  MUFU.TANH R45, R45 ;  /* 0x0000002d002d7308 */ /* 0x000e700000002400 */
[----:B------:R2:W-:Y:S01]  /*14f20*/  MUFU.TANH R97, R57 ;  /* 0x0000003900617308 */ /* 0x0005e20000002400 */
[----:B---3--:R-:W-:-:S07]  /*14f30*/  FSEL R25, R25, -INF , P2 ;  /* 0xff80000019197808 */ /* 0x008fce0001000000 */
[----:B------:R-:W3:Y:S01]  /*14f40*/  MUFU.TANH R48, R48 ;  /* 0x0000003000307308 */ /* 0x000ee20000002400 */
[----:B--2---:R-:W-:Y:S02]  /*14f50*/  FSEL R57, R37, -INF , P5 ;  /* 0xff80000025397808 */ /* 0x004fe40002800000 */
[C---:B------:R-:W-:Y:S02]  /*14f60*/  ISETP.GT.AND P5, PT, R26.reuse, 0x29, PT ;  /* 0x000000291a00780c */ /* 0x040fe40003fa4270 */
[----:B------:R-:W-:Y:S02]  /*14f70*/  FMNMX.FTZ R14, R57, R14, !PT ;  /* 0x0000000e390e7209 */ /* 0x000fe40007810000 */
[----:B-1----:R-:W-:Y:S01]  /*14f80*/  FSEL R89, R45, -INF , P5 ;  /* 0xff8000002d597808 */ /* 0x002fe20002800000 */
[----:B------:R1:W-:Y:S01]  /*14f90*/  MUFU.TANH R111, R69 ;  /* 0x00000045006f7308 */ /* 0x0003e20000002400 */
[----:B------:R-:W-:Y:S02]  /*14fa0*/  FSEL R31, R31, -INF , P5 ;  /* 0xff8000001f1f7808 */ /* 0x000fe40002800000 */
[----:B------:R-:W-:-:S04]  /*14fb0*/  ISETP.GT.AND P5, PT, R26, 0x39, PT ;  /* 0x000000391a00780c */ /* 0x000fc80003fa4270 */
[----:B------:R-:W-:Y:S01]  /*14fc0*/  FSEL R39, R39, -INF , P5 ;  /* 0xff80000027277808 */ /* 0x000fe20002800000 */
[----:B------:R-:W2:Y:S01]  /*14fd0*/  MUFU.TANH R46, R46 ;  /* 0x0000002e002e7308 */ /* 0x000ea20000002400 */
[----:B-1----:R-:W-:Y:S02]  /*14fe0*/  FSEL R69, R40, -INF , P2 ;  /* 0xff80000028457808 */ /* 0x002fe40001000000 */
[----:B------:R-:W-:Y:S02]  /*14ff0*/  ISETP.GT.AND P2, PT, R26, 0x30, PT ;  /* 0x000000301a00780c */ /* 0x000fe40003f44270 */
[----:B------:R-:W-:Y:S02]  /*15000*/  FMNMX.FTZ R14, R69, R14, !PT ;  /* 0x0000000e450e7209 */ /* 0x000fe40007810000 */
[----:B---3--:R-:W-:Y:S01]  /*15010*/  FSEL R91, R48, -INF , P2 ;  /* 0xff800000305b7808 */ /* 0x008fe20001000000 */
[----:B------:R-:W1:Y:S08]  /*15020*/  MUFU.TANH R49, R49 ;  /* 0x0000003100317308 */ /* 0x000e700000002400 */
[----:B------:R3:W-:Y:S01]  /*15030*/  MUFU.TANH R10, R71 ;  /* 0x00000047000a7308 */ /* 0x0007e20000002400 */
[----:B--2---:R-:W-:-:S02]  /*15040*/  FSEL R29, R46, -INF , P4 ;  /* 0xff8000002e1d7808 */ /* 0x004fc40002000000 */
[----:B------:R-:W-:-:S05]  /*15050*/  ISETP.GT.AND P4, PT, R26, 0x38, PT ;  /* 0x000000381a00780c */ /* 0x000fca0003f84270 */
[----:B------:R-:W2:Y:S01]  /*15060*/  MUFU.TANH R52, R52 ;  /* 0x0000003400347308 */ /* 0x000ea20000002400 */
[----:B---3--:R-:W-:Y:S02]  /*15070*/  FSEL R71, R41, -INF , P3 ;  /* 0xff80000029477808 */ /* 0x008fe40001800000 */
[----:B------:R-:W-:Y:S02]  /*15080*/  ISETP.GT.AND P3, PT, R26, 0x31, PT ;  /* 0x000000311a00780c */ /* 0x000fe40003f64270 */
[----:B------:R-:W-:Y:S02]  /*15090*/  FMNMX.FTZ R14, R71, R14, !PT ;  /* 0x0000000e470e7209 */ /* 0x000fe40007810000 */
[----:B-1----:R-:W-:Y:S01]  /*150a0*/  FSEL R93, R49, -INF , P3 ;  /* 0xff800000315d7808 */ /* 0x002fe20001800000 */
[----:B------:R-:W1:Y:S01]  /*150b0*/  MUFU.TANH R50, R50 ;  /* 0x0000003200327308 */ /* 0x000e620000002400 */
[----:B------:R-:W-:-:S04]  /*150c0*/  FMNMX.FTZ R14, R75, R14, !PT ;  /* 0x0000000e4b0e7209 */ /* 0x000fc80007810000 */
[----:B------:R-:W-:-:S03]  /*150d0*/  FMNMX.FTZ R14, R89, R14, !PT ;  /* 0x0000000e590e7209 */ /* 0x000fc60007810000 */
[----:B------:R-:W3:Y:S01]  /*150e0*/  MUFU.TANH R53, R53 ;  /* 0x0000003500357308 */ /* 0x000ee20000002400 */
[----:B------:R-:W-:Y:S01]  /*150f0*/  FMNMX.FTZ R20, R91, R14, !PT ;  /* 0x0000000e5b147209 */ /* 0x000fe20007810000 */
[----:B------:R-:W-:Y:S01]  /*15100*/  FMUL.FTZ R14, R2, R77 ;  /* 0x0000004d020e7220 */ /* 0x000fe20000410000 */
[----:B--2---:R-:W-:Y:S02]  /*15110*/  FSEL R95, R52, -INF , P4 ;  /* 0xff800000345f7808 */ /* 0x004fe40002000000 */
[----:B------:R-:W-:-:S03]  /*15120*/  FMNMX.FTZ R20, R93, R20, !PT ;  /* 0x000000145d147209 */ /* 0x000fc60007810000 */
[----:B------:R-:W2:Y:S01]  /*15130*/  MUFU.TANH R35, R51 ;  /* 0x0000003300237308 */ /* 0x000ea20000002400 */
[----:B-1----:R-:W-:Y:S02]  /*15140*/  FSEL R33, R50, -INF , P2 ;  /* 0xff80000032217808 */ /* 0x002fe40001000000 */
[----:B------:R-:W-:Y:S02]  /*15150*/  ISETP.GT.AND P2, PT, R26, 0x40, PT ;  /* 0x000000401a00780c */ /* 0x000fe40003f44270 */
[----:B------:R-:W-:Y:S01]  /*15160*/  FMNMX.FTZ R24, R95, R20, !PT ;  /* 0x000000145f187209 */ /* 0x000fe20007810000 */
[----:B------:R-:W-:Y:S02]  /*15170*/  FMUL.FTZ R20, R2, R79 ;  /* 0x0000004f02147220 */ /* 0x000fe40000410000 */
[----:B------:R-:W1:Y:S01]  /*15180*/  MUFU.TANH R56, R56 ;  /* 0x0000003800387308 */ /* 0x000e620000002400 */
[----:B---3--:R-:W-:Y:S02]  /*15190*/  FSEL R99, R53, -INF , P5 ;  /* 0xff80000035637808 */ /* 0x008fe40002800000 */
[----:B------:R-:W-:-:S02]  /*151a0*/  ISETP.GT.AND P5, PT, R26, 0x49, PT ;  /* 0x000000491a00780c */ /* 0x000fc40003fa4270 */
[----:B------:R-:W-:Y:S02]  /*151b0*/  FMNMX.FTZ R24, R99, R24, !PT ;  /* 0x0000001863187209 */ /* 0x000fe40007810000 */
[----:B------:R-:W-:Y:S01]  /*151c0*/  FSEL R49, R8, -INF , P5 ;  /* 0xff80000008317808 */ /* 0x000fe20002800000 */
[----:B------:R-:W3:Y:S01]  /*151d0*/  MUFU.TANH R54, R54 ;  /* 0x0000003600367308 */ /* 0x000ee20000002400 */
[----:B--2---:R-:W-:Y:S02]  /*151e0*/  FSEL R35, R35, -INF , P3 ;  /* 0xff80000023237808 */ /* 0x004fe40001800000 */
[----:B------:R-:W-:Y:S02]  /*151f0*/  ISETP.GT.AND P3, PT, R26, 0x41, PT ;  /* 0x000000411a00780c */ /* 0x000fe40003f64270 */
[----:B------:R-:W-:Y:S02]  /*15200*/  FSEL R101, R101, -INF , P5 ;  /* 0xff80000065657808 */ /* 0x000fe40002800000 */
[----:B------:R-:W-:Y:S01]  /*15210*/  FSEL R97, R97, -INF , P3 ;  /* 0xff80000061617808 */ /* 0x000fe20001800000 */
[----:B------:R-:W2:Y:S01]  /*15220*/  MUFU.TANH R60, R60 ;  /* 0x0000003c003c7308 */ /* 0x000ea20000002400 */
[----:B-1----:R-:W-:-:S02]  /*15230*/  FSEL R77, R56, -INF , P2 ;  /* 0xff800000384d7808 */ /* 0x002fc40001000000 */
[----:B------:R-:W-:Y:S02]  /*15240*/  ISETP.GT.AND P5, PT, R26, 0x59, PT ;  /* 0x000000591a00780c */ /* 0x000fe40003fa4270 */
[----:B------:R-:W-:Y:S02]  /*15250*/  FMNMX.FTZ R24, R77, R24, !PT ;  /* 0x000000184d187209 */ /* 0x000fe40007810000 */
[----:B------:R-:W-:Y:S01]  /*15260*/  FSEL R43, R43, -INF , P3 ;  /* 0xff8000002b2b7808 */ /* 0x000fe20001800000 */
[----:B------:R-:W1:Y:S01]  /*15270*/  MUFU.TANH R58, R58 ;  /* 0x0000003a003a7308 */ /* 0x000e620000002400 */
[----:B---3--:R-:W-:Y:S02]  /*15280*/  FSEL R37, R54, -INF , P4 ;  /* 0xff80000036257808 */ /* 0x008fe40002000000 */
[----:B------:R-:W-:Y:S02]  /*15290*/  ISETP.GT.AND P4, PT, R26, 0x48, PT ;  /* 0x000000481a00780c */ /* 0x000fe40003f84270 */
[----:B------:R-:W-:-:S02]  /*152a0*/  FMNMX.FTZ R24, R97, R24, !PT ;  /* 0x0000001861187209 */ /* 0x000fc40007810000 */
[----:B------:R-:W-:Y:S01]  /*152b0*/  ISETP.GT.AND P3, PT, R26, 0x51, PT ;  /* 0x000000511a00780c */ /* 0x000fe20003f64270 */
[----:B------:R-:W3:Y:S01]  /*152c0*/  MUFU.TANH R64, R64 ;  /* 0x0000004000407308 */ /* 0x000ee20000002400 */
[----:B--2---:R-:W-:Y:S02]  /*152d0*/  FSEL R79, R60, -INF , P4 ;  /* 0xff8000003c4f7808 */ /* 0x004fe40002000000 */
[----:B------:R-:W-:Y:S02]  /*152e0*/  FSEL R105, R105, -INF , P3 ;  /* 0xff80000069697808 */ /* 0x000fe40001800000 */
[----:B------:R-:W-:Y:S02]  /*152f0*/  FMNMX.FTZ R24, R79, R24, !PT ;  /* 0x000000184f187209 */ /* 0x000fe40007810000 */
[----:B------:R-:W-:Y:S01]  /*15300*/  FSEL R111, R111, -INF , P5 ;  /* 0xff8000006f6f7808 */ /* 0x000fe20002800000 */
[----:B------:R-:W2:Y:S01]  /*15310*/  MUFU.TANH R62, R62 ;  /* 0x0000003e003e7308 */ /* 0x000ea20000002400 */
[----:B-1----:R-:W-:-:S02]  /*15320*/  FSEL R41, R58, -INF , P2 ;  /* 0xff8000003a297808 */ /* 0x002fc40001000000 */
[----:B------:R-:W-:Y:S02]  /*15330*/  ISETP.GT.AND P2, PT, R26, 0x50, PT ;  /* 0x000000501a00780c */ /* 0x000fe40003f44270 */
[----:B------:R-:W-:-:S03]  /*15340*/  FMNMX.FTZ R24, R101, R24, !PT ;  /* 0x0000001865187209 */ /* 0x000fc60007810000 */
[----:B------:R-:W1:Y:S01]  /*15350*/  MUFU.TANH R68, R68 ;  /* 0x0000004400447308 */ /* 0x000e620000002400 */
[----:B---3--:R-:W-:-:S04]  /*15360*/  FSEL R103, R64, -INF , P2 ;  /* 0xff80000040677808 */ /* 0x008fc80001000000 */
[----:B------:R-:W-:-:S03]  /*15370*/  FMNMX.FTZ R24, R103, R24, !PT ;  /* 0x0000001867187209 */ /* 0x000fc60007810000 */
[----:B------:R-:W3:Y:S01]  /*15380*/  MUFU.TANH R51, R66 ;  /* 0x0000004200337308 */ /* 0x000ee20000002400 */
[----:B--2---:R-:W-:Y:S02]  /*15390*/  FSEL R45, R62, -INF , P4 ;  /* 0xff8000003e2d7808 */ /* 0x004fe40002000000 */
[----:B------:R-:W-:Y:S02]  /*153a0*/  ISETP.GT.AND P4, PT, R26, 0x58, PT ;  /* 0x000000581a00780c */ /* 0x000fe40003f84270 */
[----:B------:R-:W-:-:S03]  /*153b0*/  FMNMX.FTZ R24, R105, R24, !PT ;  /* 0x0000001869187209 */ /* 0x000fc60007810000 */
[----:B------:R2:W-:Y:S01]  /*153c0*/  MUFU.TANH R117, R73 ;  /* 0x0000004900757308 */ /* 0x0005e20000002400 */
[----:B-1----:R-:W-:-:S04]  /*153d0*/  FSEL R107, R68, -INF , P4 ;  /* 0xff800000446b7808 */ /* 0x002fc80002000000 */
[----:B------:R-:W-:-:S03]  /*153e0*/  FMNMX.FTZ R24, R107, R24, !PT ;  /* 0x000000186b187209 */ /* 0x000fc60007810000 */
[----:B------:R-:W1:Y:S01]  /*153f0*/  MUFU.TANH R67, R67 ;  /* 0x0000004300437308 */ /* 0x000e620000002400 */
[----:B--2---:R-:W-:Y:S01]  /*15400*/  FSEL R73, R10, -INF , P5 ;  /* 0xff8000000a497808 */ /* 0x004fe20002800000 */
[----:B------:R-:W-:Y:S01]  /*15410*/  FMUL.FTZ R10, R2, R85 ;  /* 0x00000055020a7220 */ /* 0x000fe20000410000 */
[----:B---3--:R-:W-:Y:S02]  /*15420*/  FSEL R51, R51, -INF , P2 ;  /* 0xff80000033337808 */ /* 0x008fe40001000000 */
[C---:B------:R-:W-:Y:S02]  /*15430*/  ISETP.GT.AND P2, PT, R26.reuse, 0x60, PT ;  /* 0x000000601a00780c */ /* 0x040fe40003f44270 */
[----:B------:R-:W-:Y:S01]  /*15440*/  ISETP.GT.AND P5, PT, R26, 0x69, PT ;  /* 0x000000691a00780c */ /* 0x000fe20003fa4270 */
[----:B------:R-:W2:Y:S01]  /*15450*/  MUFU.TANH R72, R72 ;  /* 0x0000004800487308 */ /* 0x000ea20000002400 */
[----:B------:R-:W-:-:S07]  /*15460*/  FMNMX.FTZ R24, R111, R24, !PT ;  /* 0x000000186f187209 */ /* 0x000fce0007810000 */
[----:B------:R-:W3:Y:S01]  /*15470*/  MUFU.TANH R14, R14 ;  /* 0x0000000e000e7308 */ /* 0x000ee20000002400 */
[----:B-1----:R-:W-:Y:S02]  /*15480*/  FSEL R53, R67, -INF , P3 ;  /* 0xff80000043357808 */ /* 0x002fe40001800000 */
[----:B------:R-:W-:-:S04]  /*15490*/  ISETP.GT.AND P3, PT, R26, 0x61, PT ;  /* 0x000000611a00780c */ /* 0x000fc80003f64270 */
[----:B------:R-:W-:Y:S01]  /*154a0*/  FSEL R117, R117, -INF , P3 ;  /* 0xff80000075757808 */ /* 0x000fe20001800000 */
[----:B------:R-:W1:Y:S01]  /*154b0*/  MUFU.TANH R20, R20 ;  /* 0x0000001400147308 */ /* 0x000e620000002400 */
[----:B--2---:R-:W-:Y:S02]  /*154c0*/  FSEL R113, R72, -INF , P2 ;  /* 0xff80000048717808 */ /* 0x004fe40001000000 */
[----:B------:R-:W-:Y:S02]  /*154d0*/  MOV R72, R151 ;  /* 0x0000009700487202 */ /* 0x000fe40000000f00 */
[----:B------:R-:W-:-:S03]  /*154e0*/  FMNMX.FTZ R24, R113, R24, !PT ;  /* 0x0000001871187209 */ /* 0x000fc60007810000 */
[----:B------:R-:W2:Y:S01]  /*154f0*/  MUFU.TANH R70, R70 ;  /* 0x0000004600467308 */ /* 0x000ea20000002400 */
[----:B---3--:R-:W-:Y:S02]  /*15500*/  FSEL R123, R14, -INF , P5 ;  /* 0xff8000000e7b7808 */ /* 0x008fe40002800000 */
[----:B------:R-:W-:-:S05]  /*15510*/  FMNMX.FTZ R24, R117, R24, !PT ;  /* 0x0000001875187209 */ /* 0x000fca0007810000 */
[----:B------:R-:W3:Y:S01]  /*15520*/  MUFU.TANH R10, R10 ;  /* 0x0000000a000a7308 */ /* 0x000ee20000002400 */
[----:B-1----:R-:W-:Y:S02]  /*15530*/  FSEL R115, R20, -INF , P5 ;  /* 0xff80000014737808 */ /* 0x002fe40002800000 */
[----:B------:R-:W-:-:S05]  /*15540*/  ISETP.GT.AND P5, PT, R26, 0x79, PT ;  /* 0x000000791a00780c */ /* 0x000fca0003fa4270 */
[----:B------:R-:W1:Y:S01]  /*15550*/  MUFU.TANH R76, R76 ;  /* 0x0000004c004c7308 */ /* 0x000e620000002400 */
[----:B--2---:R-:W-:Y:S02]  /*15560*/  FSEL R67, R70, -INF , P4 ;  /* 0xff80000046437808 */ /* 0x004fe40002000000 */
[----:B------:R-:W-:-:S05]  /*15570*/  ISETP.GT.AND P4, PT, R26, 0x68, PT ;  /* 0x000000681a00780c */ /* 0x000fca0003f84270 */
[----:B------:R-:W-:Y:S01]  /*15580*/  MUFU.TANH R74, R74 ;  /* 0x0000004a004a7308 */ /* 0x000fe20000002400 */
[----:B---3--:R-:W-:Y:S02]  /*15590*/  FSEL R131, R10, -INF , P5 ;  /* 0xff8000000a837808 */ /* 0x008fe40002800000 */
[----:B------:R-:W-:-:S04]  /*155a0*/  FMNMX.FTZ R10, R5, R4, !PT ;  /* 0x00000004050a7209 */ /* 0x000fc80007810000 */
[----:B------:R-:W-:Y:S01]  /*155b0*/  FMNMX.FTZ R10, R7, R10, !PT ;  /* 0x0000000a070a7209 */ /* 0x000fe20007810000 */
[----:B------:R-:W2:Y:S01]  /*155c0*/  MUFU.TANH R12, R12 ;  /* 0x0000000c000c7308 */ /* 0x000ea20000002400 */
[----:B-1----:R-:W-:Y:S01]  /*155d0*/  FSEL R121, R76, -INF , P4 ;  /* 0xff8000004c797808 */ /* 0x002fe20002000000 */
[----:B------:R-:W-:-:S03]  /*155e0*/  IMAD.MOV.U32 R76, RZ, RZ, R151 ;  /* 0x000000ffff4c7224 */ /* 0x000fc600078e0097 */
[----:B------:R-:W-:-:S03]  /*155f0*/  FMNMX.FTZ R24, R121, R24, !PT ;  /* 0x0000001879187209 */ /* 0x000fc60007810000 */
[----:B------:R-:W-:Y:S01]  /*15600*/  MUFU.TANH R80, R80 ;  /* 0x0000005000507308 */ /* 0x000fe20000002400 */
[----:B------:R-:W-:-:S07]  /*15610*/  FMNMX.FTZ R24, R123, R24, !PT ;  /* 0x000000187b187209 */ /* 0x000fce0007810000 */
[----:B------:R-:W1:Y:S01]  /*15620*/  MUFU.TANH R78, R78 ;  /* 0x0000004e004e7308 */ /* 0x000e620000002400 */
[----:B--2---:R-:W-:Y:S02]  /*15630*/  FSEL R85, R12, -INF , P3 ;  /* 0xff8000000c557808 */ /* 0x004fe40001800000 */
[----:B------:R-:W-:Y:S02]  /*15640*/  FMNMX.FTZ R12, R9, R10, !PT ;  /* 0x0000000a090c7209 */ /* 0x000fe40007810000 */
[----:B------:R-:W-:Y:S02]  /*15650*/  ISETP.GT.AND P3, PT, R26, 0x71, PT ;  /* 0x000000711a00780c */ /* 0x000fe40003f64270 */
[----:B------:R-:W-:Y:S01]  /*15660*/  FMNMX.FTZ R12, R11, R12, !PT ;  /* 0x0000000c0b0c7209 */ /* 0x000fe20007810000 */
[----:B------:R2:W3:Y:S03]  /*15670*/  MUFU.TANH R8, R81 ;  /* 0x0000005100087308 */ /* 0x0004e60000002400 */
[----:B------:R-:W-:-:S04]  /*15680*/  FMNMX.FTZ R12, R13, R12, !PT ;  /* 0x0000000c0d0c7209 */ /* 0x000fc80007810000 */
[----:B------:R-:W-:Y:S01]  /*15690*/  FMNMX.FTZ R12, R15, R12, !PT ;  /* 0x0000000c0f0c7209 */ /* 0x000fe20007810000 */
[----:B------:R-:W4:Y:S01]  /*156a0*/  MUFU.TANH R84, R84 ;  /* 0x0000005400547308 */ /* 0x000f220000002400 */
[----:B--2---:R-:W-:Y:S01]  /*156b0*/  FSEL R81, R74, -INF , P2 ;  /* 0xff8000004a517808 */ /* 0x004fe20001000000 */
[--C-:B------:R-:W-:Y:S01]  /*156c0*/  IMAD.MOV.U32 R74, RZ, RZ, R151.reuse ;  /* 0x000000ffff4a7224 */ /* 0x100fe200078e0097 */
[----:B------:R-:W-:Y:S02]  /*156d0*/  ISETP.GT.AND P2, PT, R26, 0x70, PT ;  /* 0x000000701a00780c */ /* 0x000fe40003f44270 */
[----:B-1----:R-:W-:Y:S02]  /*156e0*/  FSEL R109, R78, -INF , P4 ;  /* 0xff8000004e6d7808 */ /* 0x002fe40002000000 */
[----:B------:R-:W-:Y:S01]  /*156f0*/  FSEL R125, R80, -INF , P2 ;  /* 0xff800000507d7808 */ /* 0x000fe20001000000 */
[----:B------:R-:W-:Y:S01]  /*15700*/  MUFU.TANH R82, R82 ;  /* 0x0000005200527308 */ /* 0x000fe20000002400 */
[----:B------:R-:W-:Y:S01]  /*15710*/  ISETP.GT.AND P4, PT, R26, 0x78, PT ;  /* 0x000000781a00780c */ /* 0x000fe20003f84270 */
[----:B------:R-:W-:Y:S01]  /*15720*/  IMAD.MOV.U32 R80, RZ, RZ, R151 ;  /* 0x000000ffff507224 */ /* 0x000fe200078e0097 */
[----:B---3--:R-:W-:-:S02]  /*15730*/  FSEL R127, R8, -INF , P3 ;  /* 0xff800000087f7808 */ /* 0x008fc40001800000 */
[----:B------:R-:W-:Y:S02]  /*15740*/  FMNMX.FTZ R24, R125, R24, !PT ;  /* 0x000000187d187209 */ /* 0x000fe40007810000 */
[----:B------:R-:W-:Y:S01]  /*15750*/  FMNMX.FTZ R14, R21, R12, !PT ;  /* 0x0000000c150e7209 */ /* 0x000fe20007810000 */
[----:B------:R-:W1:Y:S01]  /*15760*/  MUFU.TANH R83, R83 ;  /* 0x0000005300537308 */ /* 0x000e620000002400 */
[----:B----4-:R-:W-:Y:S02]  /*15770*/  FSEL R129, R84, -INF , P4 ;  /* 0xff80000054817808 */ /* 0x010fe40002000000 */
[----:B------:R-:W-:Y:S02]  /*15780*/  FMNMX.FTZ R24, R127, R24, !PT ;  /* 0x000000187f187209 */ /* 0x000fe40007810000 */
[----:B------:R-:W-:Y:S02]  /*15790*/  FMNMX.FTZ R14, R25, R14, !PT ;  /* 0x0000000e190e7209 */ /* 0x000fe40007810000 */
[----:B------:R-:W-:Y:S01]  /*157a0*/  FMNMX.FTZ R24, R129, R24, !PT ;  /* 0x0000001881187209 */ /* 0x000fe20007810000 */
[----:B------:R-:W2:Y:S01]  /*157b0*/  MUFU.TANH R86, R86 ;  /* 0x0000005600567308 */ /* 0x000ea20000002400 */
[----:B------:R-:W-:-:S02]  /*157c0*/  FMNMX.FTZ R14, R27, R14, !PT ;  /* 0x0000000e1b0e7209 */ /* 0x000fc40007810000 */
[----:B------:R-:W-:Y:S02]  /*157d0*/  FMNMX.FTZ R24, R131, R24, !PT ;  /* 0x0000001883187209 */ /* 0x000fe40007810000 */
[----:B------:R-:W-:Y:S02]  /*157e0*/  FMNMX.FTZ R14, R29, R14, !PT ;  /* 0x0000000e1d0e7209 */ /* 0x000fe40007810000 */
[-C--:B------:R-:W-:Y:S01]  /*157f0*/  MOV R84, R151.reuse ;  /* 0x0000009700547202 */ /* 0x080fe20000000f00 */
[----:B------:R-:W3:Y:S01]  /*15800*/  SHFL.BFLY PT, R133, R24, 0x2, 0x1f ;  /* 0x0c401f0018857f89 */ /* 0x000ee200000e0000 */
[----:B------:R-:W-:Y:S01]  /*15810*/  FMNMX.FTZ R20, R31, R14, !PT ;  /* 0x0000000e1f147209 */ /* 0x000fe20007810000 */
[----:B------:R-:W4:Y:S01]  /*15820*/  MUFU.TANH R87, R87 ;  /* 0x0000005700577308 */ /* 0x000f220000002400 */
[----:B------:R-:W-:Y:S02]  /*15830*/  MOV R78, R151 ;  /* 0x00000097004e7202 */ /* 0x000fe40000000f00 */
[----:B------:R-:W-:-:S04]  /*15840*/  FMNMX.FTZ R20, R33, R20, !PT ;  /* 0x0000001421147209 */ /* 0x000fc80007810000 */
[----:B------:R-:W-:-:S04]  /*15850*/  FMNMX.FTZ R20, R35, R20, !PT ;  /* 0x0000001423147209 */ /* 0x000fc80007810000 */
[----:B------:R-:W-:Y:S02]  /*15860*/  FMNMX.FTZ R20, R37, R20, !PT ;  /* 0x0000001425147209 */ /* 0x000fe40007810000 */
[----:B---3--:R-:W-:Y:S02]  /*15870*/  FMNMX.FTZ R133, R24, R133, !PT ;  /* 0x0000008518857209 */ /* 0x008fe40007810000 */
[----:B------:R-:W-:-:S03]  /*15880*/  FMNMX.FTZ R24, R39, R20, !PT ;  /* 0x0000001427187209 */ /* 0x000fc60007810000 */
[----:B------:R-:W3:Y:S01]  /*15890*/  SHFL.BFLY PT, R8, R133, 0x1, 0x1f ;  /* 0x0c201f0085087f89 */ /* 0x000ee200000e0000 */
[----:B------:R-:W-:-:S04]  /*158a0*/  FMNMX.FTZ R24, R41, R24, !PT ;  /* 0x0000001829187209 */ /* 0x000fc80007810000 */
[----:B------:R-:W-:-:S04]  /*158b0*/  FMNMX.FTZ R24, R43, R24, !PT ;  /* 0x000000182b187209 */ /* 0x000fc80007810000 */
[----:B------:R-:W-:-:S04]  /*158c0*/  FMNMX.FTZ R24, R45, R24, !PT ;  /* 0x000000182d187209 */ /* 0x000fc80007810000 */
[----:B------:R-:W-:-:S04]  /*158d0*/  FMNMX.FTZ R26, R49, R24, !PT ;  /* 0x00000018311a7209 */ /* 0x000fc80007810000 */
[----:B------:R-:W-:-:S04]  /*158e0*/  FMNMX.FTZ R26, R51, R26, !PT ;  /* 0x0000001a331a7209 */ /* 0x000fc80007810000 */
[----:B------:R-:W-:Y:S02]  /*158f0*/  FMNMX.FTZ R26, R53, R26, !PT ;  /* 0x0000001a351a7209 */ /* 0x000fe40007810000 */
[----:B---3--:R-:W-:Y:S01]  /*15900*/  FMNMX.FTZ R167, R133, R8, !PT ;  /* 0x0000000885a77209 */ /* 0x008fe20007810000 */
[----:B------:R-:W-:Y:S01]  /*15910*/  IMAD.MOV.U32 R133, RZ, RZ, R151 ;  /* 0x000000ffff857224 */ /* 0x000fe200078e0097 */
[----:B------:R-:W-:Y:S02]  /*15920*/  FMNMX.FTZ R26, R67, R26, !PT ;  /* 0x0000001a431a7209 */ /* 0x000fe40007810000 */
[C---:B------:R-:W-:Y:S01]  /*15930*/  FSETP.NEU.FTZ.AND P6, PT, R167.reuse, -INF , PT ;  /* 0xff800000a700780b */ /* 0x040fe20003fdd000 */
[----:B------:R-:W-:-:S01]  /*15940*/  FFMA.FTZ R8, R167, R166, -8 ;  /* 0xc1000000a7087423 */ /* 0x000fc200000100a6 */
[----:B------:R-:W-:-:S04]  /*15950*/  FMNMX.FTZ R28, R73, R26, !PT ;  /* 0x0000001a491c7209 */ /* 0x000fc80007810000 */
[----:B------:R-:W-:Y:S02]  /*15960*/  FMNMX.FTZ R28, R81, R28, !PT ;  /* 0x0000001c511c7209 */ /* 0x000fe40007810000 */
[----:B------:R-:W-:Y:S02]  /*15970*/  FSEL R44, R8, RZ, P6 ;  /* 0x000000ff082c7208 */ /* 0x000fe40003000000 */
[----:B------:R-:W-:-:S03]  /*15980*/  FMNMX.FTZ R28, R85, R28, !PT ;  /* 0x0000001c551c7209 */ /* 0x000fc60007810000 */
[--C-:B------:R-:W-:Y:S01]  /*15990*/  FFMA.FTZ R65, R65, R166, -R44.reuse ;  /* 0x000000a641417223 */ /* 0x100fe2000001082c */
[----:B------:R-:W-:Y:S01]  /*159a0*/  FMNMX.FTZ R28, R109, R28, !PT ;  /* 0x0000001c6d1c7209 */ /* 0x000fe20007810000 */
[-CC-:B------:R-:W-:Y:S01]  /*159b0*/  FFMA.FTZ R69, R69, R166.reuse, -R44.reuse ;  /* 0x000000a645457223 */ /* 0x180fe2000001082c */
[----:B------:R-:W-:-:S01]  /*159c0*/  FFMA.FTZ R32, R95, R166, -R44 ;  /* 0x000000a65f207223 */ /* 0x000fc2000001082c */
[----:B------:R3:W-:Y:S01]  /*159d0*/  MUFU.EX2 R10, R65 ;  /* 0x00000041000a7308 */ /* 0x0007e20000000800 */
[----:B------:R-:W-:Y:S01]  /*159e0*/  FMNMX.FTZ R30, R115, R28, !PT ;  /* 0x0000001c731e7209 */ /* 0x000fe20007810000 */
[-CC-:B------:R-:W-:Y:S01]  /*159f0*/  FFMA.FTZ R61, R61, R166.reuse, -R44.reuse ;  /* 0x000000a63d3d7223 */ /* 0x180fe2000001082c */
[----:B-1----:R-:W-:Y:S01]  /*15a00*/  FSEL R95, R83, -INF , P3 ;  /* 0xff800000535f7808 */ /* 0x002fe20001800000 */
[-CC-:B------:R-:W-:Y:S01]  /*15a10*/  FFMA.FTZ R71, R71, R166.reuse, -R44.reuse ;  /* 0x000000a647477223 */ /* 0x180fe2000001082c */
[----:B------:R-:W-:-:S01]  /*15a20*/  FFMA.FTZ R8, R47, R166, -R44 ;  /* 0x000000a62f087223 */ /* 0x000fc2000001082c */
[-CC-:B------:R-:W-:Y:S01]  /*15a30*/  FFMA.FTZ R47, R6, R166.reuse, -R44.reuse ;  /* 0x000000a6062f7223 */ /* 0x180fe2000001082c */
[----:B------:R-:W-:-:S01]  /*15a40*/  FFMA.FTZ R6, R55, R166, -R44 ;  /* 0x000000a637067223 */ /* 0x000fc2000001082c */
[----:B------:R1:W-:Y:S01]  /*15a50*/  MUFU.EX2 R14, R69 ;  /* 0x00000045000e7308 */ /* 0x0003e20000000800 */
[----:B---3--:R-:W-:-:S01]  /*15a60*/  FFMA.FTZ R65, R93, R166, -R44 ;  /* 0x000000a65d417223 */ /* 0x008fc2000001082c */
[----:B------:R-:W-:Y:S01]  /*15a70*/  FSEL R93, R82, -INF , P2 ;  /* 0xff800000525d7808 */ /* 0x000fe20001000000 */
[----:B------:R-:W-:-:S01]  /*15a80*/  FFMA.FTZ R55, R59, R166, -R44 ;  /* 0x000000a63b377223 */ /* 0x000fc2000001082c */
[-CC-:B------:R-:W-:Y:S01]  /*15a90*/  FFMA.FTZ R77, R77, R166.reuse, -R44.reuse ;  /* 0x000000a64d4d7223 */ /* 0x180fe2000001082c */
[----:B------:R-:W-:-:S01]  /*15aa0*/  FFMA.FTZ R75, R75, R166, -R44 ;  /* 0x000000a64b4b7223 */ /* 0x000fc2000001082c */
[----:B------:R-:W-:Y:S01]  /*15ab0*/  FMNMX.FTZ R30, R93, R30, !PT ;  /* 0x0000001e5d1e7209 */ /* 0x000fe20007810000 */
[----:B------:R-:W-:-:S01]  /*15ac0*/  FFMA.FTZ R91, R91, R166, -R44 ;  /* 0x000000a65b5b7223 */ /* 0x000fc2000001082c */
[----:B------:R-:W-:Y:S01]  /*15ad0*/  MUFU.EX2 R12, R61 ;  /* 0x0000003d000c7308 */ /* 0x000fe20000000800 */
[----:B-1----:R-:W-:-:S01]  /*15ae0*/  FFMA.FTZ R69, R99, R166, -R44 ;  /* 0x000000a663457223 */ /* 0x002fc2000001082c */
[----:B--2---:R-:W-:Y:S01]  /*15af0*/  FSEL R99, R86, -INF , P4 ;  /* 0xff80000056637808 */ /* 0x004fe20002000000 */
[----:B------:R-:W-:-:S01]  /*15b00*/  FFMA.FTZ R59, R63, R166, -R44 ;  /* 0x000000a63f3b7223 */ /* 0x000fc2000001082c */
[----:B------:R-:W-:Y:S01]  /*15b10*/  FMNMX.FTZ R30, R95, R30, !PT ;  /* 0x0000001e5f1e7209 */ /* 0x000fe20007810000 */
[----:B------:R-:W-:-:S01]  /*15b20*/  FFMA.FTZ R63, R89, R166, -R44 ;  /* 0x000000a6593f7223 */ /* 0x000fc2000001082c */
[-CC-:B------:R-:W-:Y:S01]  /*15b30*/  FFMA.FTZ R57, R57, R166.reuse, -R44.reuse ;  /* 0x000000a639397223 */ /* 0x180fe2000001082c */
[----:B------:R-:W-:-:S01]  /*15b40*/  FFMA.FTZ R34, R107, R166, -R44 ;  /* 0x000000a66b227223 */ /* 0x000fc2000001082c */
[----:B------:R1:W-:Y:S01]  /*15b50*/  MUFU.EX2 R61, R71 ;  /* 0x00000047003d7308 */ /* 0x0003e20000000800 */
[----:B------:R-:W-:Y:S01]  /*15b60*/  FMNMX.FTZ R30, R99, R30, !PT ;  /* 0x0000001e631e7209 */ /* 0x000fe20007810000 */
[-CC-:B------:R-:W-:Y:S01]  /*15b70*/  FFMA.FTZ R38, R123, R166.reuse, -R44.reuse ;  /* 0x000000a67b267223 */ /* 0x180fe2000001082c */
[----:B------:R-:W-:-:S01]  /*15b80*/  FFMA.FTZ R40, R125, R166, -R44 ;  /* 0x000000a67d287223 */ /* 0x000fc2000001082c */
[-CC-:B------:R-:W-:Y:S01]  /*15b90*/  FFMA.FTZ R89, R127, R166.reuse, -R44.reuse ;  /* 0x000000a67f597223 */ /* 0x180fe2000001082c */
[--C-:B------:R-:W-:Y:S01]  /*15ba0*/  IMAD.MOV.U32 R127, RZ, RZ, R151.reuse ;  /* 0x000000ffff7f7224 */ /* 0x100fe200078e0097 */
[----:B------:R-:W-:Y:S01]  /*15bb0*/  MOV R123, R151 ;  /* 0x00000097007b7202 */ /* 0x000fe20000000f00 */
[----:B------:R-:W-:Y:S01]  /*15bc0*/  IMAD.MOV.U32 R125, RZ, RZ, R151 ;  /* 0x000000ffff7d7224 */ /* 0x000fe200078e0097 */
[----:B------:R-:W-:Y:S01]  /*15bd0*/  MUFU.EX2 R8, R8 ;  /* 0x0000000800087308 */ /* 0x000fe20000000800 */
[----:B-1----:R-:W-:-:S01]  /*15be0*/  FFMA.FTZ R71, R97, R166, -R44 ;  /* 0x000000a661477223 */ /* 0x002fc2000001082c */
[----:B----4-:R-:W-:Y:S01]  /*15bf0*/  FSEL R97, R87, -INF , P5 ;  /* 0xff80000057617808 */ /* 0x010fe20002800000 */
[----:B------:R-:W-:-:S01]  /*15c00*/  FFMA.FTZ R87, R117, R166, -R44 ;  /* 0x000000a675577223 */ /* 0x000fc2000001082c */
[----:B------:R-:W-:Y:S01]  /*15c10*/  MOV R117, R151 ;  /* 0x0000009700757202 */ /* 0x000fe20000000f00 */
[----:B------:R-:W-:Y:S01]  /*15c20*/  IMAD.MOV.U32 R107, RZ, RZ, R151 ;  /* 0x000000ffff6b7224 */ /* 0x000fe200078e0097 */
[----:B------:R-:W-:Y:S01]  /*15c30*/  FMNMX.FTZ R36, R97, R30, !PT ;  /* 0x0000001e61247209 */ /* 0x000fe20007810000 */
[----:B------:R-:W-:-:S01]  /*15c40*/  FFMA.FTZ R30, R103, R166, -R44 ;  /* 0x000000a6671e7223 */ /* 0x000fc2000001082c */
[----:B------:R-:W-:Y:S01]  /*15c50*/  MUFU.EX2 R47, R47 ;  /* 0x0000002f002f7308 */ /* 0x000fe20000000800 */
[----:B------:R-:W-:-:S02]  /*15c60*/  IMAD.MOV.U32 R103, RZ, RZ, R151 ;  /* 0x000000ffff677224 */ /* 0x000fc400078e0097 */
[----:B------:R-:W1:Y:S01]  /*15c70*/  SHFL.BFLY PT, R83, R36, 0x2, 0x1f ;  /* 0x0c401f0024537f89 */ /* 0x000e6200000e0000 */
[--C-:B------:R-:W-:Y:S02]  /*15c80*/  IMAD.MOV.U32 R86, RZ, RZ, R151.reuse ;  /* 0x000000ffff567224 */ /* 0x100fe400078e0097 */
[----:B------:R-:W-:Y:S02]  /*15c90*/  IMAD.MOV.U32 R82, RZ, RZ, R151 ;  /* 0x000000ffff527224 */ /* 0x000fe400078e0097 */
[----:B------:R-:W-:Y:S08]  /*15ca0*/  MUFU.EX2 R6, R6 ;  /* 0x0000000600067308 */ /* 0x000ff00000000800 */
[----:B------:R2:W-:Y:S08]  /*15cb0*/  MUFU.EX2 R28, R77 ;  /* 0x0000004d001c7308 */ /* 0x0005f00000000800 */
[----:B------:R-:W3:Y:S01]  /*15cc0*/  MUFU.EX2 R55, R55 ;  /* 0x0000003700377308 */ /* 0x000ee20000000800 */
[----:B--2---:R-:W-:-:S01]  /*15cd0*/  FFMA.FTZ R77, R101, R166, -R44 ;  /* 0x000000a6654d7223 */ /* 0x004fc2000001082c */
[----:B-1----:R-:W-:Y:S01]  /*15ce0*/  FMNMX.FTZ R42, R36, R83, !PT ;  /* 0x00000053242a7209 */ /* 0x002fe20007810000 */
[----:B------:R-:W-:-:S01]  /*15cf0*/  FFMA.FTZ R36, R113, R166, -R44 ;  /* 0x000000a671247223 */ /* 0x000fc2000001082c */
[----:B------:R-:W-:Y:S01]  /*15d00*/  FFMA.FTZ R83, R121, R166, -R44 ;  /* 0x000000a679537223 */ /* 0x000fe2000001082c */
[----:B------:R-:W-:-:S02]  /*15d10*/  IMAD.MOV.U32 R121, RZ, RZ, R151 ;  /* 0x000000ffff797224 */ /* 0x000fc400078e0097 */
[----:B------:R-:W1:Y:S01]  /*15d20*/  SHFL.BFLY PT, R201, R42, 0x1, 0x1f ;  /* 0x0c201f002ac97f89 */ /* 0x000e6200000e0000 */
[----:B------:R2:W-:Y:S01]  /*15d30*/  MUFU.EX2 R26, R32 ;  /* 0x00000020001a7308 */ /* 0x0005e20000000800 */
[----:B------:R-:W-:-:S07]  /*15d40*/  IMAD.MOV.U32 R113, RZ, RZ, R151 ;  /* 0x000000ffff717224 */ /* 0x000fce00078e0097 */
[----:B------:R4:W-:Y:S01]  /*15d50*/  MUFU.EX2 R20, R75 ;  /* 0x0000004b00147308 */ /* 0x0009e20000000800 */
[----:B--2---:R-:W-:-:S01]  /*15d60*/  FFMA.FTZ R32, R79, R166, -R44 ;  /* 0x000000a64f207223 */ /* 0x004fc2000001082c */
[----:B------:R-:W-:Y:S01]  /*15d70*/  FFMA.FTZ R79, R111, R166, -R44 ;  /* 0x000000a66f4f7223 */ /* 0x000fe2000001082c */
[----:B---3--:R-:W-:Y:S02]  /*15d80*/  F2FP.SATFINITE.E4M3.F32.PACK_AB_MERGE_C R228, R55, R6, RZ ;  /* 0x0000000637e4723e */ /* 0x008fe400048070ff */
[----:B------:R-:W-:Y:S02]  /*15d90*/  MOV R111, R151 ;  /* 0x00000097006f7202 */ /* 0x000fe40000000f00 */
[----:B------:R-:W-:Y:S01]  /*15da0*/  F2FP.SATFINITE.E4M3.F32.PACK_AB_MERGE_C R228, R47, R8, R228 ;  /* 0x000000082fe4723e */ /* 0x000fe200048070e4 */
[----:B------:R2:W-:Y:S01]  /*15db0*/  MUFU.EX2 R24, R91 ;  /* 0x0000005b00187308 */ /* 0x0005e20000000800 */
[----:B----4-:R-:W-:-:S01]  /*15dc0*/  FFMA.FTZ R75, R105, R166, -R44 ;  /* 0x000000a6694b7223 */ /* 0x010fc2000001082c */
[----:B------:R-:W-:-:S02]  /*15dd0*/  MOV R105, R151 ;  /* 0x0000009700697202 */ /* 0x000fc40000000f00 */
[----:B-1----:R-:W-:Y:S01]  /*15de0*/  FMNMX.FTZ R201, R42, R201, !PT ;  /* 0x000000c92ac97209 */ /* 0x002fe20007810000 */
[-CC-:B------:R-:W-:Y:S01]  /*15df0*/  FFMA.FTZ R42, R129, R166.reuse, -R44.reuse ;  /* 0x000000a6812a7223 */ /* 0x180fe2000001082c */
[----:B--2---:R-:W-:-:S02]  /*15e00*/  FFMA.FTZ R91, R131, R166, -R44 ;  /* 0x000000a6835b7223 */ /* 0x004fc4000001082c */
[----:B------:R-:W-:Y:S01]  /*15e10*/  MUFU.EX2 R59, R59 ;  /* 0x0000003b003b7308 */ /* 0x000fe20000000800 */
[C---:B------:R-:W-:Y:S01]  /*15e20*/  FSETP.NEU.FTZ.AND P2, PT, R201.reuse, -INF , PT ;  /* 0xff800000c900780b */ /* 0x040fe20003f5d000 */
[----:B------:R-:W-:Y:S01]  /*15e30*/  FFMA.FTZ R46, R201, R166, -8 ;  /* 0xc1000000c92e7423 */ /* 0x000fe200000100a6 */
[----:B------:R-:W-:Y:S01]  /*15e40*/  IMAD.MOV.U32 R131, RZ, RZ, R151 ;  /* 0x000000ffff837224 */ /* 0x000fe200078e0097 */
[----:B------:R-:W-:-:S03]  /*15e50*/  MOV R129, R151 ;  /* 0x0000009700817202 */ /* 0x000fc60000000f00 */
[----:B------:R-:W-:Y:S01]  /*15e60*/  FSEL R48, R46, RZ, P2 ;  /* 0x000000ff2e307208 */ /* 0x000fe20001000000 */
[----:B------:R-:W1:Y:S01]  /*15e70*/  MUFU.EX2 R57, R57 ;  /* 0x0000003900397308 */ /* 0x000e620000000800 */
[----:B------:R-:W-:Y:S01]  /*15e80*/  ISETP.GE.AND P2, PT, R119, 0x81, PT ;  /* 0x000000817700780c */ /* 0x000fe20003f46270 */
[----:B------:R-:W-:Y:S02]  /*15e90*/  IMAD.MOV.U32 R119, RZ, RZ, R151 ;  /* 0x000000ffff777224 */ /* 0x000fe400078e0097 */
[----:B------:R-:W-:-:S01]  /*15ea0*/  FFMA.FTZ R5, R5, R166, -R48 ;  /* 0x000000a605057223 */ /* 0x000fc20000010830 */
[-CC-:B------:R-:W-:Y:S01]  /*15eb0*/  FFMA.FTZ R4, R4, R166.reuse, -R48.reuse ;  /* 0x000000a604047223 */ /* 0x180fe20000010830 */
[----:B------:R-:W-:-:S01]  /*15ec0*/  FFMA.FTZ R46, R7, R166, -R48 ;  /* 0x000000a6072e7223 */ /* 0x000fc20000010830 */
[-CC-:B------:R-:W-:Y:S01]  /*15ed0*/  FFMA.FTZ R52, R9, R166.reuse, -R48.reuse ;  /* 0x000000a609347223 */ /* 0x180fe20000010830 */
[----:B------:R-:W-:-:S01]  /*15ee0*/  FFMA.FTZ R7, R11, R166, -R48 ;  /* 0x000000a60b077223 */ /* 0x000fc20000010830 */
[-CC-:B------:R-:W-:Y:S01]  /*15ef0*/  FFMA.FTZ R44, R13, R166.reuse, -R48.reuse ;  /* 0x000000a60d2c7223 */ /* 0x180fe20000010830 */
[----:B------:R-:W-:Y:S01]  /*15f00*/  MUFU.EX2 R5, R5 ;  /* 0x0000000500057308 */ /* 0x000fe20000000800 */
[----:B------:R-:W-:-:S01]  /*15f10*/  FFMA.FTZ R15, R15, R166, -R48 ;  /* 0x000000a60f0f7223 */ /* 0x000fc20000010830 */
[----:B------:R-:W-:Y:S01]  /*15f20*/  FADD.FTZ R11, R8, R47 ;  /* 0x0000002f080b7221 */ /* 0x000fe20000010000 */
[----:B------:R-:W-:-:S01]  /*15f30*/  FFMA.FTZ R21, R21, R166, -R48 ;  /* 0x000000a615157223 */ /* 0x000fc20000010830 */
[-CC-:B------:R-:W-:Y:S01]  /*15f40*/  FFMA.FTZ R9, R25, R166.reuse, -R48.reuse ;  /* 0x000000a619097223 */ /* 0x180fe20000010830 */
[----:B------:R-:W-:-:S01]  /*15f50*/  FFMA.FTZ R29, R29, R166, -R48 ;  /* 0x000000a61d1d7223 */ /* 0x000fc20000010830 */
[----:B------:R-:W-:Y:S01]  /*15f60*/  FADD.FTZ R64, R6, R11 ;  /* 0x0000000b06407221 */ /* 0x000fe20000010000 */
[----:B------:R-:W-:-:S01]  /*15f70*/  FFMA.FTZ R31, R31, R166, -R48 ;  /* 0x000000a61f1f7223 */ /* 0x000fc20000010830 */
[----:B------:R-:W2:Y:S01]  /*15f80*/  MUFU.EX2 R4, R4 ;  /* 0x0000000400047308 */ /* 0x000ea20000000800 */
[----:B------:R-:W-:-:S01]  /*15f90*/  FFMA.FTZ R33, R33, R166, -R48 ;  /* 0x000000a621217223 */ /* 0x000fc20000010830 */
[----:B------:R-:W-:Y:S01]  /*15fa0*/  FADD.FTZ R11, R55, R64 ;  /* 0x00000040370b7221 */ /* 0x000fe20000010000 */
[----:B------:R-:W-:-:S01]  /*15fb0*/  FFMA.FTZ R35, R35, R166, -R48 ;  /* 0x000000a623237223 */ /* 0x000fc20000010830 */
[-CC-:B------:R-:W-:Y:S01]  /*15fc0*/  FFMA.FTZ R37, R37, R166.reuse, -R48.reuse ;  /* 0x000000a625257223 */ /* 0x180fe20000010830 */
[----:B------:R-:W-:-:S01]  /*15fd0*/  FFMA.FTZ R39, R39, R166, -R48 ;  /* 0x000000a627277223 */ /* 0x000fc20000010830 */
[----:B------:R-:W-:Y:S01]  /*15fe0*/  FADD.FTZ R64, R10, R11 ;  /* 0x0000000b0a407221 */ /* 0x000fe20000010000 */
[----:B------:R-:W-:-:S01]  /*15ff0*/  FFMA.FTZ R41, R41, R166, -R48 ;  /* 0x000000a629297223 */ /* 0x000fc20000010830 */
[----:B------:R3:W4:Y:S01]  /*16000*/  MUFU.EX2 R50, R46 ;  /* 0x0000002e00327308 */ /* 0x0007220000000800 */
[----:B------:R-:W-:-:S01]  /*16010*/  FFMA.FTZ R43, R43, R166, -R48 ;  /* 0x000000a62b2b7223 */ /* 0x000fc20000010830 */
[--C-:B------:R-:W-:Y:S01]  /*16020*/  FFMA.FTZ R45, R45, R166, -R48.reuse ;  /* 0x000000a62d2d7223 */ /* 0x100fe20000010830 */
[----:B-1----:R-:W-:Y:S01]  /*16030*/  F2FP.SATFINITE.E4M3.F32.PACK_AB_MERGE_C R230, R57, R12, RZ ;  /* 0x0000000c39e6723e */ /* 0x002fe200048070ff */
[-CC-:B------:R-:W-:Y:S01]  /*16040*/  FFMA.FTZ R49, R49, R166.reuse, -R48.reuse ;  /* 0x000000a631317223 */ /* 0x180fe20000010830 */
[----:B------:R-:W-:-:S01]  /*16050*/  FFMA.FTZ R51, R51, R166, -R48 ;  /* 0x000000a633337223 */ /* 0x000fc20000010830 */
[-CC-:B------:R-:W-:Y:S01]  /*16060*/  FFMA.FTZ R53, R53, R166.reuse, -R48.reuse ;  /* 0x000000a635357223 */ /* 0x180fe20000010830 */
[----:B------:R-:W-:-:S01]  /*16070*/  FFMA.FTZ R67, R67, R166, -R48 ;  /* 0x000000a643437223 */ /* 0x000fc20000010830 */
[----:B------:R-:W1:Y:S01]  /*16080*/  MUFU.EX2 R101, R52 ;  /* 0x0000003400657308 */ /* 0x000e620000000800 */
[----:B--2---:R-:W-:-:S01]  /*16090*/  FADD.FTZ R13, R5, R4 ;  /* 0x00000004050d7221 */ /* 0x004fc20000010000 */
[-CC-:B---3--:R-:W-:Y:S01]  /*160a0*/  FFMA.FTZ R46, R27, R166.reuse, -R48.reuse ;  /* 0x000000a61b2e7223 */ /* 0x188fe20000010830 */
[----:B------:R-:W-:-:S01]  /*160b0*/  FFMA.FTZ R73, R73, R166, -R48 ;  /* 0x000000a649497223 */ /* 0x000fc20000010830 */
[-CC-:B------:R-:W-:Y:S01]  /*160c0*/  FFMA.FTZ R81, R81, R166.reuse, -R48.reuse ;  /* 0x000000a651517223 */ /* 0x180fe20000010830 */
[----:B------:R-:W-:-:S01]  /*160d0*/  FFMA.FTZ R85, R85, R166, -R48 ;  /* 0x000000a655557223 */ /* 0x000fc20000010830 */
[----:B------:R-:W-:Y:S01]  /*160e0*/  FFMA.FTZ R109, R109, R166, -R48 ;  /* 0x000000a66d6d7223 */ /* 0x000fe20000010830 */
[----:B------:R-:W-:Y:S01]  /*160f0*/  F2FP.SATFINITE.E4M3.F32.PACK_AB_MERGE_C R230, R59, R10, R230 ;  /* 0x0000000a3be6723e */ /* 0x000fe200048070e6 */
[----:B------:R-:W2:Y:S01]  /*16100*/  MUFU.EX2 R7, R7 ;  /* 0x0000000700077308 */ /* 0x000ea20000000800 */
[----:B----4-:R-:W-:-:S01]  /*16110*/  FADD.FTZ R66, R50, R13 ;  /* 0x0000000d32427221 */ /* 0x010fc20000010000 */
[----:B------:R-:W-:Y:S01]  /*16120*/  FADD.FTZ R13, R59, R64 ;  /* 0x000000403b0d7221 */ /* 0x000fe20000010000 */
[----:B------:R-:W-:-:S01]  /*16130*/  FFMA.FTZ R115, R115, R166, -R48 ;  /* 0x000000a673737223 */ /* 0x000fc20000010830 */
[-CC-:B------:R-:W-:Y:S01]  /*16140*/  FFMA.FTZ R93, R93, R166.reuse, -R48.reuse ;  /* 0x000000a65d5d7223 */ /* 0x180fe20000010830 */
[----:B------:R-:W-:-:S01]  /*16150*/  FFMA.FTZ R95, R95, R166, -R48 ;  /* 0x000000a65f5f7223 */ /* 0x000fc20000010830 */
[----:B------:R-:W-:Y:S01]  /*16160*/  FADD.FTZ R68, R12, R13 ;  /* 0x0000000d0c447221 */ /* 0x000fe20000010000 */
[----:B------:R-:W-:-:S01]  /*16170*/  FFMA.FTZ R99, R99, R166, -R48 ;  /* 0x000000a663637223 */ /* 0x000fc20000010830 */
[----:B------:R-:W3:Y:S01]  /*16180*/  MUFU.EX2 R44, R44 ;  /* 0x0000002c002c7308 */ /* 0x000ee20000000800 */
[----:B-1----:R-:W-:-:S01]  /*16190*/  FADD.FTZ R66, R101, R66 ;  /* 0x0000004265427221 */ /* 0x002fc20000010000 */
[----:B------:R-:W-:Y:S01]  /*161a0*/  F2FP.SATFINITE.E4M3.F32.PACK_AB_MERGE_C R229, R101, R50, RZ ;  /* 0x0000003265e5723e */ /* 0x000fe200048070ff */
[----:B------:R-:W-:-:S01]  /*161b0*/  FFMA.FTZ R48, R97, R166, -R48 ;  /* 0x000000a661307223 */ /* 0x000fc20000010830 */
[--C-:B------:R-:W-:Y:S01]  /*161c0*/  IMAD.MOV.U32 R101, RZ, RZ, R151.reuse ;  /* 0x000000ffff657224 */ /* 0x100fe200078e0097 */
[----:B------:R-:W-:Y:S01]  /*161d0*/  MOV R27, R151 ;  /* 0x00000097001b7202 */ /* 0x000fe20000000f00 */
[----:B------:R-:W-:Y:S01]  /*161e0*/  IMAD.MOV.U32 R97, RZ, RZ, R151 ;  /* 0x000000ffff617224 */ /* 0x000fe200078e0097 */
[----:B------:R-:W-:Y:S01]  /*161f0*/  F2FP.SATFINITE.E4M3.F32.PACK_AB_MERGE_C R229, R4, R5, R229 ;  /* 0x0000000504e5723e */ /* 0x000fe200048070e5 */
[----:B------:R-:W0:Y:S01]  /*16200*/  MUFU.EX2 R15, R15 ;  /* 0x0000000f000f7308 */ /* 0x000e220000000800 */
[----:B--2---:R-:W-:-:S01]  /*16210*/  FADD.FTZ R11, R7, R66 ;  /* 0x00000042070b7221 */ /* 0x004fc20000010000 */
[----:B------:R-:W-:-:S02]  /*16220*/  IMAD.MOV.U32 R59, RZ, RZ, R151 ;  /* 0x000000ffff3b7224 */ /* 0x000fc400078e0097 */
[--C-:B------:R-:W-:Y:S02]  /*16230*/  IMAD.MOV.U32 R55, RZ, RZ, R151.reuse ;  /* 0x000000ffff377224 */ /* 0x100fe400078e0097 */
[----:B------:R-:W-:Y:S02]  /*16240*/  IMAD.MOV.U32 R50, RZ, RZ, R151 ;  /* 0x000000ffff327224 */ /* 0x000fe400078e0097 */
[----:B------:R-:W1:Y:S01]  /*16250*/  MUFU.EX2 R54, R21 ;  /* 0x0000001500367308 */ /* 0x000e620000000800 */
[----:B---3--:R-:W-:-:S01]  /*16260*/  FADD.FTZ R66, R44, R11 ;  /* 0x0000000b2c427221 */ /* 0x008fc20000010000 */
[----:B------:R-:W-:Y:S01]  /*16270*/  FADD.FTZ R11, R57, R68 ;  /* 0x00000044390b7221 */ /* 0x000fe20000010000 */
[----:B------:R-:W-:Y:S01]  /*16280*/  MOV R57, R151 ;  /* 0x0000009700397202 */ /* 0x000fe20000000f00 */
[----:B------:R-:W-:Y:S02]  /*16290*/  IMAD.MOV.U32 R47, RZ, RZ, R151 ;  /* 0x000000ffff2f7224 */ /* 0x000fe400078e0097 */
[----:B------:R-:W-:-:S01]  /*162a0*/  FADD.FTZ R68, R14, R11 ;  /* 0x0000000b0e447221 */ /* 0x000fc20000010000 */
[----:B------:R-:W-:Y:S01]  /*162b0*/  IMAD.MOV.U32 R25, RZ, RZ, R151 ;  /* 0x000000ffff197224 */ /* 0x000fe200078e0097 */
[----:B------:R-:W2:Y:S01]  /*162c0*/  MUFU.EX2 R9, R9 ;  /* 0x0000000900097308 */ /* 0x000ea20000000800 */
[----:B0-----:R-:W-:-:S01]  /*162d0*/  FADD.FTZ R3, R15, R66 ;  /* 0x000000420f037221 */ /* 0x001fc20000010000 */
[----:B------:R-:W-:-:S04]  /*162e0*/  FADD.FTZ R11, R61, R68 ;  /* 0x000000443d0b7221 */ /* 0x000fc80000010000 */
[----:B------:R-:W-:Y:S02]  /*162f0*/  FADD.FTZ R70, R20, R11 ;  /* 0x0000000b14467221 */ /* 0x000fe40000010000 */
[----:B------:R-:W0:Y:S01]  /*16300*/  MUFU.EX2 R46, R46 ;  /* 0x0000002e002e7308 */ /* 0x000e220000000800 */
[----:B-1----:R-:W-:-:S01]  /*16310*/  FADD.FTZ R66, R54, R3 ;  /* 0x0000000336427221 */ /* 0x002fc20000010000 */
[----:B------:R-:W-:Y:S02]  /*16320*/  F2FP.SATFINITE.E4M3.F32.PACK_AB_MERGE_C R231, R54, R15, RZ ;  /* 0x0000000f36e7723e */ /* 0x000fe400048070ff */
[----:B------:R-:W-:Y:S02]  /*16330*/  MOV R54, R151 ;  /* 0x0000009700367202 */ /* 0x000fe40000000f00 */
[----:B------:R-:W-:Y:S01]  /*16340*/  F2FP.SATFINITE.E4M3.F32.PACK_AB_MERGE_C R231, R44, R7, R231 ;  /* 0x000000072ce7723e */ /* 0x000fe200048070e7 */
[----:B------:R-:W-:Y:S01]  /*16350*/  IMAD.MOV.U32 R44, RZ, RZ, R151 ;  /* 0x000000ffff2c7224 */ /* 0x000fe200078e0097 */
[----:B------:R-:W1:Y:S01]  /*16360*/  MUFU.EX2 R29, R29 ;  /* 0x0000001d001d7308 */ /* 0x000e620000000800 */
[----:B--2---:R-:W-:-:S07]  /*16370*/  FADD.FTZ R3, R9, R66 ;  /* 0x0000004209037221 */ /* 0x004fce0000010000 */
[----:B------:R-:W2:Y:S01]  /*16380*/  MUFU.EX2 R63, R63 ;  /* 0x0000003f003f7308 */ /* 0x000ea20000000800 */
[----:B0-----:R-:W-:-:S07]  /*16390*/  FADD.FTZ R68, R46, R3 ;  /* 0x000000032e447221 */ /* 0x001fce0000010000 */
[----:B------:R0:W3:Y:S01]  /*163a0*/  MUFU.EX2 R52, R31 ;  /* 0x0000001f00347308 */ /* 0x0000e20000000800 */
[----:B-1----:R-:W-:-:S07]  /*163b0*/  FADD.FTZ R3, R29, R68 ;  /* 0x000000441d037221 */ /* 0x002fce0000010000 */
[----:B------:R-:W1:Y:S01]  /*163c0*/  MUFU.EX2 R33, R33 ;  /* 0x0000002100217308 */ /* 0x000e620000000800 */
[----:B--2---:R-:W-:-:S01]  /*163d0*/  FADD.FTZ R11, R63, R70 ;  /* 0x000000463f0b7221 */ /* 0x004fc20000010000 */
[----:B------:R-:W-:Y:S01]  /*163e0*/  F2FP.SATFINITE.E4M3.F32.PACK_AB_MERGE_C R224, R63, R20, RZ ;  /* 0x000000143fe0723e */ /* 0x000fe200048070ff */
[----:B0-----:R-:W-:Y:S01]  /*163f0*/  IMAD.MOV.U32 R31, RZ, RZ, R151 ;  /* 0x000000ffff1f7224 */ /* 0x001fe200078e0097 */
[----:B------:R-:W-:Y:S01]  /*16400*/  MOV R63, R151 ;  /* 0x00000097003f7202 */ /* 0x000fe20000000f00 */
[----:B------:R-:W-:-:S01]  /*16410*/  FADD.FTZ R70, R24, R11 ;  /* 0x0000000b18467221 */ /* 0x000fc20000010000 */
[----:B------:R-:W-:Y:S01]  /*16420*/  F2FP.SATFINITE.E4M3.F32.PACK_AB_MERGE_C R224, R61, R14, R224 ;  /* 0x0000000e3de0723e */ /* 0x000fe200048070e0 */
[----:B------:R-:W-:Y:S01]  /*16430*/  IMAD.MOV.U32 R61, RZ, RZ, R151 ;  /* 0x000000ffff3d7224 */ /* 0x000fe200078e0097 */
[----:B------:R-:W0:Y:S01]  /*16440*/  MUFU.EX2 R65, R65 ;  /* 0x0000004100417308 */ /* 0x000e220000000800 */
[----:B---3--:R-:W-:-:S01]  /*16450*/  FADD.FTZ R68, R52, R3 ;  /* 0x0000000334447221 */ /* 0x008fc20000010000 */
[----:B------:R-:W-:Y:S01]  /*16460*/  F2FP.SATFINITE.E4M3.F32.PACK_AB_MERGE_C R225, R52, R29, RZ ;  /* 0x0000001d34e1723e */ /* 0x000fe200048070ff */
[----:B------:R-:W-:-:S02]  /*16470*/  IMAD.MOV.U32 R52, RZ, RZ, R151 ;  /* 0x000000ffff347224 */ /* 0x000fc400078e0097 */
[----:B------:R-:W-:Y:S01]  /*16480*/  IMAD.MOV.U32 R29, RZ, RZ, R151 ;  /* 0x000000ffff1d7224 */ /* 0x000fe200078e0097 */
[----:B------:R-:W-:Y:S01]  /*16490*/  F2FP.SATFINITE.E4M3.F32.PACK_AB_MERGE_C R225, R46, R9, R225 ;  /* 0x000000092ee1723e */ /* 0x000fe200048070e1 */
[----:B------:R-:W-:Y:S01]  /*164a0*/  IMAD.MOV.U32 R46, RZ, RZ, R151 ;  /* 0x000000ffff2e7224 */ /* 0x000fe200078e0097 */
[----:B------:R2:W3:Y:S01]  /*164b0*/  MUFU.EX2 R56, R35 ;  /* 0x0000002300387308 */ /* 0x0004e20000000800 */
[----:B-1----:R-:W-:-:S07]  /*164c0*/  FADD.FTZ R3, R33, R68 ;  /* 0x0000004421037221 */ /* 0x002fce0000010000 */
[----:B------:R-:W1:Y:S01]  /*164d0*/  MUFU.EX2 R37, R37 ;  /* 0x0000002500257308 */ /* 0x000e620000000800 */
[----:B0-----:R-:W-:-:S01]  /*164e0*/  FADD.FTZ R11, R65, R70 ;  /* 0x00000046410b7221 */ /* 0x001fc20000010000 */
[--C-:B------:R-:W-:Y:S02]  /*164f0*/  IMAD.MOV.U32 R70, RZ, RZ, R151.reuse ;  /* 0x000000ffff467224 */ /* 0x100fe400078e0097 */
[----:B--2---:R-:W-:Y:S02]  /*16500*/  IMAD.MOV.U32 R35, RZ, RZ, R151 ;  /* 0x000000ffff237224 */ /* 0x004fe400078e0097 */
[----:B------:R-:W-:Y:S02]  /*16510*/  FADD.FTZ R68, R26, R11 ;  /* 0x0000000b1a447221 */ /* 0x000fe40000010000 */
[----:B------:R-:W0:Y:S01]  /*16520*/  MUFU.EX2 R69, R69 ;  /* 0x0000004500457308 */ /* 0x000e220000000800 */
[----:B---3--:R-:W-:-:S07]  /*16530*/  FADD.FTZ R12, R56, R3 ;  /* 0x00000003380c7221 */ /* 0x008fce0000010000 */
[----:B------:R2:W3:Y:S01]  /*16540*/  MUFU.EX2 R58, R39 ;  /* 0x00000027003a7308 */ /* 0x0004e20000000800 */
[----:B-1----:R-:W-:-:S07]  /*16550*/  FADD.FTZ R3, R37, R12 ;  /* 0x0000000c25037221 */ /* 0x002fce0000010000 */
[----:B------:R-:W1:Y:S01]  /*16560*/  MUFU.EX2 R41, R41 ;  /* 0x0000002900297308 */ /* 0x000e620000000800 */
[C---:B0-----:R-:W-:Y:S01]  /*16570*/  F2FP.SATFINITE.E4M3.F32.PACK_AB_MERGE_C R226, R69.reuse, R26, RZ ;  /* 0x0000001a45e2723e */ /* 0x041fe200048070ff */
[----:B------:R-:W-:Y:S01]  /*16580*/  FADD.FTZ R69, R69, R68 ;  /* 0x0000004445457221 */ /* 0x000fe20000010000 */
[----:B------:R-:W-:Y:S01]  /*16590*/  IMAD.MOV.U32 R68, RZ, RZ, R151 ;  /* 0x000000ffff447224 */ /* 0x000fe200078e0097 */
[----:B--2---:R-:W-:Y:S02]  /*165a0*/  MOV R39, R151 ;  /* 0x0000009700277202 */ /* 0x004fe40000000f00 */
[----:B------:R-:W-:-:S01]  /*165b0*/  FADD.FTZ R20, R28, R69 ;  /* 0x000000451c147221 */ /* 0x000fc20000010000 */
[----:B------:R-:W-:Y:S01]  /*165c0*/  F2FP.SATFINITE.E4M3.F32.PACK_AB_MERGE_C R226, R65, R24, R226 ;  /* 0x0000001841e2723e */ /* 0x000fe200048070e2 */
[----:B------:R-:W0:Y:S01]  /*165d0*/  MUFU.EX2 R71, R71 ;  /* 0x0000004700477308 */ /* 0x000e220000000800 */
[----:B---3--:R-:W-:-:S01]  /*165e0*/  FADD.FTZ R12, R58, R3 ;  /* 0x000000033a0c7221 */ /* 0x008fc20000010000 */
[----:B------:R-:W-:Y:S01]  /*165f0*/  F2FP.SATFINITE.E4M3.F32.PACK_AB_MERGE_C R37, R58, R37, RZ ;  /* 0x000000253a25723e */ /* 0x000fe200048070ff */
[--C-:B------:R-:W-:Y:S01]  /*16600*/  IMAD.MOV.U32 R65, RZ, RZ, R151.reuse ;  /* 0x000000ffff417224 */ /* 0x100fe200078e0097 */
[----:B------:R-:W-:Y:S01]  /*16610*/  MOV R69, R151 ;  /* 0x0000009700457202 */ /* 0x000fe20000000f00 */
[----:B------:R-:W-:Y:S01]  /*16620*/  IMAD.MOV.U32 R58, RZ, RZ, R151 ;  /* 0x000000ffff3a7224 */ /* 0x000fe200078e0097 */
[----:B------:R-:W-:Y:S01]  /*16630*/  F2FP.SATFINITE.E4M3.F32.PACK_AB_MERGE_C R227, R56, R33, R37 ;  /* 0x0000002138e3723e */ /* 0x000fe20004807025 */
[----:B------:R-:W-:Y:S01]  /*16640*/  IMAD.MOV.U32 R56, RZ, RZ, R151 ;  /* 0x000000ffff387224 */ /* 0x000fe200078e0097 */
[----:B------:R2:W3:Y:S01]  /*16650*/  MUFU.EX2 R60, R43 ;  /* 0x0000002b003c7308 */ /* 0x0004e20000000800 */
[----:B-1----:R-:W-:-:S01]  /*16660*/  FADD.FTZ R3, R41, R12 ;  /* 0x0000000c29037221 */ /* 0x002fc20000010000 */
[----:B------:R-:W-:Y:S01]  /*16670*/  IMAD.MOV.U32 R37, RZ, RZ, R151 ;  /* 0x000000ffff257224 */ /* 0x000fe200078e0097 */
[----:B------:R-:W-:-:S02]  /*16680*/  MOV R33, R151 ;  /* 0x0000009700217202 */ /* 0x000fc40000000f00 */
[----:B------:R-:W-:-:S03]  /*16690*/  MOV R24, R151 ;  /* 0x0000009700187202 */ /* 0x000fc60000000f00 */
[----:B------:R-:W1:Y:S01]  /*166a0*/  MUFU.EX2 R32, R32 ;  /* 0x0000002000207308 */ /* 0x000e620000000800 */
[----:B0-----:R-:W-:-:S01]  /*166b0*/  FADD.FTZ R11, R71, R20 ;  /* 0x00000014470b7221 */ /* 0x001fc20000010000 */
[----:B--2---:R-:W-:-:S06]  /*166c0*/  IMAD.MOV.U32 R43, RZ, RZ, R151 ;  /* 0x000000ffff2b7224 */ /* 0x004fcc00078e0097 */
[----:B------:R-:W0:Y:S01]  /*166d0*/  MUFU.EX2 R45, R45 ;  /* 0x0000002d002d7308 */ /* 0x000e220000000800 */
[----:B---3--:R-:W-:-:S07]  /*166e0*/  FADD.FTZ R20, R60, R3 ;  /* 0x000000033c147221 */ /* 0x008fce0000010000 */
[----:B------:R-:W2:Y:S01]  /*166f0*/  MUFU.EX2 R77, R77 ;  /* 0x0000004d004d7308 */ /* 0x000ea20000000800 */
[----:B-1----:R-:W-:-:S07]  /*16700*/  FADD.FTZ R26, R32, R11 ;  /* 0x0000000b201a7221 */ /* 0x002fce0000010000 */
[----:B------:R1:W3:Y:S01]  /*16710*/  MUFU.EX2 R62, R49 ;  /* 0x00000031003e7308 */ /* 0x0002e20000000800 */
[----:B0-----:R-:W-:-:S07]  /*16720*/  FADD.FTZ R3, R45, R20 ;  /* 0x000000142d037221 */ /* 0x001fce0000010000 */
[----:B------:R-:W0:Y:S01]  /*16730*/  MUFU.EX2 R30, R30 ;  /* 0x0000001e001e7308 */ /* 0x000e220000000800 */
[C---:B--2---:R-:W-:Y:S01]  /*16740*/  F2FP.SATFINITE.E4M3.F32.PACK_AB_MERGE_C R220, R77.reuse, R32, RZ ;  /* 0x000000204ddc723e */ /* 0x044fe200048070ff */
[----:B------:R-:W-:Y:S01]  /*16750*/  FADD.FTZ R77, R77, R26 ;  /* 0x0000001a4d4d7221 */ /* 0x000fe20000010000 */
[--C-:B-1----:R-:W-:Y:S02]  /*16760*/  IMAD.MOV.U32 R49, RZ, RZ, R151.reuse ;  /* 0x000000ffff317224 */ /* 0x102fe400078e0097 */
[----:B------:R-:W-:Y:S01]  /*16770*/  F2FP.SATFINITE.E4M3.F32.PACK_AB_MERGE_C R220, R71, R28, R220 ;  /* 0x0000001c47dc723e */ /* 0x000fe200048070dc */
[----:B------:R-:W-:Y:S02]  /*16780*/  IMAD.MOV.U32 R71, RZ, RZ, R151 ;  /* 0x000000ffff477224 */ /* 0x000fe400078e0097 */
[----:B------:R-:W1:Y:S01]  /*16790*/  MUFU.EX2 R51, R51 ;  /* 0x0000003300337308 */ /* 0x000e620000000800 */
[C---:B---3--:R-:W-:Y:S01]  /*167a0*/  F2FP.SATFINITE.E4M3.F32.PACK_AB_MERGE_C R45, R62.reuse, R45, RZ ;  /* 0x0000002d3e2d723e */ /* 0x048fe200048070ff */
[----:B------:R-:W-:Y:S01]  /*167b0*/  FADD.FTZ R62, R62, R3 ;  /* 0x000000033e3e7221 */ /* 0x000fe20000010000 */
[----:B------:R-:W-:-:S02]  /*167c0*/  IMAD.MOV.U32 R32, RZ, RZ, R151 ;  /* 0x000000ffff207224 */ /* 0x000fc400078e0097 */
[----:B------:R-:W-:Y:S01]  /*167d0*/  F2FP.SATFINITE.E4M3.F32.PACK_AB_MERGE_C R221, R60, R41, R45 ;  /* 0x000000293cdd723e */ /* 0x000fe2000480702d */
[----:B------:R-:W-:Y:S01]  /*167e0*/  IMAD.MOV.U32 R41, RZ, RZ, R151 ;  /* 0x000000ffff297224 */ /* 0x000fe200078e0097 */
[----:B------:R-:W-:Y:S01]  /*167f0*/  MOV R60, R151 ;  /* 0x00000097003c7202 */ /* 0x000fe20000000f00 */
[----:B------:R-:W2:Y:S01]  /*16800*/  MUFU.EX2 R75, R75 ;  /* 0x0000004b004b7308 */ /* 0x000ea20000000800 */
[----:B0-----:R-:W-:-:S01]  /*16810*/  FADD.FTZ R8, R30, R77 ;  /* 0x0000004d1e087221 */ /* 0x001fc20000010000 */
[--C-:B------:R-:W-:Y:S01]  /*16820*/  IMAD.MOV.U32 R77, RZ, RZ, R151.reuse ;  /* 0x000000ffff4d7224 */ /* 0x100fe200078e0097 */
[----:B------:R-:W-:Y:S01]  /*16830*/  MOV R45, R151 ;  /* 0x00000097002d7202 */ /* 0x000fe20000000f00 */
[--C-:B------:R-:W-:Y:S02]  /*16840*/  IMAD.MOV.U32 R28, RZ, RZ, R151.reuse ;  /* 0x000000ffff1c7224 */ /* 0x100fe400078e0097 */
[----:B------:R-:W-:Y:S02]  /*16850*/  IMAD.MOV.U32 R26, RZ, RZ, R151 ;  /* 0x000000ffff1a7224 */ /* 0x000fe400078e0097 */
[----:B------:R0:W3:Y:S01]  /*16860*/  MUFU.EX2 R64, R53 ;  /* 0x0000003500407308 */ /* 0x0000e20000000800 */
[----:B-1----:R-:W-:-:S01]  /*16870*/  FADD.FTZ R3, R51, R62 ;  /* 0x0000003e33037221 */ /* 0x002fc20000010000 */
[----:B------:R-:W-:-:S06]  /*16880*/  IMAD.MOV.U32 R62, RZ, RZ, R151 ;  /* 0x000000ffff3e7224 */ /* 0x000fcc00078e0097 */
[----:B------:R-:W1:Y:S01]  /*16890*/  MUFU.EX2 R34, R34 ;  /* 0x0000002200227308 */ /* 0x000e620000000800 */
[----:B--2---:R-:W-:-:S01]  /*168a0*/  FADD.FTZ R11, R75, R8 ;  /* 0x000000084b0b7221 */ /* 0x004fc20000010000 */
[----:B0-----:R-:W-:-:S06]  /*168b0*/  IMAD.MOV.U32 R53, RZ, RZ, R151 ;  /* 0x000000ffff357224 */ /* 0x001fcc00078e0097 */
        /* <DEDUP_REMOVED lines=11> */
[----:B------:R-:W-:Y:S01]  /*16970*/  IMAD.MOV.U32 R34, RZ, RZ, R151 ;  /* 0x000000ffff227224 */ /* 0x000fe200078e0097 */
[----:B------:R-:W-:Y:S01]  /*16980*/  MOV R75, R151 ;  /* 0x00000097004b7202 */ /* 0x000fe20000000f00 */
[----:B------:R-:W1:Y:S01]  /*16990*/  MUFU.EX2 R81, R81 ;  /* 0x0000005100517308 */ /* 0x000e620000000800 */
[C---:B---3--:R-:W-:Y:S01]  /*169a0*/  F2FP.SATFINITE.E4M3.F32.PACK_AB_MERGE_C R67, R66.reuse, R67, RZ ;  /* 0x000000434243723e */ /* 0x048fe200048070ff */
[----:B------:R-:W-:Y:S01]  /*169b0*/  FADD.FTZ R66, R66, R3 ;  /* 0x0000000342427221 */ /* 0x000fe20000010000 */
[----:B------:R-:W-:-:S02]  /*169c0*/  MOV R30, R151 ;  /* 0x00000097001e7202 */ /* 0x000fc40000000f00 */
[----:B------:R-:W-:Y:S01]  /*169d0*/  F2FP.SATFINITE.E4M3.F32.PACK_AB_MERGE_C R223, R64, R51, R67 ;  /* 0x0000003340df723e */ /* 0x000fe20004807043 */
[----:B------:R-:W-:Y:S01]  /*169e0*/  IMAD.MOV.U32 R67, RZ, RZ, R151 ;  /* 0x000000ffff437224 */ /* 0x000fe200078e0097 */
[----:B------:R-:W-:Y:S01]  /*169f0*/  MOV R51, R151 ;  /* 0x0000009700337202 */ /* 0x000fe20000000f00 */
[----:B------:R-:W2:Y:S01]  /*16a00*/  MUFU.EX2 R87, R87 ;  /* 0x0000005700577308 */ /* 0x000ea20000000800 */
[----:B0-----:R-:W-:-:S01]  /*16a10*/  FADD.FTZ R10, R36, R79 ;  /* 0x0000004f240a7221 */ /* 0x001fc20000010000 */
[--C-:B------:R-:W-:Y:S02]  /*16a20*/  IMAD.MOV.U32 R79, RZ, RZ, R151.reuse ;  /* 0x000000ffff4f7224 */ /* 0x100fe400078e0097 */
[----:B------:R-:W-:-:S04]  /*16a30*/  IMAD.MOV.U32 R64, RZ, RZ, R151 ;  /* 0x000000ffff407224 */ /* 0x000fc800078e0097 */
[----:B------:R0:W3:Y:S01]  /*16a40*/  MUFU.EX2 R6, R85 ;  /* 0x0000005500067308 */ /* 0x0000e20000000800 */
[----:B-1----:R-:W-:-:S01]  /*16a50*/  FADD.FTZ R3, R81, R66 ;  /* 0x0000004251037221 */ /* 0x002fc20000010000 */
[----:B------:R-:W-:-:S06]  /*16a60*/  MOV R66, R151 ;  /* 0x0000009700427202 */ /* 0x000fcc0000000f00 */
[----:B------:R-:W-:Y:S01]  /*16a70*/  MUFU.EX2 R83, R83 ;  /* 0x0000005300537308 */ /* 0x000fe20000000800 */
[----:B--2---:R-:W-:-:S01]  /*16a80*/  FADD.FTZ R10, R87, R10 ;  /* 0x0000000a570a7221 */ /* 0x004fc20000010000 */
[----:B0-----:R-:W-:-:S06]  /*16a90*/  IMAD.MOV.U32 R85, RZ, RZ, R151 ;  /* 0x000000ffff557224 */ /* 0x001fcc00078e0097 */
[----:B------:R-:W0:Y:S01]  /*16aa0*/  MUFU.EX2 R38, R38 ;  /* 0x0000002600267308 */ /* 0x000e220000000800 */
[----:B---3--:R-:W-:-:S07]  /*16ab0*/  FADD.FTZ R4, R6, R3 ;  /* 0x0000000306047221 */ /* 0x008fce0000010000 */
[----:B------:R-:W1:Y:S08]  /*16ac0*/  MUFU.EX2 R109, R109 ;  /* 0x0000006d006d7308 */ /* 0x000e700000000800 */
[----:B------:R2:W3:Y:S01]  /*16ad0*/  MUFU.EX2 R12, R115 ;  /* 0x00000073000c7308 */ /* 0x0004e20000000800 */
[----:B0-----:R-:W-:Y:S01]  /*16ae0*/  F2FP.SATFINITE.E4M3.F32.PACK_AB_MERGE_C R216, R38, R83, RZ ;  /* 0x0000005326d8723e */ /* 0x001fe200048070ff */
[----:B------:R-:W-:-:S03]  /*16af0*/  FADD.FTZ R83, R83, R10 ;  /* 0x0000000a53537221 */ /* 0x000fc60000010000 */
[----:B------:R-:W-:Y:S01]  /*16b00*/  F2FP.SATFINITE.E4M3.F32.PACK_AB_MERGE_C R216, R87, R36, R216 ;  /* 0x0000002457d8723e */ /* 0x000fe200048070d8 */
[----:B------:R-:W-:-:S01]  /*16b10*/  FADD.FTZ R83, R38, R83 ;  /* 0x0000005326537221 */ /* 0x000fc20000010000 */
[----:B------:R-:W-:Y:S01]  /*16b20*/  MOV R87, R151 ;  /* 0x0000009700577202 */ /* 0x000fe20000000f00 */
[----:B------:R-:W-:Y:S01]  /*16b30*/  MUFU.EX2 R42, R42 ;  /* 0x0000002a002a7308 */ /* 0x000fe20000000800 */
[----:B-1----:R-:W-:-:S01]  /*16b40*/  FADD.FTZ R3, R109, R4 ;  /* 0x000000046d037221 */ /* 0x002fc20000010000 */
[--C-:B--2---:R-:W-:Y:S01]  /*16b50*/  IMAD.MOV.U32 R115, RZ, RZ, R151.reuse ;  /* 0x000000ffff737224 */ /* 0x104fe200078e0097 */
[----:B------:R-:W-:Y:S01]  /*16b60*/  MOV R36, R151 ;  /* 0x0000009700247202 */ /* 0x000fe20000000f00 */
[----:B------:R-:W-:-:S04]  /*16b70*/  IMAD.MOV.U32 R38, RZ, RZ, R151 ;  /* 0x000000ffff267224 */ /* 0x000fc800078e0097 */
[----:B------:R-:W0:Y:S01]  /*16b80*/  MUFU.EX2 R91, R91 ;  /* 0x0000005b005b7308 */ /* 0x000e220000000800 */
[C---:B---3--:R-:W-:Y:S01]  /*16b90*/  F2FP.SATFINITE.E4M3.F32.PACK_AB_MERGE_C R109, R12.reuse, R109, RZ ;  /* 0x0000006d0c6d723e */ /* 0x048fe200048070ff */
[----:B------:R-:W-:-:S03]  /*16ba0*/  FADD.FTZ R12, R12, R3 ;  /* 0x000000030c0c7221 */ /* 0x000fc60000010000 */
[----:B------:R-:W-:Y:S01]  /*16bb0*/  F2FP.SATFINITE.E4M3.F32.PACK_AB_MERGE_C R217, R6, R81, R109 ;  /* 0x0000005106d9723e */ /* 0x000fe2000480706d */
[----:B------:R-:W-:Y:S01]  /*16bc0*/  IMAD.MOV.U32 R109, RZ, RZ, R151 ;  /* 0x000000ffff6d7224 */ /* 0x000fe200078e0097 */
[----:B------:R-:W-:Y:S01]  /*16bd0*/  MOV R81, R151 ;  /* 0x0000009700517202 */ /* 0x000fe20000000f00 */
[----:B------:R-:W1:Y:S08]  /*16be0*/  MUFU.EX2 R40, R40 ;  /* 0x0000002800287308 */ /* 0x000e700000000800 */
[----:B------:R-:W2:Y:S01]  /*16bf0*/  MUFU.EX2 R93, R93 ;  /* 0x0000005d005d7308 */ /* 0x000ea20000000800 */
[----:B0-----:R-:W-:-:S07]  /*16c00*/  F2FP.SATFINITE.E4M3.F32.PACK_AB_MERGE_C R5, R91, R42, RZ ;  /* 0x0000002a5b05723e */ /* 0x001fce00048070ff */
[----:B------:R-:W0:Y:S01]  /*16c10*/  MUFU.EX2 R89, R89 ;  /* 0x0000005900597308 */ /* 0x000e220000000800 */
[----:B-1----:R-:W-:-:S01]  /*16c20*/  FADD.FTZ R4, R40, R83 ;  /* 0x0000005328047221 */ /* 0x002fc20000010000 */
[----:B------:R-:W-:-:S06]  /*16c30*/  IMAD.MOV.U32 R83, RZ, RZ, R151 ;  /* 0x000000ffff537224 */ /* 0x000fcc00078e0097 */
[----:B------:R1:W3:Y:S01]  /*16c40*/  MUFU.EX2 R8, R95 ;  /* 0x0000005f00087308 */ /* 0x0002e20000000800 */
[----:B--2---:R-:W-:-:S07]  /*16c50*/  FADD.FTZ R3, R93, R12 ;  /* 0x0000000c5d037221 */ /* 0x004fce0000010000 */
[----:B------:R-:W-:Y:S01]  /*16c60*/  MUFU.EX2 R99, R99 ;  /* 0x0000006300637308 */ /* 0x000fe20000000800 */
[C---:B0-----:R-:W-:Y:S01]  /*16c70*/  F2FP.SATFINITE.E4M3.F32.PACK_AB_MERGE_C R218, R89.reuse, R40, R5 ;  /* 0x0000002859da723e */ /* 0x041fe20004807005 */
[----:B------:R-:W-:Y:S01]  /*16c80*/  FADD.FTZ R89, R89, R4 ;  /* 0x0000000459597221 */ /* 0x000fe20000010000 */
[--C-:B-1----:R-:W-:Y:S02]  /*16c90*/  IMAD.MOV.U32 R95, RZ, RZ, R151.reuse ;  /* 0x000000ffff5f7224 */ /* 0x102fe400078e0097 */
[----:B------:R-:W-:Y:S02]  /*16ca0*/  IMAD.MOV.U32 R40, RZ, RZ, R151 ;  /* 0x000000ffff287224 */ /* 0x000fe400078e0097 */
[----:B------:R-:W-:-:S01]  /*16cb0*/  FADD.FTZ R42, R42, R89 ;  /* 0x000000592a2a7221 */ /* 0x000fc20000010000 */
[----:B------:R-:W-:Y:S01]  /*16cc0*/  IMAD.MOV.U32 R89, RZ, RZ, R151 ;  /* 0x000000ffff597224 */ /* 0x000fe200078e0097 */
[----:B------:R-:W0:Y:S01]  /*16cd0*/  MUFU.EX2 R48, R48 ;  /* 0x0000003000307308 */ /* 0x000e220000000800 */
[----:B---3--:R-:W-:-:S01]  /*16ce0*/  FADD.FTZ R4, R8, R3 ;  /* 0x0000000308047221 */ /* 0x008fc20000010000 */
[----:B0-----:R-:W-:-:S03]  /*16cf0*/  F2FP.SATFINITE.E4M3.F32.PACK_AB_MERGE_C R3, R48, R99, RZ ;  /* 0x000000633003723e */ /* 0x001fc600048070ff */
[----:B------:R-:W-:Y:S01]  /*16d00*/  FADD.FTZ R99, R99, R4 ;  /* 0x0000000463637221 */ /* 0x000fe20000010000 */
[----:B------:R-:W-:Y:S01]  /*16d10*/  F2FP.SATFINITE.E4M3.F32.PACK_AB_MERGE_C R219, R8, R93, R3 ;  /* 0x0000005d08db723e */ /* 0x000fe20004807003 */
[----:B------:R-:W-:Y:S02]  /*16d20*/  FADD.FTZ R3, R91, R42 ;  /* 0x0000002a5b037221 */ /* 0x000fe40000010000 */
[----:B------:R-:W-:-:S01]  /*16d30*/  FADD.FTZ R8, R48, R99 ;  /* 0x0000006330087221 */ /* 0x000fc20000010000 */
[-C--:B------:R-:W-:Y:S01]  /*16d40*/  MOV R99, R151.reuse ;  /* 0x0000009700637202 */ /* 0x080fe20000000f00 */
[----:B------:R-:W-:Y:S01]  /*16d50*/  IMAD.MOV.U32 R91, RZ, RZ, R151 ;  /* 0x000000ffff5b7224 */ /* 0x000fe200078e0097 */
[-C--:B------:R-:W-:Y:S02]  /*16d60*/  MOV R93, R151.reuse ;  /* 0x00000097005d7202 */ /* 0x080fe40000000f00 */
[-C--:B------:R-:W-:Y:S02]  /*16d70*/  MOV R48, R151.reuse ;  /* 0x0000009700307202 */ /* 0x080fe40000000f00 */
[----:B------:R-:W-:Y:S01]  /*16d80*/  MOV R42, R151 ;  /* 0x00000097002a7202 */ /* 0x000fe20000000f00 */
[----:B------:R-:W-:Y:S06]  /*16d90*/  @!P2 BRA `(.L_x_483) ;  /* 0x000000300038a947 */ /* 0x000fec0003800000 */
[----:B------:R-:W-:Y:S01]  /*16da0*/  VIADD R9, R153, 0xfffffffe ;  /* 0xfffffffe99097836 */ /* 0x000fe20000000000 */
[----:B------:R-:W-:Y:S01]  /*16db0*/  MOV R11, R167 ;  /* 0x000000a7000b7202 */ /* 0x000fe20000000f00 */
[----:B------:R-:W-:Y:S01]  /*16dc0*/  IMAD.MOV.U32 R10, RZ, RZ, R201 ;  /* 0x000000ffff0a7224 */ /* 0x000fe200078e00c9 */
[----:B------:R-:W-:Y:S01]  /*16dd0*/  CS2R R150, SRZ ;  /* 0x0000000000967805 */ /* 0x000fe2000001ff00 */
[----:B------:R-:W-:Y:S01]  /*16de0*/  IMAD.MOV.U32 R4, RZ, RZ, R236 ;  /* 0x000000ffff047224 */ /* 0x000fe200078e00ec */
[----:B------:R-:W-:Y:S01]  /*16df0*/  CS2R R148, SRZ ;  /* 0x0000000000947805 */ /* 0x000fe2000001ff00 */
[----:B------:R-:W-:Y:S01]  /*16e00*/  IMAD.MOV.U32 R12, RZ, RZ, R152 ;  /* 0x000000ffff0c7224 */ /* 0x000fe200078e0098 */
        /* <DEDUP_REMOVED lines=61> */
[----:B------:R-:W-:-:S07]  /*171e0*/  CS2R R24, SRZ ;  /* 0x0000000000187805 */ /* 0x000fce000001ff00 */
.L_x_494:
[----:B------:R-:W-:Y:S01]  /*171f0*/  ISETP.NE.AND P1, PT, R12, 0x1, PT ;  /* 0x000000010c00780c */ /* 0x000fe20003f25270 */
[----:B------:R-:W-:Y:S05]  /*17200*/  YIELD ;  /* 0x0000000000007946 */ /* 0x000fea0003800000 */
[----:B------:R-:W-:Y:S02]  /*17210*/  SEL R5, RZ, 0x1, P1 ;  /* 0x00000001ff057807 */ /* 0x000fe40000800000 */
[----:B------:R-:W-:Y:S02]  /*17220*/  ISETP.NE.AND P1, PT, R237, RZ, PT ;  /* 0x000000ffed00720c */ /* 0x000fe40003f25270 */
[----:B------:R-:W-:-:S11]  /*17230*/  LOP3.LUT R236, R4, R5, RZ, 0x3c, !PT ;  /* 0x0000000504ec7212 */ /* 0x000fd600078e3cff */
[----:B------:R-:W-:Y:S05]  /*17240*/  @P1 BRA `(.L_x_484) ;  /* 0x00000000003c1947 */ /* 0x000fea0003800000 */
[----:B------:R-:W-:Y:S05]  /*17250*/  @!P0 BRA `(.L_x_485) ;  /* 0x0000000000048947 */ /* 0x000fea0003800000 */
[----:B------:R-:W-:Y:S01]  /*17260*/  BPT.TRAP 0x1 ;  /* 0x000000040000795c */ /* 0x000fe20000300000 */
.L_x_485:
[----:B------:R-:W-:Y:S02]  /*17270*/  IADD3 R5, R12, 0x1, RZ ;  /* 0x000000010c057810 */ /* 0x000fe40007ffe0ff */
[----:B------:R-:W-:Y:S02]  /*17280*/  SHF.L.U32 R6, R236, 0x1f, RZ ;  /* 0x0000001fec067819 */ /* 0x000fe400000006ff */
[----:B------:R-:W-:-:S04]  /*17290*/  ISETP.NE.AND P2, PT, R5, 0x2, PT ;  /* 0x000000020500780c */ /* 0x000fc80003f45270 */
[----:B------:R-:W-:-:S05]  /*172a0*/  SEL R5, R5, RZ, P2 ;  /* 0x000000ff05057207 */ /* 0x000fca0001000000 */
[----:B------:R-:W-:-:S04]  /*172b0*/  IMAD R5, R5, 0x8, R22 ;  /* 0x0000000805057824 */ /* 0x000fc800078e0216 */
[----:B------:R0:W1:Y:S01]  /*172c0*/  SYNCS.PHASECHK.TRANS64.TRYWAIT P2, [R5+URZ+0x38830], R6 ;  /* 0x03883006050075a7 */ /* 0x000062000804017f */
[----:B------:R-:W-:Y:S05]  /*172d0*/  @!P0 BRA `(.L_x_486) ;  /* 0x0000000000048947 */ /* 0x000fea0003800000 */
[----:B------:R-:W-:Y:S01]  /*172e0*/  BPT.TRAP 0x1 ;  /* 0x000000040000795c */ /* 0x000fe20000300000 */
.L_x_486:
[----:B------:R-:W-:Y:S04]  /*172f0*/  BSSY B0, `(.L_x_484) ;  /* 0x0000004000007945 */ /* 0x000fe80003800000 */
[----:B-1----:R-:W-:Y:S05]  /*17300*/  @P2 BRA `(.L_x_487) ;  /* 0x0000000000082947 */ /* 0x002fea0003800000 */
[----:B------:R-:W1:Y:S02]  /*17310*/  SYNCS.PHASECHK.TRANS64.TRYWAIT P2, [R5+URZ+0x38830], R6 ;  /* 0x03883006050075a7 */ /* 0x000e64000804017f */
[----:B-1----:R-:W-:Y:S05]  /*17320*/  @!P2 BRA `(.L_x_488) ;  /* 0x000000ec006ca947 */ /* 0x002fea0003800000 */
.L_x_487:
[----:B------:R-:W-:Y:S05]  /*17330*/  BSYNC B0 ;  /* 0x0000000000007941 */ /* 0x000fea0003800000 */
.L_x_484:
[----:B01----:R-:W0:Y:S01]  /*17340*/  S2R R5, SR_TID.X ;  /* 0x0000000000057919 */ /* 0x003e220000002100 */
[----:B------:R-:W-:Y:S01]  /*17350*/  VIADD R13, R12, 0x1 ;  /* 0x000000010c0d7836 */ /* 0x000fe20000000000 */
[----:B------:R-:W-:Y:S05]  /*17360*/  WARPSYNC.ALL ;  /* 0x0000000000007948 */ /* 0x000fea0003800000 */
[C---:B------:R-:W-:Y:S01]  /*17370*/  ISETP.NE.AND P2, PT, R13.reuse, 0x2, PT ;  /* 0x000000020d00780c */ /* 0x040fe20003f45270 */
[----:B------:R-:W-:Y:S01]  /*17380*/  IMAD.MOV.U32 R7, RZ, RZ, 0x40000040 ;  /* 0x40000040ff077424 */ /* 0x000fe200078e00ff */
[----:B------:R-:W-:Y:S01]  /*17390*/  MOV R21, 0x40000040 ;  /* 0x4000004000157802 */ /* 0x000fe20000000f00 */
[----:B------:R-:W-:Y:S01]  /*173a0*/  IMAD.MOV.U32 R153, RZ, RZ, 0x40000040 ;  /* 0x40000040ff997424 */ /* 0x000fe200078e00ff */
[----:B------:R-:W-:-:S02]  /*173b0*/  SEL R13, R13, RZ, P2 ;  /* 0x000000ff0d0d7207 */ /* 0x000fc40001000000 */
[----:B------:R-:W-:Y:S02]  /*173c0*/  R2UR UR15, R7 ;  /* 0x00000000070f72ca */ /* 0x000fe400000e0000 */
[----:B------:R-:W-:Y:S01]  /*173d0*/  R2UR UR7, R153 ;  /* 0x00000000990772ca */ /* 0x000fe200000e0000 */
[----:B------:R-:W-:Y:S01]  /*173e0*/  IMAD R6, R13, 0x800, R0 ;  /* 0x000008000d067824 */ /* 0x000fe200078e0200 */
[----:B------:R-:W-:Y:S02]  /*173f0*/  R2UR UR31, R153 ;  /* 0x00000000991f72ca */ /* 0x000fe400000e0000 */
[----:B------:R-:W-:Y:S01]  /*17400*/  R2UR UR11, R21 ;  /* 0x00000000150b72ca */ /* 0x000fe200000e0000 */
[C---:B------:R-:W-:Y:S01]  /*17410*/  VIADD R20, R6.reuse, 0x2 ;  /* 0x0000000206147836 */ /* 0x040fe20000000000 */
[C---:B------:R-:W-:Y:S01]  /*17420*/  IADD3 R152, R6.reuse, 0x4, RZ ;  /* 0x0000000406987810 */ /* 0x040fe20007ffe0ff */
[C---:B------:R-:W-:Y:S01]  /*17430*/  VIADD R14, R6.reuse, 0x6 ;  /* 0x00000006060e7836 */ /* 0x040fe20000000000 */
[----:B------:R-:W-:-:S02]  /*17440*/  R2UR UR14, R6 ;  /* 0x00000000060e72ca */ /* 0x000fc400000e0000 */
[----:B------:R-:W-:Y:S01]  /*17450*/  R2UR UR6, R152 ;  /* 0x00000000980672ca */ /* 0x000fe200000e0000 */
[----:B------:R-:W-:Y:S01]  /*17460*/  VIADD R152, R6, 0x404 ;  /* 0x0000040406987836 */ /* 0x000fe20000000000 */
[----:B------:R-:W-:Y:S01]  /*17470*/  R2UR UR10, R20 ;  /* 0x00000000140a72ca */ /* 0x000fe200000e0000 */
[----:B------:R-:W-:Y:S01]  /*17480*/  VIADD R20, R6, 0x400 ;  /* 0x0000040006147836 */ /* 0x000fe20000000000 */
[----:B------:R-:W-:Y:S02]  /*17490*/  MOV R15, 0x40000040 ;  /* 0x40000040000f7802 */ /* 0x000fe40000000f00 */
[----:B------:R-:W-:Y:S02]  /*174a0*/  R2UR UR30, R152 ;  /* 0x00000000981e72ca */ /* 0x000fe400000e0000 */
[----:B0-----:R-:W-:Y:S02]  /*174b0*/  SHF.R.U32.HI R5, RZ, 0x7, R5 ;  /* 0x00000007ff057819 */ /* 0x001fe40000011605 */
[----:B------:R-:W-:Y:S01]  /*174c0*/  R2UR UR18, R14 ;  /* 0x000000000e1272ca */ /* 0x000fe200000e0000 */
[----:B------:R-:W-:Y:S01]  /*174d0*/  VIADD R14, R6, 0x402 ;  /* 0x00000402060e7836 */ /* 0x000fe20000000000 */
[----:B------:R-:W-:-:S02]  /*174e0*/  IADD3 R5, R5, 0x8, RZ ;  /* 0x0000000805057810 */ /* 0x000fc40007ffe0ff */
[----:B------:R-:W-:Y:S02]  /*174f0*/  R2UR UR19, R15 ;  /* 0x000000000f1372ca */ /* 0x000fe400000e0000 */
[----:B------:R-:W-:Y:S01]  /*17500*/  R2UR UR22, R20 ;  /* 0x00000000141672ca */ /* 0x000fe200000e0000 */
[----:B------:R0:W-:Y:S01]  /*17510*/  BAR.SYNC.DEFER_BLOCKING R5, 0x100 ;  /* 0x000400050000751d */ /* 0x0001e20000010000 */
[----:B------:R-:W-:Y:S02]  /*17520*/  R2UR UR23, R21 ;  /* 0x00000000151772ca */ /* 0x000fe400000e0000 */
[----:B------:R-:W-:Y:S02]  /*17530*/  R2UR UR26, R14 ;  /* 0x000000000e1a72ca */ /* 0x000fe400000e0000 */
[----:B------:R-:W-:Y:S02]  /*17540*/  R2UR UR27, R15 ;  /* 0x000000000f1b72ca */ /* 0x000fe400000e0000 */
[----:B------:R-:W-:-:S02]  /*17550*/  IADD3 R6, R6, 0x406, RZ ;  /* 0x0000040606067810 */ /* 0x000fc40007ffe0ff */
[----:B------:R-:W-:Y:S02]  /*17560*/  R2UR UR35, R7 ;  /* 0x00000000072372ca */ /* 0x000fe400000e0000 */
[----:B------:R-:W-:Y:S01]  /*17570*/  R2UR UR34, R6 ;  /* 0x00000000062272ca */ /* 0x000fe200000e0000 */
        /* <DEDUP_REMOVED lines=27> */
.L_x_490:
[----:B------:R-:W-:Y:S01]  /*17730*/  SHF.L.U32 R4, R4, 0x1f, RZ ;  /* 0x0000001f04047819 */ /* 0x000fe200000006ff */
[----:B------:R-:W-:-:S04]  /*17740*/  IMAD R5, R12, 0x8, R22 ;  /* 0x000000080c057824 */ /* 0x000fc800078e0216 */
[----:B------:R0:W1:Y:S01]  /*17750*/  SYNCS.PHASECHK.TRANS64.TRYWAIT P1, [R5+URZ+0x38850], R4 ;  /* 0x03885004050075a7 */ /* 0x000062000802017f */
[----:B------:R-:W-:Y:S05]  /*17760*/  @!P0 BRA `(.L_x_491) ;  /* 0x0000000000048947 */ /* 0x000fea0003800000 */
[----:B------:R-:W-:Y:S01]  /*17770*/  BPT.TRAP 0x1 ;  /* 0x000000040000795c */ /* 0x000fe20000300000 */
.L_x_491:
[----:B-1----:R-:W-:Y:S05]  /*17780*/  @P1 BRA `(.L_x_489) ;  /* 0x0000000000081947 */ /* 0x002fea0003800000 */
[----:B------:R-:W1:Y:S02]  /*17790*/  SYNCS.PHASECHK.TRANS64.TRYWAIT P1, [R5+URZ+0x38850], R4 ;  /* 0x03885004050075a7 */ /* 0x000e64000802017f */
[----:B-1----:R-:W-:Y:S05]  /*177a0*/  @!P1 BRA `(.L_x_492) ;  /* 0x000000e800609947 */ /* 0x002fea0003800000 */
.L_x_489:
[----:B01----:R-:W-:Y:S01]  /*177b0*/  VIADD R4, R22, 0x400 ;  /* 0x0000040016047836 */ /* 0x003fe20000000000 */
[----:B------:R-:W-:Y:S05]  /*177c0*/  WARPSYNC.ALL ;  /* 0x0000000000007948 */ /* 0x000fea0003800000 */
[----:B------:R-:W-:Y:S01]  /*177d0*/  SHF.R.U32.HI R4, RZ, 0x4, R4 ;  /* 0x00000004ff047819 */ /* 0x000fe20000011604 */
[----:B------:R-:W-:Y:S01]  /*177e0*/  IMAD.MOV.U32 R5, RZ, RZ, 0x40000040 ;  /* 0x40000040ff057424 */ /* 0x000fe200078e00ff */
[----:B------:R-:W-:Y:S01]  /*177f0*/  WARPGROUP.ARRIVE ;  /* 0x00000000000079c5 */ /* 0x000fe20000000000 */
[----:B------:R-:W-:Y:S01]  /*17800*/  MOV R7, 0x40000040 ;  /* 0x4000004000077802 */ /* 0x000fe20000000f00 */
[----:B------:R-:W-:Y:S01]  /*17810*/  FMUL.FTZ R15, R2, R156 ;  /* 0x0000009c020f7220 */ /* 0x000fe20000410000 */
[----:B------:R-:W-:Y:S01]  /*17820*/  LOP3.LUT R4, R4, 0x3fff, RZ, 0xc0, !PT ;  /* 0x00003fff04047812 */ /* 0x000fe200078ec0ff */
[C---:B------:R-:W-:Y:S01]  /*17830*/  FMUL.FTZ R14, R2.reuse, R155 ;  /* 0x0000009b020e7220 */ /* 0x040fe20000410000 */
[----:B------:R-:W-:Y:S01]  /*17840*/  R2UR UR7, R5 ;  /* 0x00000000050772ca */ /* 0x000fe200000e0000 */
[----:B------:R-:W-:Y:S01]  /*17850*/  FMUL.FTZ R5, R2, R152 ;  /* 0x0000009802057220 */ /* 0x000fe20000410000 */
[----:B------:R-:W-:Y:S01]  /*17860*/  LOP3.LUT R4, R4, 0x10000, RZ, 0xfc, !PT ;  /* 0x0001000004047812 */ /* 0x000fe200078efcff */
[C---:B------:R-:W-:Y:S01]  /*17870*/  FMUL.FTZ R20, R2.reuse, R157 ;  /* 0x0000009d02147220 */ /* 0x040fe20000410000 */
[----:B------:R-:W-:Y:S01]  /*17880*/  MUFU.TANH R15, R15 ;  /* 0x0000000f000f7308 */ /* 0x000fe20000002400 */
[----:B------:R-:W-:Y:S01]  /*17890*/  FMUL.FTZ R21, R2, R158 ;  /* 0x0000009e02157220 */ /* 0x000fe20000410000 */
[----:B------:R-:W-:Y:S01]  /*178a0*/  LEA R4, R12, R4, 0xb ;  /* 0x000000040c047211 */ /* 0x000fe200078e58ff */
[C---:B------:R-:W-:Y:S01]  /*178b0*/  FMUL.FTZ R152, R2.reuse, R159 ;  /* 0x0000009f02987220 */ /* 0x040fe20000410000 */
[C---:B------:R-:W-:Y:S01]  /*178c0*/  FMUL.FTZ R155, R2.reuse, R162 ;  /* 0x000000a2029b7220 */ /* 0x040fe20000410000 */
[----:B------:R-:W-:Y:S01]  /*178d0*/  FMUL.FTZ R157, R2, R164 ;  /* 0x000000a4029d7220 */ /* 0x000fe20000410000 */
[C---:B------:R-:W-:Y:S01]  /*178e0*/  R2UR UR6, R4.reuse ;  /* 0x00000000040672ca */ /* 0x040fe200000e0000 */
[----:B------:R-:W-:Y:S01]  /*178f0*/  VIADD R6, R4, 0x2 ;  /* 0x0000000204067836 */ /* 0x000fe20000000000 */
        /* <DEDUP_REMOVED lines=10> */
[----:B------:R-:W-:Y:S01]  /*179a0*/  FMUL.FTZ R171, R2, R176 ;  /* 0x000000b002ab7220 */ /* 0x000fe20000410000 */
[----:B------:R-:W-:Y:S01]  /*179b0*/  QGMMA.64x256x32.F32.E4M3.E4M3 R24, R228, gdesc[UR4], R24, gsb0 ;  /* 0x03e00004e4187df3 */ /* 0x000fe20008000818 */
[----:B------:R-:W-:Y:S01]  /*179c0*/  R2UR UR6, R6 ;  /* 0x00000000060672ca */ /* 0x000fe200000e0000 */
[----:B------:R-:W-:Y:S01]  /*179d0*/  VIADD R6, R4, 0x4 ;  /* 0x0000000404067836 */ /* 0x000fe20000000000 */
[----:B------:R-:W-:Y:S01]  /*179e0*/  R2UR UR7, R7 ;  /* 0x00000000070772ca */ /* 0x000fe200000e0000 */
[----:B------:R-:W-:Y:S01]  /*179f0*/  IMAD.MOV.U32 R7, RZ, RZ, 0x40000040 ;  /* 0x40000040ff077424 */ /* 0x000fe200078e00ff */
        /* <DEDUP_REMOVED lines=35> */
[----:B------:R-:W-:-:S05]  /*17c30*/  FMUL.FTZ R210, R2, R214 ;  /* 0x000000d602d27220 */ /* 0x000fca0000410000 */
[----:B------:R-:W-:Y:S08]  /*17c40*/  MUFU.TANH R156, R156 ;  /* 0x0000009c009c7308 */ /* 0x000ff00000002400 */
        /* <DEDUP_REMOVED lines=27> */
[----:B------:R-:W-:Y:S01]  /*17e00*/  MUFU.TANH R194, R194 ;  /* 0x000000c200c27308 */ /* 0x000fe20000002400 */
[----:B------:R-:W-:-:S02]  /*17e10*/  WARPGROUP.DEPBAR.LE gsb0, 0x0 ;  /* 0x00008000000079c5 */ /* 0x000fc40000010000 */
[----:B------:R-:W-:-:S06]  /*17e20*/  WARPGROUP.ARRIVE ;  /* 0x00000000000079c5 */ /* 0x000fcc0000000000 */
[----:B------:R-:W1:Y:S01]  /*17e30*/  S2R R231, SR_TID.X ;  /* 0x0000000000e77919 */ /* 0x000e620000002100 */
[----:B------:R-:W-:Y:S01]  /*17e40*/  MUFU.TANH R196, R196 ;  /* 0x000000c400c47308 */ /* 0x000fe20000002400 */
[----:B------:R-:W-:Y:S01]  /*17e50*/  QGMMA.64x256x32.F32.E4M3.E4M3 R24, R224, gdesc[UR4], R24, gsb0 ;  /* 0x03e00004e0187df3 */ /* 0x000fe20008000818 */
[----:B------:R-:W-:Y:S01]  /*17e60*/  R2UR UR6, R6 ;  /* 0x00000000060672ca */ /* 0x000fe200000e0000 */
[C---:B------:R-:W-:Y:S01]  /*17e70*/  FMUL.FTZ R6, R2.reuse, R153 ;  /* 0x0000009902067220 */ /* 0x040fe20000410000 */
[----:B------:R-:W-:Y:S01]  /*17e80*/  R2UR UR7, R7 ;  /* 0x00000000070772ca */ /* 0x000fe200000e0000 */
[C---:B------:R-:W-:Y:S01]  /*17e90*/  FMUL.FTZ R7, R2.reuse, R154 ;  /* 0x0000009a02077220 */ /* 0x040fe20000410000 */
[C---:B------:R-:W-:Y:S01]  /*17ea0*/  FMUL.FTZ R153, R2.reuse, R160 ;  /* 0x000000a002997220 */ /* 0x040fe20000410000 */
[C---:B------:R-:W-:Y:S01]  /*17eb0*/  FMUL.FTZ R154, R2.reuse, R161 ;  /* 0x000000a1029a7220 */ /* 0x040fe20000410000 */
[C---:B------:R-:W-:Y:S01]  /*17ec0*/  FMUL.FTZ R160, R2.reuse, R167 ;  /* 0x000000a702a07220 */ /* 0x040fe20000410000 */
        /* <DEDUP_REMOVED lines=13> */
[----:B------:R-:W-:-:S03]  /*17fa0*/  FMUL.FTZ R211, R2, R215 ;  /* 0x000000d702d37220 */ /* 0x000fc60000410000 */
[----:B------:R-:W3:Y:S01]  /*17fb0*/  MUFU.TANH R153, R153 ;  /* 0x0000009900997308 */ /* 0x000ee20000002400 */
[----:B--2---:R-:W-:Y:S02]  /*17fc0*/  FMNMX.FTZ R167, R6, R167, !PT ;  /* 0x000000a706a77209 */ /* 0x004fe40007810000 */
[----:B-1----:R-:W-:Y:S02]  /*17fd0*/  LOP3.LUT R231, R231, 0x7f, RZ, 0xc0, !PT ;  /* 0x0000007fe7e77812 */ /* 0x002fe400078ec0ff */
[----:B------:R-:W-:Y:S02]  /*17fe0*/  FMNMX.FTZ R167, R15, R167, !PT ;  /* 0x000000a70fa77209 */ /* 0x000fe40007810000 */
[----:B------:R-:W-:Y:S01]  /*17ff0*/  ISETP.NE.AND P1, PT, R231, RZ, PT ;  /* 0x000000ffe700720c */ /* 0x000fe20003f25270 */
[----:B------:R-:W1:Y:S01]  /*18000*/  MUFU.TANH R154, R154 ;  /* 0x0000009a009a7308 */ /* 0x000e620000002400 */
[----:B0-----:R-:W-:Y:S01]  /*18010*/  FMNMX.FTZ R166, R7, R10, !PT ;  /* 0x0000000a07a67209 */ /* 0x001fe20007810000 */
[----:B------:R-:W0:Y:S01]  /*18020*/  S2R R231, SR_TID.X ;  /* 0x0000000000e77919 */ /* 0x000e220000002100 */
[----:B------:R-:W-:-:S02]  /*18030*/  FMNMX.FTZ R167, R20, R167, !PT ;  /* 0x000000a714a77209 */ /* 0x000fc40007810000 */
[----:B------:R-:W-:-:S03]  /*18040*/  FMNMX.FTZ R166, R14, R166, !PT ;  /* 0x000000a60ea67209 */ /* 0x000fc60007810000 */
[----:B------:R-:W2:Y:S01]  /*18050*/  MUFU.TANH R161, R161 ;  /* 0x000000a100a17308 */ /* 0x000ea20000002400 */
[----:B------:R-:W-:Y:S02]  /*18060*/  FMNMX.FTZ R166, R21, R166, !PT ;  /* 0x000000a615a67209 */ /* 0x000fe40007810000 */
[----:B---3--:R-:W-:Y:S02]  /*18070*/  FMNMX.FTZ R167, R153, R167, !PT ;  /* 0x000000a799a77209 */ /* 0x008fe40007810000 */
[----:B------:R-:W-:-:S03]  /*18080*/  FMNMX.FTZ R166, R152, R166, !PT ;  /* 0x000000a698a67209 */ /* 0x000fc60007810000 */
[----:B------:R-:W3:Y:S01]  /*18090*/  MUFU.TANH R160, R160 ;  /* 0x000000a000a07308 */ /* 0x000ee20000002400 */
[----:B-1----:R-:W-:Y:S02]  /*180a0*/  FMNMX.FTZ R167, R154, R167, !PT ;  /* 0x000000a79aa77209 */ /* 0x002fe40007810000 */
[----:B------:R-:W-:Y:S02]  /*180b0*/  FMNMX.FTZ R166, R155, R166, !PT ;  /* 0x000000a69ba67209 */ /* 0x000fe40007810000 */
[----:B------:R-:W-:Y:S02]  /*180c0*/  FMNMX.FTZ R167, R157, R167, !PT ;  /* 0x000000a79da77209 */ /* 0x000fe40007810000 */
[----:B------:R-:W-:Y:S01]  /*180d0*/  FMNMX.FTZ R166, R156, R166, !PT ;  /* 0x000000a69ca67209 */ /* 0x000fe20007810000 */
[----:B------:R-:W1:Y:S01]  /*180e0*/  MUFU.TANH R168, R168 ;  /* 0x000000a800a87308 */ /* 0x000e620000002400 */
[----:B------:R-:W-:Y:S02]  /*180f0*/  FMNMX.FTZ R167, R158, R167, !PT ;  /* 0x000000a79ea77209 */ /* 0x000fe40007810000 */
[----:B------:R-:W-:-:S02]  /*18100*/  FMNMX.FTZ R166, R159, R166, !PT ;  /* 0x000000a69fa67209 */ /* 0x000fc40007810000 */
[----:B--2---:R-:W-:-:S03]  /*18110*/  FMNMX.FTZ R167, R161, R167, !PT ;  /* 0x000000a7a1a77209 */ /* 0x004fc60007810000 */
[----:B------:R-:W2:Y:S01]  /*18120*/  MUFU.TANH R173, R173 ;  /* 0x000000ad00ad7308 */ /* 0x000ea20000002400 */
[----:B---3--:R-:W-:Y:S02]  /*18130*/  FMNMX.FTZ R166, R160, R166, !PT ;  /* 0x000000a6a0a67209 */ /* 0x008fe40007810000 */
[----:B------:R-:W-:Y:S02]  /*18140*/  FMNMX.FTZ R167, R162, R167, !PT ;  /* 0x000000a7a2a77209 */ /* 0x000fe40007810000 */
[----:B------:R-:W-:Y:S02]  /*18150*/  FMNMX.FTZ R166, R163, R166, !PT ;  /* 0x000000a6a3a67209 */ /* 0x000fe40007810000 */
[----:B------:R-:W-:Y:S01]  /*18160*/  FMNMX.FTZ R167, R165, R167, !PT ;  /* 0x000000a7a5a77209 */ /* 0x000fe20007810000 */
[----:B------:R-:W3:Y:S01]  /*18170*/  MUFU.TANH R178, R178 ;  /* 0x000000b200b27308 */ /* 0x000ee20000002400 */
[----:B------:R-:W-:Y:S02]  /*18180*/  FMNMX.FTZ R166, R164, R166, !PT ;  /* 0x000000a6a4a67209 */ /* 0x000fe40007810000 */
[----:B-1----:R-:W-:-:S02]  /*18190*/  FMNMX.FTZ R167, R168, R167, !PT ;  /* 0x000000a7a8a77209 */ /* 0x002fc40007810000 */
[----:B------:R-:W-:Y:S02]  /*181a0*/  FMNMX.FTZ R166, R169, R166, !PT ;  /* 0x000000a6a9a67209 */ /* 0x000fe40007810000 */
[----:B------:R-:W-:Y:S01]  /*181b0*/  FMNMX.FTZ R167, R171, R167, !PT ;  /* 0x000000a7aba77209 */ /* 0x000fe20007810000 */
[----:B------:R-:W1:Y:S01]  /*181c0*/  MUFU.TANH R183, R183 ;  /* 0x000000b700b77308 */ /* 0x000e620000002400 */
[----:B------:R-:W-:Y:S02]  /*181d0*/  FMNMX.FTZ R166, R170, R166, !PT ;  /* 0x000000a6aaa67209 */ /* 0x000fe40007810000 */
[----:B------:R-:W-:Y:S02]  /*181e0*/  FMNMX.FTZ R167, R172, R167, !PT ;  /* 0x000000a7aca77209 */ /* 0x000fe40007810000 */
[----:B--2---:R-:W-:Y:S02]  /*181f0*/  FMNMX.FTZ R166, R173, R166, !PT ;  /* 0x000000a6ada67209 */ /* 0x004fe40007810000 */
[----:B------:R-:W-:Y:S01]  /*18200*/  FMNMX.FTZ R167, R175, R167, !PT ;  /* 0x000000a7afa77209 */ /* 0x000fe20007810000 */
[----:B------:R-:W2:Y:S01]  /*18210*/  MUFU.TANH R188, R188 ;  /* 0x000000bc00bc7308 */ /* 0x000ea20000002400 */
[----:B------:R-:W-:-:S02]  /*18220*/  FMNMX.FTZ R166, R174, R166, !PT ;  /* 0x000000a6aea67209 */ /* 0x000fc40007810000 */
[----:B------:R-:W-:Y:S02]  /*18230*/  FMNMX.FTZ R167, R176, R167, !PT ;  /* 0x000000a7b0a77209 */ /* 0x000fe40007810000 */
[----:B------:R-:W-:Y:S02]  /*18240*/  FMNMX.FTZ R166, R177, R166, !PT ;  /* 0x000000a6b1a67209 */ /* 0x000fe40007810000 */
[----:B------:R-:W-:Y:S01]  /*18250*/  FMNMX.FTZ R167, R179, R167, !PT ;  /* 0x000000a7b3a77209 */ /* 0x000fe20007810000 */
[----:B------:R-:W4:Y:S01]  /*18260*/  MUFU.TANH R193, R193 ;  /* 0x000000c100c17308 */ /* 0x000f220000002400 */
[----:B---3--:R-:W-:Y:S02]  /*18270*/  FMNMX.FTZ R166, R178, R166, !PT ;  /* 0x000000a6b2a67209 */ /* 0x008fe40007810000 */
[----:B------:R-:W-:Y:S02]  /*18280*/  FMNMX.FTZ R167, R180, R167, !PT ;  /* 0x000000a7b4a77209 */ /* 0x000fe40007810000 */
[----:B------:R-:W-:-:S02]  /*18290*/  FMNMX.FTZ R166, R181, R166, !PT ;  /* 0x000000a6b5a67209 */ /* 0x000fc40007810000 */
[----:B-1----:R-:W-:Y:S01]  /*182a0*/  FMNMX.FTZ R167, R183, R167, !PT ;  /* 0x000000a7b7a77209 */ /* 0x002fe20007810000 */
[----:B------:R-:W1:Y:S01]  /*182b0*/  MUFU.TANH R197, R197 ;  /* 0x000000c500c57308 */ /* 0x000e620000002400 */
[----:B------:R-:W-:Y:S02]  /*182c0*/  FMNMX.FTZ R166, R182, R166, !PT ;  /* 0x000000a6b6a67209 */ /* 0x000fe40007810000 */
[----:B------:R-:W-:Y:S02]  /*182d0*/  FMNMX.FTZ R167, R184, R167, !PT ;  /* 0x000000a7b8a77209 */ /* 0x000fe40007810000 */
[----:B------:R-:W-:Y:S02]  /*182e0*/  FMNMX.FTZ R166, R185, R166, !PT ;  /* 0x000000a6b9a67209 */ /* 0x000fe40007810000 */
[----:B------:R-:W-:Y:S01]  /*182f0*/  FMNMX.FTZ R167, R187, R167, !PT ;  /* 0x000000a7bba77209 */ /* 0x000fe20007810000 */
[----:B------:R-:W3:Y:S01]  /*18300*/  MUFU.TANH R199, R199 ;  /* 0x000000c700c77308 */ /* 0x000ee20000002400 */
[----:B------:R-:W-:-:S02]  /*18310*/  FMNMX.FTZ R166, R186, R166, !PT ;  /* 0x000000a6baa67209 */ /* 0x000fc40007810000 */
[----:B--2---:R-:W-:Y:S02]  /*18320*/  FMNMX.FTZ R167, R188, R167, !PT ;  /* 0x000000a7bca77209 */ /* 0x004fe40007810000 */
[----:B------:R-:W-:Y:S02]  /*18330*/  FMNMX.FTZ R166, R189, R166, !PT ;  /* 0x000000a6bda67209 */ /* 0x000fe40007810000 */
[----:B------:R-:W-:Y:S01]  /*18340*/  FMNMX.FTZ R167, R191, R167, !PT ;  /* 0x000000a7bfa77209 */ /* 0x000fe20007810000 */
[----:B------:R-:W2:Y:S01]  /*18350*/  MUFU.TANH R198, R198 ;  /* 0x000000c600c67308 */ /* 0x000ea20000002400 */
[----:B------:R-:W-:Y:S02]  /*18360*/  FMNMX.FTZ R166, R190, R166, !PT ;  /* 0x000000a6bea67209 */ /* 0x000fe40007810000 */
[----:B------:R-:W-:Y:S02]  /*18370*/  FMNMX.FTZ R167, R192, R167, !PT ;  /* 0x000000a7c0a77209 */ /* 0x000fe40007810000 */
[----:B----4-:R-:W-:-:S02]  /*18380*/  FMNMX.FTZ R166, R193, R166, !PT ;  /* 0x000000a6c1a67209 */ /* 0x010fc40007810000 */
[----:B------:R-:W-:Y:S01]  /*18390*/  FMNMX.FTZ R167, R195, R167, !PT ;  /* 0x000000a7c3a77209 */ /* 0x000fe20007810000 */
[----:B------:R-:W4:Y:S01]  /*183a0*/  MUFU.TANH R200, R200 ;  /* 0x000000c800c87308 */ /* 0x000f220000002400 */
[----:B------:R-:W-:Y:S02]  /*183b0*/  FMNMX.FTZ R166, R194, R166, !PT ;  /* 0x000000a6c2a67209 */ /* 0x000fe40007810000 */
[----:B------:R-:W-:Y:S02]  /*183c0*/  FMNMX.FTZ R167, R196, R167, !PT ;  /* 0x000000a7c4a77209 */ /* 0x000fe40007810000 */
[----:B-1----:R-:W-:Y:S02]  /*183d0*/  FMNMX.FTZ R166, R197, R166, !PT ;  /* 0x000000a6c5a67209 */ /* 0x002fe40007810000 */
[----:B---3--:R-:W-:Y:S01]  /*183e0*/  FMNMX.FTZ R167, R199, R167, !PT ;  /* 0x000000a7c7a77209 */ /* 0x008fe20007810000 */
[----:B------:R-:W1:Y:S01]  /*183f0*/  MUFU.TANH R202, R202 ;  /* 0x000000ca00ca7308 */ /* 0x000e620000002400 */
[----:B--2---:R-:W-:-:S02]  /*18400*/  FMNMX.FTZ R166, R198, R166, !PT ;  /* 0x000000a6c6a67209 */ /* 0x004fc40007810000 */
[----:B0-----:R-:W-:-:S05]  /*18410*/  SHF.R.U32.HI R231, RZ, 0x7, R231 ;  /* 0x00000007ffe77819 */ /* 0x001fca00000116e7 */
[----:B------:R-:W0:Y:S01]  /*18420*/  MUFU.TANH R204, R204 ;  /* 0x000000cc00cc7308 */ /* 0x000e220000002400 */
[----:B----4-:R-:W-:-:S07]  /*18430*/  FMNMX.FTZ R167, R200, R167, !PT ;  /* 0x000000a7c8a77209 */ /* 0x010fce0007810000 */
[----:B------:R-:W2:Y:S01]  /*18440*/  MUFU.TANH R203, R203 ;  /* 0x000000cb00cb7308 */ /* 0x000ea20000002400 */
[----:B-1----:R-:W-:-:S07]  /*18450*/  FMNMX.FTZ R166, R202, R166, !PT ;  /* 0x000000a6caa67209 */ /* 0x002fce0007810000 */
[----:B------:R-:W1:Y:S01]  /*18460*/  MUFU.TANH R205, R205 ;  /* 0x000000cd00cd7308 */ /* 0x000e620000002400 */
[----:B0-----:R-:W-:-:S07]  /*18470*/  FMNMX.FTZ R167, R204, R167, !PT ;  /* 0x000000a7cca77209 */ /* 0x001fce0007810000 */
[----:B------:R-:W0:Y:S01]  /*18480*/  MUFU.TANH R206, R206 ;  /* 0x000000ce00ce7308 */ /* 0x000e220000002400 */
[----:B--2---:R-:W-:-:S07]  /*18490*/  FMNMX.FTZ R166, R203, R166, !PT ;  /* 0x000000a6cba67209 */ /* 0x004fce0007810000 */
        /* <DEDUP_REMOVED lines=9> */
[----:B0-----:R-:W-:-:S05]  /*18530*/  FMNMX.FTZ R167, R209, R167, !PT ;  /* 0x000000a7d1a77209 */ /* 0x001fca0007810000 */
[----:B------:R-:W0:Y:S01]  /*18540*/  SHFL.BFLY PT, R212, R167, 0x2, 0x1f ;  /* 0x0c401f00a7d47f89 */ /* 0x000e2200000e0000 */
[----:B--2---:R-:W-:-:S04]  /*18550*/  FMNMX.FTZ R166, R210, R166, !PT ;  /* 0x000000a6d2a67209 */ /* 0x004fc80007810000 */
[----:B-1----:R-:W-:Y:S02]  /*18560*/  FMNMX.FTZ R201, R211, R166, !PT ;  /* 0x000000a6d3c97209 */ /* 0x002fe40007810000 */
[----:B------:R-:W-:-:S03]  /*18570*/  IADD3 R166, R4, 0x6, RZ ;  /* 0x0000000604a67810 */ /* 0x000fc60007ffe0ff */
[----:B------:R-:W1:Y:S01]  /*18580*/  SHFL.BFLY PT, R213, R201, 0x2, 0x1f ;  /* 0x0c401f00c9d57f89 */ /* 0x000e6200000e0000 */
[----:B0-----:R-:W-:Y:S01]  /*18590*/  FMNMX.FTZ R212, R167, R212, !PT ;  /* 0x000000d4a7d47209 */ /* 0x001fe20007810000 */
[----:B------:R-:W-:Y:S01]  /*185a0*/  IMAD.MOV.U32 R167, RZ, RZ, 0x40000040 ;  /* 0x40000040ffa77424 */ /* 0x000fe200078e00ff */
[----:B-1----:R-:W-:Y:S02]  /*185b0*/  FMNMX.FTZ R201, R201, R213, !PT ;  /* 0x000000d5c9c97209 */ /* 0x002fe40007810000 */
[----:B------:R-:W-:-:S03]  /*185c0*/  IADD3 R213, -R231, 0xb, RZ ;  /* 0x0000000be7d57810 */ /* 0x000fc60007ffe1ff */
[----:B------:R-:W0:Y:S01]  /*185d0*/  SHFL.BFLY PT, R4, R201, 0x1, 0x1f ;  /* 0x0c201f00c9047f89 */ /* 0x000e2200000e0000 */
[----:B------:R-:W-:Y:S02]  /*185e0*/  WARPGROUP.DEPBAR.LE gsb0, 0x0 ;  /* 0x00008000000079c5 */ /* 0x000fe40000010000 */
[----:B------:R-:W-:-:S06]  /*185f0*/  WARPGROUP.ARRIVE ;  /* 0x00000000000079c5 */ /* 0x000fcc0000000000 */
[----:B------:R-:W-:Y:S01]  /*18600*/  QGMMA.64x256x32.F32.E4M3.E4M3 R24, R220, gdesc[UR4], R24, gsb0 ;  /* 0x03e00004dc187df3 */ /* 0x000fe20008000818 */
[----:B------:R-:W-:Y:S02]  /*18610*/  R2UR UR7, R167 ;  /* 0x00000000a70772ca */ /* 0x000fe400000e0000 */
[----:B------:R-:W1:Y:S01]  /*18620*/  SHFL.BFLY PT, R167, R212, 0x1, 0x1f ;  /* 0x0c201f00d4a77f89 */ /* 0x000e6200000e0000 */
[----:B------:R-:W-:Y:S01]  /*18630*/  R2UR UR6, R166 ;  /* 0x00000000a60672ca */ /* 0x000fe200000e0000 */
[----:B------:R-:W-:Y:S01]  /*18640*/  IMAD.U32 R166, RZ, RZ, UR48 ;  /* 0x00000030ffa67e24 */ /* 0x000fe2000f8e00ff */
[----:B0-----:R-:W-:Y:S02]  /*18650*/  FMNMX.FTZ R201, R201, R4, !PT ;  /* 0x00000004c9c97209 */ /* 0x001fe40007810000 */
[----:B-1----:R-:W-:Y:S02]  /*18660*/  FMNMX.FTZ R167, R212, R167, !PT ;  /* 0x000000a7d4a77209 */ /* 0x002fe40007810000 */
[----:B------:R-:W-:-:S03]  /*18670*/  @!P1 LEA R212, R13, R22, 0x3 ;  /* 0x000000160dd49211 */ /* 0x000fc600078e18ff */
[----:B------:R-:W-:Y:S01]  /*18680*/  FADD.FTZ R4, -R167, R11 ;  /* 0x0000000ba7047221 */ /* 0x000fe20000010100 */
[----:B------:R-:W-:-:S01]  /*18690*/  FADD.FTZ R11, -R201, R10 ;  /* 0x0000000ac90b7221 */ /* 0x000fc20000010100 */
[----:B------:R-:W-:Y:S02]  /*186a0*/  @!P1 VIADD R212, R212, 0x38840 ;  /* 0x00038840d4d49836 */ /* 0x000fe40000000000 */
[----:B------:R-:W-:-:S03]  /*186b0*/  FMUL.FTZ R4, R4, R166 ;  /* 0x000000a604047220 */ /* 0x000fc60000410000 */
[----:B------:R-:W-:Y:S01]  /*186c0*/  @!P1 PRMT R212, RZ, 0x654, R212 ;  /* 0x00000654ffd49816 */ /* 0x000fe200000000d4 */
[----:B------:R0:W-:Y:S02]  /*186d0*/  MUFU.EX2 R10, R4 ;  /* 0x00000004000a7308 */ /* 0x0001e40000000800 */
[-C--:B0-----:R-:W-:Y:S01]  /*186e0*/  FMUL.FTZ R4, R11, R166.reuse ;  /* 0x000000a60b047220 */ /* 0x081fe20000410000 */
[----:B------:R-:W-:-:S04]  /*186f0*/  FFMA.FTZ R11, R167, R166, -8 ;  /* 0xc1000000a70b7423 */ /* 0x000fc800000100a6 */
[-CC-:B------:R-:W-:Y:S01]  /*18700*/  FFMA.FTZ R5, R5, R166.reuse, -R11.reuse ;  /* 0x000000a605057223 */ /* 0x180fe2000001080b */
[----:B------:R-:W-:-:S01]  /*18710*/  FFMA.FTZ R6, R6, R166, -R11 ;  /* 0x000000a606067223 */ /* 0x000fc2000001080b */
        /* <DEDUP_REMOVED lines=30> */
[-C--:B------:R-:W-:Y:S01]  /*18900*/  FFMA.FTZ R209, R201, R166.reuse, -8 ;  /* 0xc1000000c9d17423 */ /* 0x080fe200000100a6 */
[----:B------:R-:W-:Y:S03]  /*18910*/  MUFU.EX2 R4, R4 ;  /* 0x0000000400047308 */ /* 0x000fe60000000800 */
[----:B------:R-:W-:-:S01]  /*18920*/  FFMA.FTZ R7, R7, R166, -R209 ;  /* 0x000000a607077223 */ /* 0x000fc200000108d1 */
[-CC-:B------:R-:W-:Y:S01]  /*18930*/  FFMA.FTZ R14, R14, R166.reuse, -R209.reuse ;  /* 0x000000a60e0e7223 */ /* 0x180fe200000108d1 */
[----:B------:R-:W-:-:S01]  /*18940*/  FFMA.FTZ R21, R21, R166, -R209 ;  /* 0x000000a615157223 */ /* 0x000fc200000108d1 */
[-CC-:B------:R-:W-:Y:S01]  /*18950*/  FFMA.FTZ R152, R152, R166.reuse, -R209.reuse ;  /* 0x000000a698987223 */ /* 0x180fe200000108d1 */
[----:B------:R-:W-:-:S01]  /*18960*/  FFMA.FTZ R155, R155, R166, -R209 ;  /* 0x000000a69b9b7223 */ /* 0x000fc200000108d1 */
[----:B------:R-:W0:Y:S01]  /*18970*/  MUFU.EX2 R5, R5 ;  /* 0x0000000500057308 */ /* 0x000e220000000800 */
[----:B------:R-:W-:-:S01]  /*18980*/  FFMA.FTZ R156, R156, R166, -R209 ;  /* 0x000000a69c9c7223 */ /* 0x000fc200000108d1 */
[-CC-:B------:R-:W-:Y:S01]  /*18990*/  FFMA.FTZ R159, R159, R166.reuse, -R209.reuse ;  /* 0x000000a69f9f7223 */ /* 0x180fe200000108d1 */
[----:B------:R-:W-:-:S01]  /*189a0*/  FFMA.FTZ R160, R160, R166, -R209 ;  /* 0x000000a6a0a07223 */ /* 0x000fc200000108d1 */
[-CC-:B------:R-:W-:Y:S01]  /*189b0*/  FFMA.FTZ R163, R163, R166.reuse, -R209.reuse ;  /* 0x000000a6a3a37223 */ /* 0x180fe200000108d1 */
[----:B------:R-:W-:-:S01]  /*189c0*/  FFMA.FTZ R164, R164, R166, -R209 ;  /* 0x000000a6a4a47223 */ /* 0x000fc200000108d1 */
[-CC-:B------:R-:W-:Y:S01]  /*189d0*/  FFMA.FTZ R169, R169, R166.reuse, -R209.reuse ;  /* 0x000000a6a9a97223 */ /* 0x180fe200000108d1 */
[----:B------:R-:W-:-:S01]  /*189e0*/  FFMA.FTZ R170, R170, R166, -R209 ;  /* 0x000000a6aaaa7223 */ /* 0x000fc200000108d1 */
[----:B------:R-:W1:Y:S01]  /*189f0*/  MUFU.EX2 R7, R7 ;  /* 0x0000000700077308 */ /* 0x000e620000000800 */
[----:B------:R-:W-:-:S01]  /*18a00*/  FFMA.FTZ R173, R173, R166, -R209 ;  /* 0x000000a6adad7223 */ /* 0x000fc200000108d1 */
[-CC-:B------:R-:W-:Y:S01]  /*18a10*/  FFMA.FTZ R174, R174, R166.reuse, -R209.reuse ;  /* 0x000000a6aeae7223 */ /* 0x180fe200000108d1 */
[----:B------:R-:W-:-:S01]  /*18a20*/  FFMA.FTZ R177, R177, R166, -R209 ;  /* 0x000000a6b1b17223 */ /* 0x000fc200000108d1 */
[-CC-:B------:R-:W-:Y:S01]  /*18a30*/  FFMA.FTZ R178, R178, R166.reuse, -R209.reuse ;  /* 0x000000a6b2b27223 */ /* 0x180fe200000108d1 */
[----:B------:R-:W-:-:S01]  /*18a40*/  FFMA.FTZ R181, R181, R166, -R209 ;  /* 0x000000a6b5b57223 */ /* 0x000fc200000108d1 */
[-CC-:B------:R-:W-:Y:S01]  /*18a50*/  FFMA.FTZ R182, R182, R166.reuse, -R209.reuse ;  /* 0x000000a6b6b67223 */ /* 0x180fe200000108d1 */
[----:B------:R-:W-:-:S01]  /*18a60*/  FFMA.FTZ R185, R185, R166, -R209 ;  /* 0x000000a6b9b97223 */ /* 0x000fc200000108d1 */
[----:B------:R-:W2:Y:S01]  /*18a70*/  MUFU.EX2 R6, R6 ;  /* 0x0000000600067308 */ /* 0x000ea20000000800 */
[----:B0-----:R-:W-:-:S01]  /*18a80*/  FFMA.FTZ R3, R10, R3, R5 ;  /* 0x000000030a037223 */ /* 0x001fc20000010005 */
[-CC-:B------:R-:W-:Y:S01]  /*18a90*/  FFMA.FTZ R186, R186, R166.reuse, -R209.reuse ;  /* 0x000000a6baba7223 */ /* 0x180fe200000108d1 */
[----:B------:R-:W-:-:S01]  /*18aa0*/  FFMA.FTZ R189, R189, R166, -R209 ;  /* 0x000000a6bdbd7223 */ /* 0x000fc200000108d1 */
[-CC-:B------:R-:W-:Y:S01]  /*18ab0*/  FFMA.FTZ R190, R190, R166.reuse, -R209.reuse ;  /* 0x000000a6bebe7223 */ /* 0x180fe200000108d1 */
[----:B------:R-:W-:-:S01]  /*18ac0*/  FFMA.FTZ R193, R193, R166, -R209 ;  /* 0x000000a6c1c17223 */ /* 0x000fc200000108d1 */
[-CC-:B------:R-:W-:Y:S01]  /*18ad0*/  FFMA.FTZ R194, R194, R166.reuse, -R209.reuse ;  /* 0x000000a6c2c27223 */ /* 0x180fe200000108d1 */
[----:B------:R-:W-:-:S01]  /*18ae0*/  FFMA.FTZ R197, R197, R166, -R209 ;  /* 0x000000a6c5c57223 */ /* 0x000fc200000108d1 */
[----:B------:R-:W0:Y:S01]  /*18af0*/  MUFU.EX2 R14, R14 ;  /* 0x0000000e000e7308 */ /* 0x000e220000000800 */
[----:B-1----:R-:W-:-:S01]  /*18b00*/  FFMA.FTZ R8, R4, R8, R7 ;  /* 0x0000000804087223 */ /* 0x002fc20000010007 */
[-CC-:B------:R-:W-:Y:S01]  /*18b10*/  FFMA.FTZ R198, R198, R166.reuse, -R209.reuse ;  /* 0x000000a6c6c67223 */ /* 0x180fe200000108d1 */
[----:B------:R-:W-:-:S01]  /*18b20*/  FFMA.FTZ R202, R202, R166, -R209 ;  /* 0x000000a6caca7223 */ /* 0x000fc200000108d1 */
[-CC-:B------:R-:W-:Y:S01]  /*18b30*/  FFMA.FTZ R203, R203, R166.reuse, -R209.reuse ;  /* 0x000000a6cbcb7223 */ /* 0x180fe200000108d1 */
[----:B------:R-:W-:-:S01]  /*18b40*/  FFMA.FTZ R206, R206, R166, -R209 ;  /* 0x000000a6cece7223 */ /* 0x000fc200000108d1 */
[-CC-:B------:R-:W-:Y:S01]  /*18b50*/  FFMA.FTZ R207, R207, R166.reuse, -R209.reuse ;  /* 0x000000a6cfcf7223 */ /* 0x180fe200000108d1 */
[----:B------:R-:W-:-:S01]  /*18b60*/  FFMA.FTZ R210, R210, R166, -R209 ;  /* 0x000000a6d2d27223 */ /* 0x000fc200000108d1 */
[----:B------:R-:W1:Y:S01]  /*18b70*/  MUFU.EX2 R15, R15 ;  /* 0x0000000f000f7308 */ /* 0x000e620000000800 */
[----:B--2---:R-:W-:-:S01]  /*18b80*/  FADD.FTZ R3, R6, R3 ;  /* 0x0000000306037221 */ /* 0x004fc20000010000 */
[----:B------:R-:W-:-:S06]  /*18b90*/  FFMA.FTZ R209, R211, R166, -R209 ;  /* 0x000000a6d3d17223 */ /* 0x000fcc00000108d1 */
        /* <DEDUP_REMOVED lines=33> */
[----:B-1----:R-:W-:-:S01]  /*18db0*/  FADD.FTZ R8, R164, R8 ;  /* 0x00000008a4087221 */ /* 0x002fc20000010000 */
[----:B------:R-:W-:Y:S02]  /*18dc0*/  WARPGROUP.DEPBAR.LE gsb0, 0x0 ;  /* 0x00008000000079c5 */ /* 0x000fe40000010000 */
[----:B------:R-:W-:-:S04]  /*18dd0*/  WARPGROUP.ARRIVE ;  /* 0x00000000000079c5 */ /* 0x000fc80000000000 */
[----:B------:R-:W1:Y:S01]  /*18de0*/  MUFU.EX2 R168, R168 ;  /* 0x000000a800a87308 */ /* 0x000e620000000800 */
[----:B--2---:R-:W-:-:S01]  /*18df0*/  FADD.FTZ R3, R165, R3 ;  /* 0x00000003a5037221 */ /* 0x004fc20000010000 */
[----:B------:R-:W-:Y:S01]  /*18e00*/  QGMMA.64x256x32.F32.E4M3.E4M3 R24, R216, gdesc[UR4], R24, gsb0 ;  /* 0x03e00004d8187df3 */ /* 0x000fe20008000818 */
[----:B0-----:R-:W-:-:S05]  /*18e10*/  FADD.FTZ R8, R169, R8 ;  /* 0x00000008a9087221 */ /* 0x001fca0000010000 */
[----:B------:R-:W0:Y:S08]  /*18e20*/  MUFU.EX2 R170, R170 ;  /* 0x000000aa00aa7308 */ /* 0x000e300000000800 */
        /* <DEDUP_REMOVED lines=66> */
[----:B------:R-:W-:Y:S02]  /*19250*/  WARPGROUP.DEPBAR.LE gsb0, 0x0 ;  /* 0x00008000000079c5 */ /* 0x000fe40000010000 */
[----:B------:R2:W-:Y:S06]  /*19260*/  BAR.ARV R213, 0x100 ;  /* 0x000400d50000751d */ /* 0x0005ec0000002000 */
[----:B------:R-:W3:Y:S01]  /*19270*/  MUFU.EX2 R206, R206 ;  /* 0x000000ce00ce7308 */ /* 0x000ee20000000800 */
[----:B-1----:R-:W-:-:S01]  /*19280*/  FADD.FTZ R8, R203, R8 ;  /* 0x00000008cb087221 */ /* 0x002fc20000010000 */
[----:B------:R2:W-:Y:S01]  /*19290*/  @!P1 SYNCS.ARRIVE.TRANS64.RED.A1T0 RZ, [R212+URZ], RZ ;  /* 0x000000ffd4ff99a7 */ /* 0x0005e2000810043f */
[----:B0-----:R-:W-:-:S05]  /*192a0*/  FADD.FTZ R3, R204, R3 ;  /* 0x00000003cc037221 */ /* 0x001fca0000010000 */
[----:B------:R-:W0:Y:S08]  /*192b0*/  MUFU.EX2 R205, R205 ;  /* 0x000000cd00cd7308 */ /* 0x000e300000000800 */
[----:B------:R-:W1:Y:S01]  /*192c0*/  MUFU.EX2 R207, R207 ;  /* 0x000000cf00cf7308 */ /* 0x000e620000000800 */
[----:B---3--:R-:W-:-:S07]  /*192d0*/  FADD.FTZ R8, R206, R8 ;  /* 0x00000008ce087221 */ /* 0x008fce0000010000 */
[----:B------:R-:W3:Y:S01]  /*192e0*/  MUFU.EX2 R208, R208 ;  /* 0x000000d000d07308 */ /* 0x000ee20000000800 */
[----:B0-----:R-:W-:-:S07]  /*192f0*/  FADD.FTZ R3, R205, R3 ;  /* 0x00000003cd037221 */ /* 0x001fce0000010000 */
[----:B------:R-:W0:Y:S01]  /*19300*/  MUFU.EX2 R210, R210 ;  /* 0x000000d200d27308 */ /* 0x000e220000000800 */
[----:B-1----:R-:W-:-:S07]  /*19310*/  FADD.FTZ R8, R207, R8 ;  /* 0x00000008cf087221 */ /* 0x002fce0000010000 */
[----:B------:R-:W1:Y:S01]  /*19320*/  MUFU.EX2 R11, R11 ;  /* 0x0000000b000b7308 */ /* 0x000e620000000800 */
[----:B---3--:R-:W-:-:S07]  /*19330*/  FADD.FTZ R3, R208, R3 ;  /* 0x00000003d0037221 */ /* 0x008fce0000010000 */
[----:B------:R-:W3:Y:S01]  /*19340*/  MUFU.EX2 R209, R209 ;  /* 0x000000d100d17308 */ /* 0x000ee20000000800 */
[----:B0-----:R-:W-:-:S01]  /*19350*/  FADD.FTZ R8, R210, R8 ;  /* 0x00000008d2087221 */ /* 0x001fc20000010000 */
[----:B-1----:R-:W-:-:S03]  /*19360*/  FADD.FTZ R3, R11, R3 ;  /* 0x000000030b037221 */ /* 0x002fc60000010000 */
[----:B---3--:R-:W-:Y:S01]  /*19370*/  FADD.FTZ R8, R209, R8 ;  /* 0x00000008d1087221 */ /* 0x008fe20000010000 */
[----:B--2---:R-:W-:Y:S06]  /*19380*/  @!P0 BRA `(.L_x_493) ;  /* 0x0000000000048947 */ /* 0x004fec0003800000 */
[----:B------:R-:W-:Y:S01]  /*19390*/  BPT.TRAP 0x1 ;  /* 0x000000040000795c */ /* 0x000fe20000300000 */
.L_x_493:
[----:B------:R-:W-:Y:S01]  /*193a0*/  IMAD R12, R12, 0x8, R22 ;  /* 0x000000080c0c7824 */ /* 0x000fe200078e0216 */
[----:B------:R-:W-:Y:S01]  /*193b0*/  ISETP.GT.AND P1, PT, R9, RZ, PT ;  /* 0x000000ff0900720c */ /* 0x000fe20003f24270 */
[----:B------:R-:W-:Y:S01]  /*193c0*/  IMAD.U32 R211, RZ, RZ, UR44 ;  /* 0x0000002cffd37e24 */ /* 0x000fe2000f8e00ff */
[----:B------:R-:W-:Y:S01]  /*193d0*/  F2FP.SATFINITE.E4M3.F32.PACK_AB_MERGE_C R15, R20, R15, RZ ;  /* 0x0000000f140f723e */ /* 0x000fe200048070ff */
[-C--:B------:R-:W-:Y:S01]  /*193e0*/  FMUL.FTZ R24, R24, R10.reuse ;  /* 0x0000000a18187220 */ /* 0x080fe20000410000 */
[----:B------:R-:W-:Y:S01]  /*193f0*/  IADD3 R12, R12, 0x38860, RZ ;  /* 0x000388600c0c7810 */ /* 0x000fe20007ffe0ff */
[-C--:B------:R-:W-:Y:S01]  /*19400*/  FMUL.FTZ R25, R25, R10.reuse ;  /* 0x0000000a19197220 */ /* 0x080fe20000410000 */
[----:B------:R-:W-:Y:S01]  /*19410*/  F2FP.SATFINITE.E4M3.F32.PACK_AB_MERGE_C R5, R6, R5, R15 ;  /* 0x000000050605723e */ /* 0x000fe2000480700f */
[-C--:B------:R-:W-:Y:S01]  /*19420*/  FMUL.FTZ R28, R28, R10.reuse ;  /* 0x0000000a1c1c7220 */ /* 0x080fe20000410000 */
[----:B------:R-:W-:Y:S01]  /*19430*/  PRMT R12, R211, 0x654, R12 ;  /* 0x00000654d30c7816 */ /* 0x000fe2000000000c */
[----:B------:R-:W-:Y:S01]  /*19440*/  FMUL.FTZ R29, R29, R10 ;  /* 0x0000000a1d1d7220 */ /* 0x000fe20000410000 */
[----:B------:R-:W-:Y:S01]  /*19450*/  F2FP.SATFINITE.E4M3.F32.PACK_AB_MERGE_C R11, R11, R208, RZ ;  /* 0x000000d00b0b723e */ /* 0x000fe200048070ff */
[-C--:B------:R-:W-:Y:S01]  /*19460*/  FMUL.FTZ R32, R32, R10.reuse ;  /* 0x0000000a20207220 */ /* 0x080fe20000410000 */
[----:B------:R-:W-:Y:S01]  /*19470*/  F2FP.SATFINITE.E4M3.F32.PACK_AB_MERGE_C R21, R152, R21, RZ ;  /* 0x000000159815723e */ /* 0x000fe200048070ff */
[----:B------:R0:W-:Y:S01]  /*19480*/  SYNCS.ARRIVE.TRANS64.RED.A1T0 RZ, [R12+URZ], RZ ;  /* 0x000000ff0cff79a7 */ /* 0x0001e2000810043f */
[----:B------:R-:W-:Y:S01]  /*19490*/  F2FP.SATFINITE.E4M3.F32.PACK_AB_MERGE_C R157, R158, R157, RZ ;  /* 0x0000009d9e9d723e */ /* 0x000fe200048070ff */
[-C--:B------:R-:W-:Y:S01]  /*194a0*/  FMUL.FTZ R33, R33, R10.reuse ;  /* 0x0000000a21217220 */ /* 0x080fe20000410000 */
        /* <DEDUP_REMOVED lines=19> */
[----:B------:R-:W-:Y:S01]  /*195e0*/  FMUL.FTZ R53, R53, R10 ;  /* 0x0000000a35357220 */ /* 0x000fe20000410000 */
[----:B------:R-:W-:Y:S01]  /*195f0*/  F2FP.SATFINITE.E4M3.F32.PACK_AB_MERGE_C R202, R203, R202, RZ ;  /* 0x000000cacbca723e */ /* 0x000fe200048070ff */
[----:B------:R-:W-:Y:S01]  /*19600*/  FMUL.FTZ R56, R56, R10 ;  /* 0x0000000a38387220 */ /* 0x000fe20000410000 */
[----:B------:R-:W-:Y:S01]  /*19610*/  F2FP.SATFINITE.E4M3.F32.PACK_AB_MERGE_C R209, R209, R210, RZ ;  /* 0x000000d2d1d1723e */ /* 0x000fe200048070ff */
[----:B------:R-:W-:Y:S01]  /*19620*/  FMUL.FTZ R57, R57, R10 ;  /* 0x0000000a39397220 */ /* 0x000fe20000410000 */
[----:B------:R-:W-:Y:S01]  /*19630*/  F2FP.SATFINITE.E4M3.F32.PACK_AB_MERGE_C R218, R205, R204, R11 ;  /* 0x000000cccdda723e */ /* 0x000fe2000480700b */
        /* <DEDUP_REMOVED lines=111> */
[----:B------:R-:W-:Y:S01]  /*19d30*/  VIADD R9, R9, 0xffffffff ;  /* 0xffffffff09097836 */ /* 0x000fe20000000000 */
[----:B------:R-:W-:Y:S01]  /*19d40*/  F2FP.SATFINITE.E4M3.F32.PACK_AB_MERGE_C R230, R154, R153, R157 ;  /* 0x000000999ae6723e */ /* 0x000fe2000480709d */
[----:B------:R-:W-:Y:S01]  /*19d50*/  IMAD.MOV.U32 R11, RZ, RZ, R167 ;  /* 0x000000ffff0b7224 */ /* 0x000fe200078e00a7 */
        /* <DEDUP_REMOVED lines=14> */
[----:B------:R-:W-:Y:S02]  /*19e40*/  MOV R10, R201 ;  /* 0x000000c9000a7202 */ /* 0x000fe40000000f00 */
[----:B0-----:R-:W-:Y:S01]  /*19e50*/  MOV R12, R13 ;  /* 0x0000000d000c7202 */ /* 0x001fe20000000f00 */
[----:B------:R-:W-:Y:S06]  /*19e60*/  @P1 BRA `(.L_x_494) ;  /* 0xffffffd000e01947 */ /* 0x000fec000383ffff */
[----:B------:R-:W-:-:S07]  /*19e70*/  IMAD.MOV.U32 R152, RZ, RZ, R13 ;  /* 0x000000ffff987224 */ /* 0x000fce00078e000d */
.L_x_483:
[----:B------:R-:W-:Y:S05]  /*19e80*/  WARPSYNC.ALL ;  /* 0x0000000000007948 */ /* 0x000fea0003800000 */
[----:B------:R-:W-:Y:S06]  /*19e90*/  BAR.ARV 0x8, 0x180 ;  /* 0x0206000000007b1d */ /* 0x000fec0000002000 */
[----:B------:R-:W-:Y:S05]  /*19ea0*/  @!P0 BRA `(.L_x_495) ;  /* 0x0000000000048947 */ /* 0x000fea0003800000 */
[----:B------:R-:W-:Y:S01]  /*19eb0*/  BPT.TRAP 0x1 ;  /* 0x000000040000795c */ /* 0x000fe20000300000 */
.L_x_495:
[----:B------:R-:W-:Y:S02]  /*19ec0*/  LEA R9, R152, R22, 0x3 ;  /* 0x0000001698097211 */ /* 0x000fe400078e18ff */
[----:B------:R-:W-:-:S04]  /*19ed0*/  SHF.L.U32 R0, R236, 0x1f, RZ ;  /* 0x0000001fec007819 */ /* 0x000fc800000006ff */
[----:B------:R0:W1:Y:S01]  /*19ee0*/  SYNCS.PHASECHK.TRANS64.TRYWAIT P1, [R9+URZ+0x38850], R0 ;  /* 0x03885000090075a7 */ /* 0x000062000802017f */
[----:B------:R-:W-:Y:S05]  /*19ef0*/  @!P0 BRA `(.L_x_496) ;  /* 0x0000000000048947 */ /* 0x000fea0003800000 */
[----:B------:R-:W-:Y:S01]  /*19f00*/  BPT.TRAP 0x1 ;  /* 0x000000040000795c */ /* 0x000fe20000300000 */
.L_x_496:
[----:B------:R-:W-:-:S05]  /*19f10*/  VIADD R22, R22, 0x400 ;  /* 0x0000040016167836 */ /* 0x000fca0000000000 */
[----:B------:R-:W-:-:S04]  /*19f20*/  SHF.R.U32.HI R22, RZ, 0x4, R22 ;  /* 0x00000004ff167819 */ /* 0x000fc80000011616 */
[----:B------:R-:W-:-:S04]  /*19f30*/  LOP3.LUT R22, R22, 0x3fff, RZ, 0xc0, !PT ;  /* 0x00003fff16167812 */ /* 0x000fc800078ec0ff */
[----:B------:R-:W-:Y:S01]  /*19f40*/  LOP3.LUT R5, R22, 0x10000, RZ, 0xfc, !PT ;  /* 0x0001000016057812 */ /* 0x000fe200078efcff */
[----:B-1----:R-:W-:Y:S06]  /*19f50*/  @P1 BRA `(.L_x_497) ;  /* 0x0000000000081947 */ /* 0x002fec0003800000 */
[----:B------:R-:W1:Y:S02]  /*19f60*/  SYNCS.PHASECHK.TRANS64.TRYWAIT P1, [R9+URZ+0x38850], R0 ;  /* 0x03885000090075a7 */ /* 0x000e64000802017f */
[----:B-1----:R-:W-:Y:S05]  /*19f70*/  @!P1 BRA `(.L_x_498) ;  /* 0x000000c000809947 */ /* 0x002fea0003800000 */
.L_x_497:
[----:B------:R-:W-:Y:S01]  /*19f80*/  IMAD R4, R152, 0x800, R5 ;  /* 0x0000080098047824 */ /* 0x000fe200078e0205 */
[----:B------:R-:W-:Y:S01]  /*19f90*/  MOV R5, 0x40000040 ;  /* 0x4000004000057802 */ /* 0x000fe20000000f00 */
[----:B------:R-:W-:Y:S05]  /*19fa0*/  WARPSYNC.ALL ;  /* 0x0000000000007948 */ /* 0x000fea0003800000 */
[----:B------:R-:W-:Y:S01]  /*19fb0*/  R2UR UR6, R4 ;  /* 0x00000000040672ca */ /* 0x000fe200000e0000 */
[----:B------:R-:W0:Y:S01]  /*19fc0*/  LDL R15, [R1+0x40] ;  /* 0x00004000010f7983 */ /* 0x000e220000100800 */
[----:B------:R-:W-:Y:S01]  /*19fd0*/  R2UR UR7, R5 ;  /* 0x00000000050772ca */ /* 0x000fe200000e0000 */
[----:B------:R-:W-:-:S02]  /*19fe0*/  WARPGROUP.ARRIVE ;  /* 0x00000000000079c5 */ /* 0x000fc40000000000 */
[----:B------:R-:W2:Y:S01]  /*19ff0*/  LDL R14, [R1+0x20] ;  /* 0x00002000010e7983 */ /* 0x000ea20000100800 */
[C---:B------:R-:W-:Y:S01]  /*1a000*/  VIADD R6, R4.reuse, 0x2 ;  /* 0x0000000204067836 */ /* 0x040fe20000000000 */
[----:B------:R-:W-:Y:S02]  /*1a010*/  ULDC.64 UR4, c[0x0][0x9a0] ;  /* 0x0002680000047ab9 */ /* 0x000fe40000000a00 */
[----:B------:R-:W3:Y:S01]  /*1a020*/  LDL.LU R2, [R1+0x8] ;  /* 0x0000080001027983 */ /* 0x000ee20000300800 */
[----:B------:R-:W-:Y:S01]  /*1a030*/  IMAD.MOV.U32 R7, RZ, RZ, 0x40000040 ;  /* 0x40000040ff077424 */ /* 0x000fe200078e00ff */
[----:B------:R-:W-:Y:S01]  /*1a040*/  ISETP.NE.U32.AND P1, PT, RZ, UR4, PT ;  /* 0x00000004ff007c0c */ /* 0x000fe2000bf25070 */
[----:B------:R-:W-:Y:S01]  /*1a050*/  IMAD.MOV.U32 R13, RZ, RZ, 0x40000040 ;  /* 0x40000040ff0d7424 */ /* 0x000fe200078e00ff */
[----:B------:R-:W-:Y:S02]  /*1a060*/  IADD3 R12, R4, 0x4, RZ ;  /* 0x00000004040c7810 */ /* 0x000fe40007ffe0ff */
[----:B------:R-:W-:Y:S01]  /*1a070*/  QGMMA.64x256x32.F32.E4M3.E4M3 R24, R228, gdesc[UR4], R24, gsb0 ;  /* 0x03e00004e4187df3 */ /* 0x000fe20008000818 */
[----:B------:R-:W-:-:S02]  /*1a080*/  R2UR UR6, R6 ;  /* 0x00000000060672ca */ /* 0x000fc400000e0000 */
[----:B------:R-:W-:Y:S02]  /*1a090*/  R2UR UR7, R7 ;  /* 0x00000000070772ca */ /* 0x000fe400000e0000 */
[----:B------:R-:W-:-:S13]  /*1a0a0*/  ISETP.NE.AND.EX P1, PT, RZ, UR5, PT, P1 ;  /* 0x00000005ff007c0c */ /* 0x000fda000bf25310 */
[----:B------:R-:W0:Y:S08]  /*1a0b0*/  @P1 LDC.64 R10, c[0x0][0x9c8] ;  /* 0x00027200ff0a1b82 */ /* 0x000e300000000a00 */
[----:B------:R-:W4:Y:S01]  /*1a0c0*/  @P1 LDC.64 R6, c[0x0][0x9d0] ;  /* 0x00027400ff061b82 */ /* 0x000f220000000a00 */
[----:B------:R-:W-:Y:S02]  /*1a0d0*/  WARPGROUP.DEPBAR.LE gsb0, 0x0 ;  /* 0x00008000000079c5 */ /* 0x000fe40000010000 */
[----:B------:R-:W-:-:S06]  /*1a0e0*/  WARPGROUP.ARRIVE ;  /* 0x00000000000079c5 */ /* 0x000fcc0000000000 */
[----:B------:R-:W-:Y:S01]  /*1a0f0*/  QGMMA.64x256x32.F32.E4M3.E4M3 R24, R224, gdesc[UR4], R24, gsb0 ;  /* 0x03e00004e0187df3 */ /* 0x000fe20008000818 */
[----:B------:R-:W-:Y:S02]  /*1a100*/  R2UR UR6, R12 ;  /* 0x000000000c0672ca */ /* 0x000fe400000e0000 */
[----:B------:R-:W-:Y:S01]  /*1a110*/  R2UR UR7, R13 ;  /* 0x000000000d0772ca */ /* 0x000fe200000e0000 */
[----:B01----:R-:W-:-:S04]  /*1a120*/  @P1 IMAD R0, R15, R10, RZ ;  /* 0x0000000a0f001224 */ /* 0x003fc800078e02ff */
[C---:B--2---:R-:W-:Y:S02]  /*1a130*/  @P1 IMAD R5, R14.reuse, R11, R0 ;  /* 0x0000000b0e051224 */ /* 0x044fe400078e0200 */
[----:B------:R-:W-:Y:S01]  /*1a140*/  @P1 IMAD.WIDE.U32 R10, R14, R10, RZ ;  /* 0x0000000a0e0a1225 */ /* 0x000fe200078e00ff */
[----:B---3--:R-:W-:-:S03]  /*1a150*/  @P1 SHF.R.S32.HI R13, RZ, 0x1f, R2 ;  /* 0x0000001fff0d1819 */ /* 0x008fc60000011402 */
[----:B------:R-:W-:Y:S02]  /*1a160*/  @P1 IMAD.IADD R11, R11, 0x1, R5 ;  /* 0x000000010b0b1824 */ /* 0x000fe400078e0205 */
[----:B----4-:R-:W-:-:S04]  /*1a170*/  @P1 IMAD R0, R13, R6, RZ ;  /* 0x000000060d001224 */ /* 0x010fc800078e02ff */
[C---:B------:R-:W-:Y:S02]  /*1a180*/  @P1 IMAD R5, R2.reuse, R7, R0 ;  /* 0x0000000702051224 */ /* 0x040fe400078e0200 */
[----:B------:R-:W-:-:S05]  /*1a190*/  @P1 IMAD.WIDE.U32 R6, R2, R6, R10 ;  /* 0x0000000602061225 */ /* 0x000fca00078e000a */
[----:B------:R-:W-:Y:S02]  /*1a1a0*/  @P1 IADD3 R5, R7, R5, RZ ;  /* 0x0000000507051210 */ /* 0x000fe40007ffe0ff */
[----:B------:R-:W-:-:S04]  /*1a1b0*/  @P1 LEA R10, P2, R6, UR4, 0x2 ;  /* 0x00000004060a1c11 */ /* 0x000fc8000f8410ff */
[----:B------:R-:W-:Y:S01]  /*1a1c0*/  @P1 LEA.HI.X R11, R6, UR5, R5, 0x2, P2 ;  /* 0x00000005060b1c11 */ /* 0x000fe200090f1405 */
[----:B------:R-:W-:-:S06]  /*1a1d0*/  IMAD.MOV.U32 R6, RZ, RZ, 0x3f800000 ;  /* 0x3f800000ff067424 */ /* 0x000fcc00078e00ff */
[----:B------:R0:W2:Y:S01]  /*1a1e0*/  @P1 LDG.E R6, desc[UR42][R10.64] ;  /* 0x0000002a0a061981 */ /* 0x0000a2000c1e1900 */
[----:B------:R-:W-:Y:S01]  /*1a1f0*/  VIADD R4, R4, 0x6 ;  /* 0x0000000604047836 */ /* 0x000fe20000000000 */
[----:B------:R-:W-:Y:S01]  /*1a200*/  MOV R5, 0x40000040 ;  /* 0x4000004000057802 */ /* 0x000fe20000000f00 */
[----:B------:R-:W-:Y:S02]  /*1a210*/  WARPGROUP.DEPBAR.LE gsb0, 0x0 ;  /* 0x00008000000079c5 */ /* 0x000fe40000010000 */
[----:B------:R-:W-:-:S06]  /*1a220*/  WARPGROUP.ARRIVE ;  /* 0x00000000000079c5 */ /* 0x000fcc0000000000 */
[----:B------:R-:W-:Y:S01]  /*1a230*/  QGMMA.64x256x32.F32.E4M3.E4M3 R24, R220, gdesc[UR4], R24, gsb0 ;  /* 0x03e00004dc187df3 */ /* 0x000fe20008000818 */
[----:B------:R-:W-:Y:S02]  /*1a240*/  R2UR UR6, R4 ;  /* 0x00000000040672ca */ /* 0x000fe400000e0000 */
[----:B------:R-:W-:Y:S01]  /*1a250*/  R2UR UR7, R5 ;  /* 0x00000000050772ca */ /* 0x000fe200000e0000 */
[----:B------:R-:W1:Y:S04]  /*1a260*/  SHFL.BFLY PT, R0, R3, 0x2, 0x1f ;  /* 0x0c401f0003007f89 */ /* 0x000e6800000e0000 */
[----:B------:R-:W3:Y:S01]  /*1a270*/  SHFL.BFLY PT, R7, R8, 0x2, 0x1f ;  /* 0x0c401f0008077f89 */ /* 0x000ee200000e0000 */
[----:B-1----:R-:W-:-:S01]  /*1a280*/  FADD.FTZ R0, R0, R3 ;  /* 0x0000000300007221 */ /* 0x002fc20000010000 */
[----:B---3--:R-:W-:-:S04]  /*1a290*/  FADD.FTZ R7, R7, R8 ;  /* 0x0000000807077221 */ /* 0x008fc80000010000 */
        /* <DEDUP_REMOVED lines=10> */
[----:B------:R-:W-:Y:S01]  /*1a340*/  @P1 MUFU.RCP R3, R10 ;  /* 0x0000000a00031308 */ /* 0x000fe20000001000 */
[----:B------:R-:W-:Y:S01]  /*1a350*/  FSETP.NE.FTZ.AND P1, PT, R11, RZ, PT ;  /* 0x000000ff0b00720b */ /* 0x000fe20003f35000 */
[----:B------:R-:W-:-:S06]  /*1a360*/  IMAD.MOV.U32 R7, RZ, RZ, RZ ;  /* 0x000000ffff077224 */ /* 0x000fcc00078e00ff */
[----:B------:R-:W0:Y:S08]  /*1a370*/  @P2 MUFU.LG2 R5, R12 ;  /* 0x0000000c00052308 */ /* 0x000e300000000c00 */
[----:B------:R-:W1:Y:S08]  /*1a380*/  @P3 MUFU.LG2 R8, R13 ;  /* 0x0000000d00083308 */ /* 0x000e700000000c00 */
[----:B------:R-:W3:Y:S01]  /*1a390*/  @P1 MUFU.RCP R7, R11 ;  /* 0x0000000b00071308 */ /* 0x000ee20000001000 */
[C---:B------:R-:W-:Y:S01]  /*1a3a0*/  @P2 FMUL.FTZ R4, R166.reuse, 0.69314718246459960938 ;  /* 0x3f317218a6042820 */ /* 0x040fe20000410000 */
[----:B------:R-:W-:Y:S01]  /*1a3b0*/  @P3 FMUL.FTZ R15, R166, 0.69314718246459960938 ;  /* 0x3f317218a60f3820 */ /* 0x000fe20000410000 */
[----:B0-----:R-:W-:Y:S01]  /*1a3c0*/  @P2 FMUL.FTZ R5, R5, 0.69314718246459960938 ;  /* 0x3f31721805052820 */ /* 0x001fe20000410000 */
[----:B------:R-:W-:-:S02]  /*1a3d0*/  WARPGROUP.DEPBAR.LE gsb0, 0x0 ;  /* 0x00008000000079c5 */ /* 0x000fc40000010000 */
[----:B------:R-:W-:-:S06]  /*1a3e0*/  WARPGROUP.ARRIVE ;  /* 0x00000000000079c5 */ /* 0x000fcc0000000000 */
[----:B------:R-:W-:Y:S01]  /*1a3f0*/  QGMMA.64x256x32.F32.E4M3.E4M3 R24, R216, gdesc[UR4], R24, gsb0 ;  /* 0x03e00004d8187df3 */ /* 0x000fe20008000818 */
[----:B-1----:R-:W-:Y:S01]  /*1a400*/  @P3 FMUL.FTZ R8, R8, 0.69314718246459960938 ;  /* 0x3f31721808083820 */ /* 0x002fe20000410000 */
[----:B------:R-:W-:Y:S01]  /*1a410*/  MOV R0, 0xff800000 ;  /* 0xff80000000007802 */ /* 0x000fe20000000f00 */
[----:B------:R-:W-:Y:S02]  /*1a420*/  IMAD.MOV.U32 R2, RZ, RZ, -0x800000 ;  /* 0xff800000ff027424 */ /* 0x000fe400078e00ff */
[----:B--2---:R-:W-:Y:S01]  /*1a430*/  FMUL.FTZ R22, R3, R6 ;  /* 0x0000000603167220 */ /* 0x004fe20000410000 */
[----:B------:R-:W-:-:S01]  /*1a440*/  @P2 FFMA.FTZ R0, R4, R167, R5 ;  /* 0x000000a704002223 */ /* 0x000fc20000010005 */
[----:B------:R-:W-:Y:S01]  /*1a450*/  @P3 FFMA.FTZ R2, R15, R201, R8 ;  /* 0x000000c90f023223 */ /* 0x000fe20000010008 */
[----:B---3--:R-:W-:Y:S01]  /*1a460*/  FMUL.FTZ R3, R7, R6 ;  /* 0x0000000607037220 */ /* 0x008fe20000410000 */
[----:B------:R-:W-:Y:S02]  /*1a470*/  WARPGROUP.DEPBAR.LE gsb0, 0x0 ;  /* 0x00008000000079c5 */ /* 0x000fe40000010000 */
[----:B------:R-:W-:Y:S05]  /*1a480*/  @!P0 BRA `(.L_x_499) ;  /* 0x0000000000048947 */ /* 0x000fea0003800000 */
[----:B------:R-:W-:Y:S01]  /*1a490*/  BPT.TRAP 0x1 ;  /* 0x000000040000795c */ /* 0x000fe20000300000 */
.L_x_499:
[----:B------:R-:W-:Y:S01]  /*1a4a0*/  VIADD R9, R9, 0x38860 ;  /* 0x0003886009097836 */ /* 0x000fe20000000000 */
[----:B------:R-:W-:Y:S01]  /*1a4b0*/  MOV R6, UR44 ;  /* 0x0000002c00067c02 */ /* 0x000fe20008000f00 */
[----:B------:R-:W-:Y:S02]  /*1a4c0*/  VIADD R152, R152, 0x1 ;  /* 0x0000000198987836 */ /* 0x000fe40000000000 */
        /* <DEDUP_REMOVED lines=18> */
[----:B------:R-:W-:Y:S01]  /*1a5f0*/  ISETP.NE.AND P0, PT, R152, 0x2, PT ;  /* 0x000000029800780c */ /* 0x000fe20003f05270 */
        /* <DEDUP_REMOVED lines=43> */
[----:B------:R-:W-:Y:S01]  /*1a8b0*/  SEL R27, RZ, 0x1, P0 ;  /* 0x00000001ff1b7807 */ /* 0x000fe20000000000 */
        /* <DEDUP_REMOVED lines=66> */
[----:B------:R-:W-:Y:S01]  /*1ace0*/  PLOP3.LUT P1, PT, PT, PT, PT, 0x8, 0x0 ;  /* 0x000000000000781c */ /* 0x000fe20003f2e170 */
[-C--:B------:R-:W-:Y:S01]  /*1acf0*/  FMUL.FTZ R134, R147, R3.reuse ;  /* 0x0000000393867220 */ /* 0x080fe20000410000 */
[-C--:B------:R-:W-:Y:S01]  /*1ad00*/  FMUL.FTZ R142, R150, R3.reuse ;  /* 0x00000003968e7220 */ /* 0x080fe20000410000 */
[----:B------:R-:W-:Y:S01]  /*1ad10*/  FMUL.FTZ R151, R151, R3 ;  /* 0x0000000397977220 */ /* 0x000fe20000410000 */
[----:B------:R-:W-:Y:S01]  /*1ad20*/  LOP3.LUT R236, R236, R27, RZ, 0x3c, !PT ;  /* 0x0000001becec7212 */ /* 0x000fe200078e3cff */
[----:B------:R-:W-:Y:S01]  /*1ad30*/  UIADD3 UR45, UR45, 0x1, URZ ;  /* 0x000000012d2d7890 */ /* 0x000fe2000fffe03f */
[----:B0-----:R-:W-:-:S11]  /*1ad40*/  SEL R152, R152, RZ, P0 ;  /* 0x000000ff98987207 */ /* 0x001fd60000000000 */
.L_x_437:
[----:B------:R-:W-:Y:S05]  /*1ad50*/  WARPSYNC.ALL ;  /* 0x0000000000007948 */ /* 0x000fea0003800000 */
[----:B------:R-:W0:Y:S08]  /*1ad60*/  S2UR UR44, SR_CgaCtaId ;  /* 0x00000000002c79c3 */ /* 0x000e300000008800 */
[----:B------:R-:W-:Y:S06]  /*1ad70*/  BAR.SYNC.DEFER_BLOCKING 0x5, 0x180 ;  /* 0x0146000000007b1d */ /* 0x000fec0000010000 */
[----:B------:R-:W-:Y:S01]  /*1ad80*/  UMOV UR4, 0x400 ;  /* 0x0000040000047882 */ /* 0x000fe20000000000 */
[----:B------:R-:W-:Y:S01]  /*1ad90*/  BSSY B0, `(.L_x_500) ;  /* 0x00003cc000007945 */ /* 0x000fe20003800000 */
[----:B0-----:R-:W-:-:S06]  /*1ada0*/  ULEA UR4, UR44, UR4, 0x18 ;  /* 0x000000042c047291 */ /* 0x001fcc000f8ec03f */
[----:B------:R-:W-:-:S05]  /*1adb0*/  IMAD.U32 R22, RZ, RZ, UR4 ;  /* 0x00000004ff167e24 */ /* 0x000fca000f8e00ff */
[----:B------:R-:W0:Y:S04]  /*1adc0*/  LDS.128 R164, [R22+0x388d0] ;  /* 0x0388d00016a47984 */ /* 0x000e280000000c00 */
[----:B0-----:R0:W-:Y:S04]  /*1add0*/  STL.64 [R1], R164 ;  /* 0x000000a401007387 */ /* 0x0011e80000100a00 */
[----:B------:R0:W-:Y:S01]  /*1ade0*/  STL.64 [R1+0x8], R166 ;  /* 0x000008a601007387 */ /* 0x0001e20000100a00 */
[----:B------:R-:W-:Y:S06]  /*1adf0*/  BAR.ARV 0x4, 0x180 ;  /* 0x0106000000007b1d */ /* 0x000fec0000002000 */
[----:B------:R-:W-:Y:S05]  /*1ae00*/  @P1 BRA `(.L_x_501) ;  /* 0x0000002c007c1947 */ /* 0x000fea0003800000 */
[----:B------:R-:W2:Y:S04]  /*1ae10*/  LDL R150, [R1+0x68] ;  /* 0x0000680001967983 */ /* 0x000ea80000100800 */
[----:B------:R-:W3:Y:S04]  /*1ae20*/  LDL R146, [R1+0x40] ;  /* 0x0000400001927983 */ /* 0x000ee80000100800 */
[----:B------:R-:W4:Y:S01]  /*1ae30*/  LDL R143, [R1+0x20] ;  /* 0x00002000018f7983 */ /* 0x000f220000100800 */
[----:B------:R-:W-:Y:S01]  /*1ae40*/  F2FP.BF16.F32.PACK_AB R4, R7, R4 ;  /* 0x000000040704723e */ /* 0x000fe200000010ff */
[----:B------:R-:W-:Y:S01]  /*1ae50*/  ULDC.64 UR4, c[0x4][0x38] ;  /* 0x01000e0000047ab9 */ /* 0x000fe20000000a00 */
[----:B------:R-:W-:-:S02]  /*1ae60*/  F2FP.BF16.F32.PACK_AB R7, R144, R129 ;  /* 0x000000819007723e */ /* 0x000fc400000010ff */
[----:B------:R-:W-:Y:S02]  /*1ae70*/  F2FP.BF16.F32.PACK_AB R129, R6, R5 ;  /* 0x000000050681723e */ /* 0x000fe400000010ff */
[----:B------:R-:W1:Y:S01]  /*1ae80*/  S2R R5, SR_SWINHI ;  /* 0x0000000000057919 */ /* 0x000e620000002f00 */
[----:B------:R-:W0:Y:S01]  /*1ae90*/  S2R R147, SR_TID.X ;  /* 0x0000000000937919 */ /* 0x000e220000002100 */
        /* <DEDUP_REMOVED lines=12> */
[----:B------:R-:W-:Y:S02]  /*1af60*/  MOV R76, R22 ;  /* 0x00000016004c7202 */ /* 0x000fe40000000f00 */
[----:B-1----:R-:W-:Y:S02]  /*1af70*/  MOV R77, R5 ;  /* 0x00000005004d7202 */ /* 0x002fe40000000f00 */
[----:B------:R-:W-:Y:S02]  /*1af80*/  F2FP.BF16.F32.PACK_AB R125, R72, R69 ;  /* 0x00000045487d723e */ /* 0x000fe400000010ff */
[----:B------:R-:W-:-:S02]  /*1af90*/  F2FP.BF16.F32.PACK_AB R106, R54, R31 ;  /* 0x0000001f366a723e */ /* 0x000fc400000010ff */
[----:B------:R-:W-:Y:S02]  /*1afa0*/  F2FP.BF16.F32.PACK_AB R31, R82, R71 ;  /* 0x00000047521f723e */ /* 0x000fe400000010ff */
[----:B0-----:R-:W-:Y:S02]  /*1afb0*/  SHF.L.U32 R3, R147, 0x2, RZ ;  /* 0x0000000293037819 */ /* 0x001fe400000006ff */
[----:B------:R-:W-:Y:S02]  /*1afc0*/  F2FP.BF16.F32.PACK_AB R75, R15, R12 ;  /* 0x0000000c0f4b723e */ /* 0x000fe400000010ff */
[----:B------:R-:W-:Y:S02]  /*1afd0*/  F2FP.BF16.F32.PACK_AB R12, R137, R38 ;  /* 0x00000026890c723e */ /* 0x000fe400000010ff */
[----:B------:R-:W-:Y:S02]  /*1afe0*/  F2FP.BF16.F32.PACK_AB R137, R88, R85 ;  /* 0x000000555889723e */ /* 0x000fe400000010ff */
[----:B------:R-:W-:-:S02]  /*1aff0*/  LOP3.LUT R3, R3, 0xc, RZ, 0xc0, !PT ;  /* 0x0000000c03037812 */ /* 0x000fc400078ec0ff */
[----:B------:R-:W-:Y:S02]  /*1b000*/  F2FP.BF16.F32.PACK_AB R15, R136, R35 ;  /* 0x00000023880f723e */ /* 0x000fe400000010ff */
[----:B------:R-:W-:Y:S02]  /*1b010*/  F2FP.BF16.F32.PACK_AB R119, R56, R53 ;  /* 0x000000353877723e */ /* 0x000fe400000010ff */
[----:B------:R-:W-:Y:S02]  /*1b020*/  F2FP.BF16.F32.PACK_AB R122, R91, R78 ;  /* 0x0000004e5b7a723e */ /* 0x000fe400000010ff */
[----:B------:R-:W-:Y:S02]  /*1b030*/  F2FP.BF16.F32.PACK_AB R35, R99, R90 ;  /* 0x0000005a6323723e */ /* 0x000fe400000010ff */
[----:B------:R-:W-:Y:S02]  /*1b040*/  F2FP.BF16.F32.PACK_AB R56, R65, R60 ;  /* 0x0000003c4138723e */ /* 0x000fe400000010ff */
[----:B------:R-:W-:-:S02]  /*1b050*/  F2FP.BF16.F32.PACK_AB R90, R89, R84 ;  /* 0x00000054595a723e */ /* 0x000fc400000010ff */
[----:B------:R-:W-:Y:S02]  /*1b060*/  IADD3 R26, P0, R3, UR4, RZ ;  /* 0x00000004031a7c10 */ /* 0x000fe4000ff1e0ff */
[----:B------:R-:W-:Y:S02]  /*1b070*/  F2FP.BF16.F32.PACK_AB R36, R36, R29 ;  /* 0x0000001d2424723e */ /* 0x000fe400000010ff */
[----:B------:R-:W-:Y:S02]  /*1b080*/  F2FP.BF16.F32.PACK_AB R29, R67, R50 ;  /* 0x00000032431d723e */ /* 0x000fe400000010ff */
[----:B------:R-:W-:Y:S01]  /*1b090*/  F2FP.BF16.F32.PACK_AB R67, R64, R61 ;  /* 0x0000003d4043723e */ /* 0x000fe200000010ff */
[----:B------:R-:W-:Y:S01]  /*1b0a0*/  IMAD.X R27, RZ, RZ, UR5, P0 ;  /* 0x00000005ff1b7e24 */ /* 0x000fe200080e06ff */
[----:B------:R-:W-:Y:S02]  /*1b0b0*/  F2FP.BF16.F32.PACK_AB R102, R59, R34 ;  /* 0x000000223b66723e */ /* 0x000fe400000010ff */
[----:B------:R-:W-:-:S02]  /*1b0c0*/  F2FP.BF16.F32.PACK_AB R110, R55, R30 ;  /* 0x0000001e376e723e */ /* 0x000fc400000010ff */
[----:B------:R0:W5:Y:S01]  /*1b0d0*/  LDG.E.CONSTANT R3, desc[UR42][R26.64] ;  /* 0x0000002a1a037981 */ /* 0x000162000c1e9900 */
[----:B------:R-:W-:Y:S02]  /*1b0e0*/  F2FP.BF16.F32.PACK_AB R38, R25, R20 ;  /* 0x000000141926723e */ /* 0x000fe400000010ff */
[----:B------:R-:W-:Y:S02]  /*1b0f0*/  F2FP.BF16.F32.PACK_AB R25, R63, R42 ;  /* 0x0000002a3f19723e */ /* 0x000fe400000010ff */
[----:B------:R-:W-:Y:S02]  /*1b100*/  F2FP.BF16.F32.PACK_AB R42, R41, R32 ;  /* 0x00000020292a723e */ /* 0x000fe400000010ff */
[----:B-----5:R-:W-:Y:S02]  /*1b110*/  F2FP.BF16.F32.PACK_AB R112, R70, R51 ;  /* 0x000000334670723e */ /* 0x020fe400000010ff */
[----:B0-----:R-:W-:Y:S02]  /*1b120*/  F2FP.BF16.F32.PACK_AB R27, R58, R39 ;  /* 0x000000273a1b723e */ /* 0x001fe400000010ff */
[----:B------:R-:W-:-:S02]  /*1b130*/  F2FP.BF16.F32.PACK_AB R26, R14, R13 ;  /* 0x0000000d0e1a723e */ /* 0x000fc400000010ff */
[----:B------:R-:W-:Y:S02]  /*1b140*/  F2FP.BF16.F32.PACK_AB R14, R145, R46 ;  /* 0x0000002e910e723e */ /* 0x000fe400000010ff */
[----:B------:R-:W-:Y:S02]  /*1b150*/  F2FP.BF16.F32.PACK_AB R46, R49, R44 ;  /* 0x0000002c312e723e */ /* 0x000fe400000010ff */
[----:B------:R-:W-:Y:S02]  /*1b160*/  F2FP.BF16.F32.PACK_AB R63, R48, R45 ;  /* 0x0000002d303f723e */ /* 0x000fe400000010ff */
[----:B------:R-:W-:Y:S02]  /*1b170*/  F2FP.BF16.F32.PACK_AB R62, R57, R52 ;  /* 0x00000034393e723e */ /* 0x000fe400000010ff */
[----:B------:R-:W-:Y:S01]  /*1b180*/  LOP3.LUT P0, R6, R147, 0x3, RZ, 0xc0, !PT ;  /* 0x0000000393067812 */ /* 0x000fe2000780c0ff */
[----:B------:R-:W-:-:S03]  /*1b190*/  UMOV UR4, 0xffffffff ;  /* 0xffffffff00047882 */ /* 0x000fc60000000000 */
[----:B------:R-:W-:Y:S02]  /*1b1a0*/  ISETP.EQ.OR P0, PT, R6, 0x3, !P0 ;  /* 0x000000030600780c */ /* 0x000fe40004702670 */
        /* <DEDUP_REMOVED lines=13> */
[----:B------:R-:W-:Y:S02]  /*1b280*/  SEL R13, R4, R129, P0 ;  /* 0x00000081040d7207 */ /* 0x000fe40000000000 */
        /* <DEDUP_REMOVED lines=9> */
[----:B------:R-:W-:Y:S01]  /*1b320*/  SEL R4, R129, R4, P0 ;  /* 0x0000000481047207 */ /* 0x000fe20000000000 */
[----:B--2---:R-:W-:-:S03]  /*1b330*/  IMAD.WIDE R68, R150, 0x2, R76 ;  /* 0x0000000296447825 */ /* 0x004fc600078e024c */
[----:B------:R-:W-:-:S04]  /*1b340*/  IADD3 R83, P2, R68, 0xc040, RZ ;  /* 0x0000c04044537810 */ /* 0x000fc80007f5e0ff */
[----:B------:R-:W-:Y:S02]  /*1b350*/  LOP3.LUT R82, R83, 0x380, RZ, 0xc0, !PT ;  /* 0x0000038053527812 */ /* 0x000fe400078ec0ff */
[----:B------:R-:W-:Y:S02]  /*1b360*/  IADD3 R81, P1, R68, 0xc020, RZ ;  /* 0x0000c02044517810 */ /* 0x000fe40007f3e0ff */
[----:B------:R-:W-:Y:S02]  /*1b370*/  SHF.R.U64 R82, R82, 0x3, RZ ;  /* 0x0000000352527819 */ /* 0x000fe400000012ff */
[C---:B------:R-:W-:Y:S02]  /*1b380*/  IADD3 R79, P5, R68.reuse, 0xc000, RZ ;  /* 0x0000c000444f7810 */ /* 0x040fe40007fbe0ff */
[C---:B------:R-:W-:Y:S02]  /*1b390*/  IADD3 R85, P3, R68.reuse, 0xc060, RZ ;  /* 0x0000c06044557810 */ /* 0x040fe40007f7e0ff */
[----:B------:R-:W-:-:S02]  /*1b3a0*/  IADD3 R73, P4, R68, 0x8060, RZ ;  /* 0x0000806044497810 */ /* 0x000fc40007f9e0ff */
[----:B------:R-:W-:Y:S02]  /*1b3b0*/  LOP3.LUT R82, R82, R83, RZ, 0x3c, !PT ;  /* 0x0000005352527212 */ /* 0x000fe400078e3cff */
[----:B------:R-:W-:Y:S02]  /*1b3c0*/  LOP3.LUT R80, R81, 0x380, RZ, 0xc0, !PT ;  /* 0x0000038051507812 */ /* 0x000fe400078ec0ff */
[----:B------:R-:W-:Y:S02]  /*1b3d0*/  IADD3.X R83, RZ, R69, RZ, P2, !PT ;  /* 0x00000045ff537210 */ /* 0x000fe400017fe4ff */
[----:B------:R-:W-:Y:S02]  /*1b3e0*/  LOP3.LUT R78, R79, 0x380, RZ, 0xc0, !PT ;  /* 0x000003804f4e7812 */ /* 0x000fe400078ec0ff */
[----:B------:R-:W-:Y:S02]  /*1b3f0*/  LOP3.LUT R84, R85, 0x380, RZ, 0xc0, !PT ;  /* 0x0000038055547812 */ /* 0x000fe400078ec0ff */
[----:B------:R-:W-:-:S02]  /*1b400*/  IADD3 R65, P2, R68, 0x8020, RZ ;  /* 0x0000802044417810 */ /* 0x000fc40007f5e0ff */
[----:B------:R-:W-:Y:S02]  /*1b410*/  LOP3.LUT R72, R73, 0x380, RZ, 0xc0, !PT ;  /* 0x0000038049487812 */ /* 0x000fe400078ec0ff */
[----:B------:R-:W-:Y:S02]  /*1b420*/  SHF.R.U64 R80, R80, 0x3, RZ ;  /* 0x0000000350507819 */ /* 0x000fe400000012ff */
[----:B------:R-:W-:Y:S02]  /*1b430*/  SHF.R.U64 R78, R78, 0x3, RZ ;  /* 0x000000034e4e7819 */ /* 0x000fe400000012ff */
[----:B------:R-:W-:Y:S02]  /*1b440*/  SHF.R.U64 R84, R84, 0x3, RZ ;  /* 0x0000000354547819 */ /* 0x000fe400000012ff */
[----:B------:R-:W-:Y:S02]  /*1b450*/  LOP3.LUT R64, R65, 0x380, RZ, 0xc0, !PT ;  /* 0x0000038041407812 */ /* 0x000fe400078ec0ff */
[----:B------:R-:W-:-:S02]  /*1b460*/  SHF.R.U64 R72, R72, 0x3, RZ ;  /* 0x0000000348487819 */ /* 0x000fc400000012ff */
[----:B------:R-:W-:Y:S01]  /*1b470*/  LOP3.LUT R80, R80, R81, RZ, 0x3c, !PT ;  /* 0x0000005150507212 */ /* 0x000fe200078e3cff */
[--C-:B------:R-:W-:Y:S01]  /*1b480*/  IMAD.X R81, RZ, RZ, R69.reuse, P1 ;  /* 0x000000ffff517224 */ /* 0x100fe200008e0645 */
[----:B------:R-:W-:Y:S01]  /*1b490*/  LOP3.LUT R78, R78, R79, RZ, 0x3c, !PT ;  /* 0x0000004f4e4e7212 */ /* 0x000fe200078e3cff */
[--C-:B------:R-:W-:Y:S01]  /*1b4a0*/  IMAD.X R79, RZ, RZ, R69.reuse, P5 ;  /* 0x000000ffff4f7224 */ /* 0x100fe200028e0645 */
[----:B------:R-:W-:Y:S01]  /*1b4b0*/  LOP3.LUT R84, R84, R85, RZ, 0x3c, !PT ;  /* 0x0000005554547212 */ /* 0x000fe200078e3cff */
[----:B------:R-:W-:Y:S01]  /*1b4c0*/  IMAD.X R85, RZ, RZ, R69, P3 ;  /* 0x000000ffff557224 */ /* 0x000fe200018e0645 */
[----:B------:R-:W-:Y:S02]  /*1b4d0*/  SHF.R.U64 R64, R64, 0x3, RZ ;  /* 0x0000000340407819 */ /* 0x000fe400000012ff */
[----:B------:R-:W-:Y:S02]  /*1b4e0*/  LOP3.LUT R72, R72, R73, RZ, 0x3c, !PT ;  /* 0x0000004948487212 */ /* 0x000fe400078e3cff */
[----:B------:R-:W-:-:S02]  /*1b4f0*/  IADD3 R61, P1, R68, 0x8000, RZ ;  /* 0x00008000443d7810 */ /* 0x000fc40007f3e0ff */
[C---:B------:R-:W-:Y:S02]  /*1b500*/  IADD3 R59, P5, R68.reuse, 0x4060, RZ ;  /* 0x00004060443b7810 */ /* 0x040fe40007fbe0ff */
[----:B------:R-:W-:Y:S02]  /*1b510*/  IADD3.X R73, RZ, R69, RZ, P4, !PT ;  /* 0x00000045ff497210 */ /* 0x000fe400027fe4ff */
[C---:B------:R-:W-:Y:S02]  /*1b520*/  IADD3 R71, P3, R68.reuse, 0x8040, RZ ;  /* 0x0000804044477810 */ /* 0x040fe40007f7e0ff */
[----:B------:R-:W-:Y:S02]  /*1b530*/  IADD3 R55, P4, R68, 0x4040, RZ ;  /* 0x0000404044377810 */ /* 0x000fe40007f9e0ff */
[----:B------:R-:W-:Y:S01]  /*1b540*/  LOP3.LUT R64, R64, R65, RZ, 0x3c, !PT ;  /* 0x0000004140407212 */ /* 0x000fe200078e3cff */
[----:B------:R-:W-:Y:S01]  /*1b550*/  IMAD.X R65, RZ, RZ, R69, P2 ;  /* 0x000000ffff417224 */ /* 0x000fe200010e0645 */
[----:B------:R-:W-:-:S02]  /*1b560*/  LOP3.LUT R60, R61, 0x380, RZ, 0xc0, !PT ;  /* 0x000003803d3c7812 */ /* 0x000fc400078ec0ff */
[----:B------:R-:W-:Y:S02]  /*1b570*/  LOP3.LUT R58, R59, 0x380, RZ, 0xc0, !PT ;  /* 0x000003803b3a7812 */ /* 0x000fe400078ec0ff */
[----:B------:R-:W-:Y:S02]  /*1b580*/  LOP3.LUT R70, R71, 0x380, RZ, 0xc0, !PT ;  /* 0x0000038047467812 */ /* 0x000fe400078ec0ff */
[----:B------:R-:W-:Y:S02]  /*1b590*/  LOP3.LUT R54, R55, 0x380, RZ, 0xc0, !PT ;  /* 0x0000038037367812 */ /* 0x000fe400078ec0ff */
[----:B------:R-:W-:Y:S02]  /*1b5a0*/  IADD3 R41, P2, R68, 0x4000, RZ ;  /* 0x0000400044297810 */ /* 0x000fe40007f5e0ff */
[----:B------:R-:W-:Y:S02]  /*1b5b0*/  SHF.R.U64 R60, R60, 0x3, RZ ;  /* 0x000000033c3c7819 */ /* 0x000fe400000012ff */
[----:B------:R-:W-:-:S02]  /*1b5c0*/  SHF.R.U64 R58, R58, 0x3, RZ ;  /* 0x000000033a3a7819 */ /* 0x000fc400000012ff */
[----:B------:R-:W-:Y:S02]  /*1b5d0*/  SHF.R.U64 R70, R70, 0x3, RZ ;  /* 0x0000000346467819 */ /* 0x000fe400000012ff */
[----:B------:R-:W-:Y:S02]  /*1b5e0*/  SHF.R.U64 R54, R54, 0x3, RZ ;  /* 0x0000000336367819 */ /* 0x000fe400000012ff */
[----:B------:R-:W-:Y:S02]  /*1b5f0*/  LOP3.LUT R50, R41, 0x380, RZ, 0xc0, !PT ;  /* 0x0000038029327812 */ /* 0x000fe400078ec0ff */
[----:B------:R-:W-:Y:S02]  /*1b600*/  LOP3.LUT R60, R60, R61, RZ, 0x3c, !PT ;  /* 0x0000003d3c3c7212 */ /* 0x000fe400078e3cff */
[----:B------:R-:W-:Y:S01]  /*1b610*/  LOP3.LUT R58, R58, R59, RZ, 0x3c, !PT ;  /* 0x0000003b3a3a7212 */ /* 0x000fe200078e3cff */
[--C-:B------:R-:W-:Y:S01]  /*1b620*/  IMAD.X R59, RZ, RZ, R69.reuse, P5 ;  /* 0x000000ffff3b7224 */ /* 0x100fe200028e0645 */
[----:B------:R-:W-:Y:S01]  /*1b630*/  LOP3.LUT R70, R70, R71, RZ, 0x3c, !PT ;  /* 0x0000004746467212 */ /* 0x000fe200078e3cff */
[--C-:B------:R-:W-:Y:S01]  /*1b640*/  IMAD.X R71, RZ, RZ, R69.reuse, P3 ;  /* 0x000000ffff477224 */ /* 0x100fe200018e0645 */
[----:B------:R-:W-:Y:S01]  /*1b650*/  LOP3.LUT R54, R54, R55, RZ, 0x3c, !PT ;  /* 0x0000003736367212 */ /* 0x000fe200078e3cff */
[----:B------:R-:W-:Y:S01]  /*1b660*/  IMAD.X R55, RZ, RZ, R69, P4 ;  /* 0x000000ffff377224 */ /* 0x000fe200020e0645 */
[----:B------:R-:W-:-:S02]  /*1b670*/  IADD3.X R61, RZ, R69, RZ, P1, !PT ;  /* 0x00000045ff3d7210 */ /* 0x000fc40000ffe4ff */
[----:B------:R-:W-:Y:S02]  /*1b680*/  SHF.R.U64 R50, R50, 0x3, RZ ;  /* 0x0000000332327819 */ /* 0x000fe400000012ff */
[C---:B------:R-:W-:Y:S02]  /*1b690*/  IADD3 R51, P1, R68.reuse, 0x60, RZ ;  /* 0x0000006044337810 */ /* 0x040fe40007f3e0ff */
[C---:B------:R-:W-:Y:S02]  /*1b6a0*/  IADD3 R49, P5, R68.reuse, 0x40, RZ ;  /* 0x0000004044317810 */ /* 0x040fe40007fbe0ff */
[C---:B------:R-:W-:Y:S02]  /*1b6b0*/  IADD3 R53, P3, R68.reuse, 0x4020, RZ ;  /* 0x0000402044357810 */ /* 0x040fe40007f7e0ff */
[----:B------:R-:W-:Y:S02]  /*1b6c0*/  IADD3 R45, P4, R68, 0x20, RZ ;  /* 0x00000020442d7810 */ /* 0x000fe40007f9e0ff */
[----:B------:R-:W-:-:S02]  /*1b6d0*/  LOP3.LUT R50, R50, R41, RZ, 0x3c, !PT ;  /* 0x0000002932327212 */ /* 0x000fc400078e3cff */
[----:B------:R-:W-:Y:S02]  /*1b6e0*/  LOP3.LUT R48, R51, 0x380, RZ, 0xc0, !PT ;  /* 0x0000038033307812 */ /* 0x000fe400078ec0ff */
[----:B------:R-:W-:Y:S02]  /*1b6f0*/  LOP3.LUT R44, R49, 0x380, RZ, 0xc0, !PT ;  /* 0x00000380312c7812 */ /* 0x000fe400078ec0ff */
[----:B------:R-:W-:Y:S02]  /*1b700*/  LOP3.LUT R41, R68, 0x380, RZ, 0xc0, !PT ;  /* 0x0000038044297812 */ /* 0x000fe400078ec0ff */
[----:B------:R-:W-:Y:S02]  /*1b710*/  LOP3.LUT R52, R53, 0x380, RZ, 0xc0, !PT ;  /* 0x0000038035347812 */ /* 0x000fe400078ec0ff */
[----:B------:R-:W-:Y:S02]  /*1b720*/  LOP3.LUT R40, R45, 0x380, RZ, 0xc0, !PT ;  /* 0x000003802d287812 */ /* 0x000fe400078ec0ff */
[----:B------:R-:W-:-:S02]  /*1b730*/  SHF.R.U64 R48, R48, 0x3, RZ ;  /* 0x0000000330307819 */ /* 0x000fc400000012ff */
[----:B------:R-:W-:Y:S02]  /*1b740*/  SHF.R.U64 R44, R44, 0x3, RZ ;  /* 0x000000032c2c7819 */ /* 0x000fe400000012ff */
[----:B------:R-:W-:Y:S02]  /*1b750*/  SHF.R.U64 R41, R41, 0x3, RZ ;  /* 0x0000000329297819 */ /* 0x000fe400000012ff */
[----:B------:R-:W-:Y:S02]  /*1b760*/  SHF.R.U64 R52, R52, 0x3, RZ ;  /* 0x0000000334347819 */ /* 0x000fe400000012ff */
[----:B------:R-:W-:Y:S02]  /*1b770*/  SHF.R.U64 R40, R40, 0x3, RZ ;  /* 0x0000000328287819 */ /* 0x000fe400000012ff */
[----:B------:R-:W-:Y:S01]  /*1b780*/  LOP3.LUT R48, R48, R51, RZ, 0x3c, !PT ;  /* 0x0000003330307212 */ /* 0x000fe200078e3cff */
[--C-:B------:R-:W-:Y:S01]  /*1b790*/  IMAD.X R51, RZ, RZ, R69.reuse, P2 ;  /* 0x000000ffff337224 */ /* 0x100fe200010e0645 */
[----:B------:R-:W-:Y:S01]  /*1b7a0*/  LOP3.LUT R44, R44, R49, RZ, 0x3c, !PT ;  /* 0x000000312c2c7212 */ /* 0x000fe200078e3cff */
[--C-:B------:R-:W-:Y:S01]  /*1b7b0*/  IMAD.X R49, RZ, RZ, R69.reuse, P1 ;  /* 0x000000ffff317224 */ /* 0x100fe200008e0645 */
[----:B------:R-:W-:Y:S01]  /*1b7c0*/  LOP3.LUT R68, R41, R68, RZ, 0x3c, !PT ;  /* 0x0000004429447212 */ /* 0x000fe200078e3cff */
[----:B------:R-:W-:Y:S01]  /*1b7d0*/  IMAD.X R41, RZ, RZ, R69, P4 ;  /* 0x000000ffff297224 */ /* 0x000fe200020e0645 */
[----:B------:R-:W-:-:S02]  /*1b7e0*/  LOP3.LUT R52, R52, R53, RZ, 0x3c, !PT ;  /* 0x0000003534347212 */ /* 0x000fc400078e3cff */
[----:B------:R-:W-:Y:S02]  /*1b7f0*/  LOP3.LUT R40, R40, R45, RZ, 0x3c, !PT ;  /* 0x0000002d28287212 */ /* 0x000fe400078e3cff */
[-C--:B------:R-:W-:Y:S02]  /*1b800*/  IADD3.X R53, RZ, R69.reuse, RZ, P3, !PT ;  /* 0x00000045ff357210 */ /* 0x080fe40001ffe4ff */
[----:B------:R-:W-:Y:S01]  /*1b810*/  IADD3.X R45, RZ, R69, RZ, P5, !PT ;  /* 0x00000045ff2d7210 */ /* 0x000fe20002ffe4ff */
[----:B----4-:R-:W-:Y:S01]  /*1b820*/  IMAD.SHL.U32 R87, R143, 0x4, RZ ;  /* 0x000000048f577824 */ /* 0x010fe200078e00ff */
[----:B------:R-:W-:Y:S02]  /*1b830*/  MOV R109, R72 ;  /* 0x00000048006d7202 */ /* 0x000fe40000000f00 */
[----:B------:R-:W-:Y:S02]  /*1b840*/  MOV R111, R68 ;  /* 0x00000044006f7202 */ /* 0x000fe40000000f00 */
[----:B------:R-:W-:-:S02]  /*1b850*/  MOV R85, R84 ;  /* 0x0000005400557202 */ /* 0x000fc40000000f00 */
[----:B------:R-:W-:Y:S02]  /*1b860*/  MOV R83, R82 ;  /* 0x0000005200537202 */ /* 0x000fe40000000f00 */
[----:B------:R-:W-:Y:S02]  /*1b870*/  MOV R81, R80 ;  /* 0x0000005000517202 */ /* 0x000fe40000000f00 */
[----:B------:R-:W-:Y:S02]  /*1b880*/  MOV R79, R78 ;  /* 0x0000004e004f7202 */ /* 0x000fe40000000f00 */
        /* <DEDUP_REMOVED lines=10> */
[----:B---3--:R-:W-:Y:S01]  /*1b930*/  SHF.L.U64.HI R107, R143, 0x2, R146 ;  /* 0x000000028f6b7819 */ /* 0x008fe20000010292 */
[----:B------:R-:W-:Y:S06]  /*1b940*/  BRA.DIV UR4, `(.L_x_502) ;  /* 0x000000aa04207947 */ /* 0x000fec000b800000 */
[----:B------:R-:W-:Y:S02]  /*1b950*/  SEL R82, R7, R86, P0 ;  /* 0x0000005607527207 */ /* 0x000fe40000000000 */
        /* <DEDUP_REMOVED lines=9> */
[----:B------:R-:W-:Y:S02]  /*1b9f0*/  LOP3.LUT R9, R3, 0x2, RZ, 0x3c, !PT ;  /* 0x0000000203097812 */ /* 0x000fe400078e3cff */
        /* <DEDUP_REMOVED lines=19> */
[----:B------:R-:W0:Y:S01]  /*1bb30*/  SHFL.IDX PT, R25, R26, R9, 0x1c1f ;  /* 0x001c1f091a197589 */ /* 0x000e2200000e0000 */
[----:B------:R-:W-:Y:S02]  /*1bb40*/  SEL R44, R62, R119, P0 ;  /* 0x000000773e2c7207 */ /* 0x000fe40000000000 */
[----:B------:R-:W-:Y:S01]  /*1bb50*/  SEL R106, R27, R110, P0 ;  /* 0x0000006e1b6a7207 */ /* 0x000fe20000000000 */
[----:B------:R-:W-:Y:S01]  /*1bb60*/  SHFL.IDX PT, R40, R40, R3, 0x1c1f ;  /* 0x001c1f0328287589 */ /* 0x000fe200000e0000 */
[----:B------:R-:W-:-:S02]  /*1bb70*/  SEL R108, R110, R27, P0 ;  /* 0x0000001b6e6c7207 */ /* 0x000fc40000000000 */
[----:B------:R-:W-:Y:S01]  /*1bb80*/  SEL R46, R119, R62, P0 ;  /* 0x0000003e772e7207 */ /* 0x000fe20000000000 */
[----:B------:R-:W1:Y:S01]  /*1bb90*/  SHFL.IDX PT, R27, R30, R9, 0x1c1f ;  /* 0x001c1f091e1b7589 */ /* 0x000e6200000e0000 */
        /* <DEDUP_REMOVED lines=14> */
[----:B------:R-:W2:Y:S01]  /*1bc80*/  SHFL.IDX PT, R29, R34, R9, 0x1c1f ;  /* 0x001c1f09221d7589 */ /* 0x000ea200000e0000 */
[----:B------:R-:W-:-:S02]  /*1bc90*/  SEL R80, R120, R117, P0 ;  /* 0x0000007578507207 */ /* 0x000fc40000000000 */
[----:B------:R-:W-:Y:S01]  /*1bca0*/  SEL R114, R31, R118, P0 ;  /* 0x000000761f727207 */ /* 0x000fe20000000000 */
[----:B------:R-:W-:Y:S01]  /*1bcb0*/  SHFL.IDX PT, R56, R56, R3, 0x1c1f ;  /* 0x001c1f0338387589 */ /* 0x000fe200000e0000 */
[----:B------:R-:W-:Y:S02]  /*1bcc0*/  SEL R116, R118, R31, P0 ;  /* 0x0000001f76747207 */ /* 0x000fe40000000000 */
[----:B------:R-:W-:Y:S01]  /*1bcd0*/  SEL R58, R133, R94, P0 ;  /* 0x0000005e853a7207 */ /* 0x000fe20000000000 */
[----:B------:R-:W3:Y:S01]  /*1bce0*/  SHFL.IDX PT, R31, R38, R9, 0x1c1f ;  /* 0x001c1f09261f7589 */ /* 0x000ee200000e0000 */
[----:B------:R-:W-:Y:S02]  /*1bcf0*/  SEL R60, R90, R137, P0 ;  /* 0x000000895a3c7207 */ /* 0x000fe40000000000 */
[----:B------:R-:W-:Y:S01]  /*1bd00*/  SEL R118, R33, R122, P0 ;  /* 0x0000007a21767207 */ /* 0x000fe20000000000 */
[----:B------:R-:W-:Y:S01]  /*1bd10*/  SHFL.IDX PT, R41, R58, R9, 0x1c1f ;  /* 0x001c1f093a297589 */ /* 0x000fe200000e0000 */
[----:B------:R-:W-:-:S02]  /*1bd20*/  SEL R120, R122, R33, P0 ;  /* 0x000000217a787207 */ /* 0x000fc40000000000 */
[----:B------:R-:W-:Y:S01]  /*1bd30*/  SEL R10, R47, R66, P0 ;  /* 0x000000422f0a7207 */ /* 0x000fe20000000000 */
[----:B------:R-:W4:Y:S01]  /*1bd40*/  SHFL.IDX PT, R33, R42, R9, 0x1c1f ;  /* 0x001c1f092a217589 */ /* 0x000f2200000e0000 */
        /* <DEDUP_REMOVED lines=8> */
[----:B------:R-:W5:Y:S01]  /*1bdd0*/  SHFL.IDX PT, R35, R46, R9, 0x1c1f ;  /* 0x001c1f092e237589 */ /* 0x000f6200000e0000 */
[----:B------:R-:W-:Y:S02]  /*1bde0*/  SEL R126, R128, R39, P0 ;  /* 0x00000027807e7207 */ /* 0x000fe40000000000 */
[----:B------:R-:W-:Y:S01]  /*1bdf0*/  SEL R128, R39, R128, P0 ;  /* 0x0000008027807207 */ /* 0x000fe20000000000 */
[----:B------:R-:W-:Y:S01]  /*1be00*/  SHFL.IDX PT, R64, R64, R3, 0x1c1f ;  /* 0x001c1f0340407589 */ /* 0x000fe200000e0000 */
[----:B------:R-:W-:Y:S02]  /*1be10*/  SEL R90, R11, R12, P0 ;  /* 0x0000000c0b5a7207 */ /* 0x000fe40000000000 */
[----:B------:R-:W-:Y:S01]  /*1be20*/  SEL R94, R14, R15, P0 ;  /* 0x0000000f0e5e7207 */ /* 0x000fe20000000000 */
[----:B------:R-:W5:Y:S01]  /*1be30*/  SHFL.IDX PT, R39, R54, R9, 0x1c1f ;  /* 0x001c1f0936277589 */ /* 0x000f6200000e0000 */
[----:B------:R-:W-:-:S02]  /*1be40*/  SEL R92, R12, R11, P0 ;  /* 0x0000000b0c5c7207 */ /* 0x000fc40000000000 */
[----:B------:R-:W-:Y:S01]  /*1be50*/  SEL R96, R15, R14, P0 ;  /* 0x0000000e0f607207 */ /* 0x000fe20000000000 */
[----:B------:R-:W5:Y:S01]  /*1be60*/  SHFL.IDX PT, R45, R66, R9, 0x1c1f ;  /* 0x001c1f09422d7589 */ /* 0x000f6200000e0000 */
[----:B------:R-:W-:Y:S02]  /*1be70*/  SEL R130, R132, R57, P0 ;  /* 0x0000003984827207 */ /* 0x000fe40000000000 */
[----:B------:R-:W-:Y:S01]  /*1be80*/  SEL R134, R136, R131, P0 ;  /* 0x0000008388867207 */ /* 0x000fe20000000000 */
[----:B------:R-:W5:Y:S01]  /*1be90*/  SHFL.IDX PT, R47, R70, R9, 0x1c1f ;  /* 0x001c1f09462f7589 */ /* 0x000f6200000e0000 */
[----:B------:R-:W-:Y:S02]  /*1bea0*/  SEL R138, R135, R140, P0 ;  /* 0x0000008c878a7207 */ /* 0x000fe40000000000 */
[----:B------:R-:W-:Y:S01]  /*1beb0*/  SEL R132, R57, R132, P0 ;  /* 0x0000008439847207 */ /* 0x000fe20000000000 */
[----:B------:R-:W-:Y:S01]  /*1bec0*/  SHFL.IDX PT, R72, R72, R3, 0x1c1f ;  /* 0x001c1f0348487589 */ /* 0x000fe200000e0000 */
[----:B------:R-:W-:-:S02]  /*1bed0*/  SEL R136, R131, R136, P0 ;  /* 0x0000008883887207 */ /* 0x000fc40000000000 */
[----:B------:R-:W-:Y:S01]  /*1bee0*/  SEL R140, R140, R135, P0 ;  /* 0x000000878c8c7207 */ /* 0x000fe20000000000 */
[----:B------:R-:W5:Y:S01]  /*1bef0*/  SHFL.IDX PT, R49, R74, R9, 0x1c1f ;  /* 0x001c1f094a317589 */ /* 0x000f6200000e0000 */
[----:B0-----:R-:W-:Y:S02]  /*1bf00*/  SEL R12, R24, R25, P0 ;  /* 0x00000019180c7207 */ /* 0x001fe40000000000 */
[----:B------:R-:W-:Y:S01]  /*1bf10*/  SEL R14, R25, R24, P0 ;  /* 0x00000018190e7207 */ /* 0x000fe20000000000 */
[----:B------:R-:W-:Y:S01]  /*1bf20*/  SHFL.IDX PT, R78, R78, R3, 0x1c1f ;  /* 0x001c1f034e4e7589 */ /* 0x000fe200000e0000 */
[----:B-1----:R-:W-:Y:S02]  /*1bf30*/  SEL R24, R28, R27, P0 ;  /* 0x0000001b1c187207 */ /* 0x002fe40000000000 */
[----:B------:R-:W-:Y:S01]  /*1bf40*/  SEL R26, R27, R28, P0 ;  /* 0x0000001c1b1a7207 */ /* 0x000fe20000000000 */
[----:B------:R-:W0:Y:S01]  /*1bf50*/  SHFL.IDX PT, R51, R80, R9, 0x1c1f ;  /* 0x001c1f0950337589 */ /* 0x000e2200000e0000 */
[----:B--2---:R-:W-:-:S02]  /*1bf60*/  SEL R28, R32, R29, P0 ;  /* 0x0000001d201c7207 */ /* 0x004fc40000000000 */
[----:B------:R-:W-:Y:S01]  /*1bf70*/  SEL R30, R29, R32, P0 ;  /* 0x000000201d1e7207 */ /* 0x000fe20000000000 */
[----:B------:R-:W-:Y:S01]  /*1bf80*/  SHFL.IDX PT, R10, R10, R3, 0x1c1f ;  /* 0x001c1f030a0a7589 */ /* 0x000fe200000e0000 */
[----:B---3--:R-:W-:Y:S02]  /*1bf90*/  SEL R32, R36, R31, P0 ;  /* 0x0000001f24207207 */ /* 0x008fe40000000000 */
[----:B------:R-:W-:Y:S01]  /*1bfa0*/  SEL R34, R31, R36, P0 ;  /* 0x000000241f227207 */ /* 0x000fe20000000000 */
[----:B------:R-:W-:Y:S01]  /*1bfb0*/  SHFL.IDX PT, R90, R90, R3, 0x1c1f ;  /* 0x001c1f035a5a7589 */ /* 0x000fe200000e0000 */
[----:B----4-:R-:W-:Y:S02]  /*1bfc0*/  SEL R36, R40, R33, P0 ;  /* 0x0000002128247207 */ /* 0x010fe40000000000 */
[----:B------:R-:W-:Y:S01]  /*1bfd0*/  SEL R38, R33, R40, P0 ;  /* 0x0000002821267207 */ /* 0x000fe20000000000 */
[----:B------:R-:W-:Y:S01]  /*1bfe0*/  SHFL.IDX PT, R94, R94, R3, 0x1c1f ;  /* 0x001c1f035e5e7589 */ /* 0x000fe200000e0000 */
[----:B-----5:R-:W-:-:S02]  /*1bff0*/  SEL R40, R44, R35, P0 ;  /* 0x000000232c287207 */ /* 0x020fc40000000000 */
        /* <DEDUP_REMOVED lines=25> */
[----:B------:R-:W1:Y:S01]  /*1c190*/  SHFL.IDX PT, R55, R88, R9, 0x1c1f ;  /* 0x001c1f0958377589 */ /* 0x000e6200000e0000 */
[----:B------:R-:W-:-:S02]  /*1c1a0*/  SEL R4, R7, R8, P0 ;  /* 0x0000000807047207 */ /* 0x000fc40000000000 */
[----:B0-----:R-:W-:Y:S01]  /*1c1b0*/  SEL R72, R78, R51, P0 ;  /* 0x000000334e487207 */ /* 0x001fe20000000000 */
[----:B------:R-:W0:Y:S01]  /*1c1c0*/  SHFL.IDX PT, R57, R92, R9, 0x1c1f ;  /* 0x001c1f095c397589 */ /* 0x000e2200000e0000 */
[----:B------:R-:W-:Y:S02]  /*1c1d0*/  SEL R74, R51, R78, P0 ;  /* 0x0000004e334a7207 */ /* 0x000fe40000000000 */
[----:B------:R-:W-:Y:S01]  /*1c1e0*/  MOV R78, RZ ;  /* 0x000000ff004e7202 */ /* 0x000fe20000000f00 */
[----:B------:R-:W2:Y:S04]  /*1c1f0*/  SHFL.IDX PT, R59, R96, R9, 0x1c1f ;  /* 0x001c1f09603b7589 */ /* 0x000ea800000e0000 */
[----:B------:R-:W3:Y:S04]  /*1c200*/  SHFL.IDX PT, R61, R100, R9, 0x1c1f ;  /* 0x001c1f09643d7589 */ /* 0x000ee800000e0000 */
[----:B------:R-:W4:Y:S04]  /*1c210*/  SHFL.IDX PT, R63, R104, R9, 0x1c1f ;  /* 0x001c1f09683f7589 */ /* 0x000f2800000e0000 */
[----:B------:R-:W5:Y:S04]  /*1c220*/  SHFL.IDX PT, R65, R108, R9, 0x1c1f ;  /* 0x001c1f096c417589 */ /* 0x000f6800000e0000 */
[----:B------:R-:W5:Y:S01]  /*1c230*/  SHFL.IDX PT, R67, R112, R9, 0x1c1f ;  /* 0x001c1f0970437589 */ /* 0x000f6200000e0000 */
[----:B-1----:R-:W-:-:S03]  /*1c240*/  SEL R11, R55, R86, P0 ;  /* 0x00000056370b7207 */ /* 0x002fc60000000000 */
[----:B------:R-:W1:Y:S01]  /*1c250*/  SHFL.IDX PT, R69, R116, R9, 0x1c1f ;  /* 0x001c1f0974457589 */ /* 0x000e6200000e0000 */
[----:B0-----:R-:W-:Y:S02]  /*1c260*/  SEL R13, R90, R57, P0 ;  /* 0x000000395a0d7207 */ /* 0x001fe40000000000 */
[----:B------:R-:W-:Y:S01]  /*1c270*/  SEL R15, R57, R90, P0 ;  /* 0x0000005a390f7207 */ /* 0x000fe20000000000 */
[----:B------:R-:W0:Y:S01]  /*1c280*/  SHFL.IDX PT, R71, R120, R9, 0x1c1f ;  /* 0x001c1f0978477589 */ /* 0x000e2200000e0000 */
[----:B--2---:R-:W-:Y:S02]  /*1c290*/  SEL R25, R94, R59, P0 ;  /* 0x0000003b5e197207 */ /* 0x004fe40000000000 */
[----:B------:R-:W-:Y:S01]  /*1c2a0*/  SEL R27, R59, R94, P0 ;  /* 0x0000005e3b1b7207 */ /* 0x000fe20000000000 */
[----:B------:R-:W-:Y:S01]  /*1c2b0*/  SHFL.IDX PT, R122, R122, R3, 0x1c1f ;  /* 0x001c1f037a7a7589 */ /* 0x000fe200000e0000 */
[----:B---3--:R-:W-:Y:S02]  /*1c2c0*/  SEL R29, R98, R61, P0 ;  /* 0x0000003d621d7207 */ /* 0x008fe40000000000 */
[----:B------:R-:W-:Y:S01]  /*1c2d0*/  SEL R31, R61, R98, P0 ;  /* 0x000000623d1f7207 */ /* 0x000fe20000000000 */
[----:B------:R-:W-:Y:S01]  /*1c2e0*/  SHFL.IDX PT, R126, R126, R3, 0x1c1f ;  /* 0x001c1f037e7e7589 */ /* 0x000fe200000e0000 */
[----:B----4-:R-:W-:-:S02]  /*1c2f0*/  SEL R33, R102, R63, P0 ;  /* 0x0000003f66217207 */ /* 0x010fc40000000000 */
[----:B------:R-:W-:Y:S01]  /*1c300*/  SEL R35, R63, R102, P0 ;  /* 0x000000663f237207 */ /* 0x000fe20000000000 */
[----:B------:R-:W-:Y:S01]  /*1c310*/  SHFL.IDX PT, R130, R130, R3, 0x1c1f ;  /* 0x001c1f0382827589 */ /* 0x000fe200000e0000 */
[----:B-----5:R-:W-:Y:S02]  /*1c320*/  SEL R37, R106, R65, P0 ;  /* 0x000000416a257207 */ /* 0x020fe40000000000 */
[----:B------:R-:W-:Y:S01]  /*1c330*/  SEL R39, R65, R106, P0 ;  /* 0x0000006a41277207 */ /* 0x000fe20000000000 */
[----:B------:R-:W-:Y:S01]  /*1c340*/  SHFL.IDX PT, R134, R134, R3, 0x1c1f ;  /* 0x001c1f0386867589 */ /* 0x000fe200000e0000 */
[----:B------:R-:W-:Y:S02]  /*1c350*/  SEL R41, R110, R67, P0 ;  /* 0x000000436e297207 */ /* 0x000fe40000000000 */
[----:B------:R-:W-:Y:S01]  /*1c360*/  SEL R43, R67, R110, P0 ;  /* 0x0000006e432b7207 */ /* 0x000fe20000000000 */
[----:B------:R-:W-:Y:S01]  /*1c370*/  SHFL.IDX PT, R138, R138, R3, 0x1c1f ;  /* 0x001c1f038a8a7589 */ /* 0x000fe200000e0000 */
[----:B-1----:R-:W-:-:S02]  /*1c380*/  SEL R45, R114, R69, P0 ;  /* 0x00000045722d7207 */ /* 0x002fc40000000000 */
[----:B------:R-:W-:Y:S01]  /*1c390*/  SEL R47, R69, R114, P0 ;  /* 0x00000072452f7207 */ /* 0x000fe20000000000 */
[----:B------:R-:W-:Y:S01]  /*1c3a0*/  SHFL.IDX PT, R113, R124, R9, 0x1c1f ;  /* 0x001c1f097c717589 */ /* 0x000fe200000e0000 */
[----:B0-----:R-:W-:Y:S02]  /*1c3b0*/  SEL R49, R118, R71, P0 ;  /* 0x0000004776317207 */ /* 0x001fe40000000000 */
[----:B------:R-:W-:Y:S01]  /*1c3c0*/  SEL R51, R71, R118, P0 ;  /* 0x0000007647337207 */ /* 0x000fe20000000000 */
[----:B------:R-:W0:Y:S04]  /*1c3d0*/  SHFL.IDX PT, R115, R128, R9, 0x1c1f ;  /* 0x001c1f0980737589 */ /* 0x000e2800000e0000 */
[----:B------:R-:W1:Y:S04]  /*1c3e0*/  SHFL.IDX PT, R117, R132, R9, 0x1c1f ;  /* 0x001c1f0984757589 */ /* 0x000e6800000e0000 */
[----:B------:R-:W2:Y:S04]  /*1c3f0*/  SHFL.IDX PT, R119, R136, R9, 0x1c1f ;  /* 0x001c1f0988777589 */ /* 0x000ea800000e0000 */
[----:B------:R-:W3:Y:S04]  /*1c400*/  SHFL.IDX PT, R121, R140, R9, 0x1c1f ;  /* 0x001c1f098c797589 */ /* 0x000ee800000e0000 */
[----:B------:R4:W1:Y:S04]  /*1c410*/  SHFL.IDX PT, R75, R6, R3, 0x1c1f ;  /* 0x001c1f03064b7589 */ /* 0x00086800000e0000 */
[----:B------:R5:W1:Y:S01]  /*1c420*/  SHFL.IDX PT, R20, R5, R9, 0x1c1f ;  /* 0x001c1f0905147589 */ /* 0x000a6200000e0000 */
[----:B0-----:R-:W-:-:S02]  /*1c430*/  SEL R57, R126, R115, P0 ;  /* 0x000000737e397207 */ /* 0x001fc40000000000 */
[----:B----4-:R-:W-:Y:S02]  /*1c440*/  SEL R6, R8, R7, P0 ;  /* 0x0000000708067207 */ /* 0x010fe40000000000 */
[----:B------:R-:W-:Y:S02]  /*1c450*/  SEL R8, R10, R21, P0 ;  /* 0x000000150a087207 */ /* 0x000fe40000000000 */
[----:B-----5:R-:W-:Y:S02]  /*1c460*/  SEL R5, R82, R53, P0 ;  /* 0x0000003552057207 */ /* 0x020fe40000000000 */
[----:B------:R-:W-:Y:S02]  /*1c470*/  SEL R7, R53, R82, P0 ;  /* 0x0000005235077207 */ /* 0x000fe40000000000 */
[----:B------:R-:W-:Y:S02]  /*1c480*/  SEL R9, R86, R55, P0 ;  /* 0x0000003756097207 */ /* 0x000fe40000000000 */
[----:B------:R-:W-:-:S02]  /*1c490*/  SEL R10, R21, R10, P0 ;  /* 0x0000000a150a7207 */ /* 0x000fc40000000000 */
[----:B------:R-:W-:Y:S02]  /*1c4a0*/  SEL R53, R122, R113, P0 ;  /* 0x000000717a357207 */ /* 0x000fe40000000000 */
[----:B------:R-:W-:Y:S02]  /*1c4b0*/  SEL R55, R113, R122, P0 ;  /* 0x0000007a71377207 */ /* 0x000fe40000000000 */
[----:B------:R-:W-:Y:S02]  /*1c4c0*/  SEL R59, R115, R126, P0 ;  /* 0x0000007e733b7207 */ /* 0x000fe40000000000 */
[----:B-1----:R-:W-:Y:S02]  /*1c4d0*/  SEL R61, R130, R117, P0 ;  /* 0x00000075823d7207 */ /* 0x002fe40000000000 */
[----:B------:R-:W-:Y:S02]  /*1c4e0*/  SEL R63, R117, R130, P0 ;  /* 0x00000082753f7207 */ /* 0x000fe40000000000 */
[----:B--2---:R-:W-:-:S02]  /*1c4f0*/  SEL R65, R134, R119, P0 ;  /* 0x0000007786417207 */ /* 0x004fc40000000000 */
[----:B------:R-:W-:Y:S02]  /*1c500*/  SEL R67, R119, R134, P0 ;  /* 0x0000008677437207 */ /* 0x000fe40000000000 */
[----:B---3--:R-:W-:Y:S02]  /*1c510*/  SEL R69, R138, R121, P0 ;  /* 0x000000798a457207 */ /* 0x008fe40000000000 */
[----:B------:R-:W-:-:S07]  /*1c520*/  SEL R71, R121, R138, P0 ;  /* 0x0000008a79477207 */ /* 0x000fce0000000000 */
.L_x_744:
[----:B------:R-:W-:Y:S05]  /*1c530*/  WARPSYNC.ALL ;  /* 0x0000000000007948 */ /* 0x000fea0003800000 */
[----:B------:R-:W-:Y:S01]  /*1c540*/  BAR.SYNC.DEFER_BLOCKING 0x1, 0x100 ;  /* 0x0044000000007b1d */ /* 0x000fe20000010000 */
[----:B------:R-:W-:-:S05]  /*1c550*/  VIADD R88, R147, 0xffffff80 ;  /* 0xffffff8093587836 */ /* 0x000fca0000000000 */
[----:B------:R-:W-:Y:S01]  /*1c560*/  SHF.R.S32.HI R21, RZ, 0x1f, R88 ;  /* 0x0000001fff157819 */ /* 0x000fe20000011458 */
[----:B------:R-:W-:Y:S01]  /*1c570*/  ULDC.64 UR4, c[0x0][0xc00] ;  /* 0x0003000000047ab9 */ /* 0x000fe20000000a00 */
[----:B------:R-:W2:Y:S01]  /*1c580*/  LDL R84, [R1+0x50] ;  /* 0x0000500001547983 */ /* 0x000ea20000100800 */
[----:B------:R-:W-:Y:S01]  /*1c590*/  ISETP.NE.U32.AND P1, PT, RZ, UR4, PT ;  /* 0x00000004ff007c0c */ /* 0x000fe2000bf25070 */
[----:B------:R-:W0:Y:S01]  /*1c5a0*/  LDC R3, c[0x0][0xbe8] ;  /* 0x0002fa00ff037b82 */ /* 0x000e220000000800 */
[----:B------:R-:W-:Y:S02]  /*1c5b0*/  IADD3 R112, P2, R87, UR4, RZ ;  /* 0x0000000457707c10 */ /* 0x000fe4000ff5e0ff */
[----:B------:R-:W-:Y:S02]  /*1c5c0*/  ISETP.NE.AND.EX P1, PT, RZ, UR5, PT, P1 ;  /* 0x00000005ff007c0c */ /* 0x000fe4000bf25310 */
[----:B------:R-:W-:Y:S01]  /*1c5d0*/  IADD3.X R113, R107, UR5, RZ, P2, !PT ;  /* 0x000000056b717c10 */ /* 0x000fe200097fe4ff */
[----:B------:R-:W-:Y:S01]  /*1c5e0*/  ULDC.64 UR4, c[0x0][0xc08] ;  /* 0x0003020000047ab9 */ /* 0x000fe20000000a00 */
[----:B------:R1:W-:Y:S04]  /*1c5f0*/  STSM.16.M88.4 [R111], R4 ;  /* 0x000000046f007844 */ /* 0x0003e80000000200 */
[----:B------:R3:W-:Y:S04]  /*1c600*/  STSM.16.M88.4 [R73], R8 ;  /* 0x0000000849007844 */ /* 0x0007e80000000200 */
[----:B------:R4:W-:Y:S04]  /*1c610*/  STSM.16.M88.4 [R89], R12 ;  /* 0x0000000c59007844 */ /* 0x0009e80000000200 */
[----:B------:R0:W-:Y:S01]  /*1c620*/  STSM.16.M88.4 [R91], R24 ;  /* 0x000000185b007844 */ /* 0x0001e20000000200 */
[----:B-1----:R-:W-:-:S03]  /*1c630*/  LEA.HI R4, R21, R88, RZ, 0x7 ;  /* 0x0000005815047211 */ /* 0x002fc600078f38ff */
[----:B------:R1:W-:Y:S01]  /*1c640*/  STSM.16.M88.4 [R93], R28 ;  /* 0x0000001c5d007844 */ /* 0x0003e20000000200 */
[----:B------:R-:W-:-:S03]  /*1c650*/  LOP3.LUT R5, R4, 0xffffff80, RZ, 0xc0, !PT ;  /* 0xffffff8004057812 */ /* 0x000fc600078ec0ff */
[----:B------:R1:W-:Y:S01]  /*1c660*/  STSM.16.M88.4 [R95], R32 ;  /* 0x000000205f007844 */ /* 0x0003e20000000200 */
[----:B---3--:R-:W-:Y:S02]  /*1c670*/  SEL R73, R75, R20, P0 ;  /* 0x000000144b497207 */ /* 0x008fe40000000000 */
[----:B------:R-:W-:Y:S01]  /*1c680*/  SEL R75, R20, R75, P0 ;  /* 0x0000004b144b7207 */ /* 0x000fe20000000000 */
[----:B------:R-:W-:Y:S01]  /*1c690*/  IMAD.IADD R8, R88, 0x1, -R5 ;  /* 0x0000000158087824 */ /* 0x000fe200078e0a05 */
[----:B------:R1:W-:Y:S04]  /*1c6a0*/  STSM.16.M88.4 [R97], R36 ;  /* 0x0000002461007844 */ /* 0x0003e80000000200 */
[----:B------:R-:W-:Y:S01]  /*1c6b0*/  SHF.R.S32.HI R7, RZ, 0x1f, R8 ;  /* 0x0000001fff077819 */ /* 0x000fe20000011408 */
[----:B------:R1:W-:Y:S03]  /*1c6c0*/  STSM.16.M88.4 [R99], R40 ;  /* 0x0000002863007844 */ /* 0x0003e60000000200 */
[----:B------:R-:W-:Y:S01]  /*1c6d0*/  LEA.HI R5, R7, R8, RZ, 0x2 ;  /* 0x0000000807057211 */ /* 0x000fe200078f10ff */
[----:B------:R1:W-:Y:S03]  /*1c6e0*/  STSM.16.M88.4 [R101], R44 ;  /* 0x0000002c65007844 */ /* 0x0003e60000000200 */
[--C-:B------:R-:W-:Y:S01]  /*1c6f0*/  SHF.R.S32.HI R6, RZ, 0x2, R5.reuse ;  /* 0x00000002ff067819 */ /* 0x100fe20000011405 */
[----:B------:R1:W-:Y:S01]  /*1c700*/  STSM.16.M88.4 [R103], R48 ;  /* 0x0000003067007844 */ /* 0x0003e20000000200 */
[----:B------:R-:W-:-:S02]  /*1c710*/  SHF.R.S32.HI R5, RZ, 0x1f, R5 ;  /* 0x0000001fff057819 */ /* 0x000fc40000011405 */
[----:B------:R-:W-:Y:S01]  /*1c720*/  LEA.HI R9, R21, R88, RZ, 0x2 ;  /* 0x0000005815097211 */ /* 0x000fe200078f10ff */
[----:B------:R1:W-:Y:S01]  /*1c730*/  STSM.16.M88.4 [R105], R52 ;  /* 0x0000003469007844 */ /* 0x0003e20000000200 */
[----:B------:R-:W-:-:S03]  /*1c740*/  LEA.HI R5, R5, R6, RZ, 0x3 ;  /* 0x0000000605057211 */ /* 0x000fc600078f18ff */
[----:B------:R1:W-:Y:S01]  /*1c750*/  STSM.16.M88.4 [R109], R56 ;  /* 0x000000386d007844 */ /* 0x0003e20000000200 */
[----:B------:R-:W-:-:S03]  /*1c760*/  LOP3.LUT R5, R5, 0xfffffff8, RZ, 0xc0, !PT ;  /* 0xfffffff805057812 */ /* 0x000fc600078ec0ff */
[----:B------:R1:W-:Y:S01]  /*1c770*/  STSM.16.M88.4 [R79], R60 ;  /* 0x0000003c4f007844 */ /* 0x0003e20000000200 */
[----:B------:R-:W-:Y:S02]  /*1c780*/  ISETP.NE.U32.AND P0, PT, RZ, UR4, PT ;  /* 0x00000004ff007c0c */ /* 0x000fe4000bf05070 */
[----:B------:R-:W-:Y:S01]  /*1c790*/  LOP3.LUT R9, R9, 0xfffffffc, RZ, 0xc0, !PT ;  /* 0xfffffffc09097812 */ /* 0x000fe200078ec0ff */
[----:B------:R1:W-:Y:S01]  /*1c7a0*/  STSM.16.M88.4 [R81], R64 ;  /* 0x0000004051007844 */ /* 0x0003e20000000200 */
[----:B------:R-:W-:-:S03]  /*1c7b0*/  IADD3 R10, R6, -R5, RZ ;  /* 0x80000005060a7210 */ /* 0x000fc60007ffe0ff */
[----:B------:R1:W-:Y:S01]  /*1c7c0*/  STSM.16.M88.4 [R83], R68 ;  /* 0x0000004453007844 */ /* 0x0003e20000000200 */
[----:B------:R-:W-:-:S03]  /*1c7d0*/  SHF.R.S32.HI R5, RZ, 0x7, R4 ;  /* 0x00000007ff057819 */ /* 0x000fc60000011404 */
[----:B------:R1:W-:Y:S01]  /*1c7e0*/  STSM.16.M88.4 [R85], R72 ;  /* 0x0000004855007844 */ /* 0x0003e20000000200 */
[----:B------:R-:W-:Y:S01]  /*1c7f0*/  BAR.SYNC.DEFER_BLOCKING 0x1, 0x100 ;  /* 0x0044000000007b1d */ /* 0x000fe20000010000 */
[----:B------:R-:W-:Y:S01]  /*1c800*/  ISETP.NE.AND.EX P0, PT, RZ, UR5, PT, P0 ;  /* 0x00000005ff007c0c */ /* 0x000fe2000bf05300 */
[----:B------:R-:W-:Y:S01]  /*1c810*/  IMAD.IADD R11, R88, 0x1, -R9 ;  /* 0x00000001580b7824 */ /* 0x000fe200078e0a09 */
[----:B------:R-:W-:Y:S02]  /*1c820*/  LEA.HI R4, R4, R5, RZ, 0x1 ;  /* 0x0000000504047211 */ /* 0x000fe400078f08ff */
[----:B------:R-:W-:Y:S02]  /*1c830*/  LEA.HI R7, R7, R8, RZ, 0x5 ;  /* 0x0000000807077211 */ /* 0x000fe400078f28ff */
[----:B----4-:R-:W-:Y:S02]  /*1c840*/  LEA.HI R12, R11, R11, RZ, 0x1 ;  /* 0x0000000b0b0c7211 */ /* 0x010fe400078f08ff */
[----:B------:R-:W-:-:S02]  /*1c850*/  LOP3.LUT R4, R4, 0x3fffffe, RZ, 0xc0, !PT ;  /* 0x03fffffe04047812 */ /* 0x000fc400078ec0ff */
[----:B------:R-:W-:Y:S02]  /*1c860*/  SHF.R.S32.HI R7, RZ, 0x5, R7 ;  /* 0x00000005ff077819 */ /* 0x000fe40000011407 */
[----:B------:R-:W-:Y:S01]  /*1c870*/  LOP3.LUT R12, R12, 0x1ffffffe, RZ, 0xc0, !PT ;  /* 0x1ffffffe0c0c7812 */ /* 0x000fe200078ec0ff */
[----:B------:R-:W-:Y:S01]  /*1c880*/  IMAD.IADD R5, R5, 0x1, -R4 ;  /* 0x0000000105057824 */ /* 0x000fe200078e0a04 */
[----:B------:R-:W-:Y:S02]  /*1c890*/  LEA R10, R7, R10, 0x4 ;  /* 0x0000000a070a7211 */ /* 0x000fe400078e20ff */
[----:B------:R-:W-:Y:S01]  /*1c8a0*/  @P0 IADD3 R4, P3, R87, UR4, RZ ;  /* 0x0000000457040c10 */ /* 0x000fe2000ff7e0ff */
[----:B------:R-:W-:Y:S01]  /*1c8b0*/  ULDC UR4, c[0x0][0xa88] ;  /* 0x0002a20000047ab9 */ /* 0x000fe20000000800 */
[----:B------:R-:W-:Y:S01]  /*1c8c0*/  IMAD.IADD R11, R11, 0x1, -R12 ;  /* 0x000000010b0b7824 */ /* 0x000fe200078e0a0c */
[----:B------:R-:W-:Y:S01]  /*1c8d0*/  MOV R82, UR4 ;  /* 0x0000000400527c02 */ /* 0x000fe20008000f00 */
[----:B------:R-:W-:Y:S01]  /*1c8e0*/  IMAD R12, R5, 0x40, R10 ;  /* 0x00000040050c7824 */ /* 0x000fe200078e020a */
[----:B------:R-:W-:Y:S01]  /*1c8f0*/  @P0 IADD3.X R5, R107, UR5, RZ, P3, !PT ;  /* 0x000000056b050c10 */ /* 0x000fe20009ffe4ff */
[----:B------:R1:W5:Y:S01]  /*1c900*/  @P1 LDG.E R78, desc[UR42][R112.64] ;  /* 0x0000002a704e1981 */ /* 0x000362000c1e1900 */
[----:B0-----:R-:W-:Y:S01]  /*1c910*/  ISETP.NE.AND P2, PT, R3, 0x1, PT ;  /* 0x000000010300780c */ /* 0x001fe20003f45270 */
[----:B------:R-:W-:-:S02]  /*1c920*/  IMAD R11, R11, 0x8, R12 ;  /* 0x000000080b0b7824 */ /* 0x000fc400078e020c */
[----:B------:R1:W5:Y:S10]  /*1c930*/  @P0 LDG.E R82, desc[UR42][R4.64] ;  /* 0x0000002a04520981 */ /* 0x000374000c1e1900 */
[----:B------:R-:W0:Y:S08]  /*1c940*/  @P2 LDC R6, c[0x0][0xbec] ;  /* 0x0002fb00ff062b82 */ /* 0x000e300000000800 */
[----:B------:R-:W3:Y:S01]  /*1c950*/  @P2 LDC R9, c[0x0][0xbf0] ;  /* 0x0002fc00ff092b82 */ /* 0x000ee20000000800 */
[----:B--2---:R-:W-:Y:S01]  /*1c960*/  IMAD R13, R84, 0x80, R11 ;  /* 0x00000080540d7824 */ /* 0x004fe200078e020b */
[----:B01-3--:R-:W-:Y:S06]  /*1c970*/  @P0 BRA `(.L_x_503) ;  /* 0x0000000000100947 */ /* 0x00bfec0003800000 */
[----:B------:R-:W-:Y:S05]  /*1c980*/  @!P1 BRA `(.L_x_503) ;  /* 0x00000000000c9947 */ /* 0x000fea0003800000 */
[----:B------:R-:W2:Y:S04]  /*1c990*/  LDG.E R5, desc[UR42][R112.64] ;  /* 0x0000002a70057981 */ /* 0x000ea8000c1e1900 */
[----:B-----5:R-:W2:Y:S02]  /*1c9a0*/  LDG.E R82, desc[UR42][R112.64+0x4] ;  /* 0x0000042a70527981 */ /* 0x020ea4000c1e1900 */
[----:B--2---:R-:W-:-:S07]  /*1c9b0*/  IADD3 R82, -R5, R82, RZ ;  /* 0x0000005205527210 */ /* 0x004fce0007ffe1ff */
.L_x_503:
[----:B------:R-:W2:Y:S01]  /*1c9c0*/  LDL.LU R86, [R1+0x3c] ;  /* 0x00003c0001567983 */ /* 0x000ea20000300800 */
[----:B------:R-:W-:Y:S01]  /*1c9d0*/  @P2 IMAD.HI.U32 R4, R13, R6, RZ ;  /* 0x000000060d042227 */ /* 0x000fe200078e00ff */
[----:B------:R-:W-:Y:S01]  /*1c9e0*/  ULDC.64 UR4, c[0x0][0xb90] ;  /* 0x0002e40000047ab9 */ /* 0x000fe20000000a00 */
[----:B-----5:R-:W-:Y:S01]  /*1c9f0*/  SHF.R.S32.HI R79, RZ, 0x1f, R78 ;  /* 0x0000001fff4f7819 */ /* 0x020fe2000001144e */
[----:B------:R-:W0:Y:S01]  /*1ca00*/  @P2 LDC R83, c[0x0][0xbec] ;  /* 0x0002fb00ff532b82 */ /* 0x000e220000000800 */
[----:B------:R-:W-:Y:S01]  /*1ca10*/  IMAD.MOV.U32 R7, RZ, RZ, R13 ;  /* 0x000000ffff077224 */ /* 0x000fe200078e000d */
[----:B------:R-:W-:Y:S01]  /*1ca20*/  @P2 SHF.R.U32.HI R7, RZ, R9, R4 ;  /* 0x00000009ff072219 */ /* 0x000fe20000011604 */
[----:B------:R-:W-:Y:S01]  /*1ca30*/  IMAD R11, R23, 0x40, R18 ;  /* 0x00000040170b7824 */ /* 0x000fe200078e0212 */
[----:B------:R-:W-:Y:S01]  /*1ca40*/  SEL R20, R146, RZ, !P1 ;  /* 0x000000ff92147207 */ /* 0x000fe20004800000 */
[----:B------:R-:W-:Y:S01]  /*1ca50*/  IMAD R82, R82, R3, RZ ;  /* 0x0000000352527224 */ /* 0x000fe200078e02ff */
[----:B------:R-:W-:Y:S01]  /*1ca60*/  SEL R80, R143, RZ, !P1 ;  /* 0x000000ff8f507207 */ /* 0x000fe20004800000 */
[----:B------:R-:W-:Y:S01]  /*1ca70*/  IMAD.WIDE R76, R11, 0x2, R76 ;  /* 0x000000020b4c7825 */ /* 0x000fe200078e024c */
[----:B------:R-:W-:Y:S01]  /*1ca80*/  SHF.R.S32.HI R11, RZ, 0x1f, R7 ;  /* 0x0000001fff0b7819 */ /* 0x000fe20000011407 */
[----:B------:R-:W1:Y:S01]  /*1ca90*/  @P2 LDC R85, c[0x0][0xbf0] ;  /* 0x0002fc00ff552b82 */ /* 0x000e620000000800 */
[----:B------:R-:W-:-:S02]  /*1caa0*/  IADD3 R61, P3, R76, 0x4000, RZ ;  /* 0x000040004c3d7810 */ /* 0x000fc40007f7e0ff */
[C---:B------:R-:W-:Y:S02]  /*1cab0*/  IADD3 R73, P5, R76.reuse, 0x1000, RZ ;  /* 0x000010004c497810 */ /* 0x040fe40007fbe0ff */
[----:B------:R-:W-:Y:S02]  /*1cac0*/  IADD3 R69, P4, R76, 0x2000, RZ ;  /* 0x000020004c457810 */ /* 0x000fe40007f9e0ff */
[----:B------:R-:W-:Y:S02]  /*1cad0*/  LOP3.LUT R60, R61, 0x380, RZ, 0xc0, !PT ;  /* 0x000003803d3c7812 */ /* 0x000fe400078ec0ff */
[----:B------:R-:W-:Y:S02]  /*1cae0*/  LOP3.LUT R72, R73, 0x380, RZ, 0xc0, !PT ;  /* 0x0000038049487812 */ /* 0x000fe400078ec0ff */
[----:B------:R-:W-:Y:S02]  /*1caf0*/  LOP3.LUT R68, R69, 0x380, RZ, 0xc0, !PT ;  /* 0x0000038045447812 */ /* 0x000fe400078ec0ff */
[----:B------:R-:W-:-:S02]  /*1cb00*/  SHF.R.U64 R60, R60, 0x3, RZ ;  /* 0x000000033c3c7819 */ /* 0x000fc400000012ff */
[----:B------:R-:W-:Y:S02]  /*1cb10*/  SHF.R.U64 R72, R72, 0x3, RZ ;  /* 0x0000000348487819 */ /* 0x000fe400000012ff */
[----:B------:R-:W-:Y:S02]  /*1cb20*/  SHF.R.U64 R68, R68, 0x3, RZ ;  /* 0x0000000344447819 */ /* 0x000fe400000012ff */
[----:B------:R-:W-:Y:S02]  /*1cb30*/  LOP3.LUT R60, R60, R61, RZ, 0x3c, !PT ;  /* 0x0000003d3c3c7212 */ /* 0x000fe400078e3cff */
[----:B------:R-:W-:Y:S02]  /*1cb40*/  LOP3.LUT R72, R72, R73, RZ, 0x3c, !PT ;  /* 0x0000004948487212 */ /* 0x000fe400078e3cff */
[----:B------:R-:W-:Y:S01]  /*1cb50*/  LOP3.LUT R68, R68, R69, RZ, 0x3c, !PT ;  /* 0x0000004544447212 */ /* 0x000fe200078e3cff */
[----:B------:R-:W-:Y:S01]  /*1cb60*/  IMAD.X R69, RZ, RZ, R77, P4 ;  /* 0x000000ffff457224 */ /* 0x000fe200020e064d */
[----:B------:R-:W-:-:S02]  /*1cb70*/  IADD3.X R61, RZ, R77, RZ, P3, !PT ;  /* 0x0000004dff3d7210 */ /* 0x000fc40001ffe4ff */
[----:B------:R-:W-:Y:S02]  /*1cb80*/  IADD3.X R73, RZ, R77, RZ, P5, !PT ;  /* 0x0000004dff497210 */ /* 0x000fe40002ffe4ff */
[C---:B------:R-:W-:Y:S02]  /*1cb90*/  IADD3 R45, P3, R76.reuse, 0x8000, RZ ;  /* 0x000080004c2d7810 */ /* 0x040fe40007f7e0ff */
[C---:B------:R-:W-:Y:S02]  /*1cba0*/  IADD3 R57, P5, R76.reuse, 0x5000, RZ ;  /* 0x000050004c397810 */ /* 0x040fe40007fbe0ff */
[----:B------:R-:W-:Y:S02]  /*1cbb0*/  IADD3 R53, P4, R76, 0x6000, RZ ;  /* 0x000060004c357810 */ /* 0x000fe40007f9e0ff */
[----:B------:R-:W-:Y:S02]  /*1cbc0*/  LOP3.LUT R44, R45, 0x380, RZ, 0xc0, !PT ;  /* 0x000003802d2c7812 */ /* 0x000fe400078ec0ff */
[----:B------:R-:W-:-:S02]  /*1cbd0*/  LOP3.LUT R56, R57, 0x380, RZ, 0xc0, !PT ;  /* 0x0000038039387812 */ /* 0x000fc400078ec0ff */
[----:B------:R-:W-:Y:S02]  /*1cbe0*/  LOP3.LUT R52, R53, 0x380, RZ, 0xc0, !PT ;  /* 0x0000038035347812 */ /* 0x000fe400078ec0ff */
        /* <DEDUP_REMOVED lines=19> */
[----:B------:R-:W-:Y:S01]  /*1cd20*/  LOP3.LUT R40, R40, R41, RZ, 0x3c, !PT ;  /* 0x0000002928287212 */ /* 0x000fe200078e3cff */
[----:B------:R-:W-:Y:S01]  /*1cd30*/  IMAD.X R41, RZ, RZ, R77, P5 ;  /* 0x000000ffff297224 */ /* 0x000fe200028e064d */
[----:B------:R-:W-:Y:S02]  /*1cd40*/  LOP3.LUT R36, R36, R37, RZ, 0x3c, !PT ;  /* 0x0000002524247212 */ /* 0x000fe400078e3cff */
[----:B------:R-:W-:-:S02]  /*1cd50*/  IADD3.X R29, RZ, R77, RZ, P3, !PT ;  /* 0x0000004dff1d7210 */ /* 0x000fc40001ffe4ff */
[----:B------:R-:W-:Y:S02]  /*1cd60*/  IADD3.X R37, RZ, R77, RZ, P4, !PT ;  /* 0x0000004dff257210 */ /* 0x000fe400027fe4ff */
[----:B------:R-:W-:-:S04]  /*1cd70*/  IADD3 R25, P5, R76, 0xd000, RZ ;  /* 0x0000d0004c197810 */ /* 0x000fc80007fbe0ff */
[----:B------:R-:W-:-:S04]  /*1cd80*/  LOP3.LUT R24, R25, 0x380, RZ, 0xc0, !PT ;  /* 0x0000038019187812 */ /* 0x000fc800078ec0ff */
[----:B------:R-:W-:-:S04]  /*1cd90*/  SHF.R.U64 R24, R24, 0x3, RZ ;  /* 0x0000000318187819 */ /* 0x000fc800000012ff */
[----:B------:R-:W-:Y:S01]  /*1cda0*/  LOP3.LUT R24, R24, R25, RZ, 0x3c, !PT ;  /* 0x0000001918187212 */ /* 0x000fe200078e3cff */
[----:B------:R-:W-:Y:S02]  /*1cdb0*/  IMAD.X R25, RZ, RZ, R77, P5 ;  /* 0x000000ffff197224 */ /* 0x000fe400028e064d */
[----:B------:R-:W-:Y:S02]  /*1cdc0*/  VIADD R89, R18, 0xc0 ;  /* 0x000000c012597836 */ /* 0x000fe40000000000 */
[----:B------:R-:W-:Y:S01]  /*1cdd0*/  IMAD.IADD R87, R235, 0x1, -R18 ;  /* 0x00000001eb577824 */ /* 0x000fe200078e0a12 */
[----:B------:R-:W-:Y:S01]  /*1cde0*/  BSSY B1, `(.L_x_504) ;  /* 0x000009d000017945 */ /* 0x000fe20003800000 */
[----:B--2---:R-:W-:Y:S01]  /*1cdf0*/  SHF.R.S32.HI R81, RZ, 0x1f, R86 ;  /* 0x0000001fff517819 */ /* 0x004fe20000011456 */
[----:B------:R-:W-:-:S04]  /*1ce00*/  IMAD.WIDE.U32 R4, R86, UR4, R78 ;  /* 0x0000000456047c25 */ /* 0x000fc8000f8e004e */
[----:B------:R-:W-:-:S04]  /*1ce10*/  IMAD R6, R81, UR4, RZ ;  /* 0x0000000451067c24 */ /* 0x000fc8000f8e02ff */
[----:B------:R-:W-:Y:S01]  /*1ce20*/  IMAD R9, R86, UR5, R6 ;  /* 0x0000000556097c24 */ /* 0x000fe2000f8e0206 */
[----:B------:R-:W-:Y:S01]  /*1ce30*/  IADD3 R6, -R7, RZ, RZ ;  /* 0x000000ff07067210 */ /* 0x000fe20007ffe1ff */
[----:B------:R-:W-:Y:S02]  /*1ce40*/  ULDC.64 UR4, c[0x0][0xb98] ;  /* 0x0002e60000047ab9 */ /* 0x000fe40000000a00 */
[----:B------:R-:W-:Y:S02]  /*1ce50*/  IMAD.IADD R5, R5, 0x1, R9 ;  /* 0x0000000105057824 */ /* 0x000fe400078e0209 */
[----:B------:R-:W-:Y:S02]  /*1ce60*/  IMAD R9, R3, R6, R13 ;  /* 0x0000000603097224 */ /* 0x000fe400078e020d */
[----:B------:R-:W-:Y:S02]  /*1ce70*/  IMAD R13, R20, UR4, RZ ;  /* 0x00000004140d7c24 */ /* 0x000fe4000f8e02ff */
[----:B------:R-:W-:Y:S01]  /*1ce80*/  IMAD.WIDE.U32 R4, R80, UR4, R4 ;  /* 0x0000000450047c25 */ /* 0x000fe2000f8e0004 */
[----:B------:R-:W-:-:S03]  /*1ce90*/  SHF.R.S32.HI R6, RZ, 0x1f, R9 ;  /* 0x0000001fff067819 */ /* 0x000fc60000011409 */
[----:B------:R-:W-:Y:S01]  /*1cea0*/  IMAD R13, R80, UR5, R13 ;  /* 0x00000005500d7c24 */ /* 0x000fe2000f8e020d */
[----:B------:R-:W-:Y:S01]  /*1ceb0*/  IADD3 R4, P0, R7, R4, RZ ;  /* 0x0000000407047210 */ /* 0x000fe20007f1e0ff */
[----:B------:R-:W-:Y:S02]  /*1cec0*/  ULDC.64 UR4, c[0x0][0xb88] ;  /* 0x0002e20000047ab9 */ /* 0x000fe40000000a00 */
[----:B------:R-:W-:Y:S01]  /*1ced0*/  IMAD R6, R6, UR4, RZ ;  /* 0x0000000406067c24 */ /* 0x000fe2000f8e02ff */
[----:B------:R-:W-:Y:S02]  /*1cee0*/  IADD3.X R5, R11, R5, R13, P0, !PT ;  /* 0x000000050b057210 */ /* 0x000fe400007fe40d */
[----:B------:R-:W-:Y:S01]  /*1cef0*/  LOP3.LUT P0, RZ, R8, 0x3, RZ, 0xc0, !PT ;  /* 0x0000000308ff7812 */ /* 0x000fe2000780c0ff */
[C---:B------:R-:W-:Y:S01]  /*1cf00*/  IMAD R7, R9.reuse, UR5, R6 ;  /* 0x0000000509077c24 */ /* 0x040fe2000f8e0206 */
[C---:B------:R-:W-:Y:S01]  /*1cf10*/  IADD3 R13, P4, R76.reuse, 0xe000, RZ ;  /* 0x0000e0004c0d7810 */ /* 0x040fe20007f9e0ff */
[----:B------:R-:W-:Y:S01]  /*1cf20*/  IMAD.WIDE.U32 R4, R9, UR4, R4 ;  /* 0x0000000409047c25 */ /* 0x000fe2000f8e0004 */
[----:B------:R-:W-:Y:S01]  /*1cf30*/  ULDC.64 UR4, c[0x0][0xb50] ;  /* 0x0002d40000047ab9 */ /* 0x000fe20000000a00 */
[----:B------:R-:W-:-:S02]  /*1cf40*/  LOP3.LUT R9, R76, 0x380, RZ, 0xc0, !PT ;  /* 0x000003804c097812 */ /* 0x000fc400078ec0ff */
[----:B------:R-:W-:Y:S01]  /*1cf50*/  IMAD.IADD R5, R5, 0x1, R7 ;  /* 0x0000000105057824 */ /* 0x000fe200078e0207 */
[----:B------:R-:W-:Y:S02]  /*1cf60*/  LEA R6, P1, R4, UR4, 0x2 ;  /* 0x0000000404067c11 */ /* 0x000fe4000f8210ff */
[----:B------:R-:W-:Y:S02]  /*1cf70*/  IADD3 R7, P3, R76, 0xf000, RZ ;  /* 0x0000f0004c077810 */ /* 0x000fe40007f7e0ff */
[----:B------:R-:W-:Y:S01]  /*1cf80*/  LEA.HI.X R4, R4, UR5, R5, 0x2, P1 ;  /* 0x0000000504047c11 */ /* 0x000fe200088f1405 */
[----:B------:R-:W-:Y:S01]  /*1cf90*/  SHFL.IDX PT, R10, R6, RZ, 0x1c1f ;  /* 0x001c1fff060a7589 */ /* 0x000fe200000e0000 */
[----:B------:R-:W-:Y:S01]  /*1cfa0*/  IADD3 R65, P1, R76, 0x3000, RZ ;  /* 0x000030004c417810 */ /* 0x000fe20007f3e0ff */
[----:B------:R-:W-:Y:S01]  /*1cfb0*/  IMAD R5, R84, 0x80, R12 ;  /* 0x0000008054057824 */ /* 0x000fe200078e020c */
[----:B------:R-:W-:Y:S01]  /*1cfc0*/  LOP3.LUT R12, R13, 0x380, RZ, 0xc0, !PT ;  /* 0x000003800d0c7812 */ /* 0x000fe200078ec0ff */
[----:B------:R-:W2:Y:S01]  /*1cfd0*/  SHFL.IDX PT, R11, R4, RZ, 0x1c1f ;  /* 0x001c1fff040b7589 */ /* 0x000ea200000e0000 */
[----:B------:R-:W-:Y:S01]  /*1cfe0*/  LOP3.LUT R64, R65, 0x380, RZ, 0xc0, !PT ;  /* 0x0000038041407812 */ /* 0x000fe200078ec0ff */
[----:B------:R-:W-:Y:S01]  /*1cff0*/  ULDC.64 UR4, c[0x0][0xaa0] ;  /* 0x0002a80000047ab9 */ /* 0x000fe20000000a00 */
[----:B------:R-:W-:Y:S01]  /*1d000*/  SHF.R.U64 R9, R9, 0x3, RZ ;  /* 0x0000000309097819 */ /* 0x000fe200000012ff */
[----:B------:R-:W-:Y:S01]  /*1d010*/  SHFL.IDX PT, R14, R6, 0x1, 0x1c1f ;  /* 0x003c1f00060e7f89 */ /* 0x000fe200000e0000 */
[----:B------:R-:W-:-:S02]  /*1d020*/  SHF.R.U64 R64, R64, 0x3, RZ ;  /* 0x0000000340407819 */ /* 0x000fc400000012ff */
[----:B------:R-:W-:Y:S01]  /*1d030*/  SHF.R.U64 R12, R12, 0x3, RZ ;  /* 0x000000030c0c7819 */ /* 0x000fe200000012ff */
[----:B------:R3:W4:Y:S01]  /*1d040*/  SHFL.IDX PT, R15, R4, 0x1, 0x1c1f ;  /* 0x003c1f00040f7f89 */ /* 0x00072200000e0000 */
[----:B------:R-:W-:Y:S01]  /*1d050*/  LOP3.LUT R64, R64, R65, RZ, 0x3c, !PT ;  /* 0x0000004140407212 */ /* 0x000fe200078e3cff */
[----:B------:R-:W-:Y:S01]  /*1d060*/  IMAD.X R65, RZ, RZ, R77, P1 ;  /* 0x000000ffff417224 */ /* 0x000fe200008e064d */
[----:B------:R-:W-:Y:S02]  /*1d070*/  IADD3 R49, P1, R76, 0x7000, RZ ;  /* 0x000070004c317810 */ /* 0x000fe40007f3e0ff */
[----:B------:R-:W-:Y:S02]  /*1d080*/  LOP3.LUT R12, R12, R13, RZ, 0x3c, !PT ;  /* 0x0000000d0c0c7212 */ /* 0x000fe400078e3cff */
[----:B------:R-:W-:Y:S02]  /*1d090*/  LOP3.LUT R48, R49, 0x380, RZ, 0xc0, !PT ;  /* 0x0000038031307812 */ /* 0x000fe400078ec0ff */
[----:B---3--:R-:W-:-:S02]  /*1d0a0*/  LOP3.LUT R4, R7, 0x380, RZ, 0xc0, !PT ;  /* 0x0000038007047812 */ /* 0x008fc400078ec0ff */
[----:B------:R-:W-:Y:S02]  /*1d0b0*/  SHF.R.U64 R48, R48, 0x3, RZ ;  /* 0x0000000330307819 */ /* 0x000fe400000012ff */
[----:B------:R-:W-:Y:S02]  /*1d0c0*/  SHF.R.U64 R4, R4, 0x3, RZ ;  /* 0x0000000304047819 */ /* 0x000fe400000012ff */
[----:B------:R-:W-:Y:S02]  /*1d0d0*/  LOP3.LUT R48, R48, R49, RZ, 0x3c, !PT ;  /* 0x0000003130307212 */ /* 0x000fe400078e3cff */
[----:B------:R-:W-:Y:S02]  /*1d0e0*/  IADD3.X R49, RZ, R77, RZ, P1, !PT ;  /* 0x0000004dff317210 */ /* 0x000fe40000ffe4ff */
[----:B------:R-:W-:Y:S02]  /*1d0f0*/  IADD3 R33, P1, R76, 0xb000, RZ ;  /* 0x0000b0004c217810 */ /* 0x000fe40007f3e0ff */
[----:B------:R-:W-:Y:S01]  /*1d100*/  LOP3.LUT R76, R9, R76, RZ, 0x3c, !PT ;  /* 0x0000004c094c7212 */ /* 0x000fe200078e3cff */
[----:B------:R-:W-:Y:S01]  /*1d110*/  IMAD.X R9, RZ, RZ, R77, P3 ;  /* 0x000000ffff097224 */ /* 0x000fe200018e064d */
[----:B------:R-:W-:-:S02]  /*1d120*/  LOP3.LUT R32, R33, 0x380, RZ, 0xc0, !PT ;  /* 0x0000038021207812 */ /* 0x000fc400078ec0ff */
[----:B------:R-:W-:Y:S02]  /*1d130*/  LOP3.LUT R8, R4, R7, RZ, 0x3c, !PT ;  /* 0x0000000704087212 */ /* 0x000fe400078e3cff */
[----:B------:R-:W-:Y:S02]  /*1d140*/  SHF.R.U64 R32, R32, 0x3, RZ ;  /* 0x0000000320207819 */ /* 0x000fe400000012ff */
[----:B------:R-:W-:Y:S02]  /*1d150*/  IADD3.X R13, RZ, R77, RZ, P4, !PT ;  /* 0x0000004dff0d7210 */ /* 0x000fe400027fe4ff */
[----:B------:R-:W-:Y:S01]  /*1d160*/  LOP3.LUT R32, R32, R33, RZ, 0x3c, !PT ;  /* 0x0000002120207212 */ /* 0x000fe200078e3cff */
[----:B------:R-:W-:Y:S01]  /*1d170*/  IMAD.X R33, RZ, RZ, R77, P1 ;  /* 0x000000ffff217224 */ /* 0x000fe200008e064d */
[C---:B------:R-:W-:Y:S01]  /*1d180*/  ISETP.GE.OR P1, PT, R5.reuse, R82, P0 ;  /* 0x000000520500720c */ /* 0x040fe20000726670 */
[----:B------:R-:W-:-:S05]  /*1d190*/  VIADD R5, R5, 0x8 ;  /* 0x0000000805057836 */ /* 0x000fca0000000000 */
[----:B------:R-:W-:-:S07]  /*1d1a0*/  ISETP.GE.OR P0, PT, R5, R82, P0 ;  /* 0x000000520500720c */ /* 0x000fce0000706670 */
[----:B--2---:R2:W-:Y:S06]  /*1d1b0*/  @!P1 ST.E desc[UR42][R10.64], R0 ;  /* 0x000000000a009985 */ /* 0x0045ec000c10192a */
[----:B----4-:R3:W-:Y:S04]  /*1d1c0*/  @!P0 ST.E desc[UR42][R14.64], R2 ;  /* 0x000000020e008985 */ /* 0x0107e8000c10192a */
[----:B------:R4:W5:Y:S01]  /*1d1d0*/  LD.E.128 R4, desc[UR42][R76.64] ;  /* 0x0000002a4c047980 */ /* 0x000962000c101d00 */
[----:B--2---:R-:W-:-:S03]  /*1d1e0*/  LEA.HI R0, R21, R88, RZ, 0x3 ;  /* 0x0000005815007211 */ /* 0x004fc600078f18ff */
[----:B------:R-:W5:Y:S01]  /*1d1f0*/  LD.E.128 R72, desc[UR42][R72.64] ;  /* 0x0000002a48487980 */ /* 0x000f62000c101d00 */
[----:B------:R-:W-:-:S03]  /*1d200*/  LOP3.LUT R0, R0, 0xfffffff8, RZ, 0xc0, !PT ;  /* 0xfffffff800007812 */ /* 0x000fc600078ec0ff */
[----:B------:R-:W5:Y:S01]  /*1d210*/  LD.E.128 R68, desc[UR42][R68.64] ;  /* 0x0000002a44447980 */ /* 0x000f62000c101d00 */
[----:B----4-:R-:W-:Y:S02]  /*1d220*/  IMAD R77, R79, UR4, RZ ;  /* 0x000000044f4d7c24 */ /* 0x010fe4000f8e02ff */
[----:B------:R-:W-:Y:S01]  /*1d230*/  IMAD.IADD R0, R88, 0x1, -R0 ;  /* 0x0000000158007824 */ /* 0x000fe200078e0a00 */
[----:B------:R-:W5:Y:S01]  /*1d240*/  LD.E.128 R64, desc[UR42][R64.64] ;  /* 0x0000002a40407980 */ /* 0x000f62000c101d00 */
[C---:B------:R-:W-:Y:S02]  /*1d250*/  IMAD R21, R78.reuse, UR5, R77 ;  /* 0x000000054e157c24 */ /* 0x040fe4000f8e024d */
[----:B------:R-:W-:Y:S01]  /*1d260*/  IMAD.WIDE.U32 R76, R78, UR4, RZ ;  /* 0x000000044e4c7c25 */ /* 0x000fe2000f8e00ff */
[----:B------:R-:W-:Y:S01]  /*1d270*/  ULDC.64 UR4, c[0x0][0xae8] ;  /* 0x0002ba0000047ab9 */ /* 0x000fe20000000a00 */
[----:B------:R-:W5:Y:S02]  /*1d280*/  LD.E.128 R60, desc[UR42][R60.64] ;  /* 0x0000002a3c3c7980 */ /* 0x000f64000c101d00 */
[----:B------:R-:W-:Y:S01]  /*1d290*/  IMAD R0, R0, 0x20, R23 ;  /* 0x0000002000007824 */ /* 0x000fe200078e0217 */
[----:B------:R-:W-:Y:S01]  /*1d2a0*/  IADD3 R77, R77, R21, RZ ;  /* 0x000000154d4d7210 */ /* 0x000fe20007ffe0ff */
[----:B------:R-:W-:Y:S01]  /*1d2b0*/  IMAD R81, R81, UR4, RZ ;  /* 0x0000000451517c24 */ /* 0x000fe2000f8e02ff */
[----:B------:R-:W5:Y:S01]  /*1d2c0*/  LD.E.128 R56, desc[UR42][R56.64] ;  /* 0x0000002a38387980 */ /* 0x000f62000c101d00 */
[----:B------:R-:W-:-:S02]  /*1d2d0*/  IMAD R78, R84, 0x80, R0 ;  /* 0x00000080544e7824 */ /* 0x000fc400078e0200 */
[C---:B------:R-:W-:Y:S01]  /*1d2e0*/  IMAD R81, R86.reuse, UR5, R81 ;  /* 0x0000000556517c24 */ /* 0x040fe2000f8e0251 */
[----:B------:R-:W5:Y:S01]  /*1d2f0*/  LD.E.128 R52, desc[UR42][R52.64] ;  /* 0x0000002a34347980 */ /* 0x000f62000c101d00 */
[----:B------:R-:W-:Y:S01]  /*1d300*/  IMAD.WIDE.U32 R76, R86, UR4, R76 ;  /* 0x00000004564c7c25 */ /* 0x000fe2000f8e004c */
[----:B------:R-:W-:Y:S02]  /*1d310*/  ULDC.64 UR4, c[0x0][0xaf0] ;  /* 0x0002bc0000047ab9 */ /* 0x000fe40000000a00 */
[----:B------:R-:W5:Y:S01]  /*1d320*/  LD.E.128 R48, desc[UR42][R48.64] ;  /* 0x0000002a30307980 */ /* 0x000f62000c101d00 */
[----:B0-----:R-:W-:Y:S01]  /*1d330*/  @P2 IMAD.HI.U32 R0, R78, R83, RZ ;  /* 0x000000534e002227 */ /* 0x001fe200078e00ff */
[----:B------:R-:W-:Y:S02]  /*1d340*/  IADD3 R77, R77, R81, RZ ;  /* 0x000000514d4d7210 */ /* 0x000fe40007ffe0ff */
[----:B------:R-:W5:Y:S01]  /*1d350*/  LD.E.128 R44, desc[UR42][R44.64] ;  /* 0x0000002a2c2c7980 */ /* 0x000f62000c101d00 */
[----:B------:R-:W-:Y:S01]  /*1d360*/  IMAD.MOV.U32 R21, RZ, RZ, R78 ;  /* 0x000000ffff157224 */ /* 0x000fe200078e004e */
[----:B-1----:R-:W-:Y:S01]  /*1d370*/  @P2 SHF.R.U32.HI R21, RZ, R85, R0 ;  /* 0x00000055ff152219 */ /* 0x002fe20000011600 */
[----:B------:R-:W-:Y:S01]  /*1d380*/  IMAD R79, R20, UR4, RZ ;  /* 0x00000004144f7c24 */ /* 0x000fe2000f8e02ff */
[----:B------:R-:W5:Y:S02]  /*1d390*/  LD.E.128 R40, desc[UR42][R40.64] ;  /* 0x0000002a28287980 */ /* 0x000f64000c101d00 */
[----:B------:R-:W-:Y:S01]  /*1d3a0*/  SHF.R.S32.HI R0, RZ, 0x1f, R21 ;  /* 0x0000001fff007819 */ /* 0x000fe20000011415 */
[C---:B------:R-:W-:Y:S01]  /*1d3b0*/  IMAD R79, R80.reuse, UR5, R79 ;  /* 0x00000005504f7c24 */ /* 0x040fe2000f8e024f */
[----:B------:R-:W5:Y:S01]  /*1d3c0*/  LD.E.128 R36, desc[UR42][R36.64] ;  /* 0x0000002a24247980 */ /* 0x000f62000c101d00 */
[----:B------:R-:W-:Y:S01]  /*1d3d0*/  IMAD.WIDE.U32 R80, R80, UR4, R76 ;  /* 0x0000000450507c25 */ /* 0x000fe2000f8e004c */
[----:B------:R-:W-:-:S02]  /*1d3e0*/  ULDC.64 UR4, c[0x0][0xae0] ;  /* 0x0002b80000047ab9 */ /* 0x000fc40000000a00 */
[----:B------:R-:W5:Y:S01]  /*1d3f0*/  LD.E.128 R32, desc[UR42][R32.64] ;  /* 0x0000002a20207980 */ /* 0x000f62000c101d00 */
[----:B---3--:R-:W-:Y:S01]  /*1d400*/  IMAD.MOV R2, RZ, RZ, -R21 ;  /* 0x000000ffff027224 */ /* 0x008fe200078e0a15 */
[----:B------:R-:W-:Y:S01]  /*1d410*/  IADD3 R81, R81, R79, RZ ;  /* 0x0000004f51517210 */ /* 0x000fe20007ffe0ff */
[----:B------:R-:W-:Y:S01]  /*1d420*/  IMAD R0, R0, UR4, RZ ;  /* 0x0000000400007c24 */ /* 0x000fe2000f8e02ff */
[----:B------:R-:W5:Y:S01]  /*1d430*/  LD.E.128 R28, desc[UR42][R28.64] ;  /* 0x0000002a1c1c7980 */ /* 0x000f62000c101d00 */
[----:B------:R-:W-:Y:S02]  /*1d440*/  IMAD R77, R3, R2, R78 ;  /* 0x00000002034d7224 */ /* 0x000fe400078e024e */
[C---:B------:R-:W-:Y:S01]  /*1d450*/  IMAD R79, R21.reuse, UR5, R0 ;  /* 0x00000005154f7c24 */ /* 0x040fe2000f8e0200 */
[----:B------:R-:W5:Y:S01]  /*1d460*/  LD.E.128 R24, desc[UR42][R24.64] ;  /* 0x0000002a18187980 */ /* 0x000f62000c101d00 */
[----:B------:R-:W-:Y:S01]  /*1d470*/  IMAD.WIDE.U32 R2, R21, UR4, R80 ;  /* 0x0000000415027c25 */ /* 0x000fe2000f8e0050 */
[----:B------:R-:W-:Y:S01]  /*1d480*/  SHF.R.S32.HI R0, RZ, 0x1f, R77 ;  /* 0x0000001fff007819 */ /* 0x000fe2000001144d */
[----:B------:R-:W-:Y:S01]  /*1d490*/  ULDC.64 UR4, c[0x0][0xad8] ;  /* 0x0002b60000047ab9 */ /* 0x000fe20000000a00 */
[----:B------:R-:W5:Y:S01]  /*1d4a0*/  LD.E.128 R12, desc[UR42][R12.64] ;  /* 0x0000002a0c0c7980 */ /* 0x000f62000c101d00 */
[----:B------:R-:W-:-:S02]  /*1d4b0*/  IMAD.IADD R3, R3, 0x1, R79 ;  /* 0x0000000103037824 */ /* 0x000fc400078e024f */
[----:B------:R-:W-:Y:S01]  /*1d4c0*/  IMAD R0, R0, UR4, RZ ;  /* 0x0000000400007c24 */ /* 0x000fe2000f8e02ff */
[----:B------:R-:W5:Y:S01]  /*1d4d0*/  LD.E.128 R8, desc[UR42][R8.64] ;  /* 0x0000002a08087980 */ /* 0x000f62000c101d00 */
[C---:B------:R-:W-:Y:S01]  /*1d4e0*/  IMAD.WIDE.U32 R2, R77.reuse, UR4, R2 ;  /* 0x000000044d027c25 */ /* 0x040fe2000f8e0002 */
[----:B------:R-:W-:Y:S01]  /*1d4f0*/  SHF.R.S32.HI R85, RZ, 0x1f, R18 ;  /* 0x0000001fff557819 */ /* 0x000fe20000011412 */
[----:B------:R-:W-:Y:S01]  /*1d500*/  @!PT LDS RZ, [RZ] ;  /* 0x00000000fffff984 */ /* 0x000fe20000000800 */
[----:B------:R-:W-:Y:S01]  /*1d510*/  @!PT LDS RZ, [RZ] ;  /* 0x00000000fffff984 */ /* 0x000fe20000000800 */
[----:B------:R-:W-:Y:S01]  /*1d520*/  @!PT LDS RZ, [RZ] ;  /* 0x00000000fffff984 */ /* 0x000fe20000000800 */
[----:B------:R-:W-:Y:S01]  /*1d530*/  @!PT LDS RZ, [RZ] ;  /* 0x00000000fffff984 */ /* 0x000fe20000000800 */
[----:B------:R0:W-:Y:S06]  /*1d540*/  MEMBAR.ALL.CTA ;  /* 0x0000000000007992 */ /* 0x0001ec0000008000 */
[----:B0-----:R-:W0:Y:S01]  /*1d550*/  FENCE.VIEW.ASYNC.S ;  /* 0x00000000000073c6 */ /* 0x001e220000000000 */
[----:B------:R-:W-:Y:S01]  /*1d560*/  IMAD R79, R77, UR5, R0 ;  /* 0x000000054d4f7c24 */ /* 0x000fe2000f8e0200 */
[----:B------:R-:W-:Y:S01]  /*1d570*/  ULDC.64 UR4, c[0x0][0xa80] ;  /* 0x0002a00000047ab9 */ /* 0x000fe20000000a00 */
[----:B------:R-:W-:Y:S01]  /*1d580*/  IMAD R83, R84, 0x80, R23 ;  /* 0x0000008054537824 */ /* 0x000fe200078e0217 */
[----:B------:R-:W-:-:S02]  /*1d590*/  LEA R80, P2, R2, UR4, 0x1 ;  /* 0x0000000402507c11 */ /* 0x000fc4000f8408ff */
[----:B------:R-:W-:Y:S01]  /*1d5a0*/  IADD3 R3, R3, R79, RZ ;  /* 0x0000004f03037210 */ /* 0x000fe20007ffe0ff */
[C---:B------:R-:W-:Y:S01]  /*1d5b0*/  VIADD R21, R83.reuse, 0x20 ;  /* 0x0000002053157836 */ /* 0x040fe20000000000 */
[----:B------:R-:W-:Y:S01]  /*1d5c0*/  IADD3 R0, R22, 0x38820, RZ ;  /* 0x0003882016007810 */ /* 0x000fe20007ffe0ff */
[C---:B------:R-:W-:Y:S01]  /*1d5d0*/  VIADD R77, R83.reuse, 0x40 ;  /* 0x00000040534d7836 */ /* 0x040fe20000000000 */
[----:B------:R-:W-:Y:S01]  /*1d5e0*/  LEA.HI.X R81, R2, UR5, R3, 0x1, P2 ;  /* 0x0000000502517c11 */ /* 0x000fe200090f0c03 */
[----:B0-----:R0:W1:Y:S01]  /*1d5f0*/  SHFL.IDX PT, R78, R80, RZ, 0x181f ;  /* 0x00181fff504e7589 */ /* 0x00106200000e0000 */
[-C--:B------:R-:W-:Y:S02]  /*1d600*/  ISETP.GE.AND P2, PT, R83, R82.reuse, PT ;  /* 0x000000525300720c */ /* 0x080fe40003f46270 */
[----:B------:R-:W-:Y:S02]  /*1d610*/  PRMT R0, RZ, 0x654, R0 ;  /* 0x00000654ff007816 */ /* 0x000fe40000000000 */
[----:B------:R-:W-:-:S02]  /*1d620*/  ISETP.GE.AND P1, PT, R21, R82, PT ;  /* 0x000000521500720c */ /* 0x000fc40003f26270 */
[----:B------:R-:W-:Y:S02]  /*1d630*/  ISETP.GE.AND P0, PT, R77, R82, PT ;  /* 0x000000524d00720c */ /* 0x000fe40003f06270 */
[----:B------:R-:W-:Y:S02]  /*1d640*/  SHF.R.S32.HI R88, RZ, 0x1f, R233 ;  /* 0x0000001fff587819 */ /* 0x000fe400000114e9 */
[----:B------:R-:W-:Y:S01]  /*1d650*/  SHF.R.S32.HI R84, RZ, 0x1f, R89 ;  /* 0x0000001fff547819 */ /* 0x000fe20000011459 */
[----:B------:R2:W-:Y:S01]  /*1d660*/  SYNCS.ARRIVE.TRANS64.RED.A1T0 RZ, [R0+URZ], RZ ;  /* 0x000000ff00ff79a7 */ /* 0x0005e2000810043f */
[----:B------:R-:W-:Y:S01]  /*1d670*/  SHF.R.S32.HI R86, RZ, 0x1f, R87 ;  /* 0x0000001fff567819 */ /* 0x000fe20000011457 */
[----:B--2---:R0:W2:Y:S01]  /*1d680*/  SHFL.IDX PT, R0, R81, RZ, 0x181f ;  /* 0x00181fff51007589 */ /* 0x0040a200000e0000 */
[----:B------:R-:W-:Y:S05]  /*1d690*/  @P2 BRA `(.L_x_505) ;  /* 0x0000000000442947 */ /* 0x000fea0003800000 */
[----:B------:R-:W-:Y:S02]  /*1d6a0*/  ULDC UR4, c[0x0][0xac8] ;  /* 0x0002b20000047ab9 */ /* 0x000fe40000000800 */
[----:B------:R-:W-:Y:S02]  /*1d6b0*/  ISETP.GE.AND P2, PT, R18, UR4, PT ;  /* 0x0000000412007c0c */ /* 0x000fe4000bf46270 */
[----:B------:R-:W-:Y:S02]  /*1d6c0*/  ISETP.GE.AND P3, PT, R233, UR4, PT ;  /* 0x00000004e9007c0c */ /* 0x000fe4000bf66270 */
[----:B------:R-:W-:-:S09]  /*1d6d0*/  ISETP.GE.AND P4, PT, R87, UR4, PT ;  /* 0x0000000457007c0c */ /* 0x000fd2000bf86270 */
[----:B-1----:R-:W-:-:S04]  /*1d6e0*/  @!P2 LEA R2, P5, R18, R78, 0x1 ;  /* 0x0000004e1202a211 */ /* 0x002fc800078a08ff */
[----:B--2---:R-:W-:Y:S02]  /*1d6f0*/  @!P2 LEA.HI.X R3, R18, R0, R85, 0x1, P5 ;  /* 0x000000001203a211 */ /* 0x004fe400028f0c55 */
[----:B------:R-:W-:-:S03]  /*1d700*/  ISETP.GE.AND P5, PT, R89, UR4, PT ;  /* 0x0000000459007c0c */ /* 0x000fc6000bfa6270 */
[----:B-----5:R3:W-:Y:S01]  /*1d710*/  @!P2 ST.E.128 desc[UR42][R2.64], R4 ;  /* 0x000000040200a985 */ /* 0x0207e2000c101d2a */
[----:B------:R-:W-:-:S04]  /*1d720*/  @!P3 LEA R20, P2, R233, R78, 0x1 ;  /* 0x0000004ee914b211 */ /* 0x000fc800078408ff */
        /* <DEDUP_REMOVED lines=8> */
.L_x_505:
[----:B------:R-:W-:Y:S05]  /*1d7b0*/  BSYNC B1 ;  /* 0x0000000000017941 */ /* 0x000fea0003800000 */
.L_x_504:
[----:B--2---:R2:W4:Y:S01]  /*1d7c0*/  SHFL.IDX PT, R0, R81, 0x1, 0x181f ;  /* 0x00381f0051007f89 */ /* 0x00452200000e0000 */
[----:B------:R-:W-:Y:S03]  /*1d7d0*/  BSSY B1, `(.L_x_506) ;  /* 0x0000014000017945 */ /* 0x000fe60003800000 */
[----:B---3--:R2:W3:Y:S01]  /*1d7e0*/  SHFL.IDX PT, R20, R80, 0x1, 0x181f ;  /* 0x00381f0050147f89 */ /* 0x0084e200000e0000 */
[----:B------:R-:W-:Y:S05]  /*1d7f0*/  @P1 BRA `(.L_x_507) ;  /* 0x0000000000441947 */ /* 0x000fea0003800000 */
[----:B------:R-:W-:Y:S02]  /*1d800*/  ULDC UR4, c[0x0][0xac8] ;  /* 0x0002b20000047ab9 */ /* 0x000fe40000000800 */
[----:B------:R-:W-:Y:S02]  /*1d810*/  ISETP.GE.AND P4, PT, R18, UR4, PT ;  /* 0x0000000412007c0c */ /* 0x000fe4000bf86270 */
[----:B------:R-:W-:Y:S02]  /*1d820*/  ISETP.GE.AND P3, PT, R233, UR4, PT ;  /* 0x00000004e9007c0c */ /* 0x000fe4000bf66270 */
[----:B------:R-:W-:Y:S02]  /*1d830*/  ISETP.GE.AND P2, PT, R87, UR4, PT ;  /* 0x0000000457007c0c */ /* 0x000fe4000bf46270 */
[----:B------:R-:W-:-:S07]  /*1d840*/  ISETP.GE.AND P1, PT, R89, UR4, PT ;  /* 0x0000000459007c0c */ /* 0x000fce000bf26270 */
[----:B---3--:R-:W-:-:S04]  /*1d850*/  @!P4 LEA R2, P5, R18, R20, 0x1 ;  /* 0x000000141202c211 */ /* 0x008fc800078a08ff */
[----:B----4-:R-:W-:Y:S02]  /*1d860*/  @!P4 LEA.HI.X R3, R18, R0, R85, 0x1, P5 ;  /* 0x000000001203c211 */ /* 0x010fe400028f0c55 */
[----:B-----5:R-:W-:-:S03]  /*1d870*/  @!P3 LEA R4, P5, R233, R20, 0x1 ;  /* 0x00000014e904b211 */ /* 0x020fc600078a08ff */
[----:B------:R3:W-:Y:S01]  /*1d880*/  @!P4 ST.E.128 desc[UR42][R2.64], R72 ;  /* 0x000000480200c985 */ /* 0x0007e2000c101d2a */
        /* <DEDUP_REMOVED lines=8> */
.L_x_507:
[----:B------:R-:W-:Y:S05]  /*1d910*/  BSYNC B1 ;  /* 0x0000000000017941 */ /* 0x000fea0003800000 */
.L_x_506:
[----:B----4-:R4:W0:Y:S01]  /*1d920*/  SHFL.IDX PT, R0, R81, 0x2, 0x181f ;  /* 0x00581f0051007f89 */ /* 0x01082200000e0000 */
        /* <DEDUP_REMOVED lines=8> */
[CC--:B---3--:R-:W-:Y:S02]  /*1d9b0*/  @!P3 LEA R2, P5, R18.reuse, R20.reuse, 0x1 ;  /* 0x000000141202b211 */ /* 0x0c8fe400078a08ff */
[----:B-----5:R-:W-:Y:S02]  /*1d9c0*/  @!P2 LEA R4, P4, R233, R20, 0x1 ;  /* 0x00000014e904a211 */ /* 0x020fe400078808ff */
[----:B0-----:R-:W-:Y:S02]  /*1d9d0*/  @!P3 LEA.HI.X R3, R18, R0, R85, 0x1, P5 ;  /* 0x000000001203b211 */ /* 0x001fe400028f0c55 */
        /* <DEDUP_REMOVED lines=9> */
.L_x_509:
[----:B------:R-:W-:Y:S05]  /*1da70*/  BSYNC B1 ;  /* 0x0000000000017941 */ /* 0x000fea0003800000 */
.L_x_508:
[----:B0-----:R-:W-:Y:S01]  /*1da80*/  IADD3 R3, R83, 0x60, RZ ;  /* 0x0000006053037810 */ /* 0x001fe20007ffe0ff */
[----:B--2-4-:R-:W0:Y:S03]  /*1da90*/  SHFL.IDX PT, R81, R81, 0x3, 0x181f ;  /* 0x00781f0051517f89 */ /* 0x014e2600000e0000 */
[----:B------:R-:W-:Y:S01]  /*1daa0*/  ISETP.GE.AND P0, PT, R3, R82, PT ;  /* 0x000000520300720c */ /* 0x000fe20003f06270 */
[----:B------:R-:W2:-:S12]  /*1dab0*/  SHFL.IDX PT, R80, R80, 0x3, 0x181f ;  /* 0x00781f0050507f89 */ /* 0x000e9800000e0000 */
[----:B------:R-:W-:Y:S05]  /*1dac0*/  @P0 BRA `(.L_x_510) ;  /* 0x0000000c00e00947 */ /* 0x000fea0003800000 */
[----:B------:R-:W-:Y:S02]  /*1dad0*/  ULDC UR4, c[0x0][0xac8] ;  /* 0x0002b20000047ab9 */ /* 0x000fe40000000800 */
[----:B------:R-:W-:Y:S02]  /*1dae0*/  ISETP.GE.AND P3, PT, R18, UR4, PT ;  /* 0x0000000412007c0c */ /* 0x000fe4000bf66270 */
[----:B------:R-:W-:Y:S02]  /*1daf0*/  ISETP.GE.AND P4, PT, R233, UR4, PT ;  /* 0x00000004e9007c0c */ /* 0x000fe4000bf86270 */
[----:B------:R-:W-:-:S09]  /*1db00*/  ISETP.GE.AND P5, PT, R87, UR4, PT ;  /* 0x0000000457007c0c */ /* 0x000fd2000bfa6270 */
[CC--:B--2---:R-:W-:Y:S02]  /*1db10*/  @!P3 LEA R2, P0, R18.reuse, R80.reuse, 0x1 ;  /* 0x000000501202b211 */ /* 0x0c4fe400078008ff */
[-C--:B-----5:R-:W-:Y:S02]  /*1db20*/  @!P4 LEA R4, P1, R233, R80.reuse, 0x1 ;  /* 0x00000050e904c211 */ /* 0x0a0fe400078208ff */
[----:B------:R-:W-:Y:S02]  /*1db30*/  @!P5 LEA R6, P2, R87, R80, 0x1 ;  /* 0x000000505706d211 */ /* 0x000fe400078408ff */
[-C--:B0-----:R-:W-:Y:S02]  /*1db40*/  @!P3 LEA.HI.X R3, R18, R81.reuse, R85, 0x1, P0 ;  /* 0x000000511203b211 */ /* 0x081fe400000f0c55 */
[-C--:B------:R-:W-:Y:S02]  /*1db50*/  @!P4 LEA.HI.X R5, R233, R81.reuse, R88, 0x1, P1 ;  /* 0x00000051e905c211 */ /* 0x080fe400008f0c58 */
[----:B------:R-:W-:Y:S01]  /*1db60*/  @!P5 LEA.HI.X R7, R87, R81, R86, 0x1, P2 ;  /* 0x000000515707d211 */ /* 0x000fe200010f0c56 */
[----:B------:R4:W-:Y:S01]  /*1db70*/  @!P3 ST.E.128 desc[UR42][R2.64], R64 ;  /* 0x000000400200b985 */ /* 0x0009e2000c101d2a */
[----:B------:R-:W-:-:S03]  /*1db80*/  ISETP.GE.AND P0, PT, R89, UR4, PT ;  /* 0x0000000459007c0c */ /* 0x000fc6000bf06270 */
[----:B------:R4:W-:Y:S04]  /*1db90*/  @!P4 ST.E.128 desc[UR42][R4.64], R48 ;  /* 0x000000300400c985 */ /* 0x0009e8000c101d2a */
[----:B------:R4:W-:Y:S06]  /*1dba0*/  @!P5 ST.E.128 desc[UR42][R6.64], R32 ;  /* 0x000000200600d985 */ /* 0x0009ec000c101d2a */
[----:B------:R-:W-:Y:S05]  /*1dbb0*/  @P0 BRA `(.L_x_510) ;  /* 0x0000000c00a40947 */ /* 0x000fea0003800000 */
[----:B----4-:R-:W-:-:S04]  /*1dbc0*/  LEA R2, P0, R89, R80, 0x1 ;  /* 0x0000005059027211 */ /* 0x010fc800078008ff */
[----:B------:R-:W-:-:S05]  /*1dbd0*/  LEA.HI.X R3, R89, R81, R84, 0x1, P0 ;  /* 0x0000005159037211 */ /* 0x000fca00000f0c54 */
[----:B------:R0:W-:Y:S01]  /*1dbe0*/  ST.E.128 desc[UR42][R2.64], R8 ;  /* 0x0000000802007985 */ /* 0x0001e2000c101d2a */
[----:B------:R-:W-:Y:S05]  /*1dbf0*/  BRA `(.L_x_510) ;  /* 0x0000000c00947947 */ /* 0x000fea0003800000 */
.L_x_501:
[----:B------:R-:W2:Y:S01]  /*1dc00*/  LDL R11, [R1+0x20] ;  /* 0x00002000010b7983 */ /* 0x000ea20000100800 */
[----:B------:R-:W-:-:S03]  /*1dc10*/  ULDC.64 UR4, c[0x0][0xc00] ;  /* 0x0003000000047ab9 */ /* 0x000fc60000000a00 */
[----:B------:R-:W3:Y:S01]  /*1dc20*/  LDL R9, [R1+0x40] ;  /* 0x0000400001097983 */ /* 0x000ee20000100800 */
[----:B------:R-:W-:Y:S01]  /*1dc30*/  ISETP.NE.U32.AND P0, PT, RZ, UR4, PT ;  /* 0x00000004ff007c0c */ /* 0x000fe2000bf05070 */
[----:B------:R-:W-:Y:S01]  /*1dc40*/  IMAD.MOV.U32 R0, RZ, RZ, RZ ;  /* 0x000000ffff007224 */ /* 0x000fe200078e00ff */
[----:B------:R-:W1:Y:S02]  /*1dc50*/  LDC R25, c[0x0][0xbe8] ;  /* 0x0002fa00ff197b82 */ /* 0x000e640000000800 */
[----:B------:R-:W-:Y:S01]  /*1dc60*/  ISETP.NE.AND.EX P0, PT, RZ, UR5, PT, P0 ;  /* 0x00000005ff007c0c */ /* 0x000fe2000bf05300 */
[C---:B--2---:R-:W-:Y:S01]  /*1dc70*/  IMAD.SHL.U32 R4, R11.reuse, 0x4, RZ ;  /* 0x000000040b047824 */ /* 0x044fe200078e00ff */
[----:B---3--:R-:W-:-:S04]  /*1dc80*/  SHF.L.U64.HI R5, R11, 0x2, R9 ;  /* 0x000000020b057819 */ /* 0x008fc80000010209 */
[----:B------:R-:W-:-:S04]  /*1dc90*/  IADD3 R2, P1, R4, UR4, RZ ;  /* 0x0000000404027c10 */ /* 0x000fc8000ff3e0ff */
[----:B------:R-:W-:Y:S01]  /*1dca0*/  IADD3.X R3, R5, UR5, RZ, P1, !PT ;  /* 0x0000000505037c10 */ /* 0x000fe20008ffe4ff */
[----:B------:R-:W-:Y:S02]  /*1dcb0*/  ULDC.64 UR4, c[0x0][0xc08] ;  /* 0x0003020000047ab9 */ /* 0x000fe40000000a00 */
[----:B------:R-:W-:Y:S02]  /*1dcc0*/  ISETP.NE.U32.AND P1, PT, RZ, UR4, PT ;  /* 0x00000004ff007c0c */ /* 0x000fe4000bf25070 */
[----:B------:R2:W5:Y:S02]  /*1dcd0*/  @P0 LDG.E R0, desc[UR42][R2.64] ;  /* 0x0000002a02000981 */ /* 0x000564000c1e1900 */
[----:B------:R-:W-:Y:S01]  /*1dce0*/  ISETP.NE.AND.EX P1, PT, RZ, UR5, PT, P1 ;  /* 0x00000005ff007c0c */ /* 0x000fe2000bf25310 */
[----:B------:R-:W3:-:S12]  /*1dcf0*/  S2R R8, SR_TID.X ;  /* 0x0000000000087919 */ /* 0x000ed80000002100 */
[----:B------:R-:W-:Y:S01]  /*1dd00*/  @P1 IADD3 R4, P2, R4, UR4, RZ ;  /* 0x0000000404041c10 */ /* 0x000fe2000ff5e0ff */
[----:B------:R-:W-:Y:S02]  /*1dd10*/  ULDC UR4, c[0x0][0xa88] ;  /* 0x0002a20000047ab9 */ /* 0x000fe40000000800 */
[----:B------:R-:W-:Y:S02]  /*1dd20*/  MOV R6, UR4 ;  /* 0x0000000400067c02 */ /* 0x000fe40008000f00 */
[----:B------:R-:W-:-:S05]  /*1dd30*/  @P1 IADD3.X R5, R5, UR5, RZ, P2, !PT ;  /* 0x0000000505051c10 */ /* 0x000fca00097fe4ff */
[----:B------:R2:W5:Y:S01]  /*1dd40*/  @P1 LDG.E R6, desc[UR42][R4.64] ;  /* 0x0000002a04061981 */ /* 0x000562000c1e1900 */
[----:B-1----:R-:W-:Y:S01]  /*1dd50*/  ISETP.NE.AND P2, PT, R25, 0x1, PT ;  /* 0x000000011900780c */ /* 0x002fe20003f45270 */
[----:B---3--:R-:W-:-:S12]  /*1dd60*/  VIADD R26, R8, 0xffffff80 ;  /* 0xffffff80081a7836 */ /* 0x008fd80000000000 */
[----:B------:R-:W1:Y:S01]  /*1dd70*/  @P2 LDC R27, c[0x0][0xbec] ;  /* 0x0002fb00ff1b2b82 */ /* 0x000e620000000800 */
[----:B------:R-:W-:Y:S02]  /*1dd80*/  SHF.R.S32.HI R7, RZ, 0x1f, R26 ;  /* 0x0000001fff077819 */ /* 0x000fe4000001141a */
[----:B------:R-:W-:Y:S02]  /*1dd90*/  ISETP.GE.AND P3, PT, R26, 0x80, PT ;  /* 0x000000801a00780c */ /* 0x000fe40003f66270 */
[----:B------:R-:W-:Y:S01]  /*1dda0*/  LEA.HI R7, R7, R26, RZ, 0x3 ;  /* 0x0000001a07077211 */ /* 0x000fe200078f18ff */
[----:B--2---:R-:W-:Y:S10]  /*1ddb0*/  @P1 BRA `(.L_x_511) ;  /* 0x0000000000101947 */ /* 0x004ff40003800000 */
[----:B------:R-:W-:Y:S05]  /*1ddc0*/  @!P0 BRA `(.L_x_511) ;  /* 0x00000000000c8947 */ /* 0x000fea0003800000 */
[----:B------:R-:W2:Y:S04]  /*1ddd0*/  LDG.E R5, desc[UR42][R2.64] ;  /* 0x0000002a02057981 */ /* 0x000ea8000c1e1900 */
[----:B-----5:R-:W2:Y:S02]  /*1dde0*/  LDG.E R6, desc[UR42][R2.64+0x4] ;  /* 0x0000042a02067981 */ /* 0x020ea4000c1e1900 */
[----:B--2---:R-:W-:-:S07]  /*1ddf0*/  IMAD.IADD R6, R6, 0x1, -R5 ;  /* 0x0000000106067824 */ /* 0x004fce00078e0a05 */
.L_x_511:
[----:B------:R-:W2:Y:S04]  /*1de00*/  LDL R24, [R1+0x3c] ;  /* 0x00003c0001187983 */ /* 0x000ea80000100800 */
[----:B------:R3:W5:Y:S01]  /*1de10*/  LDL R20, [R1+0x50] ;  /* 0x0000500001147983 */ /* 0x0007620000100800 */
[----:B------:R-:W-:Y:S01]  /*1de20*/  BSSY B1, `(.L_x_512) ;  /* 0x000002e000017945 */ /* 0x000fe20003800000 */
[----:B------:R-:W-:Y:S02]  /*1de30*/  SEL R13, R11, RZ, !P0 ;  /* 0x000000ff0b0d7207 */ /* 0x000fe40004000000 */
[----:B------:R-:W-:Y:S02]  /*1de40*/  LOP3.LUT R14, R7, 0xfffffff8, RZ, 0xc0, !PT ;  /* 0xfffffff8070e7812 */ /* 0x000fe400078ec0ff */
[----:B------:R-:W-:-:S02]  /*1de50*/  SEL R12, R9, RZ, !P0 ;  /* 0x000000ff090c7207 */ /* 0x000fc40004000000 */
[----:B-----5:R-:W-:Y:S02]  /*1de60*/  SHF.R.S32.HI R11, RZ, 0x1f, R0 ;  /* 0x0000001fff0b7819 */ /* 0x020fe40000011400 */
[----:B--2---:R-:W-:Y:S01]  /*1de70*/  SHF.R.S32.HI R10, RZ, 0x1f, R24 ;  /* 0x0000001fff0a7819 */ /* 0x004fe20000011418 */
[----:B---3--:R-:W-:Y:S06]  /*1de80*/  @P3 BRA `(.L_x_513) ;  /* 0x00000000009c3947 */ /* 0x008fec0003800000 */
[----:B------:R-:W2:Y:S01]  /*1de90*/  LDC R9, c[0x0][0xbe8] ;  /* 0x0002fa00ff097b82 */ /* 0x000ea20000000800 */
[----:B------:R-:W-:-:S05]  /*1dea0*/  LEA R2, R20, R8, 0x7 ;  /* 0x0000000814027211 */ /* 0x000fca00078e38ff */
[----:B------:R-:W-:Y:S02]  /*1deb0*/  VIADD R8, R2, 0xffffff80 ;  /* 0xffffff8002087836 */ /* 0x000fe40000000000 */
[----:B--2---:R-:W-:-:S05]  /*1dec0*/  IMAD R3, R6, R9, RZ ;  /* 0x0000000906037224 */ /* 0x004fca00078e02ff */
[----:B------:R-:W-:-:S13]  /*1ded0*/  ISETP.GE.AND P0, PT, R8, R3, PT ;  /* 0x000000030800720c */ /* 0x000fda0003f06270 */
[----:B------:R-:W-:Y:S05]  /*1dee0*/  @P0 BRA `(.L_x_513) ;  /* 0x0000000000840947 */ /* 0x000fea0003800000 */
[----:B------:R-:W-:Y:S01]  /*1def0*/  ISETP.NE.AND P0, PT, R9, 0x1, PT ;  /* 0x000000010900780c */ /* 0x000fe20003f05270 */
[----:B------:R-:W-:Y:S01]  /*1df00*/  ULDC.64 UR4, c[0x0][0xb90] ;  /* 0x0002e40000047ab9 */ /* 0x000fe20000000a00 */
[----:B------:R-:W-:Y:S01]  /*1df10*/  MOV R2, R0 ;  /* 0x0000000000027202 */ /* 0x000fe20000000f00 */
[----:B------:R-:W-:Y:S02]  /*1df20*/  IMAD R7, R10, UR4, RZ ;  /* 0x000000040a077c24 */ /* 0x000fe4000f8e02ff */
[----:B------:R-:W-:Y:S02]  /*1df30*/  IMAD.MOV.U32 R3, RZ, RZ, R11 ;  /* 0x000000ffff037224 */ /* 0x000fe400078e000b */
[----:B------:R-:W-:Y:S02]  /*1df40*/  IMAD.MOV.U32 R5, RZ, RZ, R8 ;  /* 0x000000ffff057224 */ /* 0x000fe400078e0008 */
[----:B------:R-:W-:-:S04]  /*1df50*/  IMAD.WIDE.U32 R2, R24, UR4, R2 ;  /* 0x0000000418027c25 */ /* 0x000fc8000f8e0002 */
[----:B------:R-:W2:Y:S01]  /*1df60*/  @P0 LDC R15, c[0x0][0xbec] ;  /* 0x0002fb00ff0f0b82 */ /* 0x000ea20000000800 */
[----:B------:R-:W-:Y:S01]  /*1df70*/  IMAD R7, R24, UR5, R7 ;  /* 0x0000000518077c24 */ /* 0x000fe2000f8e0207 */
[----:B------:R-:W-:-:S03]  /*1df80*/  ULDC.64 UR4, c[0x0][0xb98] ;  /* 0x0002e60000047ab9 */ /* 0x000fc60000000a00 */
[----:B------:R-:W-:-:S03]  /*1df90*/  IMAD.IADD R3, R3, 0x1, R7 ;  /* 0x0000000103037824 */ /* 0x000fc600078e0207 */
[----:B------:R-:W3:Y:S01]  /*1dfa0*/  @P0 LDC R21, c[0x0][0xbf0] ;  /* 0x0002fc00ff150b82 */ /* 0x000ee20000000800 */
[----:B------:R-:W-:-:S04]  /*1dfb0*/  IMAD.WIDE.U32 R2, R13, UR4, R2 ;  /* 0x000000040d027c25 */ /* 0x000fc8000f8e0002 */
[----:B--2---:R-:W-:-:S05]  /*1dfc0*/  @P0 IMAD.HI.U32 R4, R8, R15, RZ ;  /* 0x0000000f08040227 */ /* 0x004fca00078e00ff */
[----:B---3--:R-:W-:Y:S01]  /*1dfd0*/  @P0 SHF.R.U32.HI R5, RZ, R21, R4 ;  /* 0x00000015ff050219 */ /* 0x008fe20000011604 */
[----:B------:R-:W-:-:S03]  /*1dfe0*/  IMAD R4, R12, UR4, RZ ;  /* 0x000000040c047c24 */ /* 0x000fc6000f8e02ff */
[C---:B------:R-:W-:Y:S02]  /*1dff0*/  IADD3 R7, -R5.reuse, RZ, RZ ;  /* 0x000000ff05077210 */ /* 0x040fe40007ffe1ff */
[----:B------:R-:W-:-:S03]  /*1e000*/  IADD3 R2, P0, R5, R2, RZ ;  /* 0x0000000205027210 */ /* 0x000fc60007f1e0ff */
[----:B------:R-:W-:Y:S01]  /*1e010*/  IMAD R7, R9, R7, R8 ;  /* 0x0000000709077224 */ /* 0x000fe200078e0208 */
[----:B------:R-:W-:Y:S01]  /*1e020*/  SHF.R.S32.HI R9, RZ, 0x1f, R5 ;  /* 0x0000001fff097819 */ /* 0x000fe20000011405 */
[----:B------:R-:W-:Y:S01]  /*1e030*/  IMAD R8, R13, UR5, R4 ;  /* 0x000000050d087c24 */ /* 0x000fe2000f8e0204 */
[----:B------:R-:W-:Y:S02]  /*1e040*/  ULDC.64 UR4, c[0x0][0xb88] ;  /* 0x0002e20000047ab9 */ /* 0x000fe40000000a00 */
[----:B------:R-:W-:Y:S02]  /*1e050*/  SHF.R.S32.HI R4, RZ, 0x1f, R7 ;  /* 0x0000001fff047819 */ /* 0x000fe40000011407 */
[----:B------:R-:W-:-:S03]  /*1e060*/  IADD3.X R3, R9, R3, R8, P0, !PT ;  /* 0x0000000309037210 */ /* 0x000fc600007fe408 */
[----:B------:R-:W-:Y:S02]  /*1e070*/  IMAD R4, R4, UR4, RZ ;  /* 0x0000000404047c24 */ /* 0x000fe4000f8e02ff */
[----:B------:R-:W-:-:S04]  /*1e080*/  IMAD.WIDE.U32 R2, R7, UR4, R2 ;  /* 0x0000000407027c25 */ /* 0x000fc8000f8e0002 */
[----:B------:R-:W-:Y:S01]  /*1e090*/  IMAD R5, R7, UR5, R4 ;  /* 0x0000000507057c24 */ /* 0x000fe2000f8e0204 */
[----:B------:R-:W-:Y:S02]  /*1e0a0*/  ULDC.64 UR4, c[0x0][0xb50] ;  /* 0x0002d40000047ab9 */ /* 0x000fe40000000a00 */
[----:B------:R-:W-:Y:S01]  /*1e0b0*/  LEA R4, P0, R2, UR4, 0x2 ;  /* 0x0000000402047c11 */ /* 0x000fe2000f8010ff */
[----:B------:R-:W-:-:S05]  /*1e0c0*/  IMAD.IADD R3, R3, 0x1, R5 ;  /* 0x0000000103037824 */ /* 0x000fca00078e0205 */
[----:B------:R-:W-:Y:S01]  /*1e0d0*/  LEA.HI.X R5, R2, UR5, R3, 0x2, P0 ;  /* 0x0000000502057c11 */ /* 0x000fe200080f1403 */
[----:B------:R-:W-:-:S05]  /*1e0e0*/  IMAD.MOV.U32 R3, RZ, RZ, -0x800000 ;  /* 0xff800000ff037424 */ /* 0x000fca00078e00ff */
[----:B------:R2:W-:Y:S02]  /*1e0f0*/  STG.E desc[UR42][R4.64], R3 ;  /* 0x0000000304007986 */ /* 0x0005e4000c10192a */
.L_x_513:
[----:B------:R-:W-:Y:S05]  /*1e100*/  BSYNC B1 ;  /* 0x0000000000017941 */ /* 0x000fea0003800000 */
.L_x_512:
[----:B------:R-:W3:Y:S01]  /*1e110*/  @P2 LDC R9, c[0x0][0xbf0] ;  /* 0x0002fc00ff092b82 */ /* 0x000ee20000000800 */
[----:B------:R-:W-:Y:S01]  /*1e120*/  ULDC.64 UR4, c[0x0][0xaa0] ;  /* 0x0002a80000047ab9 */ /* 0x000fe20000000a00 */
[----:B--2---:R-:W-:Y:S01]  /*1e130*/  IADD3 R4, R26, -R14, RZ ;  /* 0x8000000e1a047210 */ /* 0x004fe20007ffe0ff */
[----:B------:R-:W-:Y:S01]  /*1e140*/  IMAD R3, R11, UR4, RZ ;  /* 0x000000040b037c24 */ /* 0x000fe2000f8e02ff */
[----:B------:R-:W-:-:S03]  /*1e150*/  SHF.R.S32.HI R21, RZ, 0x1f, R18 ;  /* 0x0000001fff157819 */ /* 0x000fc60000011412 */
[----:B------:R-:W-:Y:S02]  /*1e160*/  IMAD R4, R4, 0x20, R23 ;  /* 0x0000002004047824 */ /* 0x000fe400078e0217 */
[C---:B------:R-:W-:Y:S02]  /*1e170*/  IMAD R5, R0.reuse, UR5, R3 ;  /* 0x0000000500057c24 */ /* 0x040fe4000f8e0203 */
[----:B------:R-:W-:Y:S01]  /*1e180*/  IMAD.WIDE.U32 R2, R0, UR4, RZ ;  /* 0x0000000400027c25 */ /* 0x000fe2000f8e00ff */
[----:B------:R-:W-:Y:S01]  /*1e190*/  ULDC.64 UR4, c[0x0][0xae8] ;  /* 0x0002ba0000047ab9 */ /* 0x000fe20000000a00 */
[----:B------:R-:W-:Y:S02]  /*1e1a0*/  LEA R8, R20, R4, 0x7 ;  /* 0x0000000414087211 */ /* 0x000fe400078e38ff */
[----:B------:R-:W-:Y:S02]  /*1e1b0*/  IMAD R0, R10, UR4, RZ ;  /* 0x000000040a007c24 */ /* 0x000fe4000f8e02ff */
[----:B------:R-:W-:-:S02]  /*1e1c0*/  IMAD.IADD R3, R3, 0x1, R5 ;  /* 0x0000000103037824 */ /* 0x000fc400078e0205 */
[----:B------:R-:W-:Y:S02]  /*1e1d0*/  IMAD R7, R24, UR5, R0 ;  /* 0x0000000518077c24 */ /* 0x000fe4000f8e0200 */
[----:B-1----:R-:W-:-:S04]  /*1e1e0*/  @P2 IMAD.HI.U32 R0, R8, R27, RZ ;  /* 0x0000001b08002227 */ /* 0x002fc800078e00ff */
[----:B------:R-:W-:Y:S01]  /*1e1f0*/  IMAD.WIDE.U32 R2, R24, UR4, R2 ;  /* 0x0000000418027c25 */ /* 0x000fe2000f8e0002 */
[----:B------:R-:W-:-:S03]  /*1e200*/  ULDC.64 UR4, c[0x0][0xaf0] ;  /* 0x0002bc0000047ab9 */ /* 0x000fc60000000a00 */
[----:B------:R-:W-:Y:S01]  /*1e210*/  IMAD.MOV.U32 R5, RZ, RZ, R8 ;  /* 0x000000ffff057224 */ /* 0x000fe200078e0008 */
[----:B---3--:R-:W-:Y:S01]  /*1e220*/  @P2 SHF.R.U32.HI R5, RZ, R9, R0 ;  /* 0x00000009ff052219 */ /* 0x008fe20000011600 */
[----:B------:R-:W-:Y:S02]  /*1e230*/  IMAD.IADD R3, R3, 0x1, R7 ;  /* 0x0000000103037824 */ /* 0x000fe400078e0207 */
[----:B------:R-:W-:Y:S01]  /*1e240*/  IMAD R4, R12, UR4, RZ ;  /* 0x000000040c047c24 */ /* 0x000fe2000f8e02ff */
[----:B------:R-:W-:Y:S01]  /*1e250*/  IADD3 R7, -R5, RZ, RZ ;  /* 0x000000ff05077210 */ /* 0x000fe20007ffe1ff */
[----:B------:R-:W-:Y:S01]  /*1e260*/  IMAD.WIDE.U32 R2, R13, UR4, R2 ;  /* 0x000000040d027c25 */ /* 0x000fe2000f8e0002 */
[----:B------:R-:W-:-:S03]  /*1e270*/  SHF.R.S32.HI R0, RZ, 0x1f, R5 ;  /* 0x0000001fff007819 */ /* 0x000fc60000011405 */
[----:B------:R-:W-:Y:S01]  /*1e280*/  IMAD R9, R13, UR5, R4 ;  /* 0x000000050d097c24 */ /* 0x000fe2000f8e0204 */
[----:B------:R-:W-:Y:S01]  /*1e290*/  ULDC.64 UR4, c[0x0][0xae0] ;  /* 0x0002b80000047ab9 */ /* 0x000fe20000000a00 */
[----:B------:R-:W-:Y:S02]  /*1e2a0*/  IMAD R7, R25, R7, R8 ;  /* 0x0000000719077224 */ /* 0x000fe400078e0208 */
[----:B------:R-:W-:Y:S02]  /*1e2b0*/  IMAD R4, R0, UR4, RZ ;  /* 0x0000000400047c24 */ /* 0x000fe4000f8e02ff */
[----:B------:R-:W-:Y:S01]  /*1e2c0*/  IMAD.IADD R3, R3, 0x1, R9 ;  /* 0x0000000103037824 */ /* 0x000fe200078e0209 */
[----:B------:R-:W-:Y:S01]  /*1e2d0*/  SHF.R.S32.HI R0, RZ, 0x1f, R7 ;  /* 0x0000001fff007819 */ /* 0x000fe20000011407 */
[C---:B------:R-:W-:Y:S02]  /*1e2e0*/  IMAD R9, R5.reuse, UR5, R4 ;  /* 0x0000000505097c24 */ /* 0x040fe4000f8e0204 */
[----:B------:R-:W-:Y:S01]  /*1e2f0*/  IMAD.WIDE.U32 R2, R5, UR4, R2 ;  /* 0x0000000405027c25 */ /* 0x000fe2000f8e0002 */
[----:B------:R-:W-:-:S03]  /*1e300*/  ULDC.64 UR4, c[0x0][0xad8] ;  /* 0x0002b60000047ab9 */ /* 0x000fc60000000a00 */
[----:B------:R-:W-:Y:S02]  /*1e310*/  IMAD R0, R0, UR4, RZ ;  /* 0x0000000400007c24 */ /* 0x000fe4000f8e02ff */
[----:B------:R-:W-:Y:S02]  /*1e320*/  IMAD.IADD R3, R3, 0x1, R9 ;  /* 0x0000000103037824 */ /* 0x000fe400078e0209 */
[C---:B------:R-:W-:Y:S02]  /*1e330*/  IMAD R9, R7.reuse, UR5, R0 ;  /* 0x0000000507097c24 */ /* 0x040fe4000f8e0200 */
[----:B------:R-:W-:Y:S01]  /*1e340*/  IMAD.WIDE.U32 R4, R7, UR4, R2 ;  /* 0x0000000407047c25 */ /* 0x000fe2000f8e0002 */
[----:B------:R-:W-:-:S03]  /*1e350*/  ULDC.64 UR4, c[0x0][0xa80] ;  /* 0x0002a00000047ab9 */ /* 0x000fc60000000a00 */
[----:B------:R-:W-:Y:S01]  /*1e360*/  VIADD R7, R18, 0xc0 ;  /* 0x000000c012077836 */ /* 0x000fe20000000000 */
[----:B------:R-:W-:Y:S01]  /*1e370*/  IADD3 R3, R5, R9, RZ ;  /* 0x0000000905037210 */ /* 0x000fe20007ffe0ff */
[----:B------:R-:W-:Y:S01]  /*1e380*/  IMAD R5, R20, 0x80, R23 ;  /* 0x0000008014057824 */ /* 0x000fe200078e0217 */
[----:B------:R-:W-:Y:S01]  /*1e390*/  LEA R2, P0, R4, UR4, 0x1 ;  /* 0x0000000404027c11 */ /* 0x000fe2000f8008ff */
[----:B------:R-:W-:Y:S01]  /*1e3a0*/  UMOV UR4, 0xffffffff ;  /* 0xffffffff00047882 */ /* 0x000fe20000000000 */
[----:B------:R-:W-:Y:S02]  /*1e3b0*/  IADD3 R9, -R18, R235, RZ ;  /* 0x000000eb12097210 */ /* 0x000fe40007ffe1ff */
[----:B------:R-:W-:Y:S02]  /*1e3c0*/  LEA.HI.X R3, R4, UR5, R3, 0x1, P0 ;  /* 0x0000000504037c11 */ /* 0x000fe400080f0c03 */
[----:B------:R-:W-:Y:S02]  /*1e3d0*/  SHF.R.S32.HI R20, RZ, 0x1f, R233 ;  /* 0x0000001fff147819 */ /* 0x000fe400000114e9 */
[----:B------:R-:W-:-:S02]  /*1e3e0*/  SHF.R.S32.HI R8, RZ, 0x1f, R7 ;  /* 0x0000001fff087819 */ /* 0x000fc40000011407 */
[----:B------:R-:W-:Y:S01]  /*1e3f0*/  SHF.R.S32.HI R10, RZ, 0x1f, R9 ;  /* 0x0000001fff0a7819 */ /* 0x000fe20000011409 */
[----:B------:R-:W-:Y:S06]  /*1e400*/  BRA.DIV UR4, `(.L_x_514) ;  /* 0x0000009e04707947 */ /* 0x000fec000b800000 */
[----:B------:R1:W2:Y:S04]  /*1e410*/  SHFL.IDX PT, R0, R3, RZ, 0x181f ;  /* 0x00181fff03007589 */ /* 0x0002a800000e0000 */
[----:B------:R1:W3:Y:S02]  /*1e420*/  SHFL.IDX PT, R14, R2, RZ, 0x181f ;  /* 0x00181fff020e7589 */ /* 0x0002e400000e0000 */
.L_x_747:
[----:B------:R-:W-:Y:S01]  /*1e430*/  IMAD R25, R6, R25, RZ ;  /* 0x0000001906197224 */ /* 0x000fe200078e02ff */
[----:B------:R-:W-:Y:S04]  /*1e440*/  BSSY B1, `(.L_x_515) ;  /* 0x0000014000017945 */ /* 0x000fe80003800000 */
[----:B------:R-:W-:-:S13]  /*1e450*/  ISETP.GE.AND P0, PT, R5, R25, PT ;  /* 0x000000190500720c */ /* 0x000fda0003f06270 */
[----:B------:R-:W-:Y:S05]  /*1e460*/  @P0 BRA `(.L_x_516) ;  /* 0x0000000000440947 */ /* 0x000fea0003800000 */
[----:B------:R-:W-:Y:S02]  /*1e470*/  ULDC UR4, c[0x0][0xac8] ;  /* 0x0002b20000047ab9 */ /* 0x000fe40000000800 */
[----:B------:R-:W-:Y:S02]  /*1e480*/  ISETP.GE.AND P3, PT, R18, UR4, PT ;  /* 0x0000000412007c0c */ /* 0x000fe4000bf66270 */
[----:B------:R-:W-:Y:S02]  /*1e490*/  ISETP.GE.AND P2, PT, R233, UR4, PT ;  /* 0x00000004e9007c0c */ /* 0x000fe4000bf46270 */
[----:B------:R-:W-:Y:S02]  /*1e4a0*/  ISETP.GE.AND P1, PT, R9, UR4, PT ;  /* 0x0000000409007c0c */ /* 0x000fe4000bf26270 */
[----:B------:R-:W-:-:S07]  /*1e4b0*/  ISETP.GE.AND P0, PT, R7, UR4, PT ;  /* 0x0000000407007c0c */ /* 0x000fce000bf06270 */
[CC--:B---3--:R-:W-:Y:S02]  /*1e4c0*/  @!P3 LEA R12, P5, R18.reuse, R14.reuse, 0x1 ;  /* 0x0000000e120cb211 */ /* 0x0c8fe400078a08ff */
[----:B------:R-:W-:Y:S02]  /*1e4d0*/  @!P2 LEA R26, P4, R233, R14, 0x1 ;  /* 0x0000000ee91aa211 */ /* 0x000fe400078808ff */
[----:B--2---:R-:W-:Y:S02]  /*1e4e0*/  @!P3 LEA.HI.X R13, R18, R0, R21, 0x1, P5 ;  /* 0x00000000120db211 */ /* 0x004fe400028f0c15 */
        /* <DEDUP_REMOVED lines=9> */
.L_x_516:
[----:B------:R-:W-:Y:S05]  /*1e580*/  BSYNC B1 ;  /* 0x0000000000017941 */ /* 0x000fea0003800000 */
.L_x_515:
[----:B------:R-:W-:-:S03]  /*1e590*/  UMOV UR4, 0xffffffff ;  /* 0xffffffff00047882 */ /* 0x000fc60000000000 */
[----:B------:R-:W-:Y:S05]  /*1e5a0*/  BRA.DIV UR4, `(.L_x_517) ;  /* 0x0000009e043c7947 */ /* 0x000fea000b800000 */
[----:B--2---:R2:W0:Y:S04]  /*1e5b0*/  SHFL.IDX PT, R0, R3, 0x1, 0x181f ;  /* 0x00381f0003007f89 */ /* 0x00442800000e0000 */
[----:B---34-:R2:W3:Y:S02]  /*1e5c0*/  SHFL.IDX PT, R14, R2, 0x1, 0x181f ;  /* 0x00381f00020e7f89 */ /* 0x0184e400000e0000 */
.L_x_751:
[----:B------:R-:W-:Y:S01]  /*1e5d0*/  VIADD R4, R5, 0x20 ;  /* 0x0000002005047836 */ /* 0x000fe20000000000 */
        /* <DEDUP_REMOVED lines=10> */
[----:B0-----:R-:W-:Y:S02]  /*1e680*/  @!P3 LEA.HI.X R13, R18, R0, R21, 0x1, P5 ;  /* 0x00000000120db211 */ /* 0x001fe400028f0c15 */
        /* <DEDUP_REMOVED lines=9> */
.L_x_519:
[----:B------:R-:W-:Y:S05]  /*1e720*/  BSYNC B1 ;  /* 0x0000000000017941 */ /* 0x000fea0003800000 */
.L_x_518:
[----:B------:R-:W-:-:S03]  /*1e730*/  UMOV UR4, 0xffffffff ;  /* 0xffffffff00047882 */ /* 0x000fc60000000000 */
[----:B------:R-:W-:Y:S05]  /*1e740*/  BRA.DIV UR4, `(.L_x_520) ;  /* 0x0000009e041c7947 */ /* 0x000fea000b800000 */
[----:B0-----:R0:W0:Y:S04]  /*1e750*/  SHFL.IDX PT, R0, R3, 0x2, 0x181f ;  /* 0x00581f0003007f89 */ /* 0x00102800000e0000 */
[----:B---34-:R3:W4:Y:S02]  /*1e760*/  SHFL.IDX PT, R14, R2, 0x2, 0x181f ;  /* 0x00581f00020e7f89 */ /* 0x01872400000e0000 */
.L_x_755:
        /* <DEDUP_REMOVED lines=9> */
[CC--:B----4-:R-:W-:Y:S02]  /*1e800*/  @!P3 LEA R12, P5, R18.reuse, R14.reuse, 0x1 ;  /* 0x0000000e120cb211 */ /* 0x0d0fe400078a08ff */
        /* <DEDUP_REMOVED lines=11> */
.L_x_522:
[----:B------:R-:W-:Y:S05]  /*1e8c0*/  BSYNC B1 ;  /* 0x0000000000017941 */ /* 0x000fea0003800000 */
.L_x_521:
[----:B------:R-:W-:-:S03]  /*1e8d0*/  UMOV UR4, 0xffffffff ;  /* 0xffffffff00047882 */ /* 0x000fc60000000000 */
[----:B------:R-:W-:Y:S05]  /*1e8e0*/  BRA.DIV UR4, `(.L_x_523) ;  /* 0x0000009a04fc7947 */ /* 0x000fea000b800000 */
[----:B0-----:R0:W0:Y:S04]  /*1e8f0*/  SHFL.IDX PT, R0, R3, 0x3, 0x181f ;  /* 0x00781f0003007f89 */ /* 0x00102800000e0000 */
[----:B----4-:R4:W0:Y:S02]  /*1e900*/  SHFL.IDX PT, R14, R2, 0x3, 0x181f ;  /* 0x00781f00020e7f89 */ /* 0x01082400000e0000 */
.L_x_759:
[----:B-1234-:R-:W-:-:S04]  /*1e910*/  IADD3 R2, R5, 0x60, RZ ;  /* 0x0000006005027810 */ /* 0x01efc80007ffe0ff */
[----:B------:R-:W-:-:S13]  /*1e920*/  ISETP.GE.AND P0, PT, R2, R25, PT ;  /* 0x000000190200720c */ /* 0x000fda0003f06270 */
[----:B------:R-:W-:Y:S05]  /*1e930*/  @P0 BRA `(.L_x_510) ;  /* 0x0000000000440947 */ /* 0x000fea0003800000 */
[----:B------:R-:W-:Y:S02]  /*1e940*/  ULDC UR4, c[0x0][0xac8] ;  /* 0x0002b20000047ab9 */ /* 0x000fe40000000800 */
[----:B------:R-:W-:Y:S02]  /*1e950*/  ISETP.GE.AND P3, PT, R18, UR4, PT ;  /* 0x0000000412007c0c */ /* 0x000fe4000bf66270 */
[----:B------:R-:W-:Y:S02]  /*1e960*/  ISETP.GE.AND P2, PT, R233, UR4, PT ;  /* 0x00000004e9007c0c */ /* 0x000fe4000bf46270 */
[----:B------:R-:W-:Y:S02]  /*1e970*/  ISETP.GE.AND P1, PT, R9, UR4, PT ;  /* 0x0000000409007c0c */ /* 0x000fe4000bf26270 */
[----:B------:R-:W-:-:S07]  /*1e980*/  ISETP.GE.AND P0, PT, R7, UR4, PT ;  /* 0x0000000407007c0c */ /* 0x000fce000bf06270 */
[CC--:B0-----:R-:W-:Y:S02]  /*1e990*/  @!P3 LEA R2, P5, R18.reuse, R14.reuse, 0x1 ;  /* 0x0000000e1202b211 */ /* 0x0c1fe400078a08ff */
[----:B------:R-:W-:Y:S02]  /*1e9a0*/  @!P2 LEA R4, P4, R233, R14, 0x1 ;  /* 0x0000000ee904a211 */ /* 0x000fe400078808ff */
[----:B------:R-:W-:Y:S02]  /*1e9b0*/  @!P3 LEA.HI.X R3, R18, R0, R21, 0x1, P5 ;  /* 0x000000001203b211 */ /* 0x000fe400028f0c15 */
        /* <DEDUP_REMOVED lines=9> */
.L_x_510:
[----:B------:R-:W-:Y:S05]  /*1ea50*/  BSYNC B0 ;  /* 0x0000000000007941 */ /* 0x000fea0003800000 */
.L_x_500:
[----:B0-----:R-:W3:Y:S01]  /*1ea60*/  LDL R0, [R1+0xc] ;  /* 0x00000c0001007983 */ /* 0x001ee20000100800 */
[----:B------:R-:W-:Y:S02]  /*1ea70*/  ULDC UR4, c[0x0][0xc3c] ;  /* 0x00030f0000047ab9 */ /* 0x000fe40000000800 */
[----:B---3--:R-:W-:-:S13]  /*1ea80*/  ISETP.GE.AND P0, PT, R0, UR4, PT ;  /* 0x0000000400007c0c */ /* 0x008fda000bf06270 */
[----:B------:R-:W-:Y:S05]  /*1ea90*/  @!P0 BRA `(.L_x_524) ;  /* 0xfffffe2400788947 */ /* 0x000fea000383ffff */
[----:B------:R-:W-:Y:S05]  /*1eaa0*/  BRA `(.L_x_343) ;  /* 0x0000006c00f07947 */ /* 0x000fea0003800000 */
.L_x_341:
        /* <DEDUP_REMOVED lines=15> */
[----:B------:R-:W1:Y:S01]  /*1eba0*/  LDS.128 R16, [UR4+0x388d0] ;  /* 0x0388d004ff107984 */ /* 0x000e620008000c00 */
[----:B------:R-:W-:Y:S06]  /*1ebb0*/  BAR.ARV 0x4, 0x180 ;  /* 0x0106000000007b1d */ /* 0x000fec0000002000 */
[----:B------:R-:W-:Y:S05]  /*1ebc0*/  BRA `(.L_x_526) ;  /* 0x0000000400fc7947 */ /* 0x000fea0003800000 */
.L_x_525:
[----:B0-----:R-:W0:Y:S01]  /*1ebd0*/  S2R R2, SR_TID.X ;  /* 0x0000000000027919 */ /* 0x001e220000002100 */
[----:B------:R-:W-:Y:S01]  /*1ebe0*/  ULDC UR4, c[0x0][0xc3c] ;  /* 0x00030f0000047ab9 */ /* 0x000fe20000000800 */
[----:B------:R-:W1:Y:S01]  /*1ebf0*/  S2UR UR6, SR_CTAID.X ;  /* 0x00000000000679c3 */ /* 0x000e620000002500 */
[----:B------:R-:W-:Y:S01]  /*1ec00*/  ULDC UR5, c[0x0][0xc38] ;  /* 0x00030e0000057ab9 */ /* 0x000fe20000000800 */
        /* <DEDUP_REMOVED lines=8> */
[C---:B------:R-:W-:Y:S01]  /*1ec90*/  ISETP.GE.U32.AND P2, PT, R5.reuse, 0x2, PT ;  /* 0x000000020500780c */ /* 0x040fe20003f46070 */
[----:B------:R-:W-:Y:S01]  /*1eca0*/  IMAD.MOV.U32 R16, RZ, RZ, RZ ;  /* 0x000000ffff107224 */ /* 0x000fe200078e00ff */
[C---:B------:R-:W-:Y:S02]  /*1ecb0*/  ISETP.GE.U32.AND P3, PT, R5.reuse, 0x4, PT ;  /* 0x000000040500780c */ /* 0x040fe40003f66070 */
[C---:B------:R-:W-:Y:S02]  /*1ecc0*/  ISETP.GE.U32.AND P4, PT, R5.reuse, 0x8, PT ;  /* 0x000000080500780c */ /* 0x040fe40003f86070 */
[----:B------:R-:W-:Y:S01]  /*1ecd0*/  ISETP.GE.U32.AND P5, PT, R5, 0x10, PT ;  /* 0x000000100500780c */ /* 0x000fe20003fa6070 */
[----:B--2---:R-:W0:Y:S02]  /*1ece0*/  SHFL.UP PT, R4, R0, 0x1, RZ ;  /* 0x0420000000047989 */ /* 0x004e2400000e00ff */
[----:B0-----:R-:W-:-:S05]  /*1ecf0*/  SEL R7, R4, RZ, P1 ;  /* 0x000000ff04077207 */ /* 0x001fca0000800000 */
[----:B------:R-:W-:-:S05]  /*1ed00*/  IMAD.IADD R7, R0, 0x1, R7 ;  /* 0x0000000100077824 */ /* 0x000fca00078e0207 */
[----:B------:R-:W0:Y:S02]  /*1ed10*/  SHFL.UP PT, R4, R7, 0x2, RZ ;  /* 0x0440000007047989 */ /* 0x000e2400000e00ff */
[----:B0-----:R-:W-:-:S04]  /*1ed20*/  SEL R4, R4, RZ, P2 ;  /* 0x000000ff04047207 */ /* 0x001fc80001000000 */
[----:B------:R-:W-:-:S05]  /*1ed30*/  IADD3 R4, R7, R4, RZ ;  /* 0x0000000407047210 */ /* 0x000fca0007ffe0ff */
[----:B------:R-:W0:Y:S02]  /*1ed40*/  SHFL.UP PT, R6, R4, 0x4, RZ ;  /* 0x0480000004067989 */ /* 0x000e2400000e00ff */
[----:B0-----:R-:W-:-:S05]  /*1ed50*/  SEL R3, R6, RZ, P3 ;  /* 0x000000ff06037207 */ /* 0x001fca0001800000 */
[----:B------:R-:W-:-:S05]  /*1ed60*/  IMAD.IADD R3, R4, 0x1, R3 ;  /* 0x0000000104037824 */ /* 0x000fca00078e0203 */
[----:B------:R-:W0:Y:S02]  /*1ed70*/  SHFL.UP PT, R2, R3, 0x8, RZ ;  /* 0x0500000003027989 */ /* 0x000e2400000e00ff */
[----:B0-----:R-:W-:-:S05]  /*1ed80*/  SEL R2, R2, RZ, P4 ;  /* 0x000000ff02027207 */ /* 0x001fca0002000000 */
[----:B------:R-:W-:-:S05]  /*1ed90*/  IMAD.IADD R6, R3, 0x1, R2 ;  /* 0x0000000103067824 */ /* 0x000fca00078e0202 */
[----:B------:R-:W0:Y:S02]  /*1eda0*/  SHFL.UP PT, R2, R6, 0x10, RZ ;  /* 0x0600000006027989 */ /* 0x000e2400000e00ff */
[----:B0-----:R-:W-:-:S04]  /*1edb0*/  SEL R7, R2, RZ, P5 ;  /* 0x000000ff02077207 */ /* 0x001fc80002800000 */
[----:B------:R-:W-:-:S05]  /*1edc0*/  IADD3 R2, R6, R7, RZ ;  /* 0x0000000706027210 */ /* 0x000fca0007ffe0ff */
[----:B------:R-:W0:Y:S02]  /*1edd0*/  SHFL.IDX PT, R4, R2, 0x1f, 0x1f ;  /* 0x03e01f0002047f89 */ /* 0x000e2400000e0000 */
[----:B0-----:R-:W-:-:S04]  /*1ede0*/  IMAD R4, R4, UR5, RZ ;  /* 0x0000000504047c24 */ /* 0x001fc8000f8e02ff */
[----:B------:R-:W-:Y:S01]  /*1edf0*/  IMAD.MOV.U32 R7, RZ, RZ, R4 ;  /* 0x000000ffff077224 */ /* 0x000fe200078e0004 */
[----:B-1----:R-:W-:-:S13]  /*1ee00*/  ISETP.GT.AND P6, PT, R4, UR6, PT ;  /* 0x0000000604007c0c */ /* 0x002fda000bfc4270 */
[----:B------:R-:W-:Y:S05]  /*1ee10*/  @P6 BRA `(.L_x_527) ;  /* 0x0000000000a06947 */ /* 0x000fea0003800000 */
[----:B------:R-:W0:Y:S01]  /*1ee20*/  LDC R6, c[0x0][0xc3c] ;  /* 0x00030f00ff067b82 */ /* 0x000e220000000800 */
[----:B------:R-:W-:Y:S01]  /*1ee30*/  MOV R4, R7 ;  /* 0x0000000700047202 */ /* 0x000fe20000000f00 */
[----:B------:R-:W-:Y:S01]  /*1ee40*/  UMOV UR4, URZ ;  /* 0x0000003f00047c82 */ /* 0x000fe20008000000 */
[----:B------:R-:W-:Y:S01]  /*1ee50*/  ULDC UR7, c[0x0][0xc3c] ;  /* 0x00030f0000077ab9 */ /* 0x000fe20000000800 */
[----:B------:R-:W-:-:S05]  /*1ee60*/  ULDC UR5, c[0x0][0xc38] ;  /* 0x00030e0000057ab9 */ /* 0x000fca0000000800 */
.L_x_531:
[----:B------:R-:W-:Y:S01]  /*1ee70*/  UIADD3 UR4, UR4, 0x1f, URZ ;  /* 0x0000001f04047890 */ /* 0x000fe2000fffe03f */
[----:B------:R-:W-:-:S05]  /*1ee80*/  IMAD.U32 R19, RZ, RZ, UR7 ;  /* 0x00000007ff137e24 */ /* 0x000fca000f8e00ff */
[----:B0-----:R-:W-:-:S13]  /*1ee90*/  ISETP.LE.AND P6, PT, R6, UR4, PT ;  /* 0x0000000406007c0c */ /* 0x001fda000bfc3270 */
[----:B------:R-:W-:Y:S05]  /*1eea0*/  @P6 BRA `(.L_x_528) ;  /* 0x0000000400206947 */ /* 0x000fea0003800000 */
[----:B------:R-:W-:Y:S01]  /*1eeb0*/  VIADD R7, R5, UR4 ;  /* 0x0000000405077c36 */ /* 0x000fe20008000000 */
[----:B------:R-:W-:Y:S01]  /*1eec0*/  BSSY B0, `(.L_x_529) ;  /* 0x0000007000007945 */ /* 0x000fe20003800000 */
[----:B------:R-:W-:-:S03]  /*1eed0*/  MOV R0, RZ ;  /* 0x000000ff00007202 */ /* 0x000fc60000000f00 */
[----:B------:R-:W-:-:S13]  /*1eee0*/  ISETP.GE.OR P6, PT, R7, R6, !P0 ;  /* 0x000000060700720c */ /* 0x000fda00047c6670 */
[----:B------:R-:W-:Y:S05]  /*1eef0*/  @P6 BRA `(.L_x_530) ;  /* 0x00000000000c6947 */ /* 0x000fea0003800000 */
[----:B------:R-:W0:Y:S02]  /*1ef00*/  LDC.64 R2, c[0x0][0xc80] ;  /* 0x00032000ff027b82 */ /* 0x000e240000000a00 */
[----:B0-----:R-:W-:-:S05]  /*1ef10*/  IMAD.WIDE R2, R7, 0x4, R2 ;  /* 0x0000000407027825 */ /* 0x001fca00078e0202 */
[----:B------:R0:W5:Y:S02]  /*1ef20*/  LDG.E R0, desc[UR42][R2.64] ;  /* 0x0000002a02007981 */ /* 0x000164000c1e1900 */
.L_x_530:
[----:B------:R-:W-:Y:S05]  /*1ef30*/  BSYNC B0 ;  /* 0x0000000000007941 */ /* 0x000fea0003800000 */
.L_x_529:
[----:B0----5:R-:W0:Y:S02]  /*1ef40*/  SHFL.UP PT, R2, R0, 0x1, RZ ;  /* 0x0420000000027989 */ /* 0x021e2400000e00ff */
        /* <DEDUP_REMOVED lines=14> */
[----:B------:R-:W0:Y:S02]  /*1f030*/  SHFL.IDX PT, R3, R9, 0x1f, 0x1f ;  /* 0x03e01f0009037f89 */ /* 0x000e2400000e0000 */
[----:B0-----:R-:W-:-:S05]  /*1f040*/  IMAD R3, R3, UR5, RZ ;  /* 0x0000000503037c24 */ /* 0x001fca000f8e02ff */
[----:B------:R-:W-:-:S04]  /*1f050*/  IADD3 R4, R3, R4, RZ ;  /* 0x0000000403047210 */ /* 0x000fc80007ffe0ff */
[----:B------:R-:W-:-:S13]  /*1f060*/  ISETP.GT.AND P6, PT, R4, UR6, PT ;  /* 0x0000000604007c0c */ /* 0x000fda000bfc4270 */
[----:B------:R-:W-:Y:S05]  /*1f070*/  @!P6 BRA `(.L_x_531) ;  /* 0xfffffffc007ce947 */ /* 0x000fea000383ffff */
[----:B------:R-:W-:Y:S02]  /*1f080*/  IMAD.MOV.U32 R2, RZ, RZ, R9 ;  /* 0x000000ffff027224 */ /* 0x000fe400078e0009 */
[----:B------:R-:W-:-:S07]  /*1f090*/  IMAD.MOV.U32 R7, RZ, RZ, R3 ;  /* 0x000000ffff077224 */ /* 0x000fce00078e0003 */
.L_x_527:
[----:B------:R-:W-:-:S05]  /*1f0a0*/  IADD3 R7, -R7, R4, RZ ;  /* 0x0000000407077210 */ /* 0x000fca0007ffe1ff */
[----:B------:R-:W-:-:S05]  /*1f0b0*/  IMAD R3, R2, UR5, R7 ;  /* 0x0000000502037c24 */ /* 0x000fca000f8e0207 */
[----:B------:R-:W-:-:S13]  /*1f0c0*/  ISETP.GT.AND P0, PT, R3, UR6, PT ;  /* 0x0000000603007c0c */ /* 0x000fda000bf04270 */
[----:B------:R-:W-:-:S04]  /*1f0d0*/  VOTE.ANY R6, PT, !P0 ;  /* 0x0000000000067806 */ /* 0x000fc800040e0100 */
[----:B------:R-:W0:Y:S01]  /*1f0e0*/  POPC R19, R6 ;  /* 0x0000000600137309 */ /* 0x000e220000000000 */
[----:B------:R-:W-:Y:S01]  /*1f0f0*/  ISETP.NE.AND P0, PT, R6, RZ, PT ;  /* 0x000000ff0600720c */ /* 0x000fe20003f05270 */
[----:B0-----:R-:W0:Y:S02]  /*1f100*/  SHFL.IDX PT, R0, R0, R19, 0x1f ;  /* 0x00001f1300007589 */ /* 0x001e2400000e0000 */
[----:B0-----:R-:W-:-:S04]  /*1f110*/  IABS R4, R0 ;  /* 0x0000000000047213 */ /* 0x001fc80000000000 */
[----:B------:R-:W0:Y:S08]  /*1f120*/  I2F.RP R8, R4 ;  /* 0x0000000400087306 */ /* 0x000e300000209400 */
[----:B0-----:R-:W0:Y:S02]  /*1f130*/  MUFU.RCP R8, R8 ;  /* 0x0000000800087308 */ /* 0x001e240000001000 */
[----:B0-----:R-:W-:-:S06]  /*1f140*/  VIADD R3, R8, 0xffffffe ;  /* 0x0ffffffe08037836 */ /* 0x001fcc0000000000 */
[----:B------:R-:W0:Y:S02]  /*1f150*/  F2I.FTZ.U32.TRUNC.NTZ R3, R3 ;  /* 0x0000000300037305 */ /* 0x000e24000021f000 */
[----:B0-----:R-:W-:Y:S01]  /*1f160*/  IMAD.MOV R11, RZ, RZ, -R3 ;  /* 0x000000ffff0b7224 */ /* 0x001fe200078e0a03 */
[----:B------:R-:W-:Y:S06]  /*1f170*/  @!P0 BRA `(.L_x_532) ;  /* 0x0000000000088947 */ /* 0x000fec0003800000 */
[----:B------:R-:W-:-:S05]  /*1f180*/  IADD3 R9, R19, -0x1, RZ ;  /* 0xffffffff13097810 */ /* 0x000fca0007ffe0ff */
[----:B------:R0:W1:Y:S02]  /*1f190*/  SHFL.IDX PT, R16, R2, R9, 0x1f ;  /* 0x00001f0902107589 */ /* 0x00006400000e0000 */
.L_x_532:
[----:B-1----:R-:W-:Y:S01]  /*1f1a0*/  IMAD R16, R16, UR5, R7 ;  /* 0x0000000510107c24 */ /* 0x002fe2000f8e0207 */
[----:B------:R-:W-:Y:S01]  /*1f1b0*/  IABS R6, R0 ;  /* 0x0000000000067213 */ /* 0x000fe20000000000 */
[----:B------:R-:W-:Y:S02]  /*1f1c0*/  IMAD R7, R11, R4, RZ ;  /* 0x000000040b077224 */ /* 0x000fe400078e02ff */
[----:B0-----:R-:W-:Y:S02]  /*1f1d0*/  IMAD.MOV.U32 R2, RZ, RZ, RZ ;  /* 0x000000ffff027224 */ /* 0x001fe400078e00ff */
[----:B------:R-:W-:Y:S02]  /*1f1e0*/  IMAD.MOV R6, RZ, RZ, -R6 ;  /* 0x000000ffff067224 */ /* 0x000fe400078e0a06 */
[----:B------:R-:W-:Y:S01]  /*1f1f0*/  IMAD.HI.U32 R2, R3, R7, R2 ;  /* 0x0000000703027227 */ /* 0x000fe200078e0002 */
[----:B------:R-:W-:-:S03]  /*1f200*/  IADD3 R7, -R16, UR6, RZ ;  /* 0x0000000610077c10 */ /* 0x000fc6000fffe1ff */
[----:B------:R-:W-:Y:S01]  /*1f210*/  VIADD R19, R19, UR4 ;  /* 0x0000000413137c36 */ /* 0x000fe20008000000 */
[----:B------:R-:W-:-:S05]  /*1f220*/  IABS R3, R7 ;  /* 0x0000000700037213 */ /* 0x000fca0000000000 */
[----:B------:R-:W-:-:S04]  /*1f230*/  IMAD.HI.U32 R2, R2, R3, RZ ;  /* 0x0000000302027227 */ /* 0x000fc800078e00ff */
[----:B------:R-:W-:-:S05]  /*1f240*/  IMAD R3, R2, R6, R3 ;  /* 0x0000000602037224 */ /* 0x000fca00078e0203 */
[----:B------:R-:W-:-:S13]  /*1f250*/  ISETP.GT.U32.AND P1, PT, R4, R3, PT ;  /* 0x000000030400720c */ /* 0x000fda0003f24070 */
[-C--:B------:R-:W-:Y:S01]  /*1f260*/  @!P1 IADD3 R3, R3, -R4.reuse, RZ ;  /* 0x8000000403039210 */ /* 0x080fe20007ffe0ff */
[----:B------:R-:W-:Y:S01]  /*1f270*/  @!P1 VIADD R2, R2, 0x1 ;  /* 0x0000000102029836 */ /* 0x000fe20000000000 */
[----:B------:R-:W-:Y:S02]  /*1f280*/  ISETP.NE.AND P1, PT, R0, RZ, PT ;  /* 0x000000ff0000720c */ /* 0x000fe40003f25270 */
[----:B------:R-:W-:Y:S02]  /*1f290*/  ISETP.GE.U32.AND P0, PT, R3, R4, PT ;  /* 0x000000040300720c */ /* 0x000fe40003f06070 */
[----:B------:R-:W-:-:S04]  /*1f2a0*/  LOP3.LUT R3, R7, R0, RZ, 0x3c, !PT ;  /* 0x0000000007037212 */ /* 0x000fc800078e3cff */
[----:B------:R-:W-:-:S07]  /*1f2b0*/  ISETP.GE.AND P2, PT, R3, RZ, PT ;  /* 0x000000ff0300720c */ /* 0x000fce0003f46270 */
[----:B------:R-:W-:-:S06]  /*1f2c0*/  @P0 VIADD R2, R2, 0x1 ;  /* 0x0000000102020836 */ /* 0x000fcc0000000000 */
[----:B------:R-:W-:Y:S02]  /*1f2d0*/  @!P2 IADD3 R2, -R2, RZ, RZ ;  /* 0x000000ff0202a210 */ /* 0x000fe40007ffe1ff */
[----:B------:R-:W-:-:S04]  /*1f2e0*/  @!P1 LOP3.LUT R2, RZ, R0, RZ, 0x33, !PT ;  /* 0x00000000ff029212 */ /* 0x000fc800078e33ff */
[----:B------:R-:W-:Y:S01]  /*1f2f0*/  MOV R18, R2 ;  /* 0x0000000200127202 */ /* 0x000fe20000000f00 */
[----:B------:R-:W-:-:S04]  /*1f300*/  IMAD.MOV R17, RZ, RZ, -R2 ;  /* 0x000000ffff117224 */ /* 0x000fc800078e0a02 */
[----:B------:R-:W-:Y:S01]  /*1f310*/  IMAD R17, R0, R17, R7 ;  /* 0x0000001100117224 */ /* 0x000fe200078e0207 */
[----:B------:R-:W-:Y:S06]  /*1f320*/  BRA `(.L_x_533) ;  /* 0x00000000000c7947 */ /* 0x000fec0003800000 */
.L_x_528:
[----:B------:R-:W-:Y:S01]  /*1f330*/  IMAD.MOV.U32 R17, RZ, RZ, RZ ;  /* 0x000000ffff117224 */ /* 0x000fe200078e00ff */
[----:B------:R-:W-:Y:S01]  /*1f340*/  MOV R18, RZ ;  /* 0x000000ff00127202 */ /* 0x000fe20000000f00 */
[----:B------:R-:W-:-:S07]  /*1f350*/  IMAD.U32 R16, RZ, RZ, UR6 ;  /* 0x00000006ff107e24 */ /* 0x000fce000f8e00ff */
.L_x_533:
[----:B------:R-:W-:-:S13]  /*1f360*/  ISETP.NE.AND P0, PT, R5, RZ, PT ;  /* 0x000000ff0500720c */ /* 0x000fda0003f05270 */
[----:B------:R-:W0:Y:S01]  /*1f370*/  @!P0 S2R R3, SR_CgaCtaId ;  /* 0x0000000000038919 */ /* 0x000e220000008800 */
[----:B------:R-:W-:-:S04]  /*1f380*/  @!P0 MOV R0, 0x400 ;  /* 0x0000040000008802 */ /* 0x000fc80000000f00 */
[----:B0-----:R-:W-:-:S05]  /*1f390*/  @!P0 LEA R0, R3, R0, 0x18 ;  /* 0x0000000003008211 */ /* 0x001fca00078ec0ff */
[----:B------:R0:W-:Y:S01]  /*1f3a0*/  @!P0 STS.128 [R0+0x388d0], R16 ;  /* 0x0388d01000008388 */ /* 0x0001e20000000c00 */
[----:B------:R-:W-:Y:S06]  /*1f3b0*/  BAR.ARV 0x5, 0x180 ;  /* 0x0146000000007b1d */ /* 0x000fec0000002000 */
.L_x_526:
[----:B0-----:R-:W-:Y:S01]  /*1f3c0*/  IMAD.MOV.U32 R0, RZ, RZ, 0x1 ;  /* 0x00000001ff007424 */ /* 0x001fe200078e00ff */
[----:B------:R0:W-:Y:S01]  /*1f3d0*/  STL [R1+0x8], RZ ;  /* 0x000008ff01007387 */ /* 0x0001e20000100800 */
[----:B------:R-:W-:Y:S02]  /*1f3e0*/  ULDC UR4, c[0x0][0xc3c] ;  /* 0x00030f0000047ab9 */ /* 0x000fe40000000800 */
[----:B-1----:R-:W-:Y:S01]  /*1f3f0*/  ISETP.GE.AND P0, PT, R19, UR4, PT ;  /* 0x0000000413007c0c */ /* 0x002fe2000bf06270 */
[----:B------:R0:W-:Y:S04]  /*1f400*/  STL [R1+0x10], R0 ;  /* 0x0000100001007387 */ /* 0x0001e80000100800 */
[----:B------:R0:W-:Y:S08]  /*1f410*/  STL [R1+0x60], RZ ;  /* 0x000060ff01007387 */ /* 0x0001f00000100800 */
[----:B0-----:R-:W-:Y:S05]  /*1f420*/  @P0 BRA `(.L_x_534) ;  /* 0x00000060008c0947 */ /* 0x001fea0003800000 */
[----:B------:R-:W0:Y:S01]  /*1f430*/  S2R R7, SR_TID.X ;  /* 0x0000000000077919 */ /* 0x000e220000002100 */
[----:B------:R-:W1:Y:S01]  /*1f440*/  S2UR UR5, SR_CgaCtaId ;  /* 0x00000000000579c3 */ /* 0x000e620000008800 */
[----:B------:R-:W-:Y:S01]  /*1f450*/  UMOV UR4, 0x400 ;  /* 0x0000040000047882 */ /* 0x000fe20000000000 */
[----:B------:R-:W-:Y:S01]  /*1f460*/  BSSY B7, `(.L_x_534) ;  /* 0x000061f000077945 */ /* 0x000fe20003800000 */
[----:B------:R-:W-:Y:S01]  /*1f470*/  ULDC.64 UR44, c[0x0][0x198] ;  /* 0x00006600002c7ab9 */ /* 0x000fe20000000a00 */
[----:B------:R-:W-:Y:S02]  /*1f480*/  ULOP3.LUT UR36, UR40, 0x1, URZ, 0xfc, !UPT ;  /* 0x0000000128247892 */ /* 0x000fe4000f8efc3f */
[----:B------:R-:W-:Y:S01]  /*1f490*/  ULOP3.LUT UR38, UR40, 0x2, URZ, 0xfc, !UPT ;  /* 0x0000000228267892 */ /* 0x000fe2000f8efc3f */
[----:B------:R-:W-:Y:S01]  /*1f4a0*/  ULDC UR37, c[0x0][0xc] ;  /* 0x0000030000257ab9 */ /* 0x000fe20000000800 */
[----:B-1----:R-:W-:Y:S01]  /*1f4b0*/  ULEA UR4, UR5, UR4, 0x18 ;  /* 0x0000000405047291 */ /* 0x002fe2000f8ec03f */
[C---:B0-----:R-:W-:Y:S01]  /*1f4c0*/  IMAD.SHL.U32 R2, R7.reuse, 0x80, RZ ;  /* 0x0000008007027824 */ /* 0x041fe200078e00ff */
[----:B------:R-:W-:-:S02]  /*1f4d0*/  LOP3.LUT R6, R7, 0x7f, RZ, 0xc0, !PT ;  /* 0x0000007f07067812 */ /* 0x000fc400078ec0ff */
[----:B------:R-:W-:Y:S02]  /*1f4e0*/  R2P PR, R7, 0x6 ;  /* 0x0000000607007804 */ /* 0x000fe40000000000 */
[----:B------:R-:W-:Y:S02]  /*1f4f0*/  SHF.L.U32 R3, R6, 0x6, RZ ;  /* 0x0000000606037819 */ /* 0x000fe400000006ff */
[----:B------:R-:W-:-:S04]  /*1f500*/  LOP3.LUT R0, R2, 0x400, RZ, 0xc0, !PT ;  /* 0x0000040002007812 */ /* 0x000fc800078ec0ff */
[----:B------:R-:W-:Y:S02]  /*1f510*/  LOP3.LUT R4, R0, 0x1800, R3, 0xf8, !PT ;  /* 0x0000180000047812 */ /* 0x000fe400078ef803 */
[----:B------:R-:W-:Y:S02]  /*1f520*/  SHF.R.U32.HI R3, RZ, 0x1, R7 ;  /* 0x00000001ff037819 */ /* 0x000fe40000011607 */
[----:B------:R-:W-:-:S04]  /*1f530*/  LOP3.LUT R0, R2, 0x380, RZ, 0xc0, !PT ;  /* 0x0000038002007812 */ /* 0x000fc800078ec0ff */
[C---:B------:R-:W-:Y:S02]  /*1f540*/  LOP3.LUT R3, R0.reuse, 0x30, R3, 0xf8, !PT ;  /* 0x0000003000037812 */ /* 0x040fe400078ef803 */
[----:B------:R-:W-:Y:S01]  /*1f550*/  LOP3.LUT R5, R0, 0x10, R7, 0xf8, !PT ;  /* 0x0000001000057812 */ /* 0x000fe200078ef807 */
[----:B------:R-:W-:-:S05]  /*1f560*/  IMAD.SHL.U32 R0, R7, 0x10, RZ ;  /* 0x0000001007007824 */ /* 0x000fca00078e00ff */
[--C-:B------:R-:W-:Y:S02]  /*1f570*/  LOP3.LUT R3, R3, 0x70, R0.reuse, 0x78, !PT ;  /* 0x0000007003037812 */ /* 0x100fe400078e7800 */
[----:B------:R-:W-:Y:S02]  /*1f580*/  LOP3.LUT R5, R5, 0x70, R0, 0x78, !PT ;  /* 0x0000007005057812 */ /* 0x000fe400078e7800 */
[----:B------:R-:W-:Y:S01]  /*1f590*/  LOP3.LUT R2, R3, 0xc00, R2, 0xf8, !PT ;  /* 0x00000c0003027812 */ /* 0x000fe200078ef802 */
[----:B------:R-:W-:Y:S01]  /*1f5a0*/  IMAD.SHL.U32 R3, R7, 0x2, RZ ;  /* 0x0000000207037824 */ /* 0x000fe200078e00ff */
[----:B------:R-:W-:Y:S02]  /*1f5b0*/  LOP3.LUT R4, R4, R5, RZ, 0xfc, !PT ;  /* 0x0000000504047212 */ /* 0x000fe400078efcff */
[----:B------:R-:W-:Y:S01]  /*1f5c0*/  SHF.R.U32.HI R5, RZ, 0x3, R6 ;  /* 0x00000003ff057819 */ /* 0x000fe20000011606 */
[----:B------:R0:W-:Y:S04]  /*1f5d0*/  STL [R1+0x34], R2 ;  /* 0x0000340201007387 */ /* 0x0001e80000100800 */
[----:B------:R1:W-:Y:S01]  /*1f5e0*/  STL [R1+0x30], R4 ;  /* 0x0000300401007387 */ /* 0x0003e20000100800 */
[----:B0-----:R-:W-:-:S04]  /*1f5f0*/  LOP3.LUT R2, R0, 0x3f0, RZ, 0xc0, !PT ;  /* 0x000003f000027812 */ /* 0x001fc800078ec0ff */
[----:B------:R-:W-:Y:S01]  /*1f600*/  LOP3.LUT R3, R2, 0x70, R3, 0x78, !PT ;  /* 0x0000007002037812 */ /* 0x000fe200078e7803 */
[----:B-1----:R-:W-:Y:S01]  /*1f610*/  IMAD.MOV.U32 R4, RZ, RZ, 0x20 ;  /* 0x00000020ff047424 */ /* 0x002fe200078e00ff */
[----:B------:R-:W-:-:S04]  /*1f620*/  SHF.L.U32 R2, R6, 0x4, RZ ;  /* 0x0000000406027819 */ /* 0x000fc800000006ff */
[----:B------:R-:W-:Y:S01]  /*1f630*/  LOP3.LUT R2, R3, 0x400, R2, 0xf8, !PT ;  /* 0x0000040003027812 */ /* 0x000fe200078ef802 */
[----:B------:R-:W-:-:S05]  /*1f640*/  IMAD.MOV.U32 R3, RZ, RZ, 0x40 ;  /* 0x00000040ff037424 */ /* 0x000fca00078e00ff */
[----:B------:R-:W-:Y:S02]  /*1f650*/  SEL R7, R3, 0xffffffc0, !P2 ;  /* 0xffffffc003077807 */ /* 0x000fe40005000000 */
[----:B------:R-:W-:Y:S02]  /*1f660*/  SEL R3, R4, 0xffffffe0, !P1 ;  /* 0xffffffe004037807 */ /* 0x000fe40004800000 */
[----:B------:R-:W-:Y:S01]  /*1f670*/  MOV R4, UR4 ;  /* 0x0000000400047c02 */ /* 0x000fe20008000f00 */
[----:B------:R-:W-:Y:S04]  /*1f680*/  STL [R1+0x20], R7 ;  /* 0x0000200701007387 */ /* 0x000fe80000100800 */
[----:B------:R0:W-:Y:S01]  /*1f690*/  STL [R1+0x1c], R3 ;  /* 0x00001c0301007387 */ /* 0x0001e20000100800 */
[----:B------:R-:W-:-:S03]  /*1f6a0*/  IMAD.IADD R2, R4, 0x1, R2 ;  /* 0x0000000104027824 */ /* 0x000fc600078e0202 */
[----:B------:R-:W-:Y:S04]  /*1f6b0*/  STL [R1+0x4], R4 ;  /* 0x0000040401007387 */ /* 0x000fe80000100800 */
[----:B------:R1:W-:Y:S01]  /*1f6c0*/  STL [R1+0x3c], R2 ;  /* 0x00003c0201007387 */ /* 0x0003e20000100800 */
[----:B0-----:R-:W-:Y:S02]  /*1f6d0*/  LOP3.LUT R3, R0, 0x70, RZ, 0xc0, !PT ;  /* 0x0000007000037812 */ /* 0x001fe400078ec0ff */
[----:B------:R-:W-:Y:S01]  /*1f6e0*/  LOP3.LUT R0, R5, 0x70, R0, 0xf8, !PT ;  /* 0x0000007005007812 */ /* 0x000fe200078ef800 */
[----:B------:R-:W-:Y:S01]  /*1f6f0*/  IMAD.MOV.U32 R0, RZ, RZ, 0x1 ;  /* 0x00000001ff007424 */ /* 0x000fe200078e00ff */
[----:B------:R-:W-:Y:S01]  /*1f700*/  STL [R1+0x60], RZ ;  /* 0x000060ff01007387 */ /* 0x000fe20000100800 */
[----:B-1----:R-:W-:-:S03]  /*1f710*/  MOV R2, 0x1 ;  /* 0x0000000100027802 */ /* 0x002fc60000000f00 */
[----:B------:R0:W-:Y:S04]  /*1f720*/  STL [R1+0x14], R0 ;  /* 0x0000140001007387 */ /* 0x0001e80000100800 */
[----:B------:R1:W-:Y:S04]  /*1f730*/  STL [R1+0xc], RZ ;  /* 0x00000cff01007387 */ /* 0x0003e80000100800 */
[----:B------:R1:W-:Y:S01]  /*1f740*/  STL [R1+0x8], RZ ;  /* 0x000008ff01007387 */ /* 0x0003e20000100800 */
[----:B0-----:R-:W-:-:S03]  /*1f750*/  LOP3.LUT R0, R3, 0x80, RZ, 0xfc, !PT ;  /* 0x0000008003007812 */ /* 0x001fc600078efcff */
[----:B------:R1:W-:Y:S04]  /*1f760*/  STL [R1+0x10], R2 ;  /* 0x0000100201007387 */ /* 0x0003e80000100800 */
.L_x_644:
[----:B012---:R-:W0:Y:S02]  /*1f770*/  LDC.64 R2, c[0x0][0xc88] ;  /* 0x00032200ff027b82 */ /* 0x007e240000000a00 */
[----:B0-----:R-:W-:-:S05]  /*1f780*/  IMAD.WIDE R2, R19, 0x4, R2 ;  /* 0x0000000413027825 */ /* 0x001fca00078e0202 */
[----:B------:R-:W2:Y:S01]  /*1f790*/  LDG.E R15, desc[UR42][R2.64] ;  /* 0x0000002a020f7981 */ /* 0x000ea2000c1e1900 */
[----:B------:R-:W-:Y:S05]  /*1f7a0*/  YIELD ;  /* 0x0000000000007946 */ /* 0x000fea0003800000 */
[----:B------:R-:W-:Y:S01]  /*1f7b0*/  ULDC.64 UR4, c[0x0][0xa28] ;  /* 0x00028a0000047ab9 */ /* 0x000fe20000000a00 */
[----:B---3--:R-:W-:Y:S01]  /*1f7c0*/  IMAD.MOV.U32 R0, RZ, RZ, RZ ;  /* 0x000000ffff007224 */ /* 0x008fe200078e00ff */
[----:B------:R-:W-:Y:S01]  /*1f7d0*/  ISETP.NE.U32.AND P0, PT, RZ, UR4, PT ;  /* 0x00000004ff007c0c */ /* 0x000fe2000bf05070 */
[----:B------:R-:W-:Y:S01]  /*1f7e0*/  ULDC.64 UR10, c[0x0][0xa18] ;  /* 0x00028600000a7ab9 */ /* 0x000fe20000000a00 */
[----:B------:R-:W-:Y:S01]  /*1f7f0*/  ULDC.64 UR8, c[0x0][0xa10] ;  /* 0x0002840000087ab9 */ /* 0x000fe20000000a00 */
[----:B------:R-:W-:Y:S01]  /*1f800*/  ULDC.64 UR6, c[0x0][0xa08] ;  /* 0x0002820000067ab9 */ /* 0x000fe20000000a00 */
[----:B------:R-:W-:-:S02]  /*1f810*/  ISETP.NE.AND.EX P0, PT, RZ, UR5, PT, P0 ;  /* 0x00000005ff007c0c */ /* 0x000fc4000bf05300 */
[----:B--2---:R-:W-:Y:S01]  /*1f820*/  SHF.R.S32.HI R4, RZ, 0x1f, R15 ;  /* 0x0000001fff047819 */ /* 0x004fe2000001140f */
[----:B------:R-:W-:-:S10]  /*1f830*/  IMAD.SHL.U32 R14, R15, 0x4, RZ ;  /* 0x000000040f0e7824 */ /* 0x000fd400078e00ff */
[C---:B------:R-:W-:Y:S01]  /*1f840*/  @P0 LEA R2, P1, R15.reuse, UR4, 0x2 ;  /* 0x000000040f020c11 */ /* 0x040fe2000f8210ff */
[----:B------:R-:W-:Y:S03]  /*1f850*/  STL [R1+0x38], R15 ;  /* 0x0000380f01007387 */ /* 0x000fe60000100800 */
[C-C-:B------:R-:W-:Y:S01]  /*1f860*/  @P0 LEA.HI.X R3, R15.reuse, UR5, R4.reuse, 0x2, P1 ;  /* 0x000000050f030c11 */ /* 0x140fe200088f1404 */
[----:B------:R-:W-:Y:S01]  /*1f870*/  ULDC.64 UR4, c[0x0][0xa00] ;  /* 0x0002800000047ab9 */ /* 0x000fe20000000a00 */
[----:B------:R0:W-:Y:S01]  /*1f880*/  STL [R1+0x44], R4 ;  /* 0x0000440401007387 */ /* 0x0001e20000100800 */
[----:B------:R-:W-:Y:S02]  /*1f890*/  ISETP.NE.U32.AND P2, PT, RZ, UR4, PT ;  /* 0x00000004ff007c0c */ /* 0x000fe4000bf45070 */
[----:B------:R-:W-:Y:S01]  /*1f8a0*/  SHF.L.U64.HI R13, R15, 0x2, R4 ;  /* 0x000000020f0d7819 */ /* 0x000fe20000010204 */
[----:B------:R1:W5:Y:S01]  /*1f8b0*/  @P0 LDG.E R0, desc[UR42][R2.64] ;  /* 0x0000002a02000981 */ /* 0x000362000c1e1900 */
[----:B------:R-:W-:-:S02]  /*1f8c0*/  ISETP.NE.AND.EX P2, PT, RZ, UR5, PT, P2 ;  /* 0x00000005ff007c0c */ /* 0x000fc4000bf45320 */
[----:B------:R-:W-:Y:S01]  /*1f8d0*/  ISETP.NE.U32.AND P3, PT, RZ, UR10, PT ;  /* 0x0000000aff007c0c */ /* 0x000fe2000bf65070 */
[----:B------:R-:W-:Y:S01]  /*1f8e0*/  STL [R1], R14 ;  /* 0x0000000e01007387 */ /* 0x000fe20000100800 */
[----:B------:R-:W-:Y:S02]  /*1f8f0*/  ISETP.NE.U32.AND P0, PT, RZ, UR6, PT ;  /* 0x00000006ff007c0c */ /* 0x000fe4000bf05070 */
[----:B0-----:R-:W-:Y:S01]  /*1f900*/  IADD3 R4, P4, R14, UR4, RZ ;  /* 0x000000040e047c10 */ /* 0x001fe2000ff9e0ff */
[----:B------:R-:W-:Y:S01]  /*1f910*/  STL [R1+0x28], R13 ;  /* 0x0000280d01007387 */ /* 0x000fe20000100800 */
[----:B------:R-:W-:Y:S02]  /*1f920*/  ISETP.NE.AND.EX P3, PT, RZ, UR11, PT, P3 ;  /* 0x0000000bff007c0c */ /* 0x000fe4000bf65330 */
[----:B-1----:R-:W-:Y:S02]  /*1f930*/  CS2R R2, SRZ ;  /* 0x0000000000027805 */ /* 0x002fe4000001ff00 */
[----:B------:R-:W-:-:S02]  /*1f940*/  IADD3.X R5, R13, UR5, RZ, P4, !PT ;  /* 0x000000050d057c10 */ /* 0x000fc4000a7fe4ff */
[C---:B------:R-:W-:Y:S02]  /*1f950*/  IADD3 R6, P4, R14.reuse, UR8, RZ ;  /* 0x000000080e067c10 */ /* 0x040fe4000ff9e0ff */
[----:B------:R-:W-:Y:S01]  /*1f960*/  ISETP.NE.U32.AND P1, PT, RZ, UR8, PT ;  /* 0x00000008ff007c0c */ /* 0x000fe2000bf25070 */
[----:B------:R-:W2:Y:S01]  /*1f970*/  @P2 LDG.E R2, desc[UR42][R4.64] ;  /* 0x0000002a04022981 */ /* 0x000ea2000c1e1900 */
[----:B------:R-:W-:Y:S01]  /*1f980*/  IADD3.X R7, R13, UR9, RZ, P4, !PT ;  /* 0x000000090d077c10 */ /* 0x000fe2000a7fe4ff */
[----:B------:R-:W-:Y:S01]  /*1f990*/  ULDC UR4, c[0x0][0x288] ;  /* 0x0000a20000047ab9 */ /* 0x000fe20000000800 */
[----:B------:R-:W-:Y:S02]  /*1f9a0*/  ISETP.NE.AND.EX P0, PT, RZ, UR7, PT, P0 ;  /* 0x00000007ff007c0c */ /* 0x000fe4000bf05300 */
[----:B------:R-:W-:Y:S02]  /*1f9b0*/  ISETP.NE.AND.EX P1, PT, RZ, UR9, PT, P1 ;  /* 0x00000009ff007c0c */ /* 0x000fe4000bf25310 */
[----:B------:R-:W-:-:S02]  /*1f9c0*/  @P3 IADD3 R10, P4, R14, UR10, RZ ;  /* 0x0000000a0e0a3c10 */ /* 0x000fc4000ff9e0ff */
[----:B------:R-:W-:Y:S02]  /*1f9d0*/  IADD3 R8, P5, R14, UR6, RZ ;  /* 0x000000060e087c10 */ /* 0x000fe4000ffbe0ff */
[C---:B------:R-:W-:Y:S02]  /*1f9e0*/  @P3 IADD3.X R11, R13.reuse, UR11, RZ, P4, !PT ;  /* 0x0000000b0d0b3c10 */ /* 0x040fe4000a7fe4ff */
[----:B------:R-:W-:Y:S02]  /*1f9f0*/  MOV R12, RZ ;  /* 0x000000ff000c7202 */ /* 0x000fe40000000f00 */
[----:B------:R-:W-:-:S03]  /*1fa00*/  IADD3.X R9, R13, UR7, RZ, P5, !PT ;  /* 0x000000070d097c10 */ /* 0x000fc6000affe4ff */
[----:B------:R-:W5:Y:S04]  /*1fa10*/  @P1 LDG.E R3, desc[UR42][R6.64] ;  /* 0x0000002a06031981 */ /* 0x000f68000c1e1900 */
[----:B------:R-:W5:Y:S04]  /*1fa20*/  @P0 LDG.E R12, desc[UR42][R8.64] ;  /* 0x0000002a080c0981 */ /* 0x000f68000c1e1900 */
[----:B--2---:R0:W-:Y:S02]  /*1fa30*/  STL [R1+0x40], R2 ;  /* 0x0000400201007387 */ /* 0x0041e40000100800 */
[----:B0-----:R-:W-:Y:S01]  /*1fa40*/  IMAD.U32 R2, RZ, RZ, UR4 ;  /* 0x00000004ff027e24 */ /* 0x001fe2000f8e00ff */
[----:B------:R-:W-:-:S05]  /*1fa50*/  ULDC.64 UR4, c[0x0][0x418] ;  /* 0x0001060000047ab9 */ /* 0x000fca0000000a00 */
[----:B------:R0:W2:Y:S01]  /*1fa60*/  @P3 LDG.E R2, desc[UR42][R10.64] ;  /* 0x0000002a0a023981 */ /* 0x0000a2000c1e1900 */
[----:B------:R-:W-:-:S03]  /*1fa70*/  UISETP.NE.U32.AND UP0, UPT, UR4, URZ, UPT ;  /* 0x0000003f0400728c */ /* 0x000fc6000bf05070 */
[----:B------:R-:W-:Y:S01]  /*1fa80*/  ULDC UR4, c[0x0][0x424] ;  /* 0x0001090000047ab9 */ /* 0x000fe20000000800 */
[----:B------:R-:W-:-:S03]  /*1fa90*/  UISETP.NE.AND.EX UP0, UPT, UR5, URZ, UPT, UP0 ;  /* 0x0000003f0500728c */ /* 0x000fc6000bf05300 */
[----:B------:R-:W-:Y:S01]  /*1faa0*/  ULDC UR5, c[0x0][0x2f0] ;  /* 0x0000bc0000057ab9 */ /* 0x000fe20000000800 */
[----:B------:R-:W-:-:S04]  /*1fab0*/  USEL UR4, UR4, 0x1, UP0 ;  /* 0x0000000104047887 */ /* 0x000fc80008000000 */
[----:B------:R-:W-:-:S03]  /*1fac0*/  UIMAD UR4, UR4, UR5, URZ ;  /* 0x00000005040472a4 */ /* 0x000fc6000f8e023f */
[----:B------:R-:W-:Y:S02]  /*1fad0*/  ULDC UR5, c[0x0][0x348] ;  /* 0x0000d20000057ab9 */ /* 0x000fe40000000800 */
[----:B0-----:R-:W-:Y:S01]  /*1fae0*/  IMAD.U32 R10, RZ, RZ, UR5 ;  /* 0x00000005ff0a7e24 */ /* 0x001fe2000f8e00ff */
[----:B--2---:R0:W-:Y:S02]  /*1faf0*/  STL [R1+0x58], R2 ;  /* 0x0000580201007387 */ /* 0x0041e40000100800 */
[----:B0-----:R-:W-:Y:S01]  /*1fb00*/  MOV R2, UR4 ;  /* 0x0000000400027c02 */ /* 0x001fe20008000f00 */
[----:B------:R-:W-:Y:S06]  /*1fb10*/  @P3 BRA `(.L_x_535) ;  /* 0x0000000000143947 */ /* 0x000fec0003800000 */
[----:B------:R-:W-:Y:S05]  /*1fb20*/  @!P2 BRA `(.L_x_535) ;  /* 0x000000000010a947 */ /* 0x000fea0003800000 */
[----:B------:R-:W2:Y:S04]  /*1fb30*/  LDG.E R11, desc[UR42][R4.64] ;  /* 0x0000002a040b7981 */ /* 0x000ea8000c1e1900 */
[----:B------:R-:W2:Y:S02]  /*1fb40*/  LDG.E R4, desc[UR42][R4.64+0x4] ;  /* 0x0000042a04047981 */ /* 0x000ea4000c1e1900 */
[----:B--2---:R-:W-:-:S05]  /*1fb50*/  IMAD.IADD R4, R4, 0x1, -R11 ;  /* 0x0000000104047824 */ /* 0x004fca00078e0a0b */
[----:B------:R0:W-:Y:S02]  /*1fb60*/  STL [R1+0x58], R4 ;  /* 0x0000580401007387 */ /* 0x0001e40000100800 */
.L_x_535:
[----:B------:R-:W-:Y:S01]  /*1fb70*/  MOV R11, R15 ;  /* 0x0000000f000b7202 */ /* 0x000fe20000000f00 */
[----:B0----5:R-:W-:Y:S01]  /*1fb80*/  IMAD.IADD R4, R12, 0x1, R0 ;  /* 0x000000010c047824 */ /* 0x021fe200078e0200 */
[----:B------:R-:W-:Y:S02]  /*1fb90*/  ULDC.64 UR4, c[0x0][0xa20] ;  /* 0x0002880000047ab9 */ /* 0x000fe40000000a00 */
[----:B------:R-:W-:Y:S01]  /*1fba0*/  ISETP.NE.U32.AND P2, PT, RZ, UR4, PT ;  /* 0x00000004ff007c0c */ /* 0x000fe2000bf45070 */
[----:B------:R0:W-:Y:S03]  /*1fbb0*/  STL [R1+0x18], R11 ;  /* 0x0000180b01007387 */ /* 0x0001e60000100800 */
[----:B------:R-:W-:Y:S01]  /*1fbc0*/  ISETP.NE.AND.EX P2, PT, RZ, UR5, PT, P2 ;  /* 0x00000005ff007c0c */ /* 0x000fe2000bf45320 */
[----:B------:R0:W-:-:S12]  /*1fbd0*/  STL [R1+0x2c], R4 ;  /* 0x00002c0401007387 */ /* 0x0001d80000100800 */
[----:B0-----:R-:W-:Y:S05]  /*1fbe0*/  @!P2 BRA `(.L_x_536) ;  /* 0x000000000010a947 */ /* 0x001fea0003800000 */
[----:B------:R-:W-:-:S04]  /*1fbf0*/  IADD3 R4, P0, R14, UR4, RZ ;  /* 0x000000040e047c10 */ /* 0x000fc8000ff1e0ff */
[----:B------:R-:W-:-:S05]  /*1fc00*/  IADD3.X R5, R13, UR5, RZ, P0, !PT ;  /* 0x000000050d057c10 */ /* 0x000fca00087fe4ff */
[----:B------:R0:W5:Y:S01]  /*1fc10*/  LDG.E R2, desc[UR42][R4.64] ;  /* 0x0000002a04027981 */ /* 0x000162000c1e1900 */
[----:B------:R-:W-:Y:S05]  /*1fc20*/  BRA `(.L_x_537) ;  /* 0x0000000000107947 */ /* 0x000fea0003800000 */
.L_x_536:
[----:B------:R-:W-:Y:S05]  /*1fc30*/  @!P0 BRA `(.L_x_537) ;  /* 0x00000000000c8947 */ /* 0x000fea0003800000 */
[----:B------:R-:W2:Y:S04]  /*1fc40*/  LDG.E R4, desc[UR42][R8.64] ;  /* 0x0000002a08047981 */ /* 0x000ea8000c1e1900 */
[----:B------:R-:W2:Y:S02]  /*1fc50*/  LDG.E R2, desc[UR42][R8.64+0x4] ;  /* 0x0000042a08027981 */ /* 0x000ea4000c1e1900 */
[----:B--2---:R-:W-:-:S07]  /*1fc60*/  IMAD.IADD R2, R2, 0x1, -R4 ;  /* 0x0000000102027824 */ /* 0x004fce00078e0a04 */
.L_x_537:
[----:B-----5:R-:W-:Y:S02]  /*1fc70*/  IMAD.IADD R0, R2, 0x1, -R0 ;  /* 0x0000000102007824 */ /* 0x020fe400078e0a00 */
[----:B------:R-:W2:Y:S04]  /*1fc80*/  @P1 LDG.E R2, desc[UR42][R6.64] ;  /* 0x0000002a06021981 */ /* 0x000ea8000c1e1900 */
[----:B------:R-:W2:Y:S01]  /*1fc90*/  @P1 LDG.E R6, desc[UR42][R6.64+0x4] ;  /* 0x0000042a06061981 */ /* 0x000ea2000c1e1900 */
[----:B------:R-:W-:Y:S01]  /*1fca0*/  BSSY B0, `(.L_x_538) ;  /* 0x000012c000007945 */ /* 0x000fe20003800000 */
[----:B--2---:R-:W-:-:S05]  /*1fcb0*/  @P1 IADD3 R10, -R2, R6, RZ ;  /* 0x00000006020a1210 */ /* 0x004fca0007ffe1ff */
[----:B0-----:R-:W-:-:S04]  /*1fcc0*/  IMAD.IADD R4, R0, 0x1, R10 ;  /* 0x0000000100047824 */ /* 0x001fc800078e020a */
[----:B------:R-:W-:Y:S01]  /*1fcd0*/  VIADD R2, R4, 0x7f ;  /* 0x0000007f04027836 */ /* 0x000fe20000000000 */
[----:B------:R0:W-:Y:S04]  /*1fce0*/  STL [R1+0x50], R4 ;  /* 0x0000500401007387 */ /* 0x0001e80000100800 */
[----:B0-----:R-:W-:-:S04]  /*1fcf0*/  SHF.R.S32.HI R4, RZ, 0x1f, R2 ;  /* 0x0000001fff047819 */ /* 0x001fc80000011402 */
[----:B------:R-:W-:-:S04]  /*1fd00*/  LEA.HI R5, R4, R2, RZ, 0x7 ;  /* 0x0000000204057211 */ /* 0x000fc800078f38ff */
[----:B------:R-:W-:Y:S01]  /*1fd10*/  LOP3.LUT R2, R5, 0xffffff80, RZ, 0xc0, !PT ;  /* 0xffffff8005027812 */ /* 0x000fe200078ec0ff */
[----:B------:R0:W-:Y:S03]  /*1fd20*/  STL [R1+0x54], R5 ;  /* 0x0000540501007387 */ /* 0x0001e60000100800 */
[----:B------:R-:W-:Y:S02]  /*1fd30*/  VIADDMNMX R10, R2, -R0, R10, PT ;  /* 0x80000000020a7246 */ /* 0x000fe4000380010a */
[----:B------:R-:W-:-:S04]  /*1fd40*/  IADD3 R2, -R0, RZ, RZ ;  /* 0x000000ff00027210 */ /* 0x000fc80007ffe1ff */
[----:B------:R-:W-:-:S04]  /*1fd50*/  VIMNMX R2, RZ, R2, !PT ;  /* 0x00000002ff027248 */ /* 0x000fc80007fe0100 */
[----:B------:R-:W-:Y:S02]  /*1fd60*/  ISETP.GT.AND P0, PT, R10, R2, PT ;  /* 0x000000020a00720c */ /* 0x000fe40003f04270 */
[----:B------:R-:W-:-:S05]  /*1fd70*/  SHF.R.U32.HI R2, RZ, 0x7, R2 ;  /* 0x00000007ff027819 */ /* 0x000fca0000011602 */
[----:B------:R-:W-:-:S06]  /*1fd80*/  IMAD.MOV.U32 R8, RZ, RZ, R2 ;  /* 0x000000ffff087224 */ /* 0x000fcc00078e0002 */
[----:B------:R-:W-:-:S05]  /*1fd90*/  @P0 VIADD R10, R10, 0x7f ;  /* 0x0000007f0a0a0836 */ /* 0x000fca0000000000 */
[----:B------:R-:W-:-:S04]  /*1fda0*/  @P0 SHF.R.S32.HI R0, RZ, 0x1f, R10 ;  /* 0x0000001fff000819 */ /* 0x000fc8000001140a */
[----:B------:R-:W-:-:S04]  /*1fdb0*/  @P0 LEA.HI R10, R0, R10, RZ, 0x7 ;  /* 0x0000000a000a0211 */ /* 0x000fc800078f38ff */
[----:B------:R-:W-:Y:S02]  /*1fdc0*/  @P0 SHF.R.S32.HI R8, RZ, 0x7, R10 ;  /* 0x00000007ff080819 */ /* 0x000fe4000001140a */
[----:B------:R-:W-:Y:S02]  /*1fdd0*/  PLOP3.LUT P0, PT, PT, PT, PT, 0x80, 0x0 ;  /* 0x000000000000781c */ /* 0x000fe40003f0f070 */
[----:B------:R-:W-:-:S13]  /*1fde0*/  ISETP.GT.AND P2, PT, R8, R2, PT ;  /* 0x000000020800720c */ /* 0x000fda0003f44270 */
[----:B0-----:R-:W-:Y:S05]  /*1fdf0*/  @!P2 BRA `(.L_x_539) ;  /* 0x000000100058a947 */ /* 0x001fea0003800000 */
[----:B------:R-:W-:Y:S01]  /*1fe00*/  UMOV UR4, 0xffffffff ;  /* 0xffffffff00047882 */ /* 0x000fe20000000000 */
[----:B------:R-:W-:Y:S02]  /*1fe10*/  SEL R0, R11, RZ, !P1 ;  /* 0x000000ff0b007207 */ /* 0x000fe40004800000 */
[----:B------:R-:W-:Y:S05]  /*1fe20*/  BRA.DIV UR4, `(.L_x_540) ;  /* 0x0000008604f47947 */ /* 0x000fea000b800000 */
[----:B------:R-:W0:Y:S02]  /*1fe30*/  S2R R4, SR_TID.X ;  /* 0x0000000000047919 */ /* 0x000e240000002100 */
[----:B0-----:R-:W-:-:S04]  /*1fe40*/  SHF.R.U32.HI R4, RZ, 0x5, R4 ;  /* 0x00000005ff047819 */ /* 0x001fc80000011604 */
[----:B------:R-:W-:-:S05]  /*1fe50*/  LOP3.LUT R4, R4, 0x3, RZ, 0xc0, !PT ;  /* 0x0000000304047812 */ /* 0x000fca00078ec0ff */
[----:B------:R0:W1:Y:S02]  /*1fe60*/  SHFL.IDX PT, R14, R4, RZ, 0x1f ;  /* 0x00001fff040e7589 */ /* 0x00006400000e0000 */
.L_x_762:
[----:B-1----:R-:W-:Y:S02]  /*1fe70*/  ISETP.NE.AND P0, PT, R14, RZ, PT ;  /* 0x000000ff0e00720c */ /* 0x002fe40003f05270 */
[----:B------:R-:W-:-:S11]  /*1fe80*/  PLOP3.LUT P6, PT, PT, PT, PT, 0x8, 0x0 ;  /* 0x000000000000781c */ /* 0x000fd60003fce170 */
[----:B------:R-:W-:Y:S05]  /*1fe90*/  @P0 BRA `(.L_x_541) ;  /* 0x00000000000c0947 */ /* 0x000fea0003800000 */
[----:B------:R-:W-:-:S03]  /*1fea0*/  UMOV UR4, 0xffffffff ;  /* 0xffffffff00047882 */ /* 0x000fc60000000000 */
[----:B------:R-:W-:Y:S05]  /*1feb0*/  BRA.DIV UR4, `(.L_x_542) ;  /* 0x0000008a04047947 */ /* 0x000fea000b800000 */
[----:B------:R-:W-:-:S13]  /*1fec0*/  ELECT P6, URZ, PT ;  /* 0x00000000003f782f */ /* 0x000fda00038c0000 */
.L_x_541:
[----:B0-----:R-:W2:Y:S04]  /*1fed0*/  LDL R4, [R1+0x60] ;  /* 0x0000600001047983 */ /* 0x001ea80000100800 */
[----:B------:R-:W3:Y:S01]  /*1fee0*/  LDL R6, [R1+0x4] ;  /* 0x0000040001067983 */ /* 0x000ee20000100800 */
[----:B------:R-:W-:Y:S01]  /*1fef0*/  BSSY B1, `(.L_x_543) ;  /* 0x0000008000017945 */ /* 0x000fe20003800000 */
[----:B--2---:R-:W-:-:S04]  /*1ff00*/  IADD3 R4, R4, 0x1, RZ ;  /* 0x0000000104047810 */ /* 0x004fc80007ffe0ff */
[----:B------:R-:W-:-:S04]  /*1ff10*/  LEA.HI R5, R4, R4, RZ, 0x1 ;  /* 0x0000000404057211 */ /* 0x000fc800078f08ff */
[----:B------:R-:W-:-:S05]  /*1ff20*/  LOP3.LUT R5, R5, 0xfffffffe, RZ, 0xc0, !PT ;  /* 0xfffffffe05057812 */ /* 0x000fca00078ec0ff */
[----:B------:R-:W-:-:S05]  /*1ff30*/  IMAD.IADD R4, R4, 0x1, -R5 ;  /* 0x0000000104047824 */ /* 0x000fca00078e0a05 */
[----:B------:R-:W-:-:S04]  /*1ff40*/  SHF.L.U32 R4, R4, 0x1f, RZ ;  /* 0x0000001f04047819 */ /* 0x000fc800000006ff */
[----:B---3--:R-:W0:Y:S02]  /*1ff50*/  SYNCS.PHASECHK.TRANS64.TRYWAIT P0, [R6+URZ+0x38820], R4 ;  /* 0x03882004060075a7 */ /* 0x008e24000800017f */
[----:B0-----:R-:W-:Y:S05]  /*1ff60*/  @!P0 BRA `(.L_x_544) ;  /* 0x0000008400f88947 */ /* 0x001fea0003800000 */
.L_x_765:
[----:B------:R-:W-:Y:S05]  /*1ff70*/  BSYNC B1 ;  /* 0x0000000000017941 */ /* 0x000fea0003800000 */
.L_x_543:
[----:B------:R-:W-:Y:S04]  /*1ff80*/  BSSY B1, `(.L_x_545) ;  /* 0x0000072000017945 */ /* 0x000fe80003800000 */
[----:B------:R-:W-:Y:S05]  /*1ff90*/  @!P6 BRA `(.L_x_546) ;  /* 0x0000000400c0e947 */ /* 0x000fea0003800000 */
[----:B------:R-:W2:Y:S04]  /*1ffa0*/  LDL R6, [R1+0x4] ;  /* 0x0000040001067983 */ /* 0x000ea80000100800 */
[----:B------:R-:W3:Y:S01]  /*1ffb0*/  LDL R7, [R1+0xc] ;  /* 0x00000c0001077983 */ /* 0x000ee20000100800 */
[----:B0-----:R-:W0:Y:S01]  /*1ffc0*/  S2R R5, SR_TID.X ;  /* 0x0000000000057919 */ /* 0x001e220000002100 */
[----:B--2---:R-:W-:Y:S02]  /*1ffd0*/  IMAD.MOV.U32 R9, RZ, RZ, R6 ;  /* 0x000000ffff097224 */ /* 0x004fe400078e0006 */
[----:B------:R-:W2:Y:S03]  /*1ffe0*/  LDL R6, [R1+0x14] ;  /* 0x0000140001067983 */ /* 0x000ea60000100800 */
[----:B---3--:R-:W-:Y:S01]  /*1fff0*/  LEA R7, R7, R9, 0x3 ;  /* 0x0000000907077211 */ /* 0x008fe200078e18ff */
[----:B------:R-:W-:Y:S01]  /*20000*/  BSSY B2, `(.L_x_547) ;  /* 0x0000006000027945 */ /* 0x000fe20003800000 */
[----:B0-----:R-:W-:-:S04]  /*20010*/  LOP3.LUT R5, R5, 0x7f, RZ, 0xc0, !PT ;  /* 0x0000007f05057812 */ /* 0x001fc800078ec0ff */
[----:B------:R-:W-:Y:S02]  /*20020*/  ISETP.NE.AND P1, PT, R5, RZ, PT ;  /* 0x000000ff0500720c */ /* 0x000fe40003f25270 */
[----:B--2---:R-:W-:-:S04]  /*20030*/  SHF.L.U32 R10, R6, 0x1f, RZ ;  /* 0x0000001f060a7819 */ /* 0x004fc800000006ff */
[----:B------:R-:W0:Y:S02]  /*20040*/  SYNCS.PHASECHK.TRANS64.TRYWAIT P0, [R7+URZ+0x388a0], R10 ;  /* 0x0388a00a070075a7 */ /* 0x000e24000800017f */
[----:B0-----:R-:W-:Y:S05]  /*20050*/  @!P0 BRA `(.L_x_548) ;  /* 0x0000008400d48947 */ /* 0x001fea0003800000 */
.L_x_766:
[----:B------:R-:W-:Y:S05]  /*20060*/  BSYNC B2 ;  /* 0x0000000000027941 */ /* 0x000fea0003800000 */
.L_x_547:
[----:B------:R-:W-:Y:S04]  /*20070*/  BSSY B2, `(.L_x_549) ;  /* 0x0000009000027945 */ /* 0x000fe80003800000 */
[----:B------:R-:W-:Y:S05]  /*20080*/  @P1 BRA `(.L_x_550) ;  /* 0x00000000001c1947 */ /* 0x000fea0003800000 */
[----:B------:R-:W1:Y:S02]  /*20090*/  S2R R4, SR_TID.X ;  /* 0x0000000000047919 */ /* 0x000e640000002100 */
[----:B-1----:R-:W-:Y:S01]  /*200a0*/  LOP3.LUT R5, R4, 0x1f, RZ, 0xc0, !PT ;  /* 0x0000001f04057812 */ /* 0x002fe200078ec0ff */
[----:B------:R-:W-:-:S03]  /*200b0*/  IMAD.MOV.U32 R4, RZ, RZ, 0x8000 ;  /* 0x00008000ff047424 */ /* 0x000fc600078e00ff */
[----:B------:R-:W-:Y:S01]  /*200c0*/  ISETP.NE.AND P0, PT, R5, RZ, PT ;  /* 0x000000ff0500720c */ /* 0x000fe20003f05270 */
[----:B------:R1:W-:-:S12]  /*200d0*/  SYNCS.ARRIVE.TRANS64 RZ, [R7+URZ+0x38890], R4 ;  /* 0x0388900407ff79a7 */ /* 0x0003d8000800003f */
[----:B-1----:R-:W-:Y:S05]  /*200e0*/  @!P0 BRA `(.L_x_550) ;  /* 0x0000000000048947 */ /* 0x002fea0003800000 */
[----:B------:R-:W-:Y:S01]  /*200f0*/  BPT.TRAP 0x1 ;  /* 0x000000040000795c */ /* 0x000fe20000300000 */
.L_x_550:
[----:B------:R-:W-:Y:S05]  /*20100*/  BSYNC B2 ;  /* 0x0000000000027941 */ /* 0x000fea0003800000 */
.L_x_549:
[----:B------:R-:W2:Y:S04]  /*20110*/  LDL R6, [R1+0x4] ;  /* 0x0000040001067983 */ /* 0x000ea80000100800 */
[----:B------:R-:W2:Y:S01]  /*20120*/  LDL R4, [R1+0xc] ;  /* 0x00000c0001047983 */ /* 0x000ea20000100800 */
[----:B------:R-:W-:Y:S01]  /*20130*/  IMAD.MOV.U32 R13, RZ, RZ, RZ ;  /* 0x000000ffff0d7224 */ /* 0x000fe200078e00ff */
[----:B------:R-:W-:Y:S01]  /*20140*/  LEA R5, R8, R3, 0x7 ;  /* 0x0000000308057211 */ /* 0x000fe200078e38ff */
[----:B------:R-:W-:Y:S01]  /*20150*/  UIADD3 UR4, UP0, UR44, 0x570, URZ ;  /* 0x000005702c047890 */ /* 0x000fe2000ff1e03f */
[----:B------:R-:W-:Y:S01]  /*20160*/  PLOP3.LUT P0, PT, PT, PT, PT, 0x80, 0x0 ;  /* 0x000000000000781c */ /* 0x000fe20003f0f070 */
[----:B------:R-:W-:Y:S01]  /*20170*/  UMOV UR6, 0x0 ;  /* 0x0000000000067882 */ /* 0x000fe20000000000 */
[----:B------:R-:W-:Y:S01]  /*20180*/  R2UR UR10, R13 ;  /* 0x000000000d0a72ca */ /* 0x000fe200000e0000 */
[----:B------:R-:W-:Y:S01]  /*20190*/  VIADD R5, R5, 0xffffff80 ;  /* 0xffffff8005057836 */ /* 0x000fe20000000000 */
[----:B------:R-:W-:Y:S01]  /*201a0*/  UIADD3.X UR5, URZ, UR45, URZ, UP0, !UPT ;  /* 0x0000002d3f057290 */ /* 0x000fe200087fe43f */
[----:B------:R-:W-:Y:S01]  /*201b0*/  UMOV UR7, 0x12f00000 ;  /* 0x12f0000000077882 */ /* 0x000fe20000000000 */
[----:B--2---:R-:W-:Y:S01]  /*201c0*/  IMAD R9, R4, 0x8000, R6 ;  /* 0x0000800004097824 */ /* 0x004fe200078e0206 */
[----:B------:R-:W-:-:S03]  /*201d0*/  IADD3 R4, R7, 0x38890, RZ ;  /* 0x0003889007047810 */ /* 0x000fc60007ffe0ff */
[----:B------:R-:W-:-:S07]  /*201e0*/  VIADD R6, R9, 0x28400 ;  /* 0x0002840009067836 */ /* 0x000fce0000000000 */
.L_x_551:
[----:B------:R-:W-:-:S13]  /*201f0*/  @P0 ELECT P2, URZ, PT ;  /* 0x00000000003f082f */ /* 0x000fda0003840000 */
[----:B------:R-:W-:Y:S02]  /*20200*/  @P2 R2UR UR13, R0 ;  /* 0x00000000000d22ca */ /* 0x000fe400000e0000 */
[----:B------:R-:W-:Y:S02]  /*20210*/  @P2 R2UR UR12, R18 ;  /* 0x00000000120c22ca */ /* 0x000fe400000e0000 */
[----:B------:R-:W-:Y:S02]  /*20220*/  @P2 R2UR UR11, R5 ;  /* 0x00000000050b22ca */ /* 0x000fe400000e0000 */
[----:B------:R-:W-:Y:S02]  /*20230*/  @P2 R2UR UR9, R4 ;  /* 0x00000000040922ca */ /* 0x000fe400000e0000 */
[----:B------:R-:W-:Y:S02]  /*20240*/  @P2 R2UR UR8, R6 ;  /* 0x00000000060822ca */ /* 0x000fe400000e0000 */
[----:B------:R-:W-:-:S02]  /*20250*/  @P2 PLOP3.LUT P0, PT, P2, PT, PT, 0x8, 0x0 ;  /* 0x000000000000281c */ /* 0x000fc4000170e170 */
[----:B------:R-:W-:-:S09]  /*20260*/  PLOP3.LUT P2, PT, PT, PT, PT, 0x8, 0x0 ;  /* 0x000000000000781c */ /* 0x000fd20003f4e170 */
[----:B------:R1:W-:Y:S02]  /*20270*/  UTMALDG.4D [UR8], [UR4], desc[UR6] ;  /* 0x00000608040075b4 */ /* 0x0003e40008019000 */
[----:B-1----:R-:W-:Y:S05]  /*20280*/  @P0 BRA.U.ANY `(.L_x_551) ;  /* 0xfffffffd00d80947 */ /* 0x002fea000393ffff */
[----:B------:R-:W-:Y:S01]  /*20290*/  IMAD.MOV.U32 R12, RZ, RZ, 0x80 ;  /* 0x00000080ff0c7424 */ /* 0x000fe200078e00ff */
[----:B------:R-:W-:Y:S01]  /*202a0*/  PLOP3.LUT P0, PT, PT, PT, PT, 0x80, 0x0 ;  /* 0x000000000000781c */ /* 0x000fe20003f0f070 */
[----:B------:R-:W-:Y:S01]  /*202b0*/  UMOV UR6, 0x0 ;  /* 0x0000000000067882 */ /* 0x000fe20000000000 */
[----:B------:R-:W-:Y:S01]  /*202c0*/  IADD3 R6, R9, 0x2c400, RZ ;  /* 0x0002c40009067810 */ /* 0x000fe20007ffe0ff */
[----:B------:R-:W-:Y:S01]  /*202d0*/  UMOV UR7, 0x12f00000 ;  /* 0x12f0000000077882 */ /* 0x000fe20000000000 */
[----:B------:R-:W-:-:S15]  /*202e0*/  R2UR UR10, R12 ;  /* 0x000000000c0a72ca */ /* 0x000fde00000e0000 */
.L_x_552:
        /* <DEDUP_REMOVED lines=10> */
[----:B------:R-:W1:Y:S01]  /*20390*/  SYNCS.PHASECHK.TRANS64.TRYWAIT P0, [R7+URZ+0x388c0], R10 ;  /* 0x0388c00a070075a7 */ /* 0x000e62000800017f */
[----:B------:R-:W-:Y:S04]  /*203a0*/  BSSY B2, `(.L_x_553) ;  /* 0x0000002000027945 */ /* 0x000fe80003800000 */
[----:B-1----:R-:W-:Y:S05]  /*203b0*/  @!P0 BRA `(.L_x_554) ;  /* 0x0000008400108947 */ /* 0x002fea0003800000 */
.L_x_767:
[----:B------:R-:W-:Y:S05]  /*203c0*/  BSYNC B2 ;  /* 0x0000000000027941 */ /* 0x000fea0003800000 */
.L_x_553:
[----:B------:R-:W-:Y:S01]  /*203d0*/  BSSY B2, `(.L_x_555) ;  /* 0x000000b000027945 */ /* 0x000fe20003800000 */
[----:B01----:R-:W-:Y:S02]  /*203e0*/  IMAD.MOV.U32 R10, RZ, RZ, 0x0 ;  /* 0x00000000ff0a7424 */ /* 0x003fe400078e00ff */
[----:B------:R-:W-:Y:S01]  /*203f0*/  IMAD.MOV.U32 R11, RZ, RZ, 0x12f00000 ;  /* 0x12f00000ff0b7424 */ /* 0x000fe200078e00ff */
[----:B------:R-:W-:Y:S06]  /*20400*/  @P1 BRA `(.L_x_556) ;  /* 0x00000000001c1947 */ /* 0x000fec0003800000 */
[----:B------:R-:W0:Y:S02]  /*20410*/  S2R R4, SR_TID.X ;  /* 0x0000000000047919 */ /* 0x000e240000002100 */
[----:B0-----:R-:W-:Y:S02]  /*20420*/  LOP3.LUT R6, R4, 0x1f, RZ, 0xc0, !PT ;  /* 0x0000001f04067812 */ /* 0x001fe400078ec0ff */
[----:B------:R-:W-:Y:S02]  /*20430*/  MOV R4, 0x8000 ;  /* 0x0000800000047802 */ /* 0x000fe40000000f00 */
[----:B------:R-:W-:Y:S02]  /*20440*/  ISETP.NE.AND P0, PT, R6, RZ, PT ;  /* 0x000000ff0600720c */ /* 0x000fe40003f05270 */
[----:B------:R0:W-:Y:S11]  /*20450*/  SYNCS.ARRIVE.TRANS64 RZ, [R7+URZ+0x388b0], R4 ;  /* 0x0388b00407ff79a7 */ /* 0x0001f6000800003f */
[----:B0-----:R-:W-:Y:S05]  /*20460*/  @!P0 BRA `(.L_x_556) ;  /* 0x0000000000048947 */ /* 0x001fea0003800000 */
[----:B------:R-:W-:Y:S01]  /*20470*/  BPT.TRAP 0x1 ;  /* 0x000000040000795c */ /* 0x000fe20000300000 */
.L_x_556:
[----:B------:R-:W-:Y:S05]  /*20480*/  BSYNC B2 ;  /* 0x0000000000027941 */ /* 0x000fea0003800000 */
.L_x_555:
        /* <DEDUP_REMOVED lines=8> */
.L_x_557:
        /* <DEDUP_REMOVED lines=9> */
[----:B0-----:R-:W-:Y:S05]  /*205a0*/  @P0 BRA.U.ANY `(.L_x_557) ;  /* 0xfffffffd00d80947 */ /* 0x001fea000393ffff */
[----:B------:R-:W-:Y:S02]  /*205b0*/  R2UR UR10, R12 ;  /* 0x000000000c0a72ca */ /* 0x000fe400000e0000 */
[----:B------:R-:W-:Y:S02]  /*205c0*/  R2UR UR6, R10 ;  /* 0x000000000a0672ca */ /* 0x000fe400000e0000 */
[----:B------:R-:W-:Y:S02]  /*205d0*/  R2UR UR7, R11 ;  /* 0x000000000b0772ca */ /* 0x000fe400000e0000 */
[----:B------:R-:W-:Y:S02]  /*205e0*/  PLOP3.LUT P0, PT, PT, PT, PT, 0x80, 0x0 ;  /* 0x000000000000781c */ /* 0x000fe40003f0f070 */
[----:B------:R-:W-:-:S11]  /*205f0*/  IADD3 R4, R9, 0x14400, RZ ;  /* 0x0001440009047810 */ /* 0x000fd60007ffe0ff */
.L_x_558:
        /* <DEDUP_REMOVED lines=10> */
.L_x_546:
[----:B------:R-:W-:Y:S05]  /*206a0*/  BSYNC B1 ;  /* 0x0000000000017941 */ /* 0x000fea0003800000 */
.L_x_545:
[----:B------:R-:W0:Y:S04]  /*206b0*/  LDL.LU R9, [R1+0xc] ;  /* 0x00000c0001097983 */ /* 0x000e280000300800 */
[----:B------:R-:W2:Y:S01]  /*206c0*/  LDL.LU R6, [R1+0x14] ;  /* 0x0000140001067983 */ /* 0x000ea20000300800 */
[----:B------:R-:W-:Y:S01]  /*206d0*/  PLOP3.LUT P0, PT, PT, PT, PT, 0x8, 0x0 ;  /* 0x000000000000781c */ /* 0x000fe20003f0e170 */
[----:B0-----:R-:W-:Y:S02]  /*206e0*/  VIADD R4, R9, 0x1 ;  /* 0x0000000109047836 */ /* 0x001fe40000000000 */
[----:B------:R-:W-:-:S03]  /*206f0*/  VIADD R9, R8, 0xfffffffe ;  /* 0xfffffffe08097836 */ /* 0x000fc60000000000 */
[C---:B------:R-:W-:Y:S02]  /*20700*/  ISETP.NE.AND P1, PT, R4.reuse, 0x2, PT ;  /* 0x000000020400780c */ /* 0x040fe40003f25270 */
[----:B------:R-:W-:Y:S02]  /*20710*/  ISETP.GE.AND P2, PT, R9, R2, PT ;  /* 0x000000020900720c */ /* 0x000fe40003f46270 */
[----:B------:R-:W-:Y:S02]  /*20720*/  SEL R5, RZ, 0x1, P1 ;  /* 0x00000001ff057807 */ /* 0x000fe40000800000 */
[----:B------:R-:W-:Y:S02]  /*20730*/  SEL R4, R4, RZ, P1 ;  /* 0x000000ff04047207 */ /* 0x000fe40000800000 */
[----:B--2---:R-:W-:-:S03]  /*20740*/  LOP3.LUT R6, R6, R5, RZ, 0x3c, !PT ;  /* 0x0000000506067212 */ /* 0x004fc600078e3cff */
[----:B------:R0:W-:Y:S04]  /*20750*/  STL [R1+0xc], R4 ;  /* 0x00000c0401007387 */ /* 0x0001e80000100800 */
[----:B------:R0:W-:Y:S01]  /*20760*/  STL [R1+0x14], R6 ;  /* 0x0000140601007387 */ /* 0x0001e20000100800 */
[----:B------:R-:W-:Y:S05]  /*20770*/  @!P2 BRA `(.L_x_539) ;  /* 0x0000000400f8a947 */ /* 0x000fea0003800000 */
.L_x_573:
[----:B------:R-:W-:Y:S05]  /*20780*/  YIELD ;  /* 0x0000000000007946 */ /* 0x000fea0003800000 */
[----:B------:R-:W-:Y:S04]  /*20790*/  BSSY B1, `(.L_x_559) ;  /* 0x0000070000017945 */ /* 0x000fe80003800000 */
[----:B-1----:R-:W-:Y:S05]  /*207a0*/  @!P6 BRA `(.L_x_560) ;  /* 0x0000000400b8e947 */ /* 0x002fea0003800000 */
[----:B------:R-:W2:Y:S04]  /*207b0*/  LDL R7, [R1+0x4] ;  /* 0x0000040001077983 */ /* 0x000ea80000100800 */
[----:B0-----:R-:W2:Y:S04]  /*207c0*/  LDL R6, [R1+0xc] ;  /* 0x00000c0001067983 */ /* 0x001ea80000100800 */
[----:B------:R-:W3:Y:S01]  /*207d0*/  LDL R5, [R1+0x14] ;  /* 0x0000140001057983 */ /* 0x000ee20000100800 */
[----:B------:R-:W0:Y:S01]  /*207e0*/  S2R R4, SR_TID.X ;  /* 0x0000000000047919 */ /* 0x000e220000002100 */
[----:B------:R-:W-:Y:S01]  /*207f0*/  BSSY B2, `(.L_x_561) ;  /* 0x0000007000027945 */ /* 0x000fe20003800000 */
[----:B0-----:R-:W-:-:S04]  /*20800*/  LOP3.LUT R4, R4, 0x7f, RZ, 0xc0, !PT ;  /* 0x0000007f04047812 */ /* 0x001fc800078ec0ff */
[----:B------:R-:W-:Y:S02]  /*20810*/  ISETP.NE.AND P2, PT, R4, RZ, PT ;  /* 0x000000ff0400720c */ /* 0x000fe40003f45270 */
[----:B--2---:R-:W-:Y:S02]  /*20820*/  LEA R8, R6, R7, 0x3 ;  /* 0x0000000706087211 */ /* 0x004fe400078e18ff */
[----:B---3--:R-:W-:-:S04]  /*20830*/  SHF.L.U32 R7, R5, 0x1f, RZ ;  /* 0x0000001f05077819 */ /* 0x008fc800000006ff */
[----:B------:R-:W0:Y:S02]  /*20840*/  SYNCS.PHASECHK.TRANS64.TRYWAIT P1, [R8+URZ+0x388a0], R7 ;  /* 0x0388a007080075a7 */ /* 0x000e24000802017f */
[----:B0-----:R-:W-:Y:S05]  /*20850*/  @!P1 BRA `(.L_x_562) ;  /* 0x0000007c00fc9947 */ /* 0x001fea0003800000 */
.L_x_768:
[----:B------:R-:W-:Y:S05]  /*20860*/  BSYNC B2 ;  /* 0x0000000000027941 */ /* 0x000fea0003800000 */
.L_x_561:
        /* <DEDUP_REMOVED lines=9> */
.L_x_564:
[----:B------:R-:W-:Y:S05]  /*20900*/  BSYNC B2 ;  /* 0x0000000000027941 */ /* 0x000fea0003800000 */
.L_x_563:
[----:B------:R-:W2:Y:S04]  /*20910*/  LDL R5, [R1+0x4] ;  /* 0x0000040001057983 */ /* 0x000ea80000100800 */
[----:B------:R-:W2:Y:S01]  /*20920*/  LDL R4, [R1+0xc] ;  /* 0x00000c0001047983 */ /* 0x000ea20000100800 */
[----:B------:R-:W-:Y:S01]  /*20930*/  IMAD.MOV.U32 R12, RZ, RZ, RZ ;  /* 0x000000ffff0c7224 */ /* 0x000fe200078e00ff */
[----:B------:R-:W-:Y:S01]  /*20940*/  UIADD3 UR4, UP0, UR44, 0x570, URZ ;  /* 0x000005702c047890 */ /* 0x000fe2000ff1e03f */
[----:B------:R-:W-:Y:S01]  /*20950*/  PLOP3.LUT P1, PT, PT, PT, PT, 0x80, 0x0 ;  /* 0x000000000000781c */ /* 0x000fe20003f2f070 */
[----:B------:R-:W-:Y:S01]  /*20960*/  UMOV UR6, 0x0 ;  /* 0x0000000000067882 */ /* 0x000fe20000000000 */
[----:B------:R-:W-:Y:S01]  /*20970*/  UMOV UR7, 0x12f00000 ;  /* 0x12f0000000077882 */ /* 0x000fe20000000000 */
[----:B------:R-:W-:Y:S01]  /*20980*/  R2UR UR10, R12 ;  /* 0x000000000c0a72ca */ /* 0x000fe200000e0000 */
[----:B------:R-:W-:Y:S01]  /*20990*/  UIADD3.X UR5, URZ, UR45, URZ, UP0, !UPT ;  /* 0x0000002d3f057290 */ /* 0x000fe200087fe43f */
[----:B--2---:R-:W-:Y:S01]  /*209a0*/  LEA R6, R4, R5, 0xf ;  /* 0x0000000504067211 */ /* 0x004fe200078e78ff */
[----:B------:R-:W-:-:S02]  /*209b0*/  IMAD R5, R9, 0x80, R3 ;  /* 0x0000008009057824 */ /* 0x000fc400078e0203 */
[----:B------:R-:W-:Y:S01]  /*209c0*/  VIADD R4, R8, 0x38890 ;  /* 0x0003889008047836 */ /* 0x000fe20000000000 */
[----:B------:R-:W-:-:S09]  /*209d0*/  IADD3 R10, R6, 0x28400, RZ ;  /* 0x00028400060a7810 */ /* 0x000fd20007ffe0ff */
.L_x_565:
        /* <DEDUP_REMOVED lines=16> */
.L_x_566:
        /* <DEDUP_REMOVED lines=13> */
.L_x_769:
[----:B------:R-:W-:Y:S05]  /*20bb0*/  BSYNC B2 ;  /* 0x0000000000027941 */ /* 0x000fea0003800000 */
.L_x_567:
[----:B------:R-:W-:Y:S01]  /*20bc0*/  BSSY B2, `(.L_x_569) ;  /* 0x000000b000027945 */ /* 0x000fe20003800000 */
[----:B------:R-:W-:Y:S01]  /*20bd0*/  MOV R10, 0x0 ;  /* 0x00000000000a7802 */ /* 0x000fe20000000f00 */
[----:B------:R-:W-:Y:S02]  /*20be0*/  IMAD.MOV.U32 R11, RZ, RZ, 0x12f00000 ;  /* 0x12f00000ff0b7424 */ /* 0x000fe400078e00ff */
        /* <DEDUP_REMOVED lines=8> */
.L_x_570:
[----:B------:R-:W-:Y:S05]  /*20c70*/  BSYNC B2 ;  /* 0x0000000000027941 */ /* 0x000fea0003800000 */
.L_x_569:
[----:B------:R-:W-:Y:S01]  /*20c80*/  R2UR UR10, R12 ;  /* 0x000000000c0a72ca */ /* 0x000fe200000e0000 */
[----:B------:R-:W-:Y:S01]  /*20c90*/  UIADD3 UR4, UP0, UR44, 0x670, URZ ;  /* 0x000006702c047890 */ /* 0x000fe2000ff1e03f */
[----:B------:R-:W-:Y:S01]  /*20ca0*/  R2UR UR6, R10 ;  /* 0x000000000a0672ca */ /* 0x000fe200000e0000 */
[----:B------:R-:W-:Y:S01]  /*20cb0*/  VIADD R4, R6, 0x10400 ;  /* 0x0001040006047836 */ /* 0x000fe20000000000 */
[----:B------:R-:W-:Y:S01]  /*20cc0*/  R2UR UR7, R11 ;  /* 0x000000000b0772ca */ /* 0x000fe200000e0000 */
[----:B------:R-:W-:Y:S01]  /*20cd0*/  UIADD3.X UR5, URZ, UR45, URZ, UP0, !UPT ;  /* 0x0000002d3f057290 */ /* 0x000fe200087fe43f */
[----:B------:R-:W-:Y:S02]  /*20ce0*/  PLOP3.LUT P1, PT, PT, PT, PT, 0x80, 0x0 ;  /* 0x000000000000781c */ /* 0x000fe40003f2f070 */
[----:B01----:R-:W-:-:S11]  /*20cf0*/  IADD3 R8, R8, 0x388b0, RZ ;  /* 0x000388b008087810 */ /* 0x003fd60007ffe0ff */
.L_x_571:
        /* <DEDUP_REMOVED lines=15> */
.L_x_572:
        /* <DEDUP_REMOVED lines=10> */
.L_x_560:
[----:B------:R-:W-:Y:S05]  /*20e90*/  BSYNC B1 ;  /* 0x0000000000017941 */ /* 0x000fea0003800000 */
.L_x_559:
[----:B0-----:R-:W2:Y:S04]  /*20ea0*/  LDL.LU R4, [R1+0xc] ;  /* 0x00000c0001047983 */ /* 0x001ea80000300800 */
[----:B------:R-:W3:Y:S01]  /*20eb0*/  LDL.LU R7, [R1+0x14] ;  /* 0x0000140001077983 */ /* 0x000ee20000300800 */
[C---:B------:R-:W-:Y:S01]  /*20ec0*/  ISETP.GT.AND P2, PT, R9.reuse, R2, PT ;  /* 0x000000020900720c */ /* 0x040fe20003f44270 */
[----:B------:R-:W-:Y:S01]  /*20ed0*/  VIADD R9, R9, 0xffffffff ;  /* 0xffffffff09097836 */ /* 0x000fe20000000000 */
[----:B--2---:R-:W-:-:S04]  /*20ee0*/  IADD3 R4, R4, 0x1, RZ ;  /* 0x0000000104047810 */ /* 0x004fc80007ffe0ff */
[----:B------:R-:W-:-:S04]  /*20ef0*/  ISETP.NE.AND P1, PT, R4, 0x2, PT ;  /* 0x000000020400780c */ /* 0x000fc80003f25270 */
[----:B------:R-:W-:Y:S02]  /*20f00*/  SEL R5, RZ, 0x1, P1 ;  /* 0x00000001ff057807 */ /* 0x000fe40000800000 */
[----:B------:R-:W-:Y:S02]  /*20f10*/  SEL R4, R4, RZ, P1 ;  /* 0x000000ff04047207 */ /* 0x000fe40000800000 */
[----:B---3--:R-:W-:-:S05]  /*20f20*/  LOP3.LUT R7, R7, R5, RZ, 0x3c, !PT ;  /* 0x0000000507077212 */ /* 0x008fca00078e3cff */
[----:B------:R1:W-:Y:S04]  /*20f30*/  STL [R1+0x14], R7 ;  /* 0x0000140701007387 */ /* 0x0003e80000100800 */
[----:B------:R1:W-:Y:S01]  /*20f40*/  STL [R1+0xc], R4 ;  /* 0x00000c0401007387 */ /* 0x0003e20000100800 */
[----:B------:R-:W-:Y:S05]  /*20f50*/  @P2 BRA `(.L_x_573) ;  /* 0xfffffff800082947 */ /* 0x000fea000383ffff */
.L_x_539:
[----:B------:R-:W-:Y:S05]  /*20f60*/  BSYNC B0 ;  /* 0x0000000000007941 */ /* 0x000fea0003800000 */
.L_x_538:
[----:B01----:R-:W2:Y:S01]  /*20f70*/  LDL R4, [R1+0x50] ;  /* 0x0000500001047983 */ /* 0x003ea20000100800 */
[----:B------:R-:W-:Y:S05]  /*20f80*/  @!P0 WARPSYNC.ALL ;  /* 0x0000000000008948 */ /* 0x000fea0003800000 */
[----:B------:R-:W-:Y:S01]  /*20f90*/  @!P0 BAR.SYNC.DEFER_BLOCKING 0xc, 0x180 ;  /* 0x0306000000008b1d */ /* 0x000fe20000010000 */
[----:B--2---:R-:W-:-:S13]  /*20fa0*/  ISETP.GT.AND P0, PT, R4, RZ, PT ;  /* 0x000000ff0400720c */ /* 0x004fda0003f04270 */
[----:B------:R-:W-:Y:S05]  /*20fb0*/  @P0 BRA `(.L_x_574) ;  /* 0x0000000000440947 */ /* 0x000fea0003800000 */
[----:B------:R-:W0:Y:S02]  /*20fc0*/  S2R R4, SR_TID.X ;  /* 0x0000000000047919 */ /* 0x000e240000002100 */
[----:B0-----:R-:W-:-:S04]  /*20fd0*/  LOP3.LUT R4, R4, 0x7f, RZ, 0xc0, !PT ;  /* 0x0000007f04047812 */ /* 0x001fc800078ec0ff */
[----:B------:R-:W-:-:S13]  /*20fe0*/  ISETP.NE.AND P0, PT, R4, RZ, PT ;  /* 0x000000ff0400720c */ /* 0x000fda0003f05270 */
[----:B------:R-:W-:Y:S05]  /*20ff0*/  @P0 BRA `(.L_x_575) ;  /* 0x0000003c00080947 */ /* 0x000fea0003800000 */
[----:B------:R-:W0:Y:S01]  /*21000*/  S2R R2, SR_LANEID ;  /* 0x0000000000027919 */ /* 0x000e220000000000 */
[----:B------:R-:W-:Y:S01]  /*21010*/  VOTEU.ANY UR4, UPT, PT ;  /* 0x0000000000047886 */ /* 0x000fe200038e0100 */
[----:B------:R-:W1:Y:S01]  /*21020*/  LDC.64 R4, c[0x0][0xc60] ;  /* 0x00031800ff047b82 */ /* 0x000e620000000a00 */
[----:B------:R-:W0:Y:S02]  /*21030*/  FLO.U32 R0, UR4 ;  /* 0x0000000400007d00 */ /* 0x000e2400080e0000 */
[----:B0-----:R-:W-:-:S06]  /*21040*/  ISETP.EQ.U32.AND P0, PT, R0, R2, PT ;  /* 0x000000020000720c */ /* 0x001fcc0003f02070 */
[----:B------:R-:W1:Y:S07]  /*21050*/  POPC R2, UR4 ;  /* 0x0000000400027d09 */ /* 0x000e6e0008000000 */
[----:B-1----:R-:W2:Y:S04]  /*21060*/  @P0 ATOMG.E.ADD.STRONG.GPU PT, R2, desc[UR42][R4.64], R2 ;  /* 0x00000002040209a8 */ /* 0x002ea800081ee1ea */
[----:B--2---:R0:W1:Y:S02]  /*21070*/  SHFL.IDX PT, R2, R2, R0, 0x1f ;  /* 0x00001f0002027589 */ /* 0x00406400000e0000 */
[----:B0-----:R-:W0:Y:S02]  /*21080*/  S2R R0, SR_LTMASK ;  /* 0x0000000000007919 */ /* 0x001e240000003900 */
[----:B0-----:R-:W-:-:S06]  /*21090*/  LOP3.LUT R0, R0, UR4, RZ, 0xc0, !PT ;  /* 0x0000000400007c12 */ /* 0x001fcc000f8ec0ff */
[----:B------:R-:W1:Y:S02]  /*210a0*/  POPC R0, R0 ;  /* 0x0000000000007309 */ /* 0x000e640000000000 */
[----:B-1----:R-:W-:Y:S01]  /*210b0*/  IADD3 R16, R2, UR37, R0 ;  /* 0x0000002502107c10 */ /* 0x002fe2000fffe000 */
[----:B------:R-:W-:Y:S06]  /*210c0*/  BRA `(.L_x_575) ;  /* 0x0000003800d47947 */ /* 0x000fec0003800000 */
.L_x_574:
[----:B------:R-:W2:Y:S01]  /*210d0*/  LDL R0, [R1+0x4] ;  /* 0x0000040001007983 */ /* 0x000ea20000100800 */
[----:B------:R-:W-:Y:S01]  /*210e0*/  BSSY B6, `(.L_x_576) ;  /* 0x0000014000067945 */ /* 0x000fe20003800000 */
[----:B--2---:R-:W-:-:S05]  /*210f0*/  VIADD R0, R0, 0x28400 ;  /* 0x0002840000007836 */ /* 0x004fca0000000000 */
[----:B------:R-:W-:-:S13]  /*21100*/  LOP3.LUT P0, RZ, R0, 0x3ff, RZ, 0xc0, !PT ;  /* 0x000003ff00ff7812 */ /* 0x000fda000780c0ff */
[----:B------:R-:W-:Y:S05]  /*21110*/  @!P0 BRA `(.L_x_577) ;  /* 0x0000000000408947 */ /* 0x000fea0003800000 */
[----:B------:R-:W-:Y:S01]  /*21120*/  MOV R2, 0x0 ;  /* 0x0000000000027802 */ /* 0x000fe20000000f00 */
[----:B------:R-:W-:Y:S01]  /*21130*/  ULDC.64 UR6, c[0x4][0xc0] ;  /* 0x0100300000067ab9 */ /* 0x000fe20000000a00 */
[----:B------:R-:W-:Y:S01]  /*21140*/  ULDC.64 UR8, c[0x4][0xc8] ;  /* 0x0100320000087ab9 */ /* 0x000fe20000000a00 */
[----:B------:R-:W-:Y:S01]  /*21150*/  ULDC.64 UR4, c[0x4][0x8] ;  /* 0x0100020000047ab9 */ /* 0x000fe20000000a00 */
[----:B------:R-:W-:Y:S01]  /*21160*/  MOV R4, UR6 ;  /* 0x0000000600047c02 */ /* 0x000fe20008000f00 */
[----:B------:R-:W-:Y:S01]  /*21170*/  IMAD.U32 R5, RZ, RZ, UR7 ;  /* 0x00000007ff057e24 */ /* 0x000fe2000f8e00ff */
[----:B------:R-:W0:Y:S01]  /*21180*/  LDC.64 R2, c[0x4][R2] ;  /* 0x0100000002027b82 */ /* 0x000e220000000a00 */
[----:B------:R-:W-:Y:S01]  /*21190*/  IMAD.U32 R6, RZ, RZ, UR8 ;  /* 0x00000008ff067e24 */ /* 0x000fe2000f8e00ff */
[----:B------:R-:W-:Y:S01]  /*211a0*/  MOV R7, UR9 ;  /* 0x0000000900077c02 */ /* 0x000fe20008000f00 */
[----:B------:R-:W-:Y:S01]  /*211b0*/  IMAD.U32 R10, RZ, RZ, UR4 ;  /* 0x00000004ff0a7e24 */ /* 0x000fe2000f8e00ff */
[----:B------:R-:W-:Y:S01]  /*211c0*/  MOV R8, 0x70 ;  /* 0x0000007000087802 */ /* 0x000fe20000000f00 */
[----:B------:R-:W-:-:S02]  /*211d0*/  IMAD.U32 R11, RZ, RZ, UR5 ;  /* 0x00000005ff0b7e24 */ /* 0x000fc4000f8e00ff */
[----:B------:R-:W-:Y:S02]  /*211e0*/  IMAD.MOV.U32 R12, RZ, RZ, 0x1 ;  /* 0x00000001ff0c7424 */ /* 0x000fe400078e00ff */
[----:B------:R-:W-:-:S07]  /*211f0*/  IMAD.MOV.U32 R13, RZ, RZ, RZ ;  /* 0x000000ffff0d7224 */ /* 0x000fce00078e00ff */
[----:B------:R-:W-:-:S07]  /*21200*/  LEPC R20, `(.L_x_577) ;  /* 0x000000001014794e */ /* 0x000fce0000000000 */
[----:B0-----:R-:W-:Y:S05]  /*21210*/  CALL.ABS.NOINC R2 ;  /* 0x0000000002007343 */ /* 0x001fea0003c00000 */
.L_x_577:
[----:B------:R-:W-:Y:S05]  /*21220*/  BSYNC B6 ;  /* 0x0000000000067941 */ /* 0x000fea0003800000 */
.L_x_576:
[----:B------:R-:W2:Y:S04]  /*21230*/  LDL R0, [R1+0x4] ;  /* 0x0000040001007983 */ /* 0x000ea80000100800 */
[----:B------:R-:W3:Y:S01]  /*21240*/  LDL.LU R2, [R1+0x24] ;  /* 0x0000240001027983 */ /* 0x000ee20000300800 */
[----:B------:R-:W-:Y:S01]  /*21250*/  BSSY B6, `(.L_x_578) ;  /* 0x0000017000067945 */ /* 0x000fe20003800000 */
[----:B--2---:R-:W-:-:S04]  /*21260*/  IADD3 R0, R0, 0x10400, RZ ;  /* 0x0001040000007810 */ /* 0x004fc80007ffe0ff */
[----:B------:R-:W-:Y:S02]  /*21270*/  LOP3.LUT P0, RZ, R0, 0x3ff, RZ, 0xc0, !PT ;  /* 0x000003ff00ff7812 */ /* 0x000fe4000780c0ff */
[----:B---3--:R-:W-:-:S11]  /*21280*/  LOP3.LUT R2, R2, 0xfffffffe, RZ, 0xc0, !PT ;  /* 0xfffffffe02027812 */ /* 0x008fd600078ec0ff */
[----:B------:R-:W-:-:S05]  /*21290*/  @P0 LOP3.LUT R2, R2, 0x1, RZ, 0xfc, !PT ;  /* 0x0000000102020812 */ /* 0x000fca00078efcff */
[----:B------:R0:W-:Y:S01]  /*212a0*/  STL [R1+0x24], R2 ;  /* 0x0000240201007387 */ /* 0x0001e20000100800 */
[----:B------:R-:W-:Y:S05]  /*212b0*/  @!P0 BRA `(.L_x_579) ;  /* 0x0000000000408947 */ /* 0x000fea0003800000 */
[----:B0-----:R-:W-:Y:S01]  /*212c0*/  MOV R2, 0x0 ;  /* 0x0000000000027802 */ /* 0x001fe20000000f00 */
[----:B------:R-:W-:Y:S01]  /*212d0*/  ULDC.64 UR6, c[0x4][0xc0] ;  /* 0x0100300000067ab9 */ /* 0x000fe20000000a00 */
[----:B------:R-:W-:Y:S01]  /*212e0*/  ULDC.64 UR8, c[0x4][0xc8] ;  /* 0x0100320000087ab9 */ /* 0x000fe20000000a00 */
[----:B------:R-:W-:Y:S01]  /*212f0*/  ULDC.64 UR4, c[0x4][0x10] ;  /* 0x0100040000047ab9 */ /* 0x000fe20000000a00 */
[----:B------:R-:W-:Y:S01]  /*21300*/  IMAD.U32 R4, RZ, RZ, UR6 ;  /* 0x00000006ff047e24 */ /* 0x000fe2000f8e00ff */
[----:B------:R-:W-:Y:S01]  /*21310*/  MOV R6, UR8 ;  /* 0x0000000800067c02 */ /* 0x000fe20008000f00 */
[----:B------:R-:W0:Y:S01]  /*21320*/  LDC.64 R2, c[0x4][R2] ;  /* 0x0100000002027b82 */ /* 0x000e220000000a00 */
[----:B------:R-:W-:Y:S01]  /*21330*/  IMAD.U32 R5, RZ, RZ, UR7 ;  /* 0x00000007ff057e24 */ /* 0x000fe2000f8e00ff */
[----:B------:R-:W-:Y:S01]  /*21340*/  MOV R11, UR5 ;  /* 0x00000005000b7c02 */ /* 0x000fe20008000f00 */
[----:B------:R-:W-:Y:S01]  /*21350*/  IMAD.U32 R7, RZ, RZ, UR9 ;  /* 0x00000009ff077e24 */ /* 0x000fe2000f8e00ff */
[----:B------:R-:W-:Y:S01]  /*21360*/  MOV R13, RZ ;  /* 0x000000ff000d7202 */ /* 0x000fe20000000f00 */
[----:B------:R-:W-:-:S02]  /*21370*/  IMAD.U32 R10, RZ, RZ, UR4 ;  /* 0x00000004ff0a7e24 */ /* 0x000fc4000f8e00ff */
[----:B------:R-:W-:Y:S02]  /*21380*/  IMAD.MOV.U32 R8, RZ, RZ, 0x70 ;  /* 0x00000070ff087424 */ /* 0x000fe400078e00ff */
[----:B------:R-:W-:-:S07]  /*21390*/  IMAD.MOV.U32 R12, RZ, RZ, 0x1 ;  /* 0x00000001ff0c7424 */ /* 0x000fce00078e00ff */
[----:B------:R-:W-:-:S07]  /*213a0*/  LEPC R20, `(.L_x_579) ;  /* 0x000000001014794e */ /* 0x000fce0000000000 */
[----:B0-----:R-:W-:Y:S05]  /*213b0*/  CALL.ABS.NOINC R2 ;  /* 0x0000000002007343 */ /* 0x001fea0003c00000 */
.L_x_579:
[----:B------:R-:W-:Y:S05]  /*213c0*/  BSYNC B6 ;  /* 0x0000000000067941 */ /* 0x000fea0003800000 */
.L_x_578:
[----:B0-----:R-:W2:Y:S01]  /*213d0*/  LDL R2, [R1+0x4] ;  /* 0x0000040001027983 */ /* 0x001ea20000100800 */
        /* <DEDUP_REMOVED lines=20> */
.L_x_581:
[----:B------:R-:W-:Y:S05]  /*21520*/  BSYNC B6 ;  /* 0x0000000000067941 */ /* 0x000fea0003800000 */
.L_x_580:
[----:B------:R-:W2:Y:S01]  /*21530*/  LDL R2, [R1+0x24] ;  /* 0x0000240001027983 */ /* 0x000ea20000100800 */
[----:B------:R-:W-:Y:S01]  /*21540*/  BSSY B6, `(.L_x_582) ;  /* 0x0000013000067945 */ /* 0x000fe20003800000 */
[----:B--2---:R-:W-:-:S13]  /*21550*/  LOP3.LUT P6, RZ, R2, 0x1, RZ, 0xc0, !PT ;  /* 0x0000000102ff7812 */ /* 0x004fda00078cc0ff */
        /* <DEDUP_REMOVED lines=17> */
.L_x_583:
[----:B------:R-:W-:Y:S05]  /*21670*/  BSYNC B6 ;  /* 0x0000000000067941 */ /* 0x000fea0003800000 */
.L_x_582:
[----:B------:R-:W2:Y:S01]  /*21680*/  LDL.LU R2, [R1] ;  /* 0x0000000001027983 */ /* 0x000ea20000300800 */
[----:B------:R-:W-:-:S03]  /*21690*/  ULDC.64 UR4, c[0x0][0x9f8] ;  /* 0x00027e0000047ab9 */ /* 0x000fc60000000a00 */
[----:B------:R-:W3:Y:S04]  /*216a0*/  LDL.LU R0, [R1+0x28] ;  /* 0x0000280001007983 */ /* 0x000ee80000300800 */
[----:B------:R-:W4:Y:S01]  /*216b0*/  LDL R9, [R1+0x18] ;  /* 0x0000180001097983 */ /* 0x000f220000100800 */
[----:B------:R-:W-:-:S04]  /*216c0*/  ISETP.NE.U32.AND P0, PT, RZ, UR4, PT ;  /* 0x00000004ff007c0c */ /* 0x000fc8000bf05070 */
[----:B------:R-:W-:-:S13]  /*216d0*/  ISETP.NE.AND.EX P0, PT, RZ, UR5, PT, P0 ;  /* 0x00000005ff007c0c */ /* 0x000fda000bf05300 */
[----:B--2---:R-:W-:-:S04]  /*216e0*/  @P0 IADD3 R2, P1, R2, UR4, RZ ;  /* 0x0000000402020c10 */ /* 0x004fc8000ff3e0ff */
[----:B---3--:R-:W-:Y:S01]  /*216f0*/  @P0 IADD3.X R3, R0, UR5, RZ, P1, !PT ;  /* 0x0000000500030c10 */ /* 0x008fe20008ffe4ff */
[----:B------:R-:W-:-:S04]  /*21700*/  ULDC.64 UR4, c[0x0][0xa08] ;  /* 0x0002820000047ab9 */ /* 0x000fc80000000a00 */
[----:B----4-:R0:W2:Y:S02]  /*21710*/  @P0 LDG.E R9, desc[UR42][R2.64] ;  /* 0x0000002a02090981 */ /* 0x0100a4000c1e1900 */
[----:B0-----:R-:W0:Y:S01]  /*21720*/  LDC.64 R2, c[0x0][0x418] ;  /* 0x00010600ff027b82 */ /* 0x001e220000000a00 */
[----:B--2---:R-:W-:Y:S01]  /*21730*/  SHF.R.S32.HI R10, RZ, 0x1f, R9 ;  /* 0x0000001fff0a7819 */ /* 0x004fe20000011409 */
[----:B------:R1:W-:Y:S01]  /*21740*/  @P0 STL [R1+0x18], R9 ;  /* 0x0000180901000387 */ /* 0x0003e20000100800 */
[----:B0-----:R-:W-:Y:S01]  /*21750*/  LOP3.LUT P0, RZ, R2, UR4, RZ, 0xfc, !PT ;  /* 0x0000000402ff7c12 */ /* 0x001fe2000f80fcff */
[----:B------:R-:W-:Y:S02]  /*21760*/  UMOV UR4, 0xffffffff ;  /* 0xffffffff00047882 */ /* 0x000fe40000000000 */
[----:B------:R1:W-:Y:S01]  /*21770*/  STL [R1+0x28], R10 ;  /* 0x0000280a01007387 */ /* 0x0003e20000100800 */
[----:B------:R-:W-:-:S04]  /*21780*/  LOP3.LUT P0, RZ, R3, UR5, RZ, 0xfc, P0 ;  /* 0x0000000503ff7c12 */ /* 0x000fc8000800fcff */
[----:B------:R-:W-:Y:S01]  /*21790*/  SEL R0, R9, RZ, !P0 ;  /* 0x000000ff09007207 */ /* 0x000fe20004000000 */
[----:B------:R-:W-:Y:S08]  /*217a0*/  BRA.DIV UR4, `(.L_x_584) ;  /* 0x0000007204507947 */ /* 0x000ff0000b800000 */
[----:B------:R-:W0:Y:S02]  /*217b0*/  S2R R4, SR_TID.X ;  /* 0x0000000000047919 */ /* 0x000e240000002100 */
[----:B0-----:R-:W-:-:S04]  /*217c0*/  SHF.R.U32.HI R4, RZ, 0x5, R4 ;  /* 0x00000005ff047819 */ /* 0x001fc80000011604 */
[----:B------:R-:W-:-:S05]  /*217d0*/  LOP3.LUT R4, R4, 0x3, RZ, 0xc0, !PT ;  /* 0x0000000304047812 */ /* 0x000fca00078ec0ff */
[----:B------:R0:W2:Y:S02]  /*217e0*/  SHFL.IDX PT, R14, R4, RZ, 0x1f ;  /* 0x00001fff040e7589 */ /* 0x0000a400000e0000 */
.L_x_772:
[----:B0-----:R-:W3:Y:S01]  /*217f0*/  LDL.LU R4, [R1+0x24] ;  /* 0x0000240001047983 */ /* 0x001ee20000300800 */
[----:B------:R-:W-:Y:S02]  /*21800*/  PLOP3.LUT P1, PT, PT, PT, PT, 0x8, 0x0 ;  /* 0x000000000000781c */ /* 0x000fe40003f2e170 */
[----:B--2---:R-:W-:Y:S01]  /*21810*/  ISETP.NE.AND P0, PT, R14, RZ, PT ;  /* 0x000000ff0e00720c */ /* 0x004fe20003f05270 */
[----:B------:R0:W-:Y:S01]  /*21820*/  STL [R1], R0 ;  /* 0x0000000001007387 */ /* 0x0001e20000100800 */
[----:B---3--:R-:W-:-:S09]  /*21830*/  LOP3.LUT R4, R4, 0xfffffffe, RZ, 0xc0, !PT ;  /* 0xfffffffe04047812 */ /* 0x008fd200078ec0ff */
[----:B------:R-:W-:-:S05]  /*21840*/  @P1 LOP3.LUT R4, R4, 0x1, RZ, 0xfc, !PT ;  /* 0x0000000104041812 */ /* 0x000fca00078efcff */
[----:B------:R0:W-:Y:S01]  /*21850*/  STL [R1+0x24], R4 ;  /* 0x0000240401007387 */ /* 0x0001e20000100800 */
[----:B------:R-:W-:Y:S05]  /*21860*/  @P0 BRA `(.L_x_585) ;  /* 0x0000000400a40947 */ /* 0x000fea0003800000 */
[----:B------:R-:W-:-:S03]  /*21870*/  UMOV UR4, 0xffffffff ;  /* 0xffffffff00047882 */ /* 0x000fc60000000000 */
[----:B------:R-:W-:Y:S05]  /*21880*/  BRA.DIV UR4, `(.L_x_586) ;  /* 0x00000072044c7947 */ /* 0x000fea000b800000 */
[----:B------:R-:W-:-:S13]  /*21890*/  ELECT P6, URZ, PT ;  /* 0x00000000003f782f */ /* 0x000fda00038c0000 */
.L_x_775:
[----:B------:R-:W-:Y:S05]  /*218a0*/  @!P6 BRA `(.L_x_585) ;  /* 0x000000040094e947 */ /* 0x000fea0003800000 */
[----:B0-----:R-:W2:Y:S01]  /*218b0*/  LDL R0, [R1+0x54] ;  /* 0x0000540001007983 */ /* 0x001ea20000100800 */
[----:B------:R-:W-:-:S04]  /*218c0*/  ISETP.NE.U32.AND P0, PT, R2, RZ, PT ;  /* 0x000000ff0200720c */ /* 0x000fc80003f05070 */
[----:B------:R-:W-:Y:S02]  /*218d0*/  ISETP.NE.AND.EX P0, PT, R3, RZ, PT, P0 ;  /* 0x000000ff0300720c */ /* 0x000fe40003f05300 */
[----:B--2---:R-:W-:-:S11]  /*218e0*/  LEA.HI.SX32 R4, R0, 0xffffffff, 0x19 ;  /* 0xffffffff00047811 */ /* 0x004fd600078fcaff */
[----:B------:R-:W-:Y:S05]  /*218f0*/  @!P0 BRA `(.L_x_587) ;  /* 0x00000000004c8947 */ /* 0x000fea0003800000 */
[----:B------:R-:W0:Y:S01]  /*21900*/  LDC R8, c[0x0][0x43c] ;  /* 0x00010f00ff087b82 */ /* 0x000e220000000800 */
[----:B------:R-:W-:Y:S01]  /*21910*/  IMAD.MOV.U32 R0, RZ, RZ, R4 ;  /* 0x000000ffff007224 */ /* 0x000fe200078e0004 */
[----:B------:R-:W-:Y:S01]  /*21920*/  ULDC.64 UR4, c[0x0][0x428] ;  /* 0x00010a0000047ab9 */ /* 0x000fe20000000a00 */
[----:B0-----:R-:W-:-:S13]  /*21930*/  ISETP.NE.AND P0, PT, R8, 0x1, PT ;  /* 0x000000010800780c */ /* 0x001fda0003f05270 */
[----:B------:R-:W0:Y:S02]  /*21940*/  @P0 LDC.64 R6, c[0x0][0x440] ;  /* 0x00011000ff060b82 */ /* 0x000e240000000a00 */
[----:B0-----:R-:W-:-:S05]  /*21950*/  @P0 IMAD.HI.U32 R6, R4, R6, RZ ;  /* 0x0000000604060227 */ /* 0x001fca00078e00ff */
[----:B------:R-:W-:-:S04]  /*21960*/  @P0 SHF.R.U32.HI R0, RZ, R7, R6 ;  /* 0x00000007ff000219 */ /* 0x000fc80000011606 */
[----:B------:R-:W-:Y:S01]  /*21970*/  IADD3 R5, -R0, RZ, RZ ;  /* 0x000000ff00057210 */ /* 0x000fe20007ffe1ff */
[--C-:B------:R-:W-:Y:S01]  /*21980*/  IMAD.MOV.U32 R6, RZ, RZ, R0.reuse ;  /* 0x000000ffff067224 */ /* 0x100fe200078e0000 */
[----:B------:R-:W-:-:S03]  /*21990*/  SHF.R.S32.HI R7, RZ, 0x1f, R0 ;  /* 0x0000001fff077819 */ /* 0x000fc60000011400 */
[----:B------:R-:W-:Y:S02]  /*219a0*/  IMAD R4, R8, R5, R4 ;  /* 0x0000000508047224 */ /* 0x000fe400078e0204 */
[----:B------:R-:W-:Y:S02]  /*219b0*/  IMAD R5, R10, UR4, RZ ;  /* 0x000000040a057c24 */ /* 0x000fe4000f8e02ff */
[----:B------:R-:W-:-:S04]  /*219c0*/  IMAD.WIDE.U32 R6, R9, UR4, R6 ;  /* 0x0000000409067c25 */ /* 0x000fc8000f8e0006 */
[----:B------:R-:W-:Y:S01]  /*219d0*/  IMAD R0, R9, UR5, R5 ;  /* 0x0000000509007c24 */ /* 0x000fe2000f8e0205 */
[----:B------:R-:W-:-:S03]  /*219e0*/  LEA R2, P0, R6, R2, 0x2 ;  /* 0x0000000206027211 */ /* 0x000fc600078010ff */
[----:B------:R-:W-:-:S05]  /*219f0*/  IMAD.IADD R0, R7, 0x1, R0 ;  /* 0x0000000107007824 */ /* 0x000fca00078e0200 */
[----:B------:R-:W-:-:S05]  /*21a00*/  LEA.HI.X R3, R6, R3, R0, 0x2, P0 ;  /* 0x0000000306037211 */ /* 0x000fca00000f1400 */
[----:B------:R-:W2:Y:S04]  /*21a10*/  LDG.E R0, desc[UR42][R2.64] ;  /* 0x0000002a02007981 */ /* 0x000ea8000c1e1900 */
[----:B--2---:R0:W-:Y:S02]  /*21a20*/  STL [R1], R0 ;  /* 0x0000000001007387 */ /* 0x0041e40000100800 */
.L_x_587:
[----:B-1----:R-:W2:Y:S04]  /*21a30*/  LDL R10, [R1+0x4] ;  /* 0x00000400010a7983 */ /* 0x002ea80000100800 */
[----:B0-----:R-:W2:Y:S04]  /*21a40*/  LDL R0, [R1+0x8] ;  /* 0x0000080001007983 */ /* 0x001ea80000100800 */
[----:B------:R-:W3:Y:S01]  /*21a50*/  LDL R2, [R1+0x10] ;  /* 0x0000100001027983 */ /* 0x000ee20000100800 */
[----:B------:R-:W0:Y:S02]  /*21a60*/  S2R R9, SR_TID.X ;  /* 0x0000000000097919 */ /* 0x000e240000002100 */
[----:B0-----:R-:W-:-:S04]  /*21a70*/  LOP3.LUT R9, R9, 0x7f, RZ, 0xc0, !PT ;  /* 0x0000007f09097812 */ /* 0x001fc800078ec0ff */
[----:B------:R-:W-:Y:S02]  /*21a80*/  ISETP.NE.AND P1, PT, R9, RZ, PT ;  /* 0x000000ff0900720c */ /* 0x000fe40003f25270 */
[----:B--2---:R-:W-:Y:S02]  /*21a90*/  LEA R0, R0, R10, 0x3 ;  /* 0x0000000a00007211 */ /* 0x004fe400078e18ff */
[----:B---3--:R-:W-:-:S04]  /*21aa0*/  SHF.L.U32 R3, R2, 0x1f, RZ ;  /* 0x0000001f02037819 */ /* 0x008fc800000006ff */
[----:B------:R-:W0:Y:S02]  /*21ab0*/  SYNCS.PHASECHK.TRANS64.TRYWAIT P0, [R0+URZ+0x38880], R3 ;  /* 0x03888003000075a7 */ /* 0x000e24000800017f */
[----:B0-----:R-:W-:Y:S05]  /*21ac0*/  @!P0 BRA `(.L_x_588) ;  /* 0x0000006c00dc8947 */ /* 0x001fea0003800000 */
.L_x_776:
        /* <DEDUP_REMOVED lines=8> */
.L_x_589:
[----:B------:R-:W2:Y:S04]  /*21b50*/  LDL R7, [R1+0x4] ;  /* 0x0000040001077983 */ /* 0x000ea80000100800 */
[----:B------:R-:W2:Y:S04]  /*21b60*/  LDL R2, [R1+0x8] ;  /* 0x0000080001027983 */ /* 0x000ea80000100800 */
[----:B------:R-:W3:Y:S04]  /*21b70*/  LDL R6, [R1+0x2c] ;  /* 0x00002c0001067983 */ /* 0x000ee80000100800 */
[----:B------:R-:W4:Y:S01]  /*21b80*/  LDL R5, [R1] ;  /* 0x0000000001057983 */ /* 0x000f220000100800 */
[----:B------:R-:W-:Y:S01]  /*21b90*/  R2UR UR9, R0 ;  /* 0x00000000000972ca */ /* 0x000fe200000e0000 */
[----:B------:R-:W-:Y:S01]  /*21ba0*/  UIADD3 UR4, UP0, UR44, 0x470, URZ ;  /* 0x000004702c047890 */ /* 0x000fe2000ff1e03f */
[----:B------:R-:W-:Y:S01]  /*21bb0*/  R2UR UR12, R18 ;  /* 0x00000000120c72ca */ /* 0x000fe200000e0000 */
[----:B------:R-:W-:Y:S01]  /*21bc0*/  UMOV UR10, URZ ;  /* 0x0000003f000a7c82 */ /* 0x000fe20008000000 */
[----:B------:R-:W-:Y:S01]  /*21bd0*/  UMOV UR6, 0x0 ;  /* 0x0000000000067882 */ /* 0x000fe20000000000 */
[----:B------:R-:W-:Y:S01]  /*21be0*/  UIADD3.X UR5, URZ, UR45, URZ, UP0, !UPT ;  /* 0x0000002d3f057290 */ /* 0x000fe200087fe43f */
[----:B------:R-:W-:Y:S01]  /*21bf0*/  UMOV UR7, 0x14f00000 ;  /* 0x14f0000000077882 */ /* 0x000fe20000000000 */
[----:B------:R-:W-:-:S06]  /*21c00*/  UMOV UR15, 0x80 ;  /* 0x00000080000f7882 */ /* 0x000fcc0000000000 */
[----:B------:R-:W-:Y:S01]  /*21c10*/  UIADD3 UR9, UR9, 0x38870, URZ ;  /* 0x0003887009097890 */ /* 0x000fe2000fffe03f */
[----:B--2---:R-:W-:Y:S01]  /*21c20*/  IMAD R2, R2, 0x8000, R7 ;  /* 0x0000800002027824 */ /* 0x004fe200078e0207 */
[----:B---3--:R-:W-:-:S04]  /*21c30*/  LEA R4, R4, R6, 0x7 ;  /* 0x0000000604047211 */ /* 0x008fc800078e38ff */
[----:B------:R-:W-:Y:S02]  /*21c40*/  R2UR UR14, R2 ;  /* 0x00000000020e72ca */ /* 0x000fe400000e0000 */
[----:B----4-:R-:W-:Y:S02]  /*21c50*/  R2UR UR13, R5 ;  /* 0x00000000050d72ca */ /* 0x010fe400000e0000 */
[----:B------:R-:W-:-:S09]  /*21c60*/  R2UR UR11, R4 ;  /* 0x00000000040b72ca */ /* 0x000fd200000e0000 */
[----:B------:R-:W-:Y:S02]  /*21c70*/  UIADD3 UR8, UR14, 0x10400, URZ ;  /* 0x000104000e087890 */ /* 0x000fe4000fffe03f */
[----:B------:R-:W-:-:S07]  /*21c80*/  UIADD3 UR14, UR14, 0x14400, URZ ;  /* 0x000144000e0e7890 */ /* 0x000fce000fffe03f */
[----:B------:R1:W-:Y:S02]  /*21c90*/  UTMALDG.4D [UR8], [UR4], desc[UR6] ;  /* 0x00000608040075b4 */ /* 0x0003e40008019000 */
[----:B-1----:R-:W-:Y:S01]  /*21ca0*/  UMOV UR8, UR14 ;  /* 0x0000000e00087c82 */ /* 0x002fe20008000000 */
[----:B------:R-:W-:Y:S02]  /*21cb0*/  UMOV UR10, UR15 ;  /* 0x0000000f000a7c82 */ /* 0x000fe40008000000 */
[----:B------:R1:W-:Y:S01]  /*21cc0*/  UTMALDG.4D [UR8], [UR4], desc[UR6] ;  /* 0x00000608040075b4 */ /* 0x0003e20008019000 */
[----:B------:R-:W2:Y:S02]  /*21cd0*/  SYNCS.PHASECHK.TRANS64.TRYWAIT P0, [R0+URZ+0x38840], R3 ;  /* 0x03884003000075a7 */ /* 0x000ea4000800017f */
[----:B-12---:R-:W-:Y:S05]  /*21ce0*/  @!P0 BRA `(.L_x_590) ;  /* 0x0000006c00688947 */ /* 0x006fea0003800000 */
.L_x_777:
[----:B------:R-:W-:Y:S05]  /*21cf0*/  @P1 BRA `(.L_x_591) ;  /* 0x00000000001c1947 */ /* 0x000fea0003800000 */
[----:B------:R-:W2:Y:S01]  /*21d00*/  S2R R5, SR_TID.X ;  /* 0x0000000000057919 */ /* 0x000ea20000002100 */
[----:B01----:R-:W-:-:S04]  /*21d10*/  IMAD.MOV.U32 R3, RZ, RZ, 0x8000 ;  /* 0x00008000ff037424 */ /* 0x003fc800078e00ff */
[----:B------:R3:W-:Y:S01]  /*21d20*/  SYNCS.ARRIVE.TRANS64 RZ, [R0+URZ+0x38830], R3 ;  /* 0x0388300300ff79a7 */ /* 0x0007e2000800003f */
[----:B--2---:R-:W-:-:S04]  /*21d30*/  LOP3.LUT R5, R5, 0x1f, RZ, 0xc0, !PT ;  /* 0x0000001f05057812 */ /* 0x004fc800078ec0ff */
[----:B------:R-:W-:-:S13]  /*21d40*/  ISETP.NE.AND P0, PT, R5, RZ, PT ;  /* 0x000000ff0500720c */ /* 0x000fda0003f05270 */
[----:B---3--:R-:W-:Y:S05]  /*21d50*/  @!P0 BRA `(.L_x_591) ;  /* 0x0000000000048947 */ /* 0x008fea0003800000 */
[----:B------:R-:W-:Y:S01]  /*21d60*/  BPT.TRAP 0x1 ;  /* 0x000000040000795c */ /* 0x000fe20000300000 */
.L_x_591:
[----:B------:R-:W2:Y:S04]  /*21d70*/  LDL R5, [R1] ;  /* 0x0000000001057983 */ /* 0x000ea80000100800 */
[----:B01----:R-:W3:Y:S01]  /*21d80*/  LDL.LU R3, [R1+0x24] ;  /* 0x0000240001037983 */ /* 0x003ee20000300800 */
[----:B------:R-:W-:Y:S01]  /*21d90*/  R2UR UR14, R2 ;  /* 0x00000000020e72ca */ /* 0x000fe200000e0000 */
[----:B------:R-:W-:Y:S01]  /*21da0*/  UIADD3 UR4, UP0, UR44, 0x370, URZ ;  /* 0x000003702c047890 */ /* 0x000fe2000ff1e03f */
[----:B------:R-:W-:Y:S01]  /*21db0*/  R2UR UR9, R0 ;  /* 0x00000000000972ca */ /* 0x000fe200000e0000 */
[----:B------:R-:W-:Y:S01]  /*21dc0*/  UMOV UR10, URZ ;  /* 0x0000003f000a7c82 */ /* 0x000fe20008000000 */
[----:B------:R-:W-:Y:S01]  /*21dd0*/  PLOP3.LUT P0, PT, PT, PT, PT, 0x80, 0x0 ;  /* 0x000000000000781c */ /* 0x000fe20003f0f070 */
[----:B------:R-:W-:Y:S01]  /*21de0*/  UIADD3.X UR5, URZ, UR45, URZ, UP0, !UPT ;  /* 0x0000002d3f057290 */ /* 0x000fe200087fe43f */
[----:B------:R-:W-:Y:S01]  /*21df0*/  R2UR UR11, R4 ;  /* 0x00000000040b72ca */ /* 0x000fe200000e0000 */
[----:B------:R-:W-:Y:S01]  /*21e00*/  UMOV UR6, 0x0 ;  /* 0x0000000000067882 */ /* 0x000fe20000000000 */
[----:B------:R-:W-:Y:S01]  /*21e10*/  R2UR UR12, R18 ;  /* 0x00000000120c72ca */ /* 0x000fe200000e0000 */
[----:B------:R-:W-:Y:S01]  /*21e20*/  UMOV UR7, 0x14f00000 ;  /* 0x14f0000000077882 */ /* 0x000fe20000000000 */
[----:B------:R-:W-:-:S03]  /*21e30*/  UMOV UR15, 0x80 ;  /* 0x00000080000f7882 */ /* 0x000fc60000000000 */
[----:B------:R-:W-:Y:S02]  /*21e40*/  UIADD3 UR8, UR14, 0x28400, URZ ;  /* 0x000284000e087890 */ /* 0x000fe4000fffe03f */
[----:B------:R-:W-:Y:S02]  /*21e50*/  UIADD3 UR9, UR9, 0x38830, URZ ;  /* 0x0003883009097890 */ /* 0x000fe4000fffe03f */
[----:B------:R-:W-:Y:S01]  /*21e60*/  UIADD3 UR14, UR14, 0x2c400, URZ ;  /* 0x0002c4000e0e7890 */ /* 0x000fe2000fffe03f */
[----:B--2---:R-:W-:Y:S02]  /*21e70*/  R2UR UR13, R5 ;  /* 0x00000000050d72ca */ /* 0x004fe400000e0000 */
[----:B---3--:R-:W-:-:S04]  /*21e80*/  LOP3.LUT R3, R3, 0xfffffffe, RZ, 0xc0, !PT ;  /* 0xfffffffe03037812 */ /* 0x008fc800078ec0ff */
[----:B------:R-:W-:-:S07]  /*21e90*/  @P0 LOP3.LUT R3, R3, 0x1, RZ, 0xfc, !PT ;  /* 0x0000000103030812 */ /* 0x000fce00078efcff */
[----:B------:R0:W-:Y:S01]  /*21ea0*/  UTMALDG.4D [UR8], [UR4], desc[UR6] ;  /* 0x00000608040075b4 */ /* 0x0001e20008019000 */
[----:B------:R2:W-:Y:S01]  /*21eb0*/  STL [R1+0x24], R3 ;  /* 0x0000240301007387 */ /* 0x0005e20000100800 */
[----:B0-----:R-:W-:Y:S01]  /*21ec0*/  UMOV UR8, UR14 ;  /* 0x0000000e00087c82 */ /* 0x001fe20008000000 */
[----:B------:R-:W-:Y:S02]  /*21ed0*/  UMOV UR10, UR15 ;  /* 0x0000000f000a7c82 */ /* 0x000fe40008000000 */
[----:B------:R2:W-:Y:S01]  /*21ee0*/  UTMALDG.4D [UR8], [UR4], desc[UR6] ;  /* 0x00000608040075b4 */ /* 0x0005e20008019000 */
[----:B------:R-:W-:Y:S02]  /*21ef0*/  NOP ;  /* 0x0000000000007918 */ /* 0x000fe40000000000 */
.L_x_585:
[----:B------:R-:W3:Y:S04]  /*21f00*/  LDL R2, [R1+0x4] ;  /* 0x0000040001027983 */ /* 0x000ee80000100800 */
[----:B--2---:R-:W2:Y:S04]  /*21f10*/  LDL.LU R3, [R1+0x40] ;  /* 0x0000400001037983 */ /* 0x004ea80000300800 */
[----:B------:R-:W4:Y:S04]  /*21f20*/  LDL.LU R5, [R1+0x38] ;  /* 0x0000380001057983 */ /* 0x000f280000300800 */
[----:B0-----:R-:W5:Y:S01]  /*21f30*/  LDL.LU R4, [R1+0x44] ;  /* 0x0000440001047983 */ /* 0x001f620000300800 */
[----:B------:R-:W-:Y:S05]  /*21f40*/  WARPSYNC.ALL ;  /* 0x0000000000007948 */ /* 0x000fea0003800000 */
[----:B------:R-:W-:Y:S01]  /*21f50*/  ULDC.64 UR4, c[0x0][0x298] ;  /* 0x0000a60000047ab9 */ /* 0x000fe20000000a00 */
[----:B------:R-:W-:Y:S01]  /*21f60*/  ULDC.64 UR6, c[0x0][0xa00] ;  /* 0x0002800000067ab9 */ /* 0x000fe20000000a00 */
[----:B------:R-:W-:Y:S01]  /*21f70*/  BSSY B6, `(.L_x_592) ;  /* 0x0000024000067945 */ /* 0x000fe20003800000 */
[----:B------:R-:W-:Y:S01]  /*21f80*/  BAR.SYNC.DEFER_BLOCKING 0x8, 0x180 ;  /* 0x0206000000007b1d */ /* 0x000fe20000010000 */
[----:B------:R-:W-:-:S04]  /*21f90*/  ISETP.NE.U32.AND P0, PT, RZ, UR6, PT ;  /* 0x00000006ff007c0c */ /* 0x000fc8000bf05070 */
[----:B------:R-:W-:Y:S01]  /*21fa0*/  ISETP.NE.AND.EX P0, PT, RZ, UR7, PT, P0 ;  /* 0x00000007ff007c0c */ /* 0x000fe2000bf05300 */
[----:B---3--:R-:W-:Y:S01]  /*21fb0*/  VIADD R2, R2, 0x20400 ;  /* 0x0002040002027836 */ /* 0x008fe20000000000 */
[----:B--2---:R-:W-:-:S04]  /*21fc0*/  SHF.R.S32.HI R0, RZ, 0x1f, R3 ;  /* 0x0000001fff007819 */ /* 0x004fc80000011403 */
[----:B------:R-:W-:Y:S02]  /*21fd0*/  LOP3.LUT P1, RZ, R2, 0x3ff, RZ, 0xc0, !PT ;  /* 0x000003ff02ff7812 */ /* 0x000fe4000782c0ff */
[----:B----4-:R-:W-:Y:S01]  /*21fe0*/  SEL R5, R5, RZ, !P0 ;  /* 0x000000ff05057207 */ /* 0x010fe20004000000 */
[----:B------:R-:W-:Y:S01]  /*21ff0*/  IMAD R0, R0, UR4, RZ ;  /* 0x0000000400007c24 */ /* 0x000fe2000f8e02ff */
[----:B-----5:R-:W-:-:S03]  /*22000*/  SEL R4, R4, RZ, !P0 ;  /* 0x000000ff04047207 */ /* 0x020fc60004000000 */
[C---:B------:R-:W-:Y:S02]  /*22010*/  IMAD R0, R3.reuse, UR5, R0 ;  /* 0x0000000503007c24 */ /* 0x040fe4000f8e0200 */
[----:B------:R-:W-:-:S05]  /*22020*/  IMAD.WIDE.U32 R2, R3, UR4, RZ ;  /* 0x0000000403027c25 */ /* 0x000fca000f8e00ff */
[----:B------:R0:W-:Y:S04]  /*22030*/  STL.64 [R1+0x48], R2 ;  /* 0x0000480201007387 */ /* 0x0001e80000100a00 */
[----:B------:R2:W-:Y:S04]  /*22040*/  STL [R1+0x38], R5 ;  /* 0x0000380501007387 */ /* 0x0005e80000100800 */
[----:B------:R2:W-:Y:S01]  /*22050*/  STL [R1+0x5c], R4 ;  /* 0x00005c0401007387 */ /* 0x0005e20000100800 */
[----:B0-----:R-:W-:Y:S02]  /*22060*/  IADD3 R2, R3, R0, RZ ;  /* 0x0000000003027210 */ /* 0x001fe40007ffe0ff */
[----:B------:R-:W-:-:S05]  /*22070*/  SHF.R.S32.HI R0, RZ, 0x1f, R18 ;  /* 0x0000001fff007819 */ /* 0x000fca0000011412 */
[----:B------:R2:W-:Y:S04]  /*22080*/  STL [R1+0x44], R0 ;  /* 0x0000440001007387 */ /* 0x0005e80000100800 */
[----:B------:R2:W-:Y:S01]  /*22090*/  STL [R1+0x40], R2 ;  /* 0x0000400201007387 */ /* 0x0005e20000100800 */
[----:B------:R-:W-:Y:S05]  /*220a0*/  @!P1 BRA `(.L_x_593) ;  /* 0x0000000000409947 */ /* 0x000fea0003800000 */
[----:B--2---:R-:W-:Y:S01]  /*220b0*/  MOV R2, 0x0 ;  /* 0x0000000000027802 */ /* 0x004fe20000000f00 */
        /* <DEDUP_REMOVED lines=10> */
[----:B-1----:R-:W-:-:S02]  /*22160*/  IMAD.U32 R10, RZ, RZ, UR8 ;  /* 0x00000008ff0a7e24 */ /* 0x002fc4000f8e00ff */
[----:B------:R-:W-:Y:S02]  /*22170*/  IMAD.MOV.U32 R8, RZ, RZ, 0x70 ;  /* 0x00000070ff087424 */ /* 0x000fe400078e00ff */
[----:B------:R-:W-:-:S07]  /*22180*/  IMAD.MOV.U32 R12, RZ, RZ, 0x1 ;  /* 0x00000001ff0c7424 */ /* 0x000fce00078e00ff */
[----:B------:R-:W-:-:S07]  /*22190*/  LEPC R20, `(.L_x_593) ;  /* 0x000000001014794e */ /* 0x000fce0000000000 */
[----:B0-----:R-:W-:Y:S05]  /*221a0*/  CALL.ABS.NOINC R2 ;  /* 0x0000000002007343 */ /* 0x001fea0003c00000 */
.L_x_593:
[----:B------:R-:W-:Y:S05]  /*221b0*/  BSYNC B6 ;  /* 0x0000000000067941 */ /* 0x000fea0003800000 */
.L_x_592:
[----:B--2---:R-:W2:Y:S01]  /*221c0*/  LDL.LU R4, [R1+0x40] ;  /* 0x0000400001047983 */ /* 0x004ea20000300800 */
[----:B------:R-:W0:Y:S01]  /*221d0*/  LDC R7, c[0x0][0x448] ;  /* 0x00011200ff077b82 */ /* 0x000e220000000800 */
[----:B------:R-:W-:Y:S01]  /*221e0*/  ULDC.64 UR4, c[0x0][0x2d8] ;  /* 0x0000b60000047ab9 */ /* 0x000fe20000000a00 */
[----:B------:R-:W-:Y:S01]  /*221f0*/  IMAD.SHL.U32 R17, R17, 0x80, RZ ;  /* 0x0000008011117824 */ /* 0x000fe200078e00ff */
[----:B------:R-:W2:Y:S01]  /*22200*/  LDL.LU.64 R2, [R1+0x48] ;  /* 0x0000480001027983 */ /* 0x000ea20000300a00 */
[----:B------:R-:W-:-:S03]  /*22210*/  ULDC.64 UR6, c[0x0][0x280] ;  /* 0x0000a00000067ab9 */ /* 0x000fc60000000a00 */
[----:B------:R-:W3:Y:S04]  /*22220*/  LDL.LU R0, [R1+0x44] ;  /* 0x0000440001007983 */ /* 0x000ee80000300800 */
[----:B------:R-:W4:Y:S04]  /*22230*/  LDL.LU R6, [R1+0x5c] ;  /* 0x00005c0001067983 */ /* 0x000f280000300800 */
[----:B------:R-:W4:Y:S01]  /*22240*/  LDL.LU R5, [R1+0x38] ;  /* 0x0000380001057983 */ /* 0x000f220000300800 */
[----:B-1----:R-:W1:Y:S01]  /*22250*/  S2R R9, SR_TID.X ;  /* 0x0000000000097919 */ /* 0x002e620000002100 */
[----:B------:R-:W1:Y:S01]  /*22260*/  S2R R8, SR_TID.X ;  /* 0x0000000000087919 */ /* 0x000e620000002100 */
[----:B0-----:R-:W-:-:S02]  /*22270*/  ISETP.NE.AND P0, PT, R7, 0x1, PT ;  /* 0x000000010700780c */ /* 0x001fc40003f05270 */
[----:B-1----:R-:W-:-:S04]  /*22280*/  SHF.L.U32 R9, R9, 0x4, RZ ;  /* 0x0000000409097819 */ /* 0x002fc800000006ff */
[----:B------:R-:W-:Y:S01]  /*22290*/  LOP3.LUT R9, R9, 0x70, RZ, 0xc0, !PT ;  /* 0x0000007009097812 */ /* 0x000fe200078ec0ff */
[----:B------:R-:W-:-:S03]  /*222a0*/  IMAD.SHL.U32 R10, R8, 0x10, RZ ;  /* 0x00000010080a7824 */ /* 0x000fc600078e00ff */
[----:B------:R-:W-:Y:S02]  /*222b0*/  LOP3.LUT R9, R9, 0x80, RZ, 0xfc, !PT ;  /* 0x0000008009097812 */ /* 0x000fe400078efcff */
[----:B------:R-:W-:Y:S01]  /*222c0*/  LOP3.LUT R10, R10, 0x70, RZ, 0xc0, !PT ;  /* 0x000000700a0a7812 */ /* 0x000fe200078ec0ff */
[----:B--2---:R-:W-:Y:S02]  /*222d0*/  IMAD.MOV.U32 R3, RZ, RZ, R4 ;  /* 0x000000ffff037224 */ /* 0x004fe400078e0004 */
[----:B------:R-:W0:Y:S01]  /*222e0*/  S2R R4, SR_TID.X ;  /* 0x0000000000047919 */ /* 0x000e220000002100 */
[----:B---3--:R-:W-:Y:S02]  /*222f0*/  IMAD R0, R0, UR4, RZ ;  /* 0x0000000400007c24 */ /* 0x008fe4000f8e02ff */
[----:B------:R-:W-:-:S04]  /*22300*/  IMAD.WIDE.U32 R2, R18, UR4, R2 ;  /* 0x0000000412027c25 */ /* 0x000fc8000f8e0002 */
[----:B------:R-:W-:Y:S01]  /*22310*/  IMAD R0, R18, UR5, R0 ;  /* 0x0000000512007c24 */ /* 0x000fe2000f8e0200 */
[----:B------:R-:W-:-:S03]  /*22320*/  ULDC.64 UR4, c[0x0][0x2e0] ;  /* 0x0000b80000047ab9 */ /* 0x000fc60000000a00 */
[----:B------:R-:W-:Y:S02]  /*22330*/  IMAD.IADD R3, R3, 0x1, R0 ;  /* 0x0000000103037824 */ /* 0x000fe400078e0200 */
[----:B----4-:R-:W-:Y:S02]  /*22340*/  IMAD R0, R6, UR4, RZ ;  /* 0x0000000406007c24 */ /* 0x010fe4000f8e02ff */
[C---:B------:R-:W-:Y:S01]  /*22350*/  IMAD.WIDE.U32 R2, R5.reuse, UR4, R2 ;  /* 0x0000000405027c25 */ /* 0x040fe2000f8e0002 */
[----:B------:R-:W1:Y:S03]  /*22360*/  @P0 LDC R6, c[0x0][0x450] ;  /* 0x00011400ff060b82 */ /* 0x000e660000000800 */
[----:B------:R-:W-:Y:S01]  /*22370*/  IMAD R0, R5, UR5, R0 ;  /* 0x0000000505007c24 */ /* 0x000fe2000f8e0200 */
[----:B------:R-:W-:-:S04]  /*22380*/  ULDC.64 UR4, c[0x0][0x2d0] ;  /* 0x0000b40000047ab9 */ /* 0x000fc80000000a00 */
[----:B------:R-:W-:Y:S02]  /*22390*/  IADD3 R3, R3, R0, RZ ;  /* 0x0000000003037210 */ /* 0x000fe40007ffe0ff */
[C---:B0-----:R-:W-:Y:S01]  /*223a0*/  LOP3.LUT R5, R4.reuse, 0x7f, RZ, 0xc0, !PT ;  /* 0x0000007f04057812 */ /* 0x041fe200078ec0ff */
[----:B------:R-:W-:-:S03]  /*223b0*/  IMAD.SHL.U32 R4, R4, 0x10, RZ ;  /* 0x0000001004047824 */ /* 0x000fc600078e00ff */
[----:B------:R-:W-:-:S04]  /*223c0*/  SHF.R.U32.HI R5, RZ, 0x3, R5 ;  /* 0x00000003ff057819 */ /* 0x000fc80000011605 */
[----:B------:R-:W-:Y:S02]  /*223d0*/  LOP3.LUT R4, R5, 0x70, R4, 0xf8, !PT ;  /* 0x0000007005047812 */ /* 0x000fe400078ef804 */
[----:B------:R-:W0:Y:S02]  /*223e0*/  @P0 LDC R5, c[0x0][0x44c] ;  /* 0x00011300ff050b82 */ /* 0x000e240000000800 */
[----:B------:R-:W-:-:S04]  /*223f0*/  LOP3.LUT R4, R4, R17, RZ, 0xfc, !PT ;  /* 0x0000001104047212 */ /* 0x000fc800078efcff */
[----:B------:R-:W-:Y:S01]  /*22400*/  MOV R0, R4 ;  /* 0x0000000400007202 */ /* 0x000fe20000000f00 */
[----:B0-----:R-:W-:-:S05]  /*22410*/  @P0 IMAD.HI.U32 R5, R4, R5, RZ ;  /* 0x0000000504050227 */ /* 0x001fca00078e00ff */
[----:B-1----:R-:W-:-:S05]  /*22420*/  @P0 SHF.R.U32.HI R0, RZ, R6, R5 ;  /* 0x00000006ff000219 */ /* 0x002fca0000011605 */
[----:B------:R-:W-:Y:S02]  /*22430*/  IMAD.MOV R5, RZ, RZ, -R0 ;  /* 0x000000ffff057224 */ /* 0x000fe400078e0a00 */
[----:B------:R-:W-:-:S04]  /*22440*/  IMAD.WIDE.U32 R2, R0, UR4, R2 ;  /* 0x0000000400027c25 */ /* 0x000fc8000f8e0002 */
[----:B------:R-:W-:Y:S01]  /*22450*/  IMAD R4, R7, R5, R4 ;  /* 0x0000000507047224 */ /* 0x000fe200078e0204 */
[----:B------:R-:W-:-:S05]  /*22460*/  SHF.R.S32.HI R5, RZ, 0x1f, R0 ;  /* 0x0000001fff057819 */ /* 0x000fca0000011400 */
[----:B------:R-:W-:-:S04]  /*22470*/  IMAD R5, R5, UR4, RZ ;  /* 0x0000000405057c24 */ /* 0x000fc8000f8e02ff */
[----:B------:R-:W-:Y:S01]  /*22480*/  IMAD R0, R0, UR5, R5 ;  /* 0x0000000500007c24 */ /* 0x000fe2000f8e0205 */
[----:B------:R-:W-:-:S03]  /*22490*/  ULDC.64 UR4, c[0x0][0x2c8] ;  /* 0x0000b20000047ab9 */ /* 0x000fc60000000a00 */
[----:B------:R-:W-:Y:S01]  /*224a0*/  IMAD.IADD R3, R3, 0x1, R0 ;  /* 0x0000000103037824 */ /* 0x000fe200078e0200 */
[----:B------:R-:W-:Y:S01]  /*224b0*/  SHF.R.S32.HI R0, RZ, 0x1f, R4 ;  /* 0x0000001fff007819 */ /* 0x000fe20000011404 */
[----:B------:R-:W-:-:S04]  /*224c0*/  IMAD.WIDE.U32 R2, R4, UR4, R2 ;  /* 0x0000000404027c25 */ /* 0x000fc8000f8e0002 */
[----:B------:R-:W-:Y:S01]  /*224d0*/  IMAD R0, R0, UR4, RZ ;  /* 0x0000000400007c24 */ /* 0x000fe2000f8e02ff */
[----:B------:R-:W-:Y:S02]  /*224e0*/  ULDC UR4, c[0x0][0x2b8] ;  /* 0x0000ae0000047ab9 */ /* 0x000fe40000000800 */
[----:B------:R-:W-:Y:S01]  /*224f0*/  ISETP.GE.AND P1, PT, R9, UR4, PT ;  /* 0x0000000409007c0c */ /* 0x000fe2000bf26270 */
[----:B------:R-:W-:Y:S01]  /*22500*/  IMAD R0, R4, UR5, R0 ;  /* 0x0000000504007c24 */ /* 0x000fe2000f8e0200 */
[----:B------:R0:W5:Y:S01]  /*22510*/  LDL R9, [R1+0x3c] ;  /* 0x00003c0001097983 */ /* 0x0001620000100800 */
[----:B------:R-:W-:Y:S02]  /*22520*/  IADD3 R4, P2, R2, UR6, RZ ;  /* 0x0000000602047c10 */ /* 0x000fe4000ff5e0ff */
[----:B------:R-:W-:Y:S01]  /*22530*/  ISETP.GE.AND P0, PT, R10, UR4, PT ;  /* 0x000000040a007c0c */ /* 0x000fe2000bf06270 */
[----:B------:R-:W-:Y:S01]  /*22540*/  UMOV UR4, 0xffffffff ;  /* 0xffffffff00047882 */ /* 0x000fe20000000000 */
[----:B------:R-:W-:-:S02]  /*22550*/  IADD3.X R3, R3, UR7, R0, P2, !PT ;  /* 0x0000000703037c10 */ /* 0x000fc400097fe400 */
[----:B------:R-:W-:Y:S09]  /*22560*/  BRA.DIV UR4, `(.L_x_594) ;  /* 0x00000066045c7947 */ /* 0x000ff2000b800000 */
[----:B------:R-:W1:Y:S02]  /*22570*/  S2R R6, SR_TID.X ;  /* 0x0000000000067919 */ /* 0x000e640000002100 */
[----:B-1----:R-:W-:-:S04]  /*22580*/  LOP3.LUT R6, R6, 0x7f, RZ, 0xc0, !PT ;  /* 0x0000007f06067812 */ /* 0x002fc800078ec0ff */
[----:B------:R-:W-:Y:S02]  /*22590*/  SHF.R.U32.HI R8, RZ, 0x3, R6 ;  /* 0x00000003ff087819 */ /* 0x000fe40000011606 */
[----:B------:R-:W2:Y:S03]  /*225a0*/  LDL.LU R6, [R1+0x58] ;  /* 0x0000580001067983 */ /* 0x000ea60000300800 */
[----:B------:R-:W-:Y:S02]  /*225b0*/  IMAD.IADD R0, R8, 0x1, R17 ;  /* 0x0000000108007824 */ /* 0x000fe400078e0211 */
[----:B------:R-:W-:Y:S03]  /*225c0*/  SHFL.IDX PT, R8, R3, 0x1, 0x181f ;  /* 0x00381f0003087f89 */ /* 0x000fe600000e0000 */
[----:B------:R-:W-:Y:S01]  /*225d0*/  IADD3 R5, R0, 0x10, RZ ;  /* 0x0000001000057810 */ /* 0x000fe20007ffe0ff */
[----:B--2---:R-:W-:-:S02]  /*225e0*/  IMAD R2, R6, R7, RZ ;  /* 0x0000000706027224 */ /* 0x004fc400078e02ff */
[----:B------:R-:W1:Y:S03]  /*225f0*/  SHFL.IDX PT, R7, R4, RZ, 0x181f ;  /* 0x00181fff04077589 */ /* 0x000e6600000e0000 */
[-C--:B------:R-:W-:Y:S01]  /*22600*/  ISETP.GE.AND P4, PT, R0, R2.reuse, PT ;  /* 0x000000020000720c */ /* 0x080fe20003f86270 */
[----:B------:R-:W2:Y:S01]  /*22610*/  SHFL.IDX PT, R6, R3, RZ, 0x181f ;  /* 0x00181fff03067589 */ /* 0x000ea200000e0000 */
[----:B------:R-:W-:-:S03]  /*22620*/  ISETP.GE.AND P2, PT, R5, R2, PT ;  /* 0x000000020500720c */ /* 0x000fc60003f46270 */
[----:B------:R-:W3:Y:S08]  /*22630*/  SHFL.IDX PT, R5, R4, 0x1, 0x181f ;  /* 0x00381f0004057f89 */ /* 0x000ef000000e0000 */
[----:B-1----:R-:W-:-:S05]  /*22640*/  @!P4 IADD3 R7, P3, R10, R7, RZ ;  /* 0x000000070a07c210 */ /* 0x002fca0007f7e0ff */
[----:B--2---:R-:W-:-:S05]  /*22650*/  @!P4 IMAD.X R6, RZ, RZ, R6, P3 ;  /* 0x000000ffff06c224 */ /* 0x004fca00018e0606 */
[----:B------:R-:W-:-:S04]  /*22660*/  @!P4 LOP3.LUT R7, R7, R6, RZ, 0x3c, !PT ;  /* 0x000000060707c212 */ /* 0x000fc800078e3cff */
[----:B------:R-:W-:-:S04]  /*22670*/  @!P4 LOP3.LUT R6, R7, R6, RZ, 0x3c, !PT ;  /* 0x000000060706c212 */ /* 0x000fc800078e3cff */
[----:B------:R-:W-:-:S05]  /*22680*/  @!P4 LOP3.LUT R7, R7, R6, RZ, 0x3c, !PT ;  /* 0x000000060707c212 */ /* 0x000fca00078e3cff */
[----:B-----5:R-:W-:Y:S04]  /*22690*/  @!P4 LDGSTS.E.BYPASS.LTC128B.128 [R9+0x20400], desc[UR42][R6.64], !P0 ;  /* 0x204000000609cfae */ /* 0x020fe8000c101d6a */
[----:B------:R3:W-:Y:S02]  /*226a0*/  @!P4 LDGSTS.E.BYPASS.LTC128B.128 [R9+0x24400], desc[UR42][R6.64+0x80], !P1 ;  /* 0x244000800609cfae */ /* 0x0007e4000c901d6a */
[----:B---3--:R-:W-:Y:S02]  /*226b0*/  @!P2 IADD3 R7, P3, R10, R5, RZ ;  /* 0x000000050a07a210 */ /* 0x008fe40007f7e0ff */
[----:B------:R-:W-:-:S03]  /*226c0*/  IADD3 R5, R0, 0x20, RZ ;  /* 0x0000002000057810 */ /* 0x000fc60007ffe0ff */
[----:B------:R-:W-:-:S05]  /*226d0*/  @!P2 IMAD.X R6, RZ, RZ, R8, P3 ;  /* 0x000000ffff06a224 */ /* 0x000fca00018e0608 */
[----:B------:R-:W-:-:S04]  /*226e0*/  @!P2 LOP3.LUT R7, R7, R6, RZ, 0x3c, !PT ;  /* 0x000000060707a212 */ /* 0x000fc800078e3cff */
[----:B------:R-:W-:-:S04]  /*226f0*/  @!P2 LOP3.LUT R6, R7, R6, RZ, 0x3c, !PT ;  /* 0x000000060706a212 */ /* 0x000fc800078e3cff */
[----:B------:R-:W-:-:S05]  /*22700*/  @!P2 LOP3.LUT R7, R7, R6, RZ, 0x3c, !PT ;  /* 0x000000060707a212 */ /* 0x000fca00078e3cff */
[----:B------:R-:W-:Y:S04]  /*22710*/  @!P2 LDGSTS.E.BYPASS.LTC128B.128 [R9+0x20c00], desc[UR42][R6.64], !P0 ;  /* 0x20c000000609afae */ /* 0x000fe8000c101d6a */
[----:B------:R1:W-:Y:S01]  /*22720*/  @!P2 LDGSTS.E.BYPASS.LTC128B.128 [R9+0x24c00], desc[UR42][R6.64+0x80], !P1 ;  /* 0x24c000800609afae */ /* 0x0003e2000c901d6a */
[----:B------:R-:W-:-:S03]  /*22730*/  ISETP.GE.AND P2, PT, R5, R2, PT ;  /* 0x000000020500720c */ /* 0x000fc60003f46270 */
[----:B------:R-:W2:Y:S04]  /*22740*/  SHFL.IDX PT, R5, R4, 0x2, 0x181f ;  /* 0x00581f0004057f89 */ /* 0x000ea800000e0000 */
[----:B-1----:R-:W1:Y:S06]  /*22750*/  SHFL.IDX PT, R6, R3, 0x2, 0x181f ;  /* 0x00581f0003067f89 */ /* 0x002e6c00000e0000 */
[----:B--2---:R-:W-:-:S05]  /*22760*/  @!P2 IADD3 R5, P3, R10, R5, RZ ;  /* 0x000000050a05a210 */ /* 0x004fca0007f7e0ff */
[----:B-1----:R-:W-:-:S04]  /*22770*/  @!P2 IMAD.X R6, RZ, RZ, R6, P3 ;  /* 0x000000ffff06a224 */ /* 0x002fc800018e0606 */
[----:B------:R-:W-:Y:S01]  /*22780*/  @!P2 IMAD.MOV.U32 R7, RZ, RZ, R6 ;  /* 0x000000ffff07a224 */ /* 0x000fe200078e0006 */
[----:B------:R-:W-:Y:S01]  /*22790*/  @!P2 MOV R6, R5 ;  /* 0x000000050006a202 */ /* 0x000fe20000000f00 */
[----:B------:R-:W-:-:S04]  /*227a0*/  VIADD R5, R0, 0x30 ;  /* 0x0000003000057836 */ /* 0x000fc80000000000 */
[----:B------:R-:W-:Y:S04]  /*227b0*/  @!P2 LDGSTS.E.BYPASS.LTC128B.128 [R9+0x21400], desc[UR42][R6.64], !P0 ;  /* 0x214000000609afae */ /* 0x000fe8000c101d6a */
[----:B------:R1:W-:Y:S01]  /*227c0*/  @!P2 LDGSTS.E.BYPASS.LTC128B.128 [R9+0x25400], desc[UR42][R6.64+0x80], !P1 ;  /* 0x254000800609afae */ /* 0x0003e2000c901d6a */
[----:B------:R-:W-:-:S03]  /*227d0*/  ISETP.GE.AND P2, PT, R5, R2, PT ;  /* 0x000000020500720c */ /* 0x000fc60003f46270 */
[----:B------:R-:W2:Y:S04]  /*227e0*/  SHFL.IDX PT, R5, R4, 0x3, 0x181f ;  /* 0x00781f0004057f89 */ /* 0x000ea800000e0000 */
[----:B-1----:R-:W1:Y:S06]  /*227f0*/  SHFL.IDX PT, R6, R3, 0x3, 0x181f ;  /* 0x00781f0003067f89 */ /* 0x002e6c00000e0000 */
[----:B--2---:R-:W-:-:S05]  /*22800*/  @!P2 IADD3 R5, P3, R10, R5, RZ ;  /* 0x000000050a05a210 */ /* 0x004fca0007f7e0ff */
[----:B-1----:R-:W-:-:S05]  /*22810*/  @!P2 IMAD.X R6, RZ, RZ, R6, P3 ;  /* 0x000000ffff06a224 */ /* 0x002fca00018e0606 */
[----:B------:R-:W-:Y:S01]  /*22820*/  @!P2 MOV R7, R6 ;  /* 0x000000060007a202 */ /* 0x000fe20000000f00 */
[----:B------:R-:W-:Y:S02]  /*22830*/  @!P2 IMAD.MOV.U32 R6, RZ, RZ, R5 ;  /* 0x000000ffff06a224 */ /* 0x000fe400078e0005 */
[----:B------:R-:W-:-:S03]  /*22840*/  VIADD R5, R0, 0x40 ;  /* 0x0000004000057836 */ /* 0x000fc60000000000 */
[----:B------:R-:W-:Y:S04]  /*22850*/  @!P2 LDGSTS.E.BYPASS.LTC128B.128 [R9+0x21c00], desc[UR42][R6.64], !P0 ;  /* 0x21c000000609afae */ /* 0x000fe8000c101d6a */
[----:B------:R1:W-:Y:S01]  /*22860*/  @!P2 LDGSTS.E.BYPASS.LTC128B.128 [R9+0x25c00], desc[UR42][R6.64+0x80], !P1 ;  /* 0x25c000800609afae */ /* 0x0003e2000c901d6a */
[----:B------:R-:W-:-:S03]  /*22870*/  ISETP.GE.AND P2, PT, R5, R2, PT ;  /* 0x000000020500720c */ /* 0x000fc60003f46270 */
[----:B------:R-:W2:Y:S04]  /*22880*/  SHFL.IDX PT, R5, R4, 0x4, 0x181f ;  /* 0x00981f0004057f89 */ /* 0x000ea800000e0000 */
[----:B-1----:R-:W1:Y:S06]  /*22890*/  SHFL.IDX PT, R6, R3, 0x4, 0x181f ;  /* 0x00981f0003067f89 */ /* 0x002e6c00000e0000 */
[----:B--2---:R-:W-:-:S04]  /*228a0*/  @!P2 IADD3 R5, P3, R10, R5, RZ ;  /* 0x000000050a05a210 */ /* 0x004fc80007f7e0ff */
[----:B-1----:R-:W-:-:S05]  /*228b0*/  @!P2 IADD3.X R6, RZ, R6, RZ, P3, !PT ;  /* 0x00000006ff06a210 */ /* 0x002fca0001ffe4ff */
[----:B------:R-:W-:Y:S02]  /*228c0*/  @!P2 IMAD.MOV.U32 R7, RZ, RZ, R6 ;  /* 0x000000ffff07a224 */ /* 0x000fe400078e0006 */
[----:B------:R-:W-:Y:S01]  /*228d0*/  @!P2 IMAD.MOV.U32 R6, RZ, RZ, R5 ;  /* 0x000000ffff06a224 */ /* 0x000fe200078e0005 */
[----:B------:R-:W-:-:S04]  /*228e0*/  IADD3 R5, R0, 0x50, RZ ;  /* 0x0000005000057810 */ /* 0x000fc80007ffe0ff */
        /* <DEDUP_REMOVED lines=19> */
[----:B------:R1:W2:Y:S04]  /*22a20*/  SHFL.IDX PT, R5, R3, 0x7, 0x181f ;  /* 0x00f81f0003057f89 */ /* 0x0002a800000e0000 */
[----:B------:R1:W-:Y:S04]  /*22a30*/  @!P2 LDGSTS.E.BYPASS.LTC128B.128 [R9+0x23400], desc[UR42][R6.64], !P0 ;  /* 0x234000000609afae */ /* 0x0003e8000c101d6a */
[----:B------:R1:W-:Y:S04]  /*22a40*/  @!P2 LDGSTS.E.BYPASS.LTC128B.128 [R9+0x27400], desc[UR42][R6.64+0x80], !P1 ;  /* 0x274000800609afae */ /* 0x0003e8000c901d6a */
[----:B------:R1:W3:Y:S02]  /*22a50*/  SHFL.IDX PT, R3, R4, 0x7, 0x181f ;  /* 0x00f81f0004037f89 */ /* 0x0002e400000e0000 */
.L_x_794:
[----:B------:R-:W-:Y:S01]  /*22a60*/  VIADD R0, R0, 0x70 ;  /* 0x0000007000007836 */ /* 0x000fe20000000000 */
[----:B------:R-:W-:Y:S04]  /*22a70*/  BSSY B0, `(.L_x_595) ;  /* 0x000000a000007945 */ /* 0x000fe80003800000 */
[----:B------:R-:W-:-:S13]  /*22a80*/  ISETP.GE.AND P2, PT, R0, R2, PT ;  /* 0x000000020000720c */ /* 0x000fda0003f46270 */
[----:B------:R-:W-:Y:S05]  /*22a90*/  @P2 BRA `(.L_x_596) ;  /* 0x00000000001c2947 */ /* 0x000fea0003800000 */
[----:B---3--:R-:W-:-:S04]  /*22aa0*/  IADD3 R2, P2, R10, R3, RZ ;  /* 0x000000030a027210 */ /* 0x008fc80007f5e0ff */
[----:B-12---:R-:W-:-:S05]  /*22ab0*/  IADD3.X R3, RZ, R5, RZ, P2, !PT ;  /* 0x00000005ff037210 */ /* 0x006fca00017fe4ff */
[----:B------:R-:W-:Y:S01]  /*22ac0*/  @!PT LDS RZ, [RZ] ;  /* 0x00000000fffff984 */ /* 0x000fe20000000800 */
[----:B------:R-:W-:Y:S01]  /*22ad0*/  @!PT LDS RZ, [RZ] ;  /* 0x00000000fffff984 */ /* 0x000fe20000000800 */
[----:B------:R-:W-:Y:S01]  /*22ae0*/  @!PT LDS RZ, [RZ] ;  /* 0x00000000fffff984 */ /* 0x000fe20000000800 */
[----:B------:R4:W-:Y:S04]  /*22af0*/  LDGSTS.E.BYPASS.LTC128B.128 [R9+0x23c00], desc[UR42][R2.64], !P0 ;  /* 0x23c0000002097fae */ /* 0x0009e8000c101d6a */
[----:B------:R4:W-:Y:S02]  /*22b00*/  LDGSTS.E.BYPASS.LTC128B.128 [R9+0x27c00], desc[UR42][R2.64+0x80], !P1 ;  /* 0x27c0008002097fae */ /* 0x0009e4000c901d6a */
.L_x_596:
[----:B------:R-:W-:Y:S05]  /*22b10*/  BSYNC B0 ;  /* 0x0000000000007941 */ /* 0x000fea0003800000 */
.L_x_595:
[----:B-1--4-:R1:W5:Y:S01]  /*22b20*/  LDL R9, [R1+0x4] ;  /* 0x0000040001097983 */ /* 0x0123620000100800 */
[----:B------:R-:W-:Y:S01]  /*22b30*/  PLOP3.LUT P0, PT, PT, PT, PT, 0x80, 0x0 ;  /* 0x000000000000781c */ /* 0x000fe20003f0f070 */
[----:B------:R-:W-:-:S12]  /*22b40*/  NOP ;  /* 0x0000000000007918 */ /* 0x000fd80000000000 */
.L_x_597:
[----:B------:R-:W4:Y:S01]  /*22b50*/  LDL R2, [R1+0x4] ;  /* 0x0000040001027983 */ /* 0x000f220000100800 */
[----:B------:R-:W-:Y:S02]  /*22b60*/  PLOP3.LUT P1, PT, P1, P0, PT, 0xa2, 0x0 ;  /* 0x000000000000781c */ /* 0x000fe40000f21472 */
[----:B----4-:R-:W-:-:S08]  /*22b70*/  @P0 R2UR P1, UR4, R2 ;  /* 0x00000000020402ca */ /* 0x010fd00000020000 */
[----:B------:R-:W-:-:S05]  /*22b80*/  @P0 PLOP3.LUT P0, PT, P1, PT, PT, 0x80, 0x0 ;  /* 0x000000000000081c */ /* 0x000fca0000f0f070 */
[----:B------:R-:W-:Y:S01]  /*22b90*/  @!P1 SYNCS.ARRIVE.TRANS64.RED.A0T1 RZ, [UR4+0x38800], RZ ;  /* 0x038800ffffff99a7 */ /* 0x000fe20008200404 */
[----:B------:R-:W-:Y:S07]  /*22ba0*/  @!P1 ARRIVES.LDGSTSBAR.64.TRANSCNT [UR4+0x38800] ;  /* 0x03880000ff0099b0 */ /* 0x000fee0008000a84 */
[----:B------:R-:W-:Y:S05]  /*22bb0*/  @P0 BRA.U.ANY `(.L_x_597) ;  /* 0xfffffffd00e40947 */ /* 0x000fea000393ffff */
[----:B---3--:R-:W3:Y:S02]  /*22bc0*/  LDL.LU R3, [R1+0x60] ;  /* 0x0000600001037983 */ /* 0x008ee40000300800 */
        /* <DEDUP_REMOVED lines=9> */
[----:B------:R-:W4:Y:S03]  /*22c60*/  SYNCS.PHASECHK.TRANS64.TRYWAIT P0, [R2+URZ+0x38820], R0 ;  /* 0x03882000020075a7 */ /* 0x000f26000800017f */
[----:B---34-:R-:W-:Y:S05]  /*22c70*/  @!P0 BRA `(.L_x_599) ;  /* 0x0000006800508947 */ /* 0x018fea0003800000 */
.L_x_795:
[----:B------:R-:W-:Y:S05]  /*22c80*/  BSYNC B0 ;  /* 0x0000000000007941 */ /* 0x000fea0003800000 */
.L_x_598:
[----:B---3--:R-:W3:Y:S02]  /*22c90*/  LDL.LU R2, [R1+0x50] ;  /* 0x0000500001027983 */ /* 0x008ee40000300800 */
[----:B---3--:R-:W-:-:S13]  /*22ca0*/  ISETP.GE.AND P0, PT, R2, 0x81, PT ;  /* 0x000000810200780c */ /* 0x008fda0003f06270 */
[----:B------:R-:W-:Y:S05]  /*22cb0*/  @!P0 BRA `(.L_x_600) ;  /* 0x0000001000fc8947 */ /* 0x000fea0003800000 */
[----:B------:R-:W3:Y:S04]  /*22cc0*/  LDL.LU R2, [R1+0x54] ;  /* 0x0000540001027983 */ /* 0x000ee80000300800 */
[----:B------:R4:W5:Y:S01]  /*22cd0*/  LDL.LU R0, [R1+0x8] ;  /* 0x0000080001007983 */ /* 0x0009620000300800 */
[----:B---3--:R-:W-:-:S03]  /*22ce0*/  LEA.HI.SX32 R3, R2, 0xfffffffe, 0x19 ;  /* 0xfffffffe02037811 */ /* 0x008fc600078fcaff */
[----:B------:R4:W5:Y:S04]  /*22cf0*/  LDL.LU R2, [R1+0x10] ;  /* 0x0000100001027983 */ /* 0x0009680000300800 */
.L_x_622:
[----:B---3--:R-:W3:Y:S01]  /*22d00*/  LDL R4, [R1+0x24] ;  /* 0x0000240001047983 */ /* 0x008ee20000100800 */
[----:B--2--5:R-:W-:Y:S01]  /*22d10*/  IADD3 R5, R0, 0x1, RZ ;  /* 0x0000000100057810 */ /* 0x024fe20007ffe0ff */
        /* <DEDUP_REMOVED lines=8> */
[----:B------:R2:W-:Y:S01]  /*22da0*/  STL [R1+0x8], R10 ;  /* 0x0000080a01007387 */ /* 0x0005e20000100800 */
[----:B------:R-:W-:Y:S05]  /*22db0*/  @!P1 BRA `(.L_x_602) ;  /* 0x0000000800289947 */ /* 0x000fea0003800000 */
[----:B------:R-:W-:Y:S01]  /*22dc0*/  ULDC.64 UR4, c[0x0][0x418] ;  /* 0x0001060000047ab9 */ /* 0x000fe20000000a00 */
[----:B------:R-:W-:Y:S01]  /*22dd0*/  IMAD.MOV.U32 R8, RZ, RZ, R3 ;  /* 0x000000ffff087224 */ /* 0x000fe200078e0003 */
[----:B------:R-:W-:-:S04]  /*22de0*/  ISETP.NE.U32.AND P0, PT, RZ, UR4, PT ;  /* 0x00000004ff007c0c */ /* 0x000fc8000bf05070 */
[----:B------:R-:W-:-:S13]  /*22df0*/  ISETP.NE.AND.EX P0, PT, RZ, UR5, PT, P0 ;  /* 0x00000005ff007c0c */ /* 0x000fda000bf05300 */
[----:B------:R-:W-:Y:S05]  /*22e00*/  @!P0 BRA `(.L_x_603) ;  /* 0x0000000000508947 */ /* 0x000fea0003800000 */
[----:B------:R-:W3:Y:S01]  /*22e10*/  LDL R12, [R1+0x28] ;  /* 0x00002800010c7983 */ /* 0x000ee20000100800 */
[----:B------:R-:W5:Y:S01]  /*22e20*/  LDC R7, c[0x0][0x43c] ;  /* 0x00010f00ff077b82 */ /* 0x000f620000000800 */
[----:B------:R-:W-:Y:S02]  /*22e30*/  ULDC.64 UR6, c[0x0][0x428] ;  /* 0x00010a0000067ab9 */ /* 0x000fe40000000a00 */
[----:B------:R-:W2:Y:S01]  /*22e40*/  LDL R11, [R1+0x18] ;  /* 0x00001800010b7983 */ /* 0x000ea20000100800 */
[----:B-----5:R-:W-:-:S13]  /*22e50*/  ISETP.NE.AND P0, PT, R7, 0x1, PT ;  /* 0x000000010700780c */ /* 0x020fda0003f05270 */
[----:B------:R-:W5:Y:S02]  /*22e60*/  @P0 LDC.64 R4, c[0x0][0x440] ;  /* 0x00011000ff040b82 */ /* 0x000f640000000a00 */
[----:B-----5:R-:W-:-:S04]  /*22e70*/  @P0 IMAD.HI.U32 R6, R3, R4, RZ ;  /* 0x0000000403060227 */ /* 0x020fc800078e00ff */
[----:B------:R-:W-:Y:S01]  /*22e80*/  IMAD.MOV.U32 R4, RZ, RZ, R3 ;  /* 0x000000ffff047224 */ /* 0x000fe200078e0003 */
[----:B------:R-:W-:-:S04]  /*22e90*/  @P0 SHF.R.U32.HI R4, RZ, R5, R6 ;  /* 0x00000005ff040219 */ /* 0x000fc80000011606 */
[----:B------:R-:W-:Y:S02]  /*22ea0*/  SHF.R.S32.HI R5, RZ, 0x1f, R4 ;  /* 0x0000001fff057819 */ /* 0x000fe40000011404 */
[----:B------:R-:W-:-:S05]  /*22eb0*/  IADD3 R8, -R4, RZ, RZ ;  /* 0x000000ff04087210 */ /* 0x000fca0007ffe1ff */
[----:B------:R-:W-:Y:S02]  /*22ec0*/  IMAD R8, R7, R8, R3 ;  /* 0x0000000807087224 */ /* 0x000fe400078e0203 */
[----:B---3--:R-:W-:-:S04]  /*22ed0*/  IMAD R6, R12, UR6, RZ ;  /* 0x000000060c067c24 */ /* 0x008fc8000f8e02ff */
[C---:B--2---:R-:W-:Y:S02]  /*22ee0*/  IMAD R6, R11.reuse, UR7, R6 ;  /* 0x000000070b067c24 */ /* 0x044fe4000f8e0206 */
[----:B------:R-:W-:-:S04]  /*22ef0*/  IMAD.WIDE.U32 R4, R11, UR6, R4 ;  /* 0x000000060b047c25 */ /* 0x000fc8000f8e0004 */
[----:B------:R-:W-:Y:S01]  /*22f00*/  IMAD.IADD R5, R6, 0x1, R5 ;  /* 0x0000000106057824 */ /* 0x000fe200078e0205 */
[----:B------:R-:W-:-:S04]  /*22f10*/  LEA R6, P0, R4, UR4, 0x2 ;  /* 0x0000000404067c11 */ /* 0x000fc8000f8010ff */
[----:B------:R-:W-:-:S05]  /*22f20*/  LEA.HI.X R7, R4, UR5, R5, 0x2, P0 ;  /* 0x0000000504077c11 */ /* 0x000fca00080f1405 */
[----:B------:R-:W2:Y:S04]  /*22f30*/  LDG.E R4, desc[UR42][R6.64] ;  /* 0x0000002a06047981 */ /* 0x000ea8000c1e1900 */
[----:B--2---:R3:W-:Y:S02]  /*22f40*/  STL [R1], R4 ;  /* 0x0000000401007387 */ /* 0x0047e40000100800 */
.L_x_603:
[----:B------:R-:W5:Y:S01]  /*22f50*/  LDL R5, [R1+0x4] ;  /* 0x0000040001057983 */ /* 0x000f620000100800 */
[----:B---3--:R-:W3:Y:S01]  /*22f60*/  S2R R4, SR_TID.X ;  /* 0x0000000000047919 */ /* 0x008ee20000002100 */
[----:B------:R-:W-:Y:S01]  /*22f70*/  BSSY B1, `(.L_x_604) ;  /* 0x0000007000017945 */ /* 0x000fe20003800000 */
[----:B---3--:R-:W-:-:S04]  /*22f80*/  LOP3.LUT R4, R4, 0x7f, RZ, 0xc0, !PT ;  /* 0x0000007f04047812 */ /* 0x008fc800078ec0ff */
[----:B------:R-:W-:Y:S01]  /*22f90*/  ISETP.NE.AND P1, PT, R4, RZ, PT ;  /* 0x000000ff0400720c */ /* 0x000fe20003f25270 */
[----:B-----5:R-:W-:Y:S01]  /*22fa0*/  IMAD R6, R10, 0x8, R5 ;  /* 0x000000080a067824 */ /* 0x020fe200078e0205 */
[----:B------:R-:W-:-:S04]  /*22fb0*/  SHF.L.U32 R5, R9, 0x1f, RZ ;  /* 0x0000001f09057819 */ /* 0x000fc800000006ff */
[----:B------:R-:W3:Y:S02]  /*22fc0*/  SYNCS.PHASECHK.TRANS64.TRYWAIT P0, [R6+URZ+0x38880], R5 ;  /* 0x03888005060075a7 */ /* 0x000ee4000800017f */
[----:B---3--:R-:W-:Y:S05]  /*22fd0*/  @!P0 BRA `(.L_x_605) ;  /* 0x0000006400908947 */ /* 0x008fea0003800000 */
.L_x_796:
[----:B------:R-:W-:Y:S05]  /*22fe0*/  BSYNC B1 ;  /* 0x0000000000017941 */ /* 0x000fea0003800000 */
.L_x_604:
[----:B------:R-:W-:Y:S04]  /*22ff0*/  BSSY B1, `(.L_x_606) ;  /* 0x0000009000017945 */ /* 0x000fe80003800000 */
[----:B------:R-:W-:Y:S05]  /*23000*/  @P1 BRA `(.L_x_607) ;  /* 0x00000000001c1947 */ /* 0x000fea0003800000 */
[----:B------:R-:W5:Y:S02]  /*23010*/  S2R R4, SR_TID.X ;  /* 0x0000000000047919 */ /* 0x000f640000002100 */
[----:B-----5:R-:W-:Y:S02]  /*23020*/  LOP3.LUT R7, R4, 0x1f, RZ, 0xc0, !PT ;  /* 0x0000001f04077812 */ /* 0x020fe400078ec0ff */
[----:B------:R-:W-:Y:S02]  /*23030*/  MOV R4, 0x8000 ;  /* 0x0000800000047802 */ /* 0x000fe40000000f00 */
[----:B------:R-:W-:Y:S02]  /*23040*/  ISETP.NE.AND P0, PT, R7, RZ, PT ;  /* 0x000000ff0700720c */ /* 0x000fe40003f05270 */
[----:B------:R0:W-:Y:S11]  /*23050*/  SYNCS.ARRIVE.TRANS64 RZ, [R6+URZ+0x38870], R4 ;  /* 0x0388700406ff79a7 */ /* 0x0001f6000800003f */
[----:B0-----:R-:W-:Y:S05]  /*23060*/  @!P0 BRA `(.L_x_607) ;  /* 0x0000000000048947 */ /* 0x001fea0003800000 */
[----:B------:R-:W-:Y:S01]  /*23070*/  BPT.TRAP 0x1 ;  /* 0x000000040000795c */ /* 0x000fe20000300000 */
.L_x_607:
[----:B------:R-:W-:Y:S05]  /*23080*/  BSYNC B1 ;  /* 0x0000000000017941 */ /* 0x000fea0003800000 */
.L_x_606:
[----:B--2---:R-:W2:Y:S04]  /*23090*/  LDL R9, [R1+0x4] ;  /* 0x0000040001097983 */ /* 0x004ea80000100800 */
[----:B------:R-:W2:Y:S04]  /*230a0*/  LDL R4, [R1+0x8] ;  /* 0x0000080001047983 */ /* 0x000ea80000100800 */
[----:B------:R-:W5:Y:S01]  /*230b0*/  LDL R7, [R1+0x2c] ;  /* 0x00002c0001077983 */ /* 0x000f620000100800 */
[----:B------:R-:W-:Y:S01]  /*230c0*/  IMAD.MOV.U32 R13, RZ, RZ, RZ ;  /* 0x000000ffff0d7224 */ /* 0x000fe200078e00ff */
[----:B------:R-:W-:Y:S01]  /*230d0*/  UIADD3 UR4, UP0, UR44, 0x470, URZ ;  /* 0x000004702c047890 */ /* 0x000fe2000ff1e03f */
[----:B------:R-:W-:Y:S01]  /*230e0*/  PLOP3.LUT P0, PT, PT, PT, PT, 0x80, 0x0 ;  /* 0x000000000000781c */ /* 0x000fe20003f0f070 */
[----:B------:R-:W-:Y:S01]  /*230f0*/  UMOV UR6, 0x0 ;  /* 0x0000000000067882 */ /* 0x000fe20000000000 */
[----:B------:R-:W-:Y:S01]  /*23100*/  UMOV UR7, 0x14f00000 ;  /* 0x14f0000000077882 */ /* 0x000fe20000000000 */
[----:B------:R-:W-:Y:S01]  /*23110*/  R2UR UR10, R13 ;  /* 0x000000000d0a72ca */ /* 0x000fe200000e0000 */
[----:B------:R-:W-:Y:S01]  /*23120*/  UIADD3.X UR5, URZ, UR45, URZ, UP0, !UPT ;  /* 0x0000002d3f057290 */ /* 0x000fe200087fe43f */
[----:B--2---:R-:W-:Y:S01]  /*23130*/  IMAD R4, R4, 0x8000, R9 ;  /* 0x0000800004047824 */ /* 0x004fe200078e0209 */
[----:B-----5:R-:W-:Y:S01]  /*23140*/  LEA R8, R8, R7, 0x7 ;  /* 0x0000000708087211 */ /* 0x020fe200078e38ff */
[----:B------:R-:W-:-:S02]  /*23150*/  VIADD R7, R6, 0x38870 ;  /* 0x0003887006077836 */ /* 0x000fc40000000000 */
[----:B------:R-:W-:-:S09]  /*23160*/  VIADD R9, R4, 0x10400 ;  /* 0x0001040004097836 */ /* 0x000fd20000000000 */
.L_x_608:
[----:B------:R-:W2:Y:S01]  /*23170*/  LDL R10, [R1] ;  /* 0x00000000010a7983 */ /* 0x000ea20000100800 */
[----:B------:R-:W-:-:S13]  /*23180*/  @P0 ELECT P2, URZ, PT ;  /* 0x00000000003f082f */ /* 0x000fda0003840000 */
[----:B------:R-:W-:Y:S02]  /*23190*/  @P2 R2UR UR12, R18 ;  /* 0x00000000120c22ca */ /* 0x000fe400000e0000 */
[----:B------:R-:W-:Y:S02]  /*231a0*/  @P2 R2UR UR11, R8 ;  /* 0x00000000080b22ca */ /* 0x000fe400000e0000 */
[----:B------:R-:W-:Y:S02]  /*231b0*/  @P2 R2UR UR9, R7 ;  /* 0x00000000070922ca */ /* 0x000fe400000e0000 */
[----:B------:R-:W-:Y:S02]  /*231c0*/  @P2 R2UR UR8, R9 ;  /* 0x00000000090822ca */ /* 0x000fe400000e0000 */
[----:B------:R-:W-:Y:S02]  /*231d0*/  @P2 PLOP3.LUT P0, PT, P2, PT, PT, 0x8, 0x0 ;  /* 0x000000000000281c */ /* 0x000fe4000170e170 */
[----:B--2---:R-:W-:-:S02]  /*231e0*/  @P2 R2UR UR13, R10 ;  /* 0x000000000a0d22ca */ /* 0x004fc400000e0000 */
[----:B------:R-:W-:-:S11]  /*231f0*/  PLOP3.LUT P2, PT, PT, PT, PT, 0x8, 0x0 ;  /* 0x000000000000781c */ /* 0x000fd60003f4e170 */
[----:B------:R2:W-:Y:S02]  /*23200*/  UTMALDG.4D [UR8], [UR4], desc[UR6] ;  /* 0x00000608040075b4 */ /* 0x0005e40008019000 */
[----:B--2---:R-:W-:Y:S05]  /*23210*/  @P0 BRA.U.ANY `(.L_x_608) ;  /* 0xfffffffd00d40947 */ /* 0x004fea000393ffff */
[----:B------:R-:W-:Y:S01]  /*23220*/  MOV R12, 0x80 ;  /* 0x00000080000c7802 */ /* 0x000fe20000000f00 */
[----:B------:R-:W-:Y:S01]  /*23230*/  VIADD R9, R4, 0x14400 ;  /* 0x0001440004097836 */ /* 0x000fe20000000000 */
[----:B------:R-:W-:Y:S01]  /*23240*/  PLOP3.LUT P0, PT, PT, PT, PT, 0x80, 0x0 ;  /* 0x000000000000781c */ /* 0x000fe20003f0f070 */
[----:B------:R-:W-:Y:S01]  /*23250*/  UMOV UR6, 0x0 ;  /* 0x0000000000067882 */ /* 0x000fe20000000000 */
[----:B------:R-:W-:Y:S01]  /*23260*/  R2UR UR10, R12 ;  /* 0x000000000c0a72ca */ /* 0x000fe200000e0000 */
[----:B------:R-:W-:-:S14]  /*23270*/  UMOV UR7, 0x14f00000 ;  /* 0x14f0000000077882 */ /* 0x000fdc0000000000 */
.L_x_609:
        /* <DEDUP_REMOVED lines=11> */
[----:B------:R-:W2:Y:S01]  /*23330*/  SYNCS.PHASECHK.TRANS64.TRYWAIT P0, [R6+URZ+0x38840], R5 ;  /* 0x03884005060075a7 */ /* 0x000ea2000800017f */
[----:B------:R-:W-:Y:S04]  /*23340*/  BSSY B1, `(.L_x_610) ;  /* 0x0000002000017945 */ /* 0x000fe80003800000 */
[----:B--2---:R-:W-:Y:S05]  /*23350*/  @!P0 BRA `(.L_x_611) ;  /* 0x0000006000c48947 */ /* 0x004fea0003800000 */
.L_x_797:
[----:B------:R-:W-:Y:S05]  /*23360*/  BSYNC B1 ;  /* 0x0000000000017941 */ /* 0x000fea0003800000 */
.L_x_610:
[----:B------:R-:W-:Y:S01]  /*23370*/  BSSY B1, `(.L_x_612) ;  /* 0x000000b000017945 */ /* 0x000fe20003800000 */
[----:B------:R-:W-:Y:S01]  /*23380*/  IMAD.MOV.U32 R10, RZ, RZ, 0x0 ;  /* 0x00000000ff0a7424 */ /* 0x000fe200078e00ff */
[----:B------:R-:W-:Y:S02]  /*23390*/  MOV R11, 0x14f00000 ;  /* 0x14f00000000b7802 */ /* 0x000fe40000000f00 */
[----:B------:R-:W-:Y:S05]  /*233a0*/  @P1 BRA `(.L_x_613) ;  /* 0x00000000001c1947 */ /* 0x000fea0003800000 */
[----:B------:R-:W5:Y:S01]  /*233b0*/  S2R R7, SR_TID.X ;  /* 0x0000000000077919 */ /* 0x000f620000002100 */
[----:B--23--:R-:W-:-:S04]  /*233c0*/  IMAD.MOV.U32 R5, RZ, RZ, 0x8000 ;  /* 0x00008000ff057424 */ /* 0x00cfc800078e00ff */
[----:B------:R2:W-:Y:S01]  /*233d0*/  SYNCS.ARRIVE.TRANS64 RZ, [R6+URZ+0x38830], R5 ;  /* 0x0388300506ff79a7 */ /* 0x0005e2000800003f */
[----:B-----5:R-:W-:-:S04]  /*233e0*/  LOP3.LUT R7, R7, 0x1f, RZ, 0xc0, !PT ;  /* 0x0000001f07077812 */ /* 0x020fc800078ec0ff */
[----:B------:R-:W-:-:S13]  /*233f0*/  ISETP.NE.AND P0, PT, R7, RZ, PT ;  /* 0x000000ff0700720c */ /* 0x000fda0003f05270 */
[----:B--2---:R-:W-:Y:S05]  /*23400*/  @!P0 BRA `(.L_x_613) ;  /* 0x0000000000048947 */ /* 0x004fea0003800000 */
[----:B------:R-:W-:Y:S01]  /*23410*/  BPT.TRAP 0x1 ;  /* 0x000000040000795c */ /* 0x000fe20000300000 */
.L_x_613:
[----:B------:R-:W-:Y:S05]  /*23420*/  BSYNC B1 ;  /* 0x0000000000017941 */ /* 0x000fea0003800000 */
.L_x_612:
[----:B------:R-:W-:Y:S01]  /*23430*/  R2UR UR10, R13 ;  /* 0x000000000d0a72ca */ /* 0x000fe200000e0000 */
[----:B------:R-:W-:Y:S01]  /*23440*/  UIADD3 UR4, UP0, UR44, 0x370, URZ ;  /* 0x000003702c047890 */ /* 0x000fe2000ff1e03f */
[----:B------:R-:W-:Y:S01]  /*23450*/  R2UR UR6, R10 ;  /* 0x000000000a0672ca */ /* 0x000fe200000e0000 */
[----:B--23--:R-:W-:Y:S01]  /*23460*/  VIADD R6, R6, 0x38830 ;  /* 0x0003883006067836 */ /* 0x00cfe20000000000 */
[----:B------:R-:W-:Y:S01]  /*23470*/  R2UR UR7, R11 ;  /* 0x000000000b0772ca */ /* 0x000fe200000e0000 */
[----:B------:R-:W-:Y:S01]  /*23480*/  UIADD3.X UR5, URZ, UR45, URZ, UP0, !UPT ;  /* 0x0000002d3f057290 */ /* 0x000fe200087fe43f */
[----:B------:R-:W-:Y:S02]  /*23490*/  PLOP3.LUT P0, PT, PT, PT, PT, 0x80, 0x0 ;  /* 0x000000000000781c */ /* 0x000fe40003f0f070 */
[----:B------:R-:W-:-:S11]  /*234a0*/  IADD3 R5, R4, 0x28400, RZ ;  /* 0x0002840004057810 */ /* 0x000fd60007ffe0ff */
.L_x_614:
        /* <DEDUP_REMOVED lines=11> */
[----:B------:R-:W-:Y:S01]  /*23560*/  R2UR UR10, R12 ;  /* 0x000000000c0a72ca */ /* 0x000fe200000e0000 */
[----:B------:R-:W-:Y:S01]  /*23570*/  VIADD R4, R4, 0x2c400 ;  /* 0x0002c40004047836 */ /* 0x000fe20000000000 */
[----:B------:R-:W-:Y:S02]  /*23580*/  R2UR UR6, R10 ;  /* 0x000000000a0672ca */ /* 0x000fe400000e0000 */
[----:B------:R-:W-:Y:S02]  /*23590*/  R2UR UR7, R11 ;  /* 0x000000000b0772ca */ /* 0x000fe400000e0000 */
[----:B------:R-:W-:-:S13]  /*235a0*/  PLOP3.LUT P0, PT, PT, PT, PT, 0x80, 0x0 ;  /* 0x000000000000781c */ /* 0x000fda0003f0f070 */
.L_x_615:
        /* <DEDUP_REMOVED lines=10> */
[----:B---3--:R-:W-:Y:S05]  /*23650*/  @P0 BRA.U.ANY `(.L_x_615) ;  /* 0xfffffffd00d40947 */ /* 0x008fea000393ffff */
.L_x_602:
[----:B------:R-:W-:Y:S05]  /*23660*/  BSYNC B0 ;  /* 0x0000000000007941 */ /* 0x000fea0003800000 */
.L_x_601:
[----:B------:R-:W-:-:S06]  /*23670*/  UISETP.NE.AND UP0, UPT, UR36, 0x3, UPT ;  /* 0x000000032400788c */ /* 0x000fcc000bf05270 */
[----:B------:R-:W-:-:S13]  /*23680*/  PLOP3.LUT P0, PT, PT, PT, UP0, 0x80, 0x0 ;  /* 0x000000000000781c */ /* 0x000fda0003f0f008 */
[----:B------:R-:W-:Y:S05]  /*23690*/  @!P0 BRA `(.L_x_616) ;  /* 0x0000000000048947 */ /* 0x000fea0003800000 */
[----:B------:R-:W-:Y:S01]  /*236a0*/  BPT.TRAP 0x1 ;  /* 0x000000040000795c */ /* 0x000fe20000300000 */
.L_x_616:
[----:B------:R-:W3:Y:S01]  /*236b0*/  LDL R5, [R1+0x4] ;  /* 0x0000040001057983 */ /* 0x000ee20000100800 */
[----:B------:R-:W-:Y:S01]  /*236c0*/  IMAD.U32 R4, RZ, RZ, UR38 ;  /* 0x00000026ff047e24 */ /* 0x000fe2000f8e00ff */
[----:B------:R-:W-:Y:S04]  /*236d0*/  BSSY B0, `(.L_x_617) ;  /* 0x0000007000007945 */ /* 0x000fe80003800000 */
[----:B------:R-:W-:Y:S02]  /*236e0*/  ISETP.NE.AND P1, PT, R4, 0x3, PT ;  /* 0x000000030400780c */ /* 0x000fe40003f25270 */
[----:B------:R-:W-:-:S04]  /*236f0*/  LOP3.LUT R4, R2, 0x1, RZ, 0x3c, !PT ;  /* 0x0000000102047812 */ /* 0x000fc800078e3cff */
[----:B------:R-:W-:Y:S02]  /*23700*/  SHF.L.U32 R4, R4, 0x1f, RZ ;  /* 0x0000001f04047819 */ /* 0x000fe400000006ff */
[----:B---3--:R-:W-:-:S04]  /*23710*/  LEA R20, R0, R5, 0x3 ;  /* 0x0000000500147211 */ /* 0x008fc800078e18ff */
[----:B------:R-:W3:Y:S02]  /*23720*/  SYNCS.PHASECHK.TRANS64.TRYWAIT P0, [R20+URZ+0x38870], R4 ;  /* 0x03887004140075a7 */ /* 0x000ee4000800017f */
[----:B---3--:R-:W-:Y:S05]  /*23730*/  @!P0 BRA `(.L_x_618) ;  /* 0x0000005c00e08947 */ /* 0x008fea0003800000 */
.L_x_798:
[----:B------:R-:W-:Y:S05]  /*23740*/  BSYNC B0 ;  /* 0x0000000000007941 */ /* 0x000fea0003800000 */
.L_x_617:
[----:B------:R-:W-:Y:S05]  /*23750*/  @!P1 BRA `(.L_x_619) ;  /* 0x0000000000049947 */ /* 0x000fea0003800000 */
[----:B------:R-:W-:Y:S01]  /*23760*/  BPT.TRAP 0x1 ;  /* 0x000000040000795c */ /* 0x000fe20000300000 */
.L_x_619:
[----:B------:R-:W-:Y:S01]  /*23770*/  SHF.L.U32 R2, R2, 0x1f, RZ ;  /* 0x0000001f02027819 */ /* 0x000fe200000006ff */
[----:B------:R-:W-:-:S03]  /*23780*/  IMAD.SHL.U32 R12, R0, 0x8000, RZ ;  /* 0x00008000000c7824 */ /* 0x000fc600078e00ff */
[----:B------:R-:W5:Y:S02]  /*23790*/  SYNCS.PHASECHK.TRANS64.TRYWAIT P0, [R20+URZ+0x38860], R2 ;  /* 0x03886002140075a7 */ /* 0x000f64000800017f */
[----:B-----5:R-:W-:Y:S05]  /*237a0*/  @!P0 BRA `(.L_x_620) ;  /* 0x0000005c00d88947 */ /* 0x020fea0003800000 */
.L_x_799:
[----:B------:R-:W5:Y:S04]  /*237b0*/  LDL R0, [R1+0x34] ;  /* 0x0000340001007983 */ /* 0x000f680000100800 */
[----:B------:R-:W2:Y:S04]  /*237c0*/  LDL R13, [R1+0x4] ;  /* 0x00000400010d7983 */ /* 0x000ea80000100800 */
[----:B------:R-:W4:Y:S04]  /*237d0*/  LDL R17, [R1+0x20] ;  /* 0x0000200001117983 */ /* 0x000f280000100800 */
[----:B------:R-:W4:Y:S01]  /*237e0*/  LDL R14, [R1+0x30] ;  /* 0x00003000010e7983 */ /* 0x000f220000100800 */
[----:B------:R-:W-:Y:S05]  /*237f0*/  WARPSYNC.ALL ;  /* 0x0000000000007948 */ /* 0x000fea0003800000 */
[----:B-----5:R-:W-:-:S05]  /*23800*/  LOP3.LUT R0, R12, R0, RZ, 0xfc, !PT ;  /* 0x000000000c007212 */ /* 0x020fca00078efcff */
[----:B--2---:R-:W-:-:S05]  /*23810*/  IMAD.IADD R0, R13, 0x1, R0 ;  /* 0x000000010d007824 */ /* 0x004fca00078e0200 */
[----:B---3--:R-:W2:Y:S01]  /*23820*/  LDSM.16.MT88.4 R4, [R0+0x10400] ;  /* 0x010400000004783b */ /* 0x008ea20000004200 */
[----:B----4-:R-:W-:Y:S02]  /*23830*/  IADD3 R2, R17, R0, RZ ;  /* 0x0000000011027210 */ /* 0x010fe40007ffe0ff */
[----:B------:R-:W-:Y:S02]  /*23840*/  LOP3.LUT R21, R12, R14, RZ, 0xfc, !PT ;  /* 0x0000000e0c157212 */ /* 0x000fe400078efcff */
[C-C-:B--2---:R-:W-:Y:S02]  /*23850*/  PRMT R8, R4.reuse, 0x6420, R5.reuse ;  /* 0x0000642004087816 */ /* 0x144fe40000000005 */
[----:B------:R-:W-:Y:S02]  /*23860*/  PRMT R9, R4, 0x7531, R5 ;  /* 0x0000753104097816 */ /* 0x000fe40000000005 */
[C-C-:B------:R-:W-:Y:S02]  /*23870*/  PRMT R10, R6.reuse, 0x6420, R7.reuse ;  /* 0x00006420060a7816 */ /* 0x140fe40000000007 */
[----:B------:R-:W-:-:S02]  /*23880*/  PRMT R11, R6, 0x7531, R7 ;  /* 0x00007531060b7816 */ /* 0x000fc40000000007 */
[----:B------:R-:W2:Y:S01]  /*23890*/  LDSM.16.MT88.4 R4, [R2+0x10400] ;  /* 0x010400000204783b */ /* 0x000ea20000004200 */
[----:B------:R-:W-:-:S05]  /*238a0*/  IMAD.IADD R21, R13, 0x1, R21 ;  /* 0x000000010d157824 */ /* 0x000fca00078e0215 */
[----:B------:R2:W-:Y:S02]  /*238b0*/  STSM.16.M88.4 [R21+0x400], R8 ;  /* 0x0004000815007844 */ /* 0x0005e40000000200 */
[C-C-:B--2---:R-:W-:Y:S02]  /*238c0*/  PRMT R8, R4.reuse, 0x6420, R5.reuse ;  /* 0x0000642004087816 */ /* 0x144fe40000000005 */
[----:B------:R-:W-:Y:S02]  /*238d0*/  PRMT R9, R4, 0x7531, R5 ;  /* 0x0000753104097816 */ /* 0x000fe40000000005 */
[C-C-:B------:R-:W-:Y:S02]  /*238e0*/  PRMT R10, R6.reuse, 0x6420, R7.reuse ;  /* 0x00006420060a7816 */ /* 0x140fe40000000007 */
[----:B------:R-:W-:-:S05]  /*238f0*/  PRMT R11, R6, 0x7531, R7 ;  /* 0x00007531060b7816 */ /* 0x000fca0000000007 */
[----:B------:R-:W-:Y:S04]  /*23900*/  STSM.16.M88.4 [R21+0x2400], R8 ;  /* 0x0024000815007844 */ /* 0x000fe80000000200 */
[----:B------:R-:W2:Y:S02]  /*23910*/  LDSM.16.MT88.4 R4, [R0+0x14400] ;  /* 0x014400000004783b */ /* 0x000ea40000004200 */
[C-C-:B--2---:R-:W-:Y:S02]  /*23920*/  PRMT R12, R4.reuse, 0x6420, R5.reuse ;  /* 0x00006420040c7816 */ /* 0x144fe40000000005 */
[----:B------:R-:W-:Y:S02]  /*23930*/  PRMT R13, R4, 0x7531, R5 ;  /* 0x00007531040d7816 */ /* 0x000fe40000000005 */
[----:B------:R-:W-:-:S02]  /*23940*/  PRMT R14, R6, 0x6420, R7 ;  /* 0x00006420060e7816 */ /* 0x000fc40000000007 */
[----:B------:R-:W-:Y:S02]  /*23950*/  PRMT R15, R6, 0x7531, R7 ;  /* 0x00007531060f7816 */ /* 0x000fe40000000007 */
[----:B------:R-:W2:Y:S04]  /*23960*/  LDSM.16.MT88.4 R4, [R2+0x14400] ;  /* 0x014400000204783b */ /* 0x000ea80000004200 */
[----:B------:R-:W-:Y:S01]  /*23970*/  STSM.16.M88.4 [R21+0x4400], R12 ;  /* 0x0044000c15007844 */ /* 0x000fe20000000200 */
[C-C-:B--2---:R-:W-:Y:S02]  /*23980*/  PRMT R8, R4.reuse, 0x6420, R5.reuse ;  /* 0x0000642004087816 */ /* 0x144fe40000000005 */
[----:B------:R-:W-:Y:S02]  /*23990*/  PRMT R9, R4, 0x7531, R5 ;  /* 0x0000753104097816 */ /* 0x000fe40000000005 */
[----:B------:R-:W-:-:S02]  /*239a0*/  PRMT R10, R6, 0x6420, R7 ;  /* 0x00006420060a7816 */ /* 0x000fc40000000007 */
[----:B------:R-:W-:-:S05]  /*239b0*/  PRMT R11, R6, 0x7531, R7 ;  /* 0x00007531060b7816 */ /* 0x000fca0000000007 */
[----:B------:R2:W-:Y:S04]  /*239c0*/  STSM.16.M88.4 [R21+0x6400], R8 ;  /* 0x0064000815007844 */ /* 0x0005e80000000200 */
[----:B------:R-:W3:Y:S04]  /*239d0*/  LDSM.16.MT88.4 R4, [R0+0x11400] ;  /* 0x011400000004783b */ /* 0x000ee80000004200 */
[----:B--2---:R-:W2:Y:S01]  /*239e0*/  LDL R11, [R1+0x1c] ;  /* 0x00001c00010b7983 */ /* 0x004ea20000100800 */
[C-C-:B---3--:R-:W-:Y:S02]  /*239f0*/  PRMT R12, R4.reuse, 0x6420, R5.reuse ;  /* 0x00006420040c7816 */ /* 0x148fe40000000005 */
[----:B------:R-:W-:-:S02]  /*23a00*/  PRMT R13, R4, 0x7531, R5 ;  /* 0x00007531040d7816 */ /* 0x000fc40000000005 */
[C-C-:B------:R-:W-:Y:S02]  /*23a10*/  PRMT R14, R6.reuse, 0x6420, R7.reuse ;  /* 0x00006420060e7816 */ /* 0x140fe40000000007 */
[----:B------:R-:W-:Y:S02]  /*23a20*/  PRMT R15, R6, 0x7531, R7 ;  /* 0x00007531060f7816 */ /* 0x000fe40000000007 */
[----:B------:R-:W3:Y:S01]  /*23a30*/  LDSM.16.MT88.4 R4, [R2+0x11400] ;  /* 0x011400000204783b */ /* 0x000ee20000004200 */
[----:B------:R-:W-:Y:S01]  /*23a40*/  IMAD.MOV.U32 R10, RZ, RZ, R17 ;  /* 0x000000ffff0a7224 */ /* 0x000fe200078e0011 */
[C-C-:B---3--:R-:W-:Y:S02]  /*23a50*/  PRMT R8, R4.reuse, 0x6420, R5.reuse ;  /* 0x0000642004087816 */ /* 0x148fe40000000005 */
[----:B------:R-:W-:Y:S02]  /*23a60*/  PRMT R9, R4, 0x7531, R5 ;  /* 0x0000753104097816 */ /* 0x000fe40000000005 */
[----:B--2---:R-:W-:-:S05]  /*23a70*/  IADD3 R17, R11, 0x400, R21 ;  /* 0x000004000b117810 */ /* 0x004fca0007ffe015 */
[----:B------:R2:W-:Y:S02]  /*23a80*/  STSM.16.M88.4 [R17], R12 ;  /* 0x0000000c11007844 */ /* 0x0005e40000000200 */
[----:B--2---:R-:W-:Y:S01]  /*23a90*/  MOV R14, R10 ;  /* 0x0000000a000e7202 */ /* 0x004fe20000000f00 */
[----:B------:R-:W-:Y:S01]  /*23aa0*/  IMAD.MOV.U32 R15, RZ, RZ, R11 ;  /* 0x000000ffff0f7224 */ /* 0x000fe200078e000b */
[C-C-:B------:R-:W-:Y:S02]  /*23ab0*/  PRMT R10, R6.reuse, 0x6420, R7.reuse ;  /* 0x00006420060a7816 */ /* 0x140fe40000000007 */
[----:B------:R-:W-:-:S05]  /*23ac0*/  PRMT R11, R6, 0x7531, R7 ;  /* 0x00007531060b7816 */ /* 0x000fca0000000007 */
[----:B------:R2:W-:Y:S04]  /*23ad0*/  STSM.16.M88.4 [R17+0x2000], R8 ;  /* 0x0020000811007844 */ /* 0x0005e80000000200 */
[----:B------:R-:W3:Y:S01]  /*23ae0*/  LDSM.16.MT88.4 R4, [R0+0x15400] ;  /* 0x015400000004783b */ /* 0x000ee20000004200 */
[----:B--2---:R-:W-:Y:S01]  /*23af0*/  IMAD.MOV.U32 R10, RZ, RZ, R14 ;  /* 0x000000ffff0a7224 */ /* 0x004fe200078e000e */
[----:B------:R-:W-:Y:S02]  /*23b00*/  MOV R11, R15 ;  /* 0x0000000f000b7202 */ /* 0x000fe40000000f00 */
[C-C-:B---3--:R-:W-:Y:S02]  /*23b10*/  PRMT R12, R4.reuse, 0x6420, R5.reuse ;  /* 0x00006420040c7816 */ /* 0x148fe40000000005 */
[----:B------:R-:W-:-:S02]  /*23b20*/  PRMT R13, R4, 0x7531, R5 ;  /* 0x00007531040d7816 */ /* 0x000fc40000000005 */
[C-C-:B------:R-:W-:Y:S02]  /*23b30*/  PRMT R14, R6.reuse, 0x6420, R7.reuse ;  /* 0x00006420060e7816 */ /* 0x140fe40000000007 */
[----:B------:R-:W-:Y:S02]  /*23b40*/  PRMT R15, R6, 0x7531, R7 ;  /* 0x00007531060f7816 */ /* 0x000fe40000000007 */
[----:B------:R-:W2:Y:S04]  /*23b50*/  LDSM.16.MT88.4 R4, [R2+0x15400] ;  /* 0x015400000204783b */ /* 0x000ea80000004200 */
[----:B------:R3:W-:Y:S02]  /*23b60*/  STSM.16.M88.4 [R17+0x4000], R12 ;  /* 0x0040000c11007844 */ /* 0x0007e40000000200 */
[----:B---3--:R-:W-:-:S02]  /*23b70*/  IMAD.MOV.U32 R14, RZ, RZ, R10 ;  /* 0x000000ffff0e7224 */ /* 0x008fc400078e000a */
[----:B------:R-:W-:Y:S01]  /*23b80*/  IMAD.MOV.U32 R15, RZ, RZ, R11 ;  /* 0x000000ffff0f7224 */ /* 0x000fe200078e000b */
[C-C-:B--2---:R-:W-:Y:S02]  /*23b90*/  PRMT R8, R4.reuse, 0x6420, R5.reuse ;  /* 0x0000642004087816 */ /* 0x144fe40000000005 */
[----:B------:R-:W-:Y:S02]  /*23ba0*/  PRMT R9, R4, 0x7531, R5 ;  /* 0x0000753104097816 */ /* 0x000fe40000000005 */
[C-C-:B------:R-:W-:Y:S02]  /*23bb0*/  PRMT R10, R6.reuse, 0x6420, R7.reuse ;  /* 0x00006420060a7816 */ /* 0x140fe40000000007 */
[----:B------:R-:W-:-:S05]  /*23bc0*/  PRMT R11, R6, 0x7531, R7 ;  /* 0x00007531060b7816 */ /* 0x000fca0000000007 */
[----:B------:R2:W-:Y:S04]  /*23bd0*/  STSM.16.M88.4 [R17+0x6000], R8 ;  /* 0x0060000811007844 */ /* 0x0005e80000000200 */
[----:B------:R-:W3:Y:S01]  /*23be0*/  LDSM.16.MT88.4 R4, [R0+0x12400] ;  /* 0x012400000004783b */ /* 0x000ee20000004200 */
[----:B--2---:R-:W-:Y:S01]  /*23bf0*/  MOV R17, R14 ;  /* 0x0000000e00117202 */ /* 0x004fe20000000f00 */
[----:B------:R-:W-:Y:S01]  /*23c00*/  IMAD.MOV.U32 R11, RZ, RZ, R15 ;  /* 0x000000ffff0b7224 */ /* 0x000fe200078e000f */
[C-C-:B---3--:R-:W-:Y:S02]  /*23c10*/  PRMT R12, R4.reuse, 0x6420, R5.reuse ;  /* 0x00006420040c7816 */ /* 0x148fe40000000005 */
[----:B------:R-:W-:Y:S02]  /*23c20*/  PRMT R13, R4, 0x7531, R5 ;  /* 0x00007531040d7816 */ /* 0x000fe40000000005 */
[----:B------:R-:W-:-:S02]  /*23c30*/  PRMT R14, R6, 0x6420, R7 ;  /* 0x00006420060e7816 */ /* 0x000fc40000000007 */
[----:B------:R-:W-:Y:S02]  /*23c40*/  PRMT R15, R6, 0x7531, R7 ;  /* 0x00007531060f7816 */ /* 0x000fe40000000007 */
[----:B------:R-:W2:Y:S01]  /*23c50*/  LDSM.16.MT88.4 R4, [R2+0x12400] ;  /* 0x012400000204783b */ /* 0x000ea20000004200 */
[----:B------:R-:W-:-:S05]  /*23c60*/  IADD3 R17, R17, 0x400, R21 ;  /* 0x0000040011117810 */ /* 0x000fca0007ffe015 */
[----:B------:R3:W-:Y:S02]  /*23c70*/  STSM.16.M88.4 [R17], R12 ;  /* 0x0000000c11007844 */ /* 0x0007e40000000200 */
[----:B---3--:R-:W-:Y:S01]  /*23c80*/  IMAD.MOV.U32 R15, RZ, RZ, R11 ;  /* 0x000000ffff0f7224 */ /* 0x008fe200078e000b */
[C-C-:B--2---:R-:W-:Y:S02]  /*23c90*/  PRMT R8, R4.reuse, 0x6420, R5.reuse ;  /* 0x0000642004087816 */ /* 0x144fe40000000005 */
[----:B------:R-:W-:Y:S02]  /*23ca0*/  PRMT R9, R4, 0x7531, R5 ;  /* 0x0000753104097816 */ /* 0x000fe40000000005 */
[C-C-:B------:R-:W-:Y:S02]  /*23cb0*/  PRMT R10, R6.reuse, 0x6420, R7.reuse ;  /* 0x00006420060a7816 */ /* 0x140fe40000000007 */
[----:B------:R-:W-:-:S05]  /*23cc0*/  PRMT R11, R6, 0x7531, R7 ;  /* 0x00007531060b7816 */ /* 0x000fca0000000007 */
[----:B------:R2:W-:Y:S04]  /*23cd0*/  STSM.16.M88.4 [R17+0x2000], R8 ;  /* 0x0020000811007844 */ /* 0x0005e80000000200 */
[----:B------:R-:W3:Y:S01]  /*23ce0*/  LDSM.16.MT88.4 R4, [R0+0x16400] ;  /* 0x016400000004783b */ /* 0x000ee20000004200 */
[----:B--2---:R-:W-:Y:S02]  /*23cf0*/  MOV R11, R15 ;  /* 0x0000000f000b7202 */ /* 0x004fe40000000f00 */
[C-C-:B---3--:R-:W-:Y:S02]  /*23d00*/  PRMT R12, R4.reuse, 0x6420, R5.reuse ;  /* 0x00006420040c7816 */ /* 0x148fe40000000005 */
[----:B------:R-:W-:Y:S02]  /*23d10*/  PRMT R13, R4, 0x7531, R5 ;  /* 0x00007531040d7816 */ /* 0x000fe40000000005 */
[----:B------:R-:W-:-:S02]  /*23d20*/  PRMT R14, R6, 0x6420, R7 ;  /* 0x00006420060e7816 */ /* 0x000fc40000000007 */
[----:B------:R-:W-:Y:S02]  /*23d30*/  PRMT R15, R6, 0x7531, R7 ;  /* 0x00007531060f7816 */ /* 0x000fe40000000007 */
[----:B------:R-:W2:Y:S04]  /*23d40*/  LDSM.16.MT88.4 R4, [R2+0x16400] ;  /* 0x016400000204783b */ /* 0x000ea80000004200 */
[----:B------:R3:W-:Y:S02]  /*23d50*/  STSM.16.M88.4 [R17+0x4000], R12 ;  /* 0x0040000c11007844 */ /* 0x0007e40000000200 */
[----:B---3--:R-:W-:Y:S01]  /*23d60*/  IMAD.MOV.U32 R15, RZ, RZ, R11 ;  /* 0x000000ffff0f7224 */ /* 0x008fe200078e000b */
[C-C-:B--2---:R-:W-:Y:S02]  /*23d70*/  PRMT R8, R4.reuse, 0x6420, R5.reuse ;  /* 0x0000642004087816 */ /* 0x144fe40000000005 */
[----:B------:R-:W-:-:S02]  /*23d80*/  PRMT R9, R4, 0x7531, R5 ;  /* 0x0000753104097816 */ /* 0x000fc40000000005 */
[C-C-:B------:R-:W-:Y:S02]  /*23d90*/  PRMT R10, R6.reuse, 0x6420, R7.reuse ;  /* 0x00006420060a7816 */ /* 0x140fe40000000007 */
[----:B------:R-:W-:-:S05]  /*23da0*/  PRMT R11, R6, 0x7531, R7 ;  /* 0x00007531060b7816 */ /* 0x000fca0000000007 */
[----:B------:R2:W-:Y:S04]  /*23db0*/  STSM.16.M88.4 [R17+0x6000], R8 ;  /* 0x0060000811007844 */ /* 0x0005e80000000200 */
[----:B------:R-:W3:Y:S01]  /*23dc0*/  LDSM.16.MT88.4 R4, [R0+0x13400] ;  /* 0x013400000004783b */ /* 0x000ee20000004200 */
[----:B--2---:R-:W-:Y:S01]  /*23dd0*/  IMAD.MOV.U32 R11, RZ, RZ, R15 ;  /* 0x000000ffff0b7224 */ /* 0x004fe200078e000f */
[C-C-:B---3--:R-:W-:Y:S02]  /*23de0*/  PRMT R12, R4.reuse, 0x6420, R5.reuse ;  /* 0x00006420040c7816 */ /* 0x148fe40000000005 */
[----:B------:R-:W-:Y:S02]  /*23df0*/  PRMT R13, R4, 0x7531, R5 ;  /* 0x00007531040d7816 */ /* 0x000fe40000000005 */
[----:B------:R-:W-:-:S02]  /*23e00*/  PRMT R14, R6, 0x6420, R7 ;  /* 0x00006420060e7816 */ /* 0x000fc40000000007 */
[----:B------:R-:W-:Y:S02]  /*23e10*/  PRMT R15, R6, 0x7531, R7 ;  /* 0x00007531060f7816 */ /* 0x000fe40000000007 */
[----:B------:R-:W2:Y:S01]  /*23e20*/  LDSM.16.MT88.4 R4, [R2+0x13400] ;  /* 0x013400000204783b */ /* 0x000ea20000004200 */
[----:B------:R-:W-:-:S05]  /*23e30*/  IADD3 R17, R11, R17, RZ ;  /* 0x000000110b117210 */ /* 0x000fca0007ffe0ff */
[----:B------:R-:W-:Y:S01]  /*23e40*/  STSM.16.M88.4 [R17], R12 ;  /* 0x0000000c11007844 */ /* 0x000fe20000000200 */
        /* <DEDUP_REMOVED lines=11> */
[----:B------:R3:W-:Y:S01]  /*23f00*/  STSM.16.M88.4 [R17+0x4000], R12 ;  /* 0x0040000c11007844 */ /* 0x0007e20000000200 */
[C-C-:B--2---:R-:W-:Y:S02]  /*23f10*/  PRMT R8, R4.reuse, 0x6420, R5.reuse ;  /* 0x0000642004087816 */ /* 0x144fe40000000005 */
        /* <DEDUP_REMOVED lines=12> */
.L_x_621:
[----:B------:R-:W4:Y:S01]  /*23fe0*/  S2R R0, SR_TID.X ;  /* 0x0000000000007919 */ /* 0x000f220000002100 */
[----:B--2---:R2:W-:Y:S01]  /*23ff0*/  SYNCS.ARRIVE.TRANS64.A1T0 RZ, [R20+URZ+0x38850], RZ ;  /* 0x038850ff14ff79a7 */ /* 0x0045e2000810003f */
[----:B------:R0:W5:Y:S01]  /*24000*/  LDL R2, [R1+0x10] ;  /* 0x0000100001027983 */ /* 0x0001620000100800 */
[----:B----4-:R-:W-:Y:S01]  /*24010*/  LOP3.LUT R0, R0, 0x7f, RZ, 0xc0, !PT ;  /* 0x0000007f00007812 */ /* 0x010fe200078ec0ff */
        /* <DEDUP_REMOVED lines=8> */
[----:B0-----:R-:W-:Y:S05]  /*240a0*/  @P0 BRA `(.L_x_622) ;  /* 0xffffffec00140947 */ /* 0x001fea000383ffff */
.L_x_600:
[----:B------:R-:W4:Y:S01]  /*240b0*/  S2R R4, SR_TID.X ;  /* 0x0000000000047919 */ /* 0x000f220000002100 */
[----:B------:R-:W-:Y:S01]  /*240c0*/  BSSY B0, `(.L_x_623) ;  /* 0x0000010000007945 */ /* 0x000fe20003800000 */
[----:B----4-:R-:W-:-:S04]  /*240d0*/  LOP3.LUT R4, R4, 0x7f, RZ, 0xc0, !PT ;  /* 0x0000007f04047812 */ /* 0x010fc800078ec0ff */
[----:B------:R-:W-:-:S13]  /*240e0*/  ISETP.NE.AND P0, PT, R4, RZ, PT ;  /* 0x000000ff0400720c */ /* 0x000fda0003f05270 */
[----:B------:R-:W-:Y:S05]  /*240f0*/  @P0 BRA `(.L_x_624) ;  /* 0x0000000000300947 */ /* 0x000fea0003800000 */
[----:B-----5:R-:W4:Y:S01]  /*24100*/  S2R R2, SR_LANEID ;  /* 0x0000000000027919 */ /* 0x020f220000000000 */
[----:B------:R-:W-:Y:S01]  /*24110*/  VOTEU.ANY UR4, UPT, PT ;  /* 0x0000000000047886 */ /* 0x000fe200038e0100 */
[----:B--2---:R-:W2:Y:S01]  /*24120*/  LDC.64 R4, c[0x0][0xc60] ;  /* 0x00031800ff047b82 */ /* 0x004ea20000000a00 */
[----:B------:R-:W4:Y:S02]  /*24130*/  FLO.U32 R0, UR4 ;  /* 0x0000000400007d00 */ /* 0x000f2400080e0000 */
[----:B----4-:R-:W-:-:S06]  /*24140*/  ISETP.EQ.U32.AND P1, PT, R0, R2, PT ;  /* 0x000000020000720c */ /* 0x010fcc0003f22070 */
[----:B------:R-:W2:Y:S07]  /*24150*/  POPC R2, UR4 ;  /* 0x0000000400027d09 */ /* 0x000eae0008000000 */
[----:B--2---:R-:W2:Y:S04]  /*24160*/  @P1 ATOMG.E.ADD.STRONG.GPU PT, R2, desc[UR42][R4.64], R2 ;  /* 0x00000002040219a8 */ /* 0x004ea800081ee1ea */
[----:B--2---:R2:W4:Y:S02]  /*24170*/  SHFL.IDX PT, R2, R2, R0, 0x1f ;  /* 0x00001f0002027589 */ /* 0x00452400000e0000 */
[----:B--2---:R-:W2:Y:S02]  /*24180*/  S2R R0, SR_LTMASK ;  /* 0x0000000000007919 */ /* 0x004ea40000003900 */
[----:B--2---:R-:W-:-:S06]  /*24190*/  LOP3.LUT R0, R0, UR4, RZ, 0xc0, !PT ;  /* 0x0000000400007c12 */ /* 0x004fcc000f8ec0ff */
[----:B------:R-:W4:Y:S02]  /*241a0*/  POPC R0, R0 ;  /* 0x0000000000007309 */ /* 0x000f240000000000 */
[----:B----4-:R-:W-:-:S07]  /*241b0*/  IADD3 R16, R2, UR37, R0 ;  /* 0x0000002502107c10 */ /* 0x010fce000fffe000 */
.L_x_624:
[----:B------:R-:W-:Y:S05]  /*241c0*/  BSYNC B0 ;  /* 0x0000000000007941 */ /* 0x000fea0003800000 */
.L_x_623:
[----:B------:R-:W-:-:S06]  /*241d0*/  UISETP.NE.AND UP0, UPT, UR36, 0x3, UPT ;  /* 0x000000032400788c */ /* 0x000fcc000bf05270 */
[----:B------:R-:W-:-:S13]  /*241e0*/  PLOP3.LUT P1, PT, PT, PT, UP0, 0x80, 0x0 ;  /* 0x000000000000781c */ /* 0x000fda0003f2f008 */
[----:B------:R-:W-:Y:S05]  /*241f0*/  @!P1 BRA `(.L_x_625) ;  /* 0x0000000000049947 */ /* 0x000fea0003800000 */
[----:B------:R-:W-:Y:S01]  /*24200*/  BPT.TRAP 0x1 ;  /* 0x000000040000795c */ /* 0x000fe20000300000 */
.L_x_625:
[----:B------:R-:W4:Y:S04]  /*24210*/  LDL R4, [R1+0x10] ;  /* 0x0000100001047983 */ /* 0x000f280000100800 */
[----:B------:R-:W2:Y:S04]  /*24220*/  LDL R3, [R1+0x4] ;  /* 0x0000040001037983 */ /* 0x000ea80000100800 */
[----:B-----5:R-:W2:Y:S01]  /*24230*/  LDL R2, [R1+0x8] ;  /* 0x0000080001027983 */ /* 0x020ea20000100800 */
[----:B------:R-:W-:Y:S01]  /*24240*/  MOV R0, UR38 ;  /* 0x0000002600007c02 */ /* 0x000fe20008000f00 */
[----:B------:R-:W-:Y:S03]  /*24250*/  BSSY B0, `(.L_x_626) ;  /* 0x0000007000007945 */ /* 0x000fe60003800000 */
[----:B------:R-:W-:-:S02]  /*24260*/  ISETP.NE.AND P2, PT, R0, 0x3, PT ;  /* 0x000000030000780c */ /* 0x000fc40003f45270 */
[----:B----4-:R-:W-:-:S04]  /*24270*/  LOP3.LUT R0, R4, 0x1, RZ, 0x3c, !PT ;  /* 0x0000000104007812 */ /* 0x010fc800078e3cff */
[----:B------:R-:W-:Y:S01]  /*24280*/  SHF.L.U32 R0, R0, 0x1f, RZ ;  /* 0x0000001f00007819 */ /* 0x000fe200000006ff */
[----:B--2---:R-:W-:-:S04]  /*24290*/  IMAD R18, R2, 0x8, R3 ;  /* 0x0000000802127824 */ /* 0x004fc800078e0203 */
[----:B------:R-:W2:Y:S02]  /*242a0*/  SYNCS.PHASECHK.TRANS64.TRYWAIT P1, [R18+URZ+0x38870], R0 ;  /* 0x03887000120075a7 */ /* 0x000ea4000802017f */
[----:B--2---:R-:W-:Y:S05]  /*242b0*/  @!P1 BRA `(.L_x_627) ;  /* 0x0000005400289947 */ /* 0x004fea0003800000 */
.L_x_800:
[----:B------:R-:W-:Y:S05]  /*242c0*/  BSYNC B0 ;  /* 0x0000000000007941 */ /* 0x000fea0003800000 */
.L_x_626:
[----:B------:R-:W-:Y:S05]  /*242d0*/  @!P2 BRA `(.L_x_628) ;  /* 0x000000000004a947 */ /* 0x000fea0003800000 */
[----:B------:R-:W-:Y:S01]  /*242e0*/  BPT.TRAP 0x1 ;  /* 0x000000040000795c */ /* 0x000fe20000300000 */
.L_x_628:
[----:B--2---:R-:W2:Y:S02]  /*242f0*/  LDL R0, [R1+0x10] ;  /* 0x0000100001007983 */ /* 0x004ea40000100800 */
[----:B--2---:R-:W-:-:S04]  /*24300*/  SHF.L.U32 R0, R0, 0x1f, RZ ;  /* 0x0000001f00007819 */ /* 0x004fc800000006ff */
[----:B------:R-:W2:Y:S02]  /*24310*/  SYNCS.PHASECHK.TRANS64.TRYWAIT P1, [R18+URZ+0x38860], R0 ;  /* 0x03886000120075a7 */ /* 0x000ea4000802017f */
[----:B--2---:R-:W-:Y:S05]  /*24320*/  @!P1 BRA `(.L_x_629) ;  /* 0x0000005400209947 */ /* 0x004fea0003800000 */
.L_x_801:
[----:B------:R-:W4:Y:S04]  /*24330*/  LDL R3, [R1+0x8] ;  /* 0x0000080001037983 */ /* 0x000f280000100800 */
[----:B------:R-:W2:Y:S04]  /*24340*/  LDL R2, [R1+0x34] ;  /* 0x0000340001027983 */ /* 0x000ea80000100800 */
[----:B---3--:R-:W3:Y:S04]  /*24350*/  LDL R12, [R1+0x4] ;  /* 0x00000400010c7983 */ /* 0x008ee80000100800 */
[----:B------:R-:W5:Y:S04]  /*24360*/  LDL R17, [R1+0x20] ;  /* 0x0000200001117983 */ /* 0x000f680000100800 */
[----:B------:R-:W5:Y:S01]  /*24370*/  LDL R13, [R1+0x30] ;  /* 0x00003000010d7983 */ /* 0x000f620000100800 */
[----:B------:R-:W-:Y:S05]  /*24380*/  WARPSYNC.ALL ;  /* 0x0000000000007948 */ /* 0x000fea0003800000 */
[----:B----4-:R-:W-:-:S05]  /*24390*/  IMAD.SHL.U32 R3, R3, 0x8000, RZ ;  /* 0x0000800003037824 */ /* 0x010fca00078e00ff */
[----:B--2---:R-:W-:-:S04]  /*243a0*/  LOP3.LUT R0, R3, R2, RZ, 0xfc, !PT ;  /* 0x0000000203007212 */ /* 0x004fc800078efcff */
[----:B---3--:R-:W-:-:S05]  /*243b0*/  IADD3 R0, R12, R0, RZ ;  /* 0x000000000c007210 */ /* 0x008fca0007ffe0ff */
[----:B------:R-:W2:Y:S01]  /*243c0*/  LDSM.16.MT88.4 R4, [R0+0x10400] ;  /* 0x010400000004783b */ /* 0x000ea20000004200 */
[----:B-----5:R-:W-:Y:S01]  /*243d0*/  IMAD.IADD R2, R17, 0x1, R0 ;  /* 0x0000000111027824 */ /* 0x020fe200078e0200 */
        /* <DEDUP_REMOVED lines=32> */
[----:B------:R-:W-:Y:S02]  /*245e0*/  MOV R10, R17 ;  /* 0x00000011000a7202 */ /* 0x000fe40000000f00 */
[C-C-:B---3--:R-:W-:Y:S02]  /*245f0*/  PRMT R8, R4.reuse, 0x6420, R5.reuse ;  /* 0x0000642004087816 */ /* 0x148fe40000000005 */
[----:B------:R-:W-:Y:S02]  /*24600*/  PRMT R9, R4, 0x7531, R5 ;  /* 0x0000753104097816 */ /* 0x000fe40000000005 */
[----:B--2---:R-:W-:-:S05]  /*24610*/  IADD3 R17, R11, 0x400, R3 ;  /* 0x000004000b117810 */ /* 0x004fca0007ffe003 */
[----:B------:R2:W-:Y:S02]  /*24620*/  STSM.16.M88.4 [R17], R12 ;  /* 0x0000000c11007844 */ /* 0x0005e40000000200 */
[----:B--2---:R-:W-:Y:S01]  /*24630*/  IMAD.MOV.U32 R14, RZ, RZ, R10 ;  /* 0x000000ffff0e7224 */ /* 0x004fe200078e000a */
[C---:B------:R-:W-:Y:S01]  /*24640*/  PRMT R10, R6.reuse, 0x6420, R7 ;  /* 0x00006420060a7816 */ /* 0x040fe20000000007 */
[----:B------:R-:W-:Y:S01]  /*24650*/  IMAD.MOV.U32 R15, RZ, RZ, R11 ;  /* 0x000000ffff0f7224 */ /* 0x000fe200078e000b */
        /* <DEDUP_REMOVED lines=9> */
[----:B------:R-:W2:Y:S04]  /*246f0*/  LDSM.16.MT88.4 R4, [R2+0x15400] ;  /* 0x015400000204783b */ /* 0x000ea80000004200 */
[----:B------:R3:W-:Y:S02]  /*24700*/  STSM.16.M88.4 [R17+0x4000], R12 ;  /* 0x0040000c11007844 */ /* 0x0007e40000000200 */
[----:B---3--:R-:W-:Y:S01]  /*24710*/  IMAD.MOV.U32 R14, RZ, RZ, R10 ;  /* 0x000000ffff0e7224 */ /* 0x008fe200078e000a */
[----:B------:R-:W-:Y:S02]  /*24720*/  MOV R15, R11 ;  /* 0x0000000b000f7202 */ /* 0x000fe40000000f00 */
[----:B--2---:R-:W-:-:S02]  /*24730*/  PRMT R8, R4, 0x6420, R5 ;  /* 0x0000642004087816 */ /* 0x004fc40000000005 */
[----:B------:R-:W-:Y:S02]  /*24740*/  PRMT R9, R4, 0x7531, R5 ;  /* 0x0000753104097816 */ /* 0x000fe40000000005 */
[C-C-:B------:R-:W-:Y:S02]  /*24750*/  PRMT R10, R6.reuse, 0x6420, R7.reuse ;  /* 0x00006420060a7816 */ /* 0x140fe40000000007 */
[----:B------:R-:W-:-:S05]  /*24760*/  PRMT R11, R6, 0x7531, R7 ;  /* 0x00007531060b7816 */ /* 0x000fca0000000007 */
[----:B------:R2:W-:Y:S04]  /*24770*/  STSM.16.M88.4 [R17+0x6000], R8 ;  /* 0x0060000811007844 */ /* 0x0005e80000000200 */
[----:B------:R-:W3:Y:S01]  /*24780*/  LDSM.16.MT88.4 R4, [R0+0x12400] ;  /* 0x012400000004783b */ /* 0x000ee20000004200 */
[----:B--2---:R-:W-:Y:S02]  /*24790*/  IMAD.MOV.U32 R11, RZ, RZ, R14 ;  /* 0x000000ffff0b7224 */ /* 0x004fe400078e000e */
[----:B------:R-:W-:Y:S01]  /*247a0*/  IMAD.MOV.U32 R17, RZ, RZ, R15 ;  /* 0x000000ffff117224 */ /* 0x000fe200078e000f */
[C-C-:B---3--:R-:W-:Y:S02]  /*247b0*/  PRMT R12, R4.reuse, 0x6420, R5.reuse ;  /* 0x00006420040c7816 */ /* 0x148fe40000000005 */
[----:B------:R-:W-:-:S02]  /*247c0*/  PRMT R13, R4, 0x7531, R5 ;  /* 0x00007531040d7816 */ /* 0x000fc40000000005 */
[C-C-:B------:R-:W-:Y:S02]  /*247d0*/  PRMT R14, R6.reuse, 0x6420, R7.reuse ;  /* 0x00006420060e7816 */ /* 0x140fe40000000007 */
[----:B------:R-:W-:Y:S02]  /*247e0*/  PRMT R15, R6, 0x7531, R7 ;  /* 0x00007531060f7816 */ /* 0x000fe40000000007 */
[----:B------:R-:W2:Y:S01]  /*247f0*/  LDSM.16.MT88.4 R4, [R2+0x12400] ;  /* 0x012400000204783b */ /* 0x000ea20000004200 */
[----:B------:R-:W-:-:S05]  /*24800*/  IADD3 R3, R11, 0x400, R3 ;  /* 0x000004000b037810 */ /* 0x000fca0007ffe003 */
        /* <DEDUP_REMOVED lines=17> */
[----:B------:R-:W-:Y:S04]  /*24920*/  STSM.16.M88.4 [R3+0x6000], R8 ;  /* 0x0060000803007844 */ /* 0x000fe80000000200 */
[----:B------:R-:W2:Y:S02]  /*24930*/  LDSM.16.MT88.4 R4, [R0+0x13400] ;  /* 0x013400000004783b */ /* 0x000ea40000004200 */
[C-C-:B--2---:R-:W-:Y:S02]  /*24940*/  PRMT R12, R4.reuse, 0x6420, R5.reuse ;  /* 0x00006420040c7816 */ /* 0x144fe40000000005 */
        /* <DEDUP_REMOVED lines=31> */
.L_x_630:
[----:B------:R-:W4:Y:S01]  /*24b40*/  LDL.LU R0, [R1+0x8] ;  /* 0x0000080001007983 */ /* 0x000f220000300800 */
[----:B--2---:R2:W-:Y:S03]  /*24b50*/  SYNCS.ARRIVE.TRANS64.A1T0 RZ, [R18+URZ+0x38850], RZ ;  /* 0x038850ff12ff79a7 */ /* 0x0045e6000810003f */
[----:B---3--:R-:W3:Y:S01]  /*24b60*/  LDL.LU R3, [R1+0x10] ;  /* 0x0000100001037983 */ /* 0x008ee20000300800 */
[----:B--2---:R-:W-:-:S05]  /*24b70*/  @!P0 VIADD R18, R18, 0x38880 ;  /* 0x0003888012128836 */ /* 0x004fca0000000000 */
[----:B------:R-:W-:Y:S01]  /*24b80*/  @!P0 PRMT R18, RZ, 0x654, R18 ;  /* 0x00000654ff128816 */ /* 0x000fe20000000012 */
[----:B------:R-:W-:Y:S06]  /*24b90*/  BAR.SYNC.DEFER_BLOCKING 0x2, 0x80 ;  /* 0x0082000000007b1d */ /* 0x000fec0000010000 */
[----:B------:R2:W-:Y:S01]  /*24ba0*/  @!P0 SYNCS.ARRIVE.TRANS64.RED.A1T0 RZ, [R18+URZ], RZ ;  /* 0x000000ff12ff89a7 */ /* 0x0005e2000810043f */
[----:B----4-:R-:W-:-:S05]  /*24bb0*/  VIADD R0, R0, 0x1 ;  /* 0x0000000100007836 */ /* 0x010fca0000000000 */
[----:B------:R-:W-:-:S04]  /*24bc0*/  ISETP.NE.AND P0, PT, R0, 0x2, PT ;  /* 0x000000020000780c */ /* 0x000fc80003f05270 */
[----:B------:R-:W-:Y:S02]  /*24bd0*/  SEL R2, RZ, 0x1, P0 ;  /* 0x00000001ff027807 */ /* 0x000fe40000000000 */
[----:B------:R-:W-:Y:S02]  /*24be0*/  SEL R0, R0, RZ, P0 ;  /* 0x000000ff00007207 */ /* 0x000fe40000000000 */
[----:B---3--:R-:W-:-:S03]  /*24bf0*/  LOP3.LUT R3, R3, R2, RZ, 0x3c, !PT ;  /* 0x0000000203037212 */ /* 0x008fc600078e3cff */
[----:B------:R2:W-:Y:S04]  /*24c00*/  STL [R1+0x8], R0 ;  /* 0x0000080001007387 */ /* 0x0005e80000100800 */
[----:B------:R2:W-:Y:S02]  /*24c10*/  STL [R1+0x10], R3 ;  /* 0x0000100301007387 */ /* 0x0005e40000100800 */
.L_x_575:
[----:B--2---:R-:W2:Y:S02]  /*24c20*/  LDL R0, [R1+0x24] ;  /* 0x0000240001007983 */ /* 0x004ea40000100800 */
[----:B--2---:R-:W-:-:S13]  /*24c30*/  LOP3.LUT P0, RZ, R0, 0x2, RZ, 0xc0, !PT ;  /* 0x0000000200ff7812 */ /* 0x004fda000780c0ff */
[----:B------:R-:W-:Y:S05]  /*24c40*/  @!P0 BRA `(.L_x_631) ;  /* 0x0000000000288947 */ /* 0x000fea0003800000 */
[----:B------:R-:W-:Y:S05]  /*24c50*/  WARPSYNC.ALL ;  /* 0x0000000000007948 */ /* 0x000fea0003800000 */
[----:B------:R-:W2:Y:S08]  /*24c60*/  S2UR UR5, SR_CgaCtaId ;  /* 0x00000000000579c3 */ /* 0x000eb00000008800 */
[----:B------:R-:W-:Y:S06]  /*24c70*/  BAR.SYNC.DEFER_BLOCKING 0x5, 0x180 ;  /* 0x0146000000007b1d */ /* 0x000fec0000010000 */
[----:B------:R-:W-:-:S02]  /*24c80*/  UMOV UR4, 0x400 ;  /* 0x0000040000047882 */ /* 0x000fc40000000000 */
[----:B--2---:R-:W-:-:S06]  /*24c90*/  ULEA UR4, UR5, UR4, 0x18 ;  /* 0x0000000405047291 */ /* 0x004fcc000f8ec03f */
[----:B------:R-:W-:-:S05]  /*24ca0*/  MOV R0, UR4 ;  /* 0x0000000400007c02 */ /* 0x000fca0008000f00 */
[----:B------:R3:W4:Y:S04]  /*24cb0*/  LDS.128 R16, [R0+0x388d0] ;  /* 0x0388d00000107984 */ /* 0x0007280000000c00 */
[----:B------:R3:W-:Y:S01]  /*24cc0*/  STL [R1+0x4], R0 ;  /* 0x0000040001007387 */ /* 0x0007e20000100800 */
[----:B------:R-:W-:Y:S06]  /*24cd0*/  BAR.ARV 0x4, 0x180 ;  /* 0x0106000000007b1d */ /* 0x000fec0000002000 */
[----:B------:R-:W-:Y:S05]  /*24ce0*/  BRA `(.L_x_632) ;  /* 0x00000008004c7947 */ /* 0x000fea0003800000 */
.L_x_631:
[----:B------:R-:W2:Y:S01]  /*24cf0*/  S2R R0, SR_TID.X ;  /* 0x0000000000007919 */ /* 0x000ea20000002100 */
[----:B------:R-:W-:Y:S01]  /*24d00*/  UMOV UR4, 0xffffffff ;  /* 0xffffffff00047882 */ /* 0x000fe20000000000 */
[----:B--2---:R-:W-:-:S04]  /*24d10*/  LOP3.LUT R7, R0, 0x1f, RZ, 0xc0, !PT ;  /* 0x0000001f00077812 */ /* 0x004fc800078ec0ff */
[----:B------:R-:W-:Y:S01]  /*24d20*/  ISETP.NE.AND P0, PT, R7, 0x1f, PT ;  /* 0x0000001f0700780c */ /* 0x000fe20003f05270 */
[----:B------:R-:W-:-:S12]  /*24d30*/  BRA.DIV UR4, `(.L_x_633) ;  /* 0x0000004a04b07947 */ /* 0x000fd8000b800000 */
[----:B------:R-:W-:Y:S01]  /*24d40*/  IMAD.IADD R0, R19, 0x1, R7 ;  /* 0x0000000113007824 */ /* 0x000fe200078e0207 */
[----:B------:R-:W-:-:S04]  /*24d50*/  ULDC UR4, c[0x0][0xc3c] ;  /* 0x00030f0000047ab9 */ /* 0x000fc80000000800 */
[----:B------:R-:W-:-:S13]  /*24d60*/  ISETP.GE.OR P1, PT, R0, UR4, !P0 ;  /* 0x0000000400007c0c */ /* 0x000fda000c726670 */
[----:B------:R-:W2:Y:S02]  /*24d70*/  @!P1 LDC.64 R2, c[0x0][0xc80] ;  /* 0x00032000ff029b82 */ /* 0x000ea40000000a00 */
[----:B--2---:R-:W-:-:S06]  /*24d80*/  @!P1 IMAD.WIDE R2, R0, 0x4, R2 ;  /* 0x0000000400029825 */ /* 0x004fcc00078e0202 */
[----:B------:R2:W3:Y:S01]  /*24d90*/  @!P1 LDG.E R3, desc[UR42][R2.64] ;  /* 0x0000002a02039981 */ /* 0x0004e2000c1e1900 */
[C---:B------:R-:W-:Y:S02]  /*24da0*/  ISETP.GE.U32.AND P2, PT, R7.reuse, 0x2, PT ;  /* 0x000000020700780c */ /* 0x040fe40003f46070 */
[C---:B------:R-:W-:Y:S01]  /*24db0*/  ISETP.GE.U32.AND P3, PT, R7.reuse, 0x4, PT ;  /* 0x000000040700780c */ /* 0x040fe20003f66070 */
[----:B------:R-:W-:Y:S01]  /*24dc0*/  SHFL.IDX PT, R0, R16, RZ, 0x1f ;  /* 0x00001fff10007589 */ /* 0x000fe200000e0000 */
[C---:B------:R-:W-:Y:S02]  /*24dd0*/  ISETP.GE.U32.AND P4, PT, R7.reuse, 0x8, PT ;  /* 0x000000080700780c */ /* 0x040fe40003f86070 */
[----:B------:R-:W-:Y:S01]  /*24de0*/  ISETP.GE.U32.AND P5, PT, R7, 0x10, PT ;  /* 0x000000100700780c */ /* 0x000fe20003fa6070 */
[----:B------:R-:W-:Y:S01]  /*24df0*/  SHFL.IDX PT, R4, R16, 0x1, 0x1f ;  /* 0x00201f0010047f89 */ /* 0x000fe200000e0000 */
[----:B--2---:R-:W-:Y:S01]  /*24e00*/  IMAD.MOV.U32 R2, RZ, RZ, RZ ;  /* 0x000000ffff027224 */ /* 0x004fe200078e00ff */
[----:B---3--:R-:W-:-:S02]  /*24e10*/  @!P1 MOV R2, R3 ;  /* 0x0000000300029202 */ /* 0x008fc40000000f00 */
[----:B------:R-:W-:-:S03]  /*24e20*/  ISETP.NE.AND P1, PT, R7, RZ, PT ;  /* 0x000000ff0700720c */ /* 0x000fc60003f25270 */
[----:B------:R-:W2:Y:S02]  /*24e30*/  SHFL.UP PT, R3, R2, 0x1, RZ ;  /* 0x0420000002037989 */ /* 0x000ea400000e00ff */
[----:B--2---:R-:W-:-:S05]  /*24e40*/  SEL R3, R3, RZ, P1 ;  /* 0x000000ff03037207 */ /* 0x004fca0000800000 */
[----:B------:R-:W-:-:S05]  /*24e50*/  IMAD.IADD R3, R2, 0x1, R3 ;  /* 0x0000000102037824 */ /* 0x000fca00078e0203 */
[----:B------:R-:W2:Y:S02]  /*24e60*/  SHFL.UP PT, R5, R3, 0x2, RZ ;  /* 0x0440000003057989 */ /* 0x000ea400000e00ff */
[----:B--2---:R-:W-:-:S05]  /*24e70*/  SEL R5, R5, RZ, P2 ;  /* 0x000000ff05057207 */ /* 0x004fca0001000000 */
[----:B------:R-:W-:-:S05]  /*24e80*/  IMAD.IADD R3, R3, 0x1, R5 ;  /* 0x0000000103037824 */ /* 0x000fca00078e0205 */
[----:B------:R-:W2:Y:S02]  /*24e90*/  SHFL.UP PT, R5, R3, 0x4, RZ ;  /* 0x0480000003057989 */ /* 0x000ea400000e00ff */
[----:B--2---:R-:W-:-:S04]  /*24ea0*/  SEL R5, R5, RZ, P3 ;  /* 0x000000ff05057207 */ /* 0x004fc80001800000 */
[----:B------:R-:W-:-:S05]  /*24eb0*/  IADD3 R3, R3, R5, RZ ;  /* 0x0000000503037210 */ /* 0x000fca0007ffe0ff */
[----:B------:R-:W2:Y:S02]  /*24ec0*/  SHFL.UP PT, R5, R3, 0x8, RZ ;  /* 0x0500000003057989 */ /* 0x000ea400000e00ff */
[----:B--2---:R-:W-:-:S05]  /*24ed0*/  SEL R5, R5, RZ, P4 ;  /* 0x000000ff05057207 */ /* 0x004fca0002000000 */
[----:B------:R-:W-:-:S05]  /*24ee0*/  IMAD.IADD R3, R3, 0x1, R5 ;  /* 0x0000000103037824 */ /* 0x000fca00078e0205 */
[----:B------:R-:W2:Y:S02]  /*24ef0*/  SHFL.UP PT, R5, R3, 0x10, RZ ;  /* 0x0600000003057989 */ /* 0x000ea400000e00ff */
[----:B--2---:R-:W-:-:S05]  /*24f00*/  SEL R5, R5, RZ, P5 ;  /* 0x000000ff05057207 */ /* 0x004fca0002800000 */
[----:B------:R-:W-:-:S05]  /*24f10*/  IMAD.IADD R3, R3, 0x1, R5 ;  /* 0x0000000103037824 */ /* 0x000fca00078e0205 */
[----:B------:R2:W3:Y:S02]  /*24f20*/  SHFL.IDX PT, R6, R3, 0x1f, 0x1f ;  /* 0x03e01f0003067f89 */ /* 0x0004e400000e0000 */
.L_x_811:
[----:B------:R-:W-:Y:S01]  /*24f30*/  ULDC UR4, c[0x0][0xc38] ;  /* 0x00030e0000047ab9 */ /* 0x000fe20000000800 */
[----:B------:R-:W-:Y:S01]  /*24f40*/  IMAD.MOV.U32 R5, RZ, RZ, R3 ;  /* 0x000000ffff057224 */ /* 0x000fe200078e0003 */
[----:B------:R-:W-:-:S05]  /*24f50*/  MOV R16, UR4 ;  /* 0x0000000400107c02 */ /* 0x000fca0008000f00 */
[----:B---3--:R-:W-:-:S04]  /*24f60*/  IMAD R6, R6, R16, RZ ;  /* 0x0000001006067224 */ /* 0x008fc800078e02ff */
[----:B------:R-:W-:-:S05]  /*24f70*/  IMAD.IADD R4, R4, 0x1, R6 ;  /* 0x0000000104047824 */ /* 0x000fca00078e0206 */
[----:B------:R-:W-:-:S13]  /*24f80*/  ISETP.GT.AND P6, PT, R4, R0, PT ;  /* 0x000000000400720c */ /* 0x000fda0003fc4270 */
[----:B------:R-:W-:Y:S05]  /*24f90*/  @P6 BRA `(.L_x_634) ;  /* 0x00000000009c6947 */ /* 0x000fea0003800000 */
.L_x_639:
[----:B------:R-:W3:Y:S01]  /*24fa0*/  LDC R2, c[0x0][0xc3c] ;  /* 0x00030f00ff027b82 */ /* 0x000ee20000000800 */
[----:B------:R-:W-:-:S04]  /*24fb0*/  IADD3 R19, R19, 0x1f, RZ ;  /* 0x0000001f13137810 */ /* 0x000fc80007ffe0ff */
[----:B---3--:R-:W-:-:S13]  /*24fc0*/  ISETP.GE.AND P6, PT, R19, R2, PT ;  /* 0x000000021300720c */ /* 0x008fda0003fc6270 */
[----:B--2---:R-:W-:Y:S05]  /*24fd0*/  @P6 BRA `(.L_x_635) ;  /* 0x0000000400446947 */ /* 0x004fea0003800000 */
[----:B--2---:R-:W2:Y:S01]  /*24fe0*/  S2R R3, SR_TID.X ;  /* 0x0000000000037919 */ /* 0x004ea20000002100 */
[----:B------:R-:W-:Y:S01]  /*24ff0*/  BSSY B0, `(.L_x_636) ;  /* 0x0000009000007945 */ /* 0x000fe20003800000 */
[----:B--2---:R-:W-:-:S05]  /*25000*/  LOP3.LUT R3, R3, 0x1f, RZ, 0xc0, !PT ;  /* 0x0000001f03037812 */ /* 0x004fca00078ec0ff */
[----:B------:R-:W-:-:S05]  /*25010*/  IMAD.IADD R3, R19, 0x1, R3 ;  /* 0x0000000113037824 */ /* 0x000fca00078e0203 */
[----:B------:R-:W-:Y:S01]  /*25020*/  ISETP.GE.OR P6, PT, R3, R2, !P0 ;  /* 0x000000020300720c */ /* 0x000fe200047c6670 */
[----:B------:R-:W-:-:S12]  /*25030*/  IMAD.MOV.U32 R2, RZ, RZ, RZ ;  /* 0x000000ffff027224 */ /* 0x000fd800078e00ff */
[----:B------:R-:W-:Y:S05]  /*25040*/  @P6 BRA `(.L_x_637) ;  /* 0x00000000000c6947 */ /* 0x000fea0003800000 */
[----:B------:R-:W2:Y:S02]  /*25050*/  LDC.64 R6, c[0x0][0xc80] ;  /* 0x00032000ff067b82 */ /* 0x000ea40000000a00 */
[----:B--2---:R-:W-:-:S06]  /*25060*/  IMAD.WIDE R2, R3, 0x4, R6 ;  /* 0x0000000403027825 */ /* 0x004fcc00078e0206 */
[----:B------:R2:W5:Y:S02]  /*25070*/  LDG.E R2, desc[UR42][R2.64] ;  /* 0x0000002a02027981 */ /* 0x000564000c1e1900 */
.L_x_637:
[----:B------:R-:W-:Y:S05]  /*25080*/  BSYNC B0 ;  /* 0x0000000000007941 */ /* 0x000fea0003800000 */
.L_x_636:
[----:B------:R-:W-:-:S03]  /*25090*/  UMOV UR4, 0xffffffff ;  /* 0xffffffff00047882 */ /* 0x000fc60000000000 */
[----:B------:R-:W-:Y:S05]  /*250a0*/  BRA.DIV UR4, `(.L_x_638) ;  /* 0x0000004e04107947 */ /* 0x000fea000b800000 */
[----:B--2--5:R-:W2:Y:S02]  /*250b0*/  SHFL.UP PT, R3, R2, 0x1, RZ ;  /* 0x0420000002037989 */ /* 0x024ea400000e00ff */
        /* <DEDUP_REMOVED lines=14> */
[----:B------:R2:W3:Y:S02]  /*251a0*/  SHFL.IDX PT, R6, R5, 0x1f, 0x1f ;  /* 0x03e01f0005067f89 */ /* 0x0004e400000e0000 */
.L_x_819:
[----:B------:R-:W-:Y:S02]  /*251b0*/  ULDC UR4, c[0x0][0xc38] ;  /* 0x00030e0000047ab9 */ /* 0x000fe40000000800 */
[----:B------:R-:W-:-:S04]  /*251c0*/  IMAD.U32 R16, RZ, RZ, UR4 ;  /* 0x00000004ff107e24 */ /* 0x000fc8000f8e00ff */
[----:B---3--:R-:W-:-:S05]  /*251d0*/  IMAD R6, R6, R16, RZ ;  /* 0x0000001006067224 */ /* 0x008fca00078e02ff */
[----:B------:R-:W-:-:S04]  /*251e0*/  IADD3 R4, R6, R4, RZ ;  /* 0x0000000406047210 */ /* 0x000fc80007ffe0ff */
[----:B------:R-:W-:-:S13]  /*251f0*/  ISETP.GT.AND P6, PT, R4, R0, PT ;  /* 0x000000000400720c */ /* 0x000fda0003fc4270 */
[----:B------:R-:W-:Y:S05]  /*25200*/  @!P6 BRA `(.L_x_639) ;  /* 0xfffffffc0064e947 */ /* 0x000fea000383ffff */
.L_x_634:
[----:B------:R-:W-:Y:S01]  /*25210*/  IMAD.IADD R6, R4, 0x1, -R6 ;  /* 0x0000000104067824 */ /* 0x000fe200078e0a06 */
[----:B------:R-:W-:-:S03]  /*25220*/  UMOV UR4, 0xffffffff ;  /* 0xffffffff00047882 */ /* 0x000fc60000000000 */
[----:B--2---:R-:W-:-:S05]  /*25230*/  IMAD R3, R5, R16, R6 ;  /* 0x0000001005037224 */ /* 0x004fca00078e0206 */
[----:B------:R-:W-:Y:S01]  /*25240*/  ISETP.GT.AND P6, PT, R3, R0, PT ;  /* 0x000000000300720c */ /* 0x000fe20003fc4270 */
[----:B------:R-:W-:-:S12]  /*25250*/  BRA.DIV UR4, `(.L_x_640) ;  /* 0x0000004e047c7947 */ /* 0x000fd8000b800000 */
[----:B------:R-:W-:-:S04]  /*25260*/  VOTE.ANY R4, PT, !P6 ;  /* 0x0000000000047806 */ /* 0x000fc800070e0100 */
[----:B------:R-:W2:Y:S02]  /*25270*/  POPC R3, R4 ;  /* 0x0000000400037309 */ /* 0x000ea40000000000 */
[----:B--2---:R2:W3:Y:S02]  /*25280*/  SHFL.IDX PT, R2, R2, R3, 0x1f ;  /* 0x00001f0302027589 */ /* 0x0044e400000e0000 */
.L_x_823:
[----:B------:R-:W-:Y:S01]  /*25290*/  ISETP.NE.AND P0, PT, R4, RZ, PT ;  /* 0x000000ff0400720c */ /* 0x000fe20003f05270 */
[----:B------:R-:W-:-:S12]  /*252a0*/  IMAD.MOV.U32 R4, RZ, RZ, RZ ;  /* 0x000000ffff047224 */ /* 0x000fd800078e00ff */
[----:B------:R-:W-:Y:S05]  /*252b0*/  @!P0 BRA `(.L_x_641) ;  /* 0x0000000000108947 */ /* 0x000fea0003800000 */
[----:B------:R-:W-:Y:S01]  /*252c0*/  UMOV UR4, 0xffffffff ;  /* 0xffffffff00047882 */ /* 0x000fe20000000000 */
[----:B------:R-:W-:Y:S02]  /*252d0*/  IADD3 R12, R3, -0x1, RZ ;  /* 0xffffffff030c7810 */ /* 0x000fe40007ffe0ff */
[----:B------:R-:W-:Y:S05]  /*252e0*/  BRA.DIV UR4, `(.L_x_642) ;  /* 0x0000004e04a07947 */ /* 0x000fea000b800000 */
[----:B------:R4:W0:Y:S02]  /*252f0*/  SHFL.IDX PT, R4, R5, R12, 0x1f ;  /* 0x00001f0c05047589 */ /* 0x00082400000e0000 */
.L_x_641:
[----:B0-----:R-:W-:Y:S01]  /*25300*/  IMAD R16, R4, R16, R6 ;  /* 0x0000001004107224 */ /* 0x001fe200078e0206 */
[----:B---3--:R-:W-:Y:S01]  /*25310*/  IABS R6, R2 ;  /* 0x0000000200067213 */ /* 0x008fe20000000000 */
[----:B------:R-:W-:Y:S02]  /*25320*/  IMAD.IADD R19, R3, 0x1, R19 ;  /* 0x0000000103137824 */ /* 0x000fe400078e0213 */
[----:B------:R-:W-:Y:S01]  /*25330*/  IMAD.IADD R17, R0, 0x1, -R16 ;  /* 0x0000000100117824 */ /* 0x000fe200078e0a10 */
[----:B------:R-:W0:Y:S04]  /*25340*/  I2F.RP R4, R6 ;  /* 0x0000000600047306 */ /* 0x000e280000209400 */
[----:B------:R-:W-:-:S04]  /*25350*/  IABS R0, R17 ;  /* 0x0000001100007213 */ /* 0x000fc80000000000 */
[----:B0-----:R-:W0:Y:S02]  /*25360*/  MUFU.RCP R4, R4 ;  /* 0x0000000400047308 */ /* 0x001e240000001000 */
[----:B0-----:R-:W-:-:S06]  /*25370*/  VIADD R4, R4, 0xffffffe ;  /* 0x0ffffffe04047836 */ /* 0x001fcc0000000000 */
[----:B----4-:R-:W0:Y:S02]  /*25380*/  F2I.FTZ.U32.TRUNC.NTZ R5, R4 ;  /* 0x0000000400057305 */ /* 0x010e24000021f000 */
[----:B0-----:R-:W-:-:S04]  /*25390*/  IMAD.MOV R4, RZ, RZ, -R5 ;  /* 0x000000ffff047224 */ /* 0x001fc800078e0a05 */
[----:B------:R-:W-:Y:S01]  /*253a0*/  IMAD R7, R4, R6, RZ ;  /* 0x0000000604077224 */ /* 0x000fe200078e02ff */
[----:B------:R-:W-:-:S05]  /*253b0*/  MOV R4, RZ ;  /* 0x000000ff00047202 */ /* 0x000fca0000000f00 */
[----:B------:R-:W-:Y:S01]  /*253c0*/  IMAD.HI.U32 R4, R5, R7, R4 ;  /* 0x0000000705047227 */ /* 0x000fe200078e0004 */
[----:B------:R-:W-:-:S05]  /*253d0*/  IABS R5, R2 ;  /* 0x0000000200057213 */ /* 0x000fca0000000000 */
[----:B------:R-:W-:Y:S02]  /*253e0*/  IMAD.MOV R5, RZ, RZ, -R5 ;  /* 0x000000ffff057224 */ /* 0x000fe400078e0a05 */
        /* <DEDUP_REMOVED lines=16> */
.L_x_635:
[----:B------:R-:W-:Y:S01]  /*254f0*/  UMOV UR4, URZ ;  /* 0x0000003f00047c82 */ /* 0x000fe20008000000 */
[----:B------:R-:W-:Y:S01]  /*25500*/  UMOV UR5, URZ ;  /* 0x0000003f00057c82 */ /* 0x000fe20008000000 */
[----:B------:R-:W-:Y:S01]  /*25510*/  ULDC UR6, c[0x0][0xc3c] ;  /* 0x00030f0000067ab9 */ /* 0x000fe20000000800 */
[----:B------:R-:W-:Y:S01]  /*25520*/  IMAD.MOV.U32 R16, RZ, RZ, R0 ;  /* 0x000000ffff107224 */ /* 0x000fe200078e0000 */
[----:B------:R-:W-:Y:S01]  /*25530*/  MOV R18, UR5 ;  /* 0x0000000500127c02 */ /* 0x000fe20008000f00 */
[----:B------:R-:W-:Y:S02]  /*25540*/  IMAD.U32 R17, RZ, RZ, UR4 ;  /* 0x00000004ff117e24 */ /* 0x000fe4000f8e00ff */
[----:B------:R-:W-:-:S07]  /*25550*/  IMAD.U32 R19, RZ, RZ, UR6 ;  /* 0x00000006ff137e24 */ /* 0x000fce000f8e00ff */
.L_x_643:
[----:B--2---:R2:W3:Y:S01]  /*25560*/  LDL R3, [R1+0x4] ;  /* 0x0000040001037983 */ /* 0x0044e20000100800 */
[----:B------:R-:W4:Y:S01]  /*25570*/  S2R R0, SR_TID.X ;  /* 0x0000000000007919 */ /* 0x000f220000002100 */
[----:B------:R-:W-:Y:S05]  /*25580*/  WARPSYNC.ALL ;  /* 0x0000000000007948 */ /* 0x000fea0003800000 */
[----:B----4-:R-:W-:Y:S01]  /*25590*/  LOP3.LUT R0, R0, 0x1f, RZ, 0xc0, !PT ;  /* 0x0000001f00007812 */ /* 0x010fe200078ec0ff */
[----:B------:R-:W-:Y:S03]  /*255a0*/  BAR.SYNC.DEFER_BLOCKING 0x4, 0x180 ;  /* 0x0106000000007b1d */ /* 0x000fe60000010000 */
[----:B------:R-:W-:-:S13]  /*255b0*/  ISETP.NE.AND P0, PT, R0, RZ, PT ;  /* 0x000000ff0000720c */ /* 0x000fda0003f05270 */
[----:B------:R-:W3:Y:S01]  /*255c0*/  @!P0 S2R R0, SR_CgaCtaId ;  /* 0x0000000000008919 */ /* 0x000ee20000008800 */
[----:B------:R-:W-:-:S04]  /*255d0*/  @!P0 MOV R2, 0x400 ;  /* 0x0000040000028802 */ /* 0x000fc80000000f00 */
[----:B---3--:R-:W-:-:S05]  /*255e0*/  @!P0 LEA R3, R0, R2, 0x18 ;  /* 0x0000000200038211 */ /* 0x008fca00078ec0ff */
[----:B------:R2:W-:Y:S04]  /*255f0*/  @!P0 STS.128 [R3+0x388d0], R16 ;  /* 0x0388d01003008388 */ /* 0x0005e80000000c00 */
[----:B------:R2:W-:Y:S01]  /*25600*/  @!P0 STL [R1+0x4], R3 ;  /* 0x0000040301008387 */ /* 0x0005e20000100800 */
[----:B------:R-:W-:Y:S06]  /*25610*/  BAR.ARV 0x5, 0x180 ;  /* 0x0146000000007b1d */ /* 0x000fec0000002000 */
.L_x_632:
[----:B------:R-:W-:Y:S02]  /*25620*/  ULDC UR4, c[0x0][0xc3c] ;  /* 0x00030f0000047ab9 */ /* 0x000fe40000000800 */
[----:B----4-:R-:W-:-:S13]  /*25630*/  ISETP.GE.AND P0, PT, R19, UR4, PT ;  /* 0x0000000413007c0c */ /* 0x010fda000bf06270 */
[----:B------:R-:W-:Y:S05]  /*25640*/  @!P0 BRA `(.L_x_644) ;  /* 0xffffffa000488947 */ /* 0x000fea000383ffff */
[----:B------:R-:W-:Y:S05]  /*25650*/  BSYNC B7 ;  /* 0x0000000000077941 */ /* 0x000fea0003800000 */
.L_x_534:
[----:B---3--:R-:W3:Y:S01]  /*25660*/  LDL.LU R0, [R1+0x60] ;  /* 0x0000600001007983 */ /* 0x008ee20000300800 */
[----:B------:R-:W-:Y:S01]  /*25670*/  BSSY B0, `(.L_x_645) ;  /* 0x000000b000007945 */ /* 0x000fe20003800000 */
[----:B------:R-:W4:Y:S01]  /*25680*/  S2R R5, SR_CgaCtaId ;  /* 0x0000000000057919 */ /* 0x000f220000008800 */
[----:B---3--:R-:W-:-:S05]  /*25690*/  VIADD R0, R0, 0x1 ;  /* 0x0000000100007836 */ /* 0x008fca0000000000 */
[----:B------:R-:W-:-:S04]  /*256a0*/  LEA.HI R2, R0, R0, RZ, 0x1 ;  /* 0x0000000000027211 */ /* 0x000fc800078f08ff */
[----:B--2---:R-:W-:-:S04]  /*256b0*/  LOP3.LUT R3, R2, 0xfffffffe, RZ, 0xc0, !PT ;  /* 0xfffffffe02037812 */ /* 0x004fc800078ec0ff */
[----:B------:R-:W-:Y:S02]  /*256c0*/  IADD3 R3, R0, -R3, RZ ;  /* 0x8000000300037210 */ /* 0x000fe40007ffe0ff */
[----:B------:R-:W-:Y:S02]  /*256d0*/  MOV R0, 0x400 ;  /* 0x0000040000007802 */ /* 0x000fe40000000f00 */
[----:B------:R-:W-:Y:S02]  /*256e0*/  SHF.L.U32 R3, R3, 0x1f, RZ ;  /* 0x0000001f03037819 */ /* 0x000fe400000006ff */
[----:B----4-:R-:W-:-:S04]  /*256f0*/  LEA R0, R5, R0, 0x18 ;  /* 0x0000000005007211 */ /* 0x010fc800078ec0ff */
[----:B------:R-:W2:Y:S02]  /*25700*/  SYNCS.PHASECHK.TRANS64.TRYWAIT P0, [R0+URZ+0x38820], R3 ;  /* 0x03882003000075a7 */ /* 0x000ea4000800017f */
[----:B--2---:R-:W-:Y:S05]  /*25710*/  @!P0 BRA `(.L_x_646) ;  /* 0x0000004800bc8947 */ /* 0x004fea0003800000 */
.L_x_826:
[----:B------:R-:W-:Y:S05]  /*25720*/  BSYNC B0 ;  /* 0x0000000000007941 */ /* 0x000fea0003800000 */
.L_x_645:
[----:B------:R-:W-:-:S03]  /*25730*/  UMOV UR4, 0xffffffff ;  /* 0xffffffff00047882 */ /* 0x000fc60000000000 */
[----:B------:R-:W-:Y:S05]  /*25740*/  BRA.DIV UR4, `(.L_x_647) ;  /* 0x0000004a04c47947 */ /* 0x000fea000b800000 */
[----:B------:R-:W3:Y:S02]  /*25750*/  S2R R2, SR_TID.X ;  /* 0x0000000000027919 */ /* 0x000ee40000002100 */
[----:B---3--:R-:W-:-:S04]  /*25760*/  SHF.R.U32.HI R2, RZ, 0x5, R2 ;  /* 0x00000005ff027819 */ /* 0x008fc80000011602 */
[----:B------:R-:W-:-:S05]  /*25770*/  LOP3.LUT R2, R2, 0x3, RZ, 0xc0, !PT ;  /* 0x0000000302027812 */ /* 0x000fca00078ec0ff */
[----:B------:R3:W4:Y:S02]  /*25780*/  SHFL.IDX PT, R14, R2, RZ, 0x1f ;  /* 0x00001fff020e7589 */ /* 0x00072400000e0000 */
.L_x_829:
[----:B----4-:R-:W-:-:S13]  /*25790*/  ISETP.NE.AND P0, PT, R14, RZ, PT ;  /* 0x000000ff0e00720c */ /* 0x010fda0003f05270 */
[----:B------:R-:W-:Y:S05]  /*257a0*/  @P0 BRA `(.L_x_343) ;  /* 0x0000000000b00947 */ /* 0x000fea0003800000 */
[----:B------:R-:W-:-:S03]  /*257b0*/  UMOV UR4, 0xffffffff ;  /* 0xffffffff00047882 */ /* 0x000fc60000000000 */
[----:B------:R-:W-:Y:S05]  /*257c0*/  BRA.DIV UR4, `(.L_x_648) ;  /* 0x0000004a04d87947 */ /* 0x000fea000b800000 */
[----:B------:R-:W-:-:S13]  /*257d0*/  ELECT P6, URZ, PT ;  /* 0x00000000003f782f */ /* 0x000fda00038c0000 */
.L_x_832:
[----:B------:R-:W-:Y:S05]  /*257e0*/  @!P6 BRA `(.L_x_343) ;  /* 0x0000000000a0e947 */ /* 0x000fea0003800000 */
[----:B------:R-:W-:-:S06]  /*257f0*/  ULOP3.LUT UR4, UR40, 0x2, URZ, 0xfc, !UPT ;  /* 0x0000000228047892 */ /* 0x000fcc000f8efc3f */
[----:B---3--:R-:W-:-:S05]  /*25800*/  IMAD.U32 R2, RZ, RZ, UR4 ;  /* 0x00000004ff027e24 */ /* 0x008fca000f8e00ff */
[----:B------:R-:W-:-:S13]  /*25810*/  ISETP.NE.AND P0, PT, R2, 0x3, PT ;  /* 0x000000030200780c */ /* 0x000fda0003f05270 */
[----:B------:R-:W-:Y:S05]  /*25820*/  @!P0 BRA `(.L_x_649) ;  /* 0x0000000000048947 */ /* 0x000fea0003800000 */
[----:B------:R-:W-:Y:S01]  /*25830*/  BPT.TRAP 0x1 ;  /* 0x000000040000795c */ /* 0x000fe20000300000 */
.L_x_649:
[----:B--2---:R-:W2:Y:S04]  /*25840*/  LDL R3, [R1+0x8] ;  /* 0x0000080001037983 */ /* 0x004ea80000100800 */
[----:B------:R-:W3:Y:S01]  /*25850*/  LDL.LU R7, [R1+0x10] ;  /* 0x0000100001077983 */ /* 0x000ee20000300800 */
[----:B------:R-:W-:-:S05]  /*25860*/  VIADD R2, R0, 0x38840 ;  /* 0x0003884000027836 */ /* 0x000fca0000000000 */
[C---:B--2---:R-:W-:Y:S01]  /*25870*/  LEA R6, R3.reuse, R2, 0x3 ;  /* 0x0000000203067211 */ /* 0x044fe200078e18ff */
[----:B------:R-:W-:Y:S01]  /*25880*/  VIADD R3, R3, 0x1 ;  /* 0x0000000103037836 */ /* 0x000fe20000000000 */
[----:B---3--:R-:W-:-:S04]  /*25890*/  SHF.L.U32 R5, R7, 0x1f, RZ ;  /* 0x0000001f07057819 */ /* 0x008fc800000006ff */
[C---:B------:R-:W-:Y:S01]  /*258a0*/  ISETP.NE.AND P2, PT, R3.reuse, 0x2, PT ;  /* 0x000000020300780c */ /* 0x040fe20003f45270 */
[----:B------:R-:W2:Y:S03]  /*258b0*/  SYNCS.PHASECHK.TRANS64.TRYWAIT P1, [R6+URZ], R5 ;  /* 0x00000005060075a7 */ /* 0x000ea6000802017f */
[----:B------:R-:W-:Y:S02]  /*258c0*/  SEL R4, RZ, 0x1, P2 ;  /* 0x00000001ff047807 */ /* 0x000fe40001000000 */
[----:B------:R-:W-:Y:S02]  /*258d0*/  SEL R3, R3, RZ, P2 ;  /* 0x000000ff03037207 */ /* 0x000fe40001000000 */
[----:B------:R-:W-:-:S03]  /*258e0*/  LOP3.LUT R4, R7, R4, RZ, 0x3c, !PT ;  /* 0x0000000407047212 */ /* 0x000fc600078e3cff */
[----:B------:R-:W-:Y:S01]  /*258f0*/  IMAD R7, R3, 0x8, R2 ;  /* 0x0000000803077824 */ /* 0x000fe200078e0202 */
[----:B------:R-:W-:Y:S01]  /*25900*/  SHF.L.U32 R2, R4, 0x1f, RZ ;  /* 0x0000001f04027819 */ /* 0x000fe200000006ff */
[----:B--2---:R-:W-:Y:S06]  /*25910*/  @!P1 BRA `(.L_x_650) ;  /* 0x0000004800a49947 */ /* 0x004fec0003800000 */
.L_x_833:
[----:B------:R-:W3:Y:S02]  /*25920*/  SYNCS.PHASECHK.TRANS64.TRYWAIT P1, [R7+URZ], R2 ;  /* 0x00000002070075a7 */ /* 0x000ee4000802017f */
[----:B---3--:R-:W-:Y:S05]  /*25930*/  @!P1 BRA `(.L_x_651) ;  /* 0x0000004800b09947 */ /* 0x008fea0003800000 */
.L_x_834:
[----:B------:R-:W-:Y:S05]  /*25940*/  @!P0 BRA `(.L_x_652) ;  /* 0x0000000000048947 */ /* 0x000fea0003800000 */
[----:B------:R-:W-:Y:S01]  /*25950*/  BPT.TRAP 0x1 ;  /* 0x000000040000795c */ /* 0x000fe20000300000 */
.L_x_652:
[----:B------:R-:W4:Y:S02]  /*25960*/  LDL.LU R4, [R1+0x8] ;  /* 0x0000080001047983 */ /* 0x000f240000300800 */
[----:B----4-:R-:W-:-:S04]  /*25970*/  LEA R4, R4, R0, 0x3 ;  /* 0x0000000004047211 */ /* 0x010fc800078e18ff */
[----:B------:R-:W4:Y:S02]  /*25980*/  SYNCS.PHASECHK.TRANS64.TRYWAIT P1, [R4+URZ+0x38860], R5 ;  /* 0x03886005040075a7 */ /* 0x000f24000802017f */
[----:B----4-:R-:W-:Y:S05]  /*25990*/  @!P1 BRA `(.L_x_653) ;  /* 0x0000004800ac9947 */ /* 0x010fea0003800000 */
.L_x_835:
[----:B------:R-:W-:Y:S05]  /*259a0*/  @!P0 BRA `(.L_x_654) ;  /* 0x0000000000048947 */ /* 0x000fea0003800000 */
[----:B------:R-:W-:Y:S01]  /*259b0*/  BPT.TRAP 0x1 ;  /* 0x000000040000795c */ /* 0x000fe20000300000 */
.L_x_654:
[----:B------:R-:W-:-:S04]  /*259c0*/  IMAD R3, R3, 0x8, R0 ;  /* 0x0000000803037824 */ /* 0x000fc800078e0200 */
[----:B------:R-:W5:Y:S02]  /*259d0*/  SYNCS.PHASECHK.TRANS64.TRYWAIT P1, [R3+URZ+0x38860], R2 ;  /* 0x03886002030075a7 */ /* 0x000f64000802017f */
[----:B-----5:R-:W-:Y:S05]  /*259e0*/  @!P1 BRA `(.L_x_655) ;  /* 0x0000004800ac9947 */ /* 0x020fea0003800000 */
.L_x_836:
[----:B------:R-:W-:Y:S05]  /*259f0*/  @!P0 BRA `(.L_x_656) ;  /* 0x0000000000048947 */ /* 0x000fea0003800000 */
[----:B------:R-:W-:Y:S01]  /*25a00*/  BPT.TRAP 0x1 ;  /* 0x000000040000795c */ /* 0x000fe20000300000 */
.L_x_656:
[----:B------:R-:W5:Y:S02]  /*25a10*/  SYNCS.PHASECHK.TRANS64.TRYWAIT P0, [R4+URZ+0x38880], R5 ;  /* 0x03888005040075a7 */ /* 0x000f64000800017f */
[----:B-----5:R-:W-:Y:S05]  /*25a20*/  @!P0 BRA `(.L_x_657) ;  /* 0x0000004800b08947 */ /* 0x020fea0003800000 */
.L_x_658:
[----:B------:R0:W0:Y:S02]  /*25a30*/  SYNCS.PHASECHK.TRANS64.TRYWAIT P0, [R3+URZ+0x38880], R2 ;  /* 0x03888002030075a7 */ /* 0x000024000800017f */
[----:B0-----:R-:W-:Y:S05]  /*25a40*/  @!P0 NANOSLEEP.SYNCS 0x989680 ;  /* 0x009896800000895d */ /* 0x001fea0003900000 */
[----:B------:R-:W0:Y:S02]  /*25a50*/  @!P0 SYNCS.PHASECHK.TRANS64 P0, [R3+URZ+0x38880], R2 ;  /* 0x03888002030085a7 */ /* 0x000e24000800007f */
[----:B0-----:R-:W-:Y:S05]  /*25a60*/  @!P0 BRA `(.L_x_658) ;  /* 0xfffffffc00f08947 */ /* 0x001fea000383ffff */
.L_x_343:
[----:B------:R-:W-:Y:S05]  /*25a70*/  BSYNC B8 ;  /* 0x0000000000087941 */ /* 0x000fea0003800000 */
.L_x_340:
[----:B------:R-:W-:Y:S05]  /*25a80*/  EXIT ;  /* 0x000000000000794d */ /* 0x000fea0003800000 */
.L_x_365:
[----:B-1----:R1:W2:Y:S02]  /*25a90*/  SYNCS.PHASECHK.TRANS64.TRYWAIT P6, [R109+URZ+0x38890], R124 ;  /* 0x0388907c6d0075a7 */ /* 0x0022a400080c017f */
[----:B--2---:R-:W-:Y:S05]  /*25aa0*/  @!P6 NANOSLEEP.SYNCS 0x989680 ;  /* 0x009896800000e95d */ /* 0x004fea0003900000 */
[----:B------:R-:W2:Y:S02]  /*25ab0*/  @!P6 SYNCS.PHASECHK.TRANS64 P6, [R109+URZ+0x38890], R124 ;  /* 0x0388907c6d00e5a7 */ /* 0x000ea400080c007f */
[----:B--2---:R-:W-:Y:S05]  /*25ac0*/  @!P6 BRA `(.L_x_365) ;  /* 0xfffffffc00f0e947 */ /* 0x004fea000383ffff */
[----:B------:R-:W-:Y:S05]  /*25ad0*/  BRA `(.L_x_659) ;  /* 0xfffffdd400387947 */ /* 0x000fea000383ffff */
.L_x_399:
[----:B0-----:R0:W1:Y:S02]  /*25ae0*/  SYNCS.PHASECHK.TRANS64.TRYWAIT P3, [R109+URZ+0x38890], R124 ;  /* 0x0388907c6d0075a7 */ /* 0x001064000806017f */
[----:B-1----:R-:W-:Y:S05]  /*25af0*/  @!P3 NANOSLEEP.SYNCS 0x989680 ;  /* 0x009896800000b95d */ /* 0x002fea0003900000 */
[----:B------:R-:W1:Y:S02]  /*25b00*/  @!P3 SYNCS.PHASECHK.TRANS64 P3, [R109+URZ+0x38890], R124 ;  /* 0x0388907c6d00b5a7 */ /* 0x000e64000806007f */
[----:B-1----:R-:W-:Y:S05]  /*25b10*/  @!P3 BRA `(.L_x_399) ;  /* 0xfffffffc00f0b947 */ /* 0x002fea000383ffff */
[----:B------:R-:W-:Y:S05]  /*25b20*/  BRA `(.L_x_660) ;  /* 0xfffffe14008c7947 */ /* 0x000fea000383ffff */
.L_x_416:
[----:B0-----:R0:W1:Y:S02]  /*25b30*/  SYNCS.PHASECHK.TRANS64.TRYWAIT P2, [R109+URZ+0x38890], R124 ;  /* 0x0388907c6d0075a7 */ /* 0x001064000804017f */
[----:B-1----:R-:W-:Y:S05]  /*25b40*/  @!P2 NANOSLEEP.SYNCS 0x989680 ;  /* 0x009896800000a95d */ /* 0x002fea0003900000 */
[----:B------:R-:W1:Y:S02]  /*25b50*/  @!P2 SYNCS.PHASECHK.TRANS64 P2, [R109+URZ+0x38890], R124 ;  /* 0x0388907c6d00a5a7 */ /* 0x000e64000804007f */
[----:B-1----:R-:W-:Y:S05]  /*25b60*/  @!P2 BRA `(.L_x_416) ;  /* 0xfffffffc00f0a947 */ /* 0x002fea000383ffff */
[----:B------:R-:W-:Y:S05]  /*25b70*/  BRA `(.L_x_661) ;  /* 0xfffffe5800187947 */ /* 0x000fea000383ffff */
.L_x_426:
[----:B-1----:R1:W2:Y:S02]  /*25b80*/  SYNCS.PHASECHK.TRANS64.TRYWAIT P3, [R109+URZ+0x388b0], R124 ;  /* 0x0388b07c6d0075a7 */ /* 0x0022a4000806017f */
[----:B--2---:R-:W-:Y:S05]  /*25b90*/  @!P3 NANOSLEEP.SYNCS 0x989680 ;  /* 0x009896800000b95d */ /* 0x004fea0003900000 */
[----:B------:R-:W2:Y:S02]  /*25ba0*/  @!P3 SYNCS.PHASECHK.TRANS64 P3, [R109+URZ+0x388b0], R124 ;  /* 0x0388b07c6d00b5a7 */ /* 0x000ea4000806007f */
[----:B--2---:R-:W-:Y:S05]  /*25bb0*/  @!P3 BRA `(.L_x_426) ;  /* 0xfffffffc00f0b947 */ /* 0x004fea000383ffff */
[----:B------:R-:W-:Y:S05]  /*25bc0*/  BRA `(.L_x_662) ;  /* 0xfffffe5c00807947 */ /* 0x000fea000383ffff */
.L_x_438:
[----:B------:R-:W-:Y:S01]  /*25bd0*/  BSSY B0, `(.L_x_663) ;  /* 0x0000007000007945 */ /* 0x000fe20003800000 */
[----:B------:R-:W-:Y:S01]  /*25be0*/  IMAD.MOV.U32 R12, RZ, RZ, RZ ;  /* 0x000000ffff0c7224 */ /* 0x000fe200078e00ff */
[----:B------:R-:W-:Y:S01]  /*25bf0*/  MOV R11, 0x1f ;  /* 0x0000001f000b7802 */ /* 0x000fe20000000f00 */
[----:B------:R-:W-:-:S07]  /*25c00*/  IMAD.MOV.U32 R15, RZ, RZ, -0x1 ;  /* 0xffffffffff0f7424 */ /* 0x000fce00078e00ff */
[----:B-----5:R-:W-:Y:S05]  /*25c10*/  WARPSYNC.COLLECTIVE R15, `(.L_x_664) ;  /* 0x000000000f087348 */ /* 0x020fea0003c00000 */
[----:B------:R0:W1:Y:S02]  /*25c20*/  SHFL.IDX P6, R14, R13, R12, R11 ;  /* 0x0000000c0d0e7389 */ /* 0x00006400000c000b */
[----:B01---5:R-:W-:Y:S01]  /*25c30*/  ENDCOLLECTIVE ;  /* 0x000000000000791b */ /* 0x023fe20003800000 */
.L_x_664:
[----:B------:R-:W-:Y:S05]  /*25c40*/  BSYNC B0 ;  /* 0x0000000000007941 */ /* 0x000fea0003800000 */
.L_x_663:
[----:B------:R-:W-:Y:S01]  /*25c50*/  IMAD.MOV.U32 R237, RZ, RZ, R14 ;  /* 0x000000ffffed7224 */ /* 0x000fe200078e000e */
[----:B------:R-:W-:Y:S06]  /*25c60*/  BRA `(.L_x_665) ;  /* 0xfffffe6800587947 */ /* 0x000fec000383ffff */
.L_x_448:
[----:B------:R-:W-:Y:S01]  /*25c70*/  BSSY B1, `(.L_x_666) ;  /* 0x0000008000017945 */ /* 0x000fe20003800000 */
[----:B------:R-:W-:Y:S01]  /*25c80*/  MOV R13, R26 ;  /* 0x0000001a000d7202 */ /* 0x000fe20000000f00 */
[----:B------:R-:W-:Y:S01]  /*25c90*/  IMAD.MOV.U32 R12, RZ, RZ, RZ ;  /* 0x000000ffff0c7224 */ /* 0x000fe200078e00ff */
[----:B------:R-:W-:Y:S01]  /*25ca0*/  MOV R15, 0xffffffff ;  /* 0xffffffff000f7802 */ /* 0x000fe20000000f00 */
[----:B------:R-:W-:-:S07]  /*25cb0*/  IMAD.MOV.U32 R11, RZ, RZ, 0x181f ;  /* 0x0000181fff0b7424 */ /* 0x000fce00078e00ff */
[----:B------:R-:W-:Y:S05]  /*25cc0*/  WARPSYNC.COLLECTIVE R15, `(.L_x_667) ;  /* 0x000000000f087348 */ /* 0x000fea0003c00000 */
[----:B------:R0:W1:Y:S02]  /*25cd0*/  SHFL.IDX P6, R14, R13, R12, R11 ;  /* 0x0000000c0d0e7389 */ /* 0x00006400000c000b */
[----:B01----:R-:W-:Y:S01]  /*25ce0*/  ENDCOLLECTIVE ;  /* 0x000000000000791b */ /* 0x003fe20003800000 */
.L_x_667:
[----:B------:R-:W-:Y:S05]  /*25cf0*/  BSYNC B1 ;  /* 0x0000000000017941 */ /* 0x000fea0003800000 */
.L_x_666:
[----:B------:R-:W-:Y:S01]  /*25d00*/  IMAD.MOV.U32 R13, RZ, RZ, R24 ;  /* 0x000000ffff0d7224 */ /* 0x000fe200078e0018 */
[----:B------:R-:W-:Y:S01]  /*25d10*/  MOV R12, RZ ;  /* 0x000000ff000c7202 */ /* 0x000fe20000000f00 */
[----:B------:R-:W-:Y:S02]  /*25d20*/  IMAD.MOV.U32 R11, RZ, RZ, 0x181f ;  /* 0x0000181fff0b7424 */ /* 0x000fe400078e00ff */
[----:B------:R-:W-:Y:S02]  /*25d30*/  IMAD.MOV.U32 R15, RZ, RZ, -0x1 ;  /* 0xffffffffff0f7424 */ /* 0x000fe400078e00ff */
[----:B------:R-:W-:-:S07]  /*25d40*/  IMAD.MOV.U32 R0, RZ, RZ, R14 ;  /* 0x000000ffff007224 */ /* 0x000fce00078e000e */
[----:B------:R-:W-:Y:S05]  /*25d50*/  WARPSYNC.COLLECTIVE R15, `(.L_x_668) ;  /* 0x000000000f087348 */ /* 0x000fea0003c00000 */
[----:B------:R0:W1:Y:S02]  /*25d60*/  SHFL.IDX P6, R14, R13, R12, R11 ;  /* 0x0000000c0d0e7389 */ /* 0x00006400000c000b */
[----:B01----:R-:W-:Y:S01]  /*25d70*/  ENDCOLLECTIVE ;  /* 0x000000000000791b */ /* 0x003fe20003800000 */
.L_x_668:
[----:B------:R-:W-:Y:S01]  /*25d80*/  IMAD.MOV.U32 R13, RZ, RZ, R27 ;  /* 0x000000ffff0d7224 */ /* 0x000fe200078e001b */
[----:B------:R-:W-:-:S07]  /*25d90*/  MOV R3, R14 ;  /* 0x0000000e00037202 */ /* 0x000fce0000000f00 */
[----:B------:R-:W-:Y:S05]  /*25da0*/  WARPSYNC.COLLECTIVE R15, `(.L_x_669) ;  /* 0x000000000f087348 */ /* 0x000fea0003c00000 */
[----:B------:R0:W1:Y:S02]  /*25db0*/  SHFL.IDX P6, R14, R13, R12, R11 ;  /* 0x0000000c0d0e7389 */ /* 0x00006400000c000b */
[----:B01----:R-:W-:Y:S01]  /*25dc0*/  ENDCOLLECTIVE ;  /* 0x000000000000791b */ /* 0x003fe20003800000 */
.L_x_669:
[----:B------:R-:W-:Y:S01]  /*25dd0*/  MOV R13, R112 ;  /* 0x00000070000d7202 */ /* 0x000fe20000000f00 */
[----:B------:R-:W-:-:S07]  /*25de0*/  IMAD.MOV.U32 R4, RZ, RZ, R14 ;  /* 0x000000ffff047224 */ /* 0x000fce00078e000e */
[----:B------:R-:W-:Y:S05]  /*25df0*/  WARPSYNC.COLLECTIVE R15, `(.L_x_670) ;  /* 0x000000000f087348 */ /* 0x000fea0003c00000 */
[----:B------:R0:W1:Y:S02]  /*25e00*/  SHFL.IDX P6, R14, R13, R12, R11 ;  /* 0x0000000c0d0e7389 */ /* 0x00006400000c000b */
[----:B01----:R-:W-:Y:S01]  /*25e10*/  ENDCOLLECTIVE ;  /* 0x000000000000791b */ /* 0x003fe20003800000 */
.L_x_670:
[----:B------:R-:W-:Y:S05]  /*25e20*/  BRA `(.L_x_671) ;  /* 0xfffffe6c00f07947 */ /* 0x000fea000383ffff */
.L_x_452:
[----:B0-----:R0:W1:Y:S02]  /*25e30*/  SYNCS.PHASECHK.TRANS64.TRYWAIT P0, [R22+URZ+0x38800], R37 ;  /* 0x03880025160075a7 */ /* 0x001064000800017f */
[----:B-1----:R-:W-:Y:S05]  /*25e40*/  @!P0 NANOSLEEP.SYNCS 0x989680 ;  /* 0x009896800000895d */ /* 0x002fea0003900000 */
[----:B------:R-:W1:Y:S02]  /*25e50*/  @!P0 SYNCS.PHASECHK.TRANS64 P0, [R22+URZ+0x38800], R37 ;  /* 0x03880025160085a7 */ /* 0x000e64000800007f */
[----:B-1----:R-:W-:Y:S05]  /*25e60*/  @!P0 BRA `(.L_x_452) ;  /* 0xfffffffc00f08947 */ /* 0x002fea000383ffff */
[----:B------:R-:W-:Y:S05]  /*25e70*/  BRA `(.L_x_672) ;  /* 0xfffffe7400547947 */ /* 0x000fea000383ffff */
.L_x_468:
[----:B------:R-:W-:Y:S01]  /*25e80*/  BSSY B1, `(.L_x_673) ;  /* 0x0000008000017945 */ /* 0x000fe20003800000 */
[----:B------:R-:W-:Y:S01]  /*25e90*/  IMAD.MOV.U32 R13, RZ, RZ, R26 ;  /* 0x000000ffff0d7224 */ /* 0x000fe200078e001a */
[----:B------:R-:W-:Y:S01]  /*25ea0*/  MOV R11, 0x181f ;  /* 0x0000181f000b7802 */ /* 0x000fe20000000f00 */
[----:B------:R-:W-:Y:S02]  /*25eb0*/  IMAD.MOV.U32 R12, RZ, RZ, RZ ;  /* 0x000000ffff0c7224 */ /* 0x000fe400078e00ff */
[----:B------:R-:W-:-:S07]  /*25ec0*/  IMAD.MOV.U32 R15, RZ, RZ, -0x1 ;  /* 0xffffffffff0f7424 */ /* 0x000fce00078e00ff */
[----:B------:R-:W-:Y:S05]  /*25ed0*/  WARPSYNC.COLLECTIVE R15, `(.L_x_674) ;  /* 0x000000000f087348 */ /* 0x000fea0003c00000 */
[----:B------:R0:W1:Y:S02]  /*25ee0*/  SHFL.IDX P6, R14, R13, R12, R11 ;  /* 0x0000000c0d0e7389 */ /* 0x00006400000c000b */
[----:B01----:R-:W-:Y:S01]  /*25ef0*/  ENDCOLLECTIVE ;  /* 0x000000000000791b */ /* 0x003fe20003800000 */
.L_x_674:
[----:B------:R-:W-:Y:S05]  /*25f00*/  BSYNC B1 ;  /* 0x0000000000017941 */ /* 0x000fea0003800000 */
.L_x_673:
[----:B------:R-:W-:Y:S01]  /*25f10*/  MOV R13, R24 ;  /* 0x00000018000d7202 */ /* 0x000fe20000000f00 */
[----:B------:R-:W-:Y:S01]  /*25f20*/  IMAD.MOV.U32 R12, RZ, RZ, RZ ;  /* 0x000000ffff0c7224 */ /* 0x000fe200078e00ff */
[----:B------:R-:W-:Y:S01]  /*25f30*/  MOV R15, 0xffffffff ;  /* 0xffffffff000f7802 */ /* 0x000fe20000000f00 */
[----:B------:R-:W-:Y:S02]  /*25f40*/  IMAD.MOV.U32 R11, RZ, RZ, 0x181f ;  /* 0x0000181fff0b7424 */ /* 0x000fe400078e00ff */
[----:B------:R-:W-:-:S07]  /*25f50*/  IMAD.MOV.U32 R3, RZ, RZ, R14 ;  /* 0x000000ffff037224 */ /* 0x000fce00078e000e */
[----:B------:R-:W-:Y:S05]  /*25f60*/  WARPSYNC.COLLECTIVE R15, `(.L_x_675) ;  /* 0x000000000f087348 */ /* 0x000fea0003c00000 */
[----:B------:R0:W1:Y:S02]  /*25f70*/  SHFL.IDX P6, R14, R13, R12, R11 ;  /* 0x0000000c0d0e7389 */ /* 0x00006400000c000b */
[----:B01----:R-:W-:Y:S01]  /*25f80*/  ENDCOLLECTIVE ;  /* 0x000000000000791b */ /* 0x003fe20003800000 */
.L_x_675:
[----:B------:R-:W-:Y:S02]  /*25f90*/  IMAD.MOV.U32 R13, RZ, RZ, R27 ;  /* 0x000000ffff0d7224 */ /* 0x000fe400078e001b */
[----:B------:R-:W-:-:S07]  /*25fa0*/  IMAD.MOV.U32 R5, RZ, RZ, R14 ;  /* 0x000000ffff057224 */ /* 0x000fce00078e000e */
[----:B------:R-:W-:Y:S05]  /*25fb0*/  WARPSYNC.COLLECTIVE R15, `(.L_x_676) ;  /* 0x000000000f087348 */ /* 0x000fea0003c00000 */
[----:B------:R0:W1:Y:S02]  /*25fc0*/  SHFL.IDX P6, R14, R13, R12, R11 ;  /* 0x0000000c0d0e7389 */ /* 0x00006400000c000b */
[----:B01----:R-:W-:Y:S01]  /*25fd0*/  ENDCOLLECTIVE ;  /* 0x000000000000791b */ /* 0x003fe20003800000 */
.L_x_676:
[----:B------:R-:W-:Y:S01]  /*25fe0*/  IMAD.MOV.U32 R13, RZ, RZ, R112 ;  /* 0x000000ffff0d7224 */ /* 0x000fe200078e0070 */
[----:B------:R-:W-:-:S07]  /*25ff0*/  MOV R7, R14 ;  /* 0x0000000e00077202 */ /* 0x000fce0000000f00 */
[----:B------:R-:W-:Y:S05]  /*26000*/  WARPSYNC.COLLECTIVE R15, `(.L_x_677) ;  /* 0x000000000f087348 */ /* 0x000fea0003c00000 */
[----:B------:R0:W1:Y:S02]  /*26010*/  SHFL.IDX P6, R14, R13, R12, R11 ;  /* 0x0000000c0d0e7389 */ /* 0x00006400000c000b */
[----:B01----:R-:W-:Y:S01]  /*26020*/  ENDCOLLECTIVE ;  /* 0x000000000000791b */ /* 0x003fe20003800000 */
.L_x_677:
[----:B------:R-:W-:Y:S05]  /*26030*/  BRA `(.L_x_678) ;  /* 0xfffffea4000c7947 */ /* 0x000fea000383ffff */
.L_x_472:
[----:B0-----:R0:W1:Y:S02]  /*26040*/  SYNCS.PHASECHK.TRANS64.TRYWAIT P4, [R22+URZ+0x38800], R37 ;  /* 0x03880025160075a7 */ /* 0x001064000808017f */
[----:B-1----:R-:W-:Y:S05]  /*26050*/  @!P4 NANOSLEEP.SYNCS 0x989680 ;  /* 0x009896800000c95d */ /* 0x002fea0003900000 */
[----:B------:R-:W1:Y:S02]  /*26060*/  @!P4 SYNCS.PHASECHK.TRANS64 P4, [R22+URZ+0x38800], R37 ;  /* 0x038800251600c5a7 */ /* 0x000e64000808007f */
[----:B-1----:R-:W-:Y:S05]  /*26070*/  @!P4 BRA `(.L_x_472) ;  /* 0xfffffffc00f0c947 */ /* 0x002fea000383ffff */
[----:B------:R-:W-:Y:S05]  /*26080*/  BRA `(.L_x_679) ;  /* 0xfffffea800887947 */ /* 0x000fea000383ffff */
.L_x_482:
[----:B-1----:R1:W2:Y:S02]  /*26090*/  SYNCS.PHASECHK.TRANS64.TRYWAIT P1, [R3+URZ+0x38830], R0 ;  /* 0x03883000030075a7 */ /* 0x0022a4000802017f */
[----:B--2---:R-:W-:Y:S05]  /*260a0*/  @!P1 NANOSLEEP.SYNCS 0x989680 ;  /* 0x009896800000995d */ /* 0x004fea0003900000 */
[----:B------:R-:W2:Y:S02]  /*260b0*/  @!P1 SYNCS.PHASECHK.TRANS64 P1, [R3+URZ+0x38830], R0 ;  /* 0x03883000030095a7 */ /* 0x000ea4000802007f */
[----:B--2---:R-:W-:Y:S05]  /*260c0*/  @!P1 BRA `(.L_x_482) ;  /* 0xfffffffc00f09947 */ /* 0x004fea000383ffff */
[----:B------:R-:W-:Y:S05]  /*260d0*/  BRA `(.L_x_481) ;  /* 0xfffffedc00987947 */ /* 0x000fea000383ffff */
.L_x_488:
[----:B-1----:R1:W2:Y:S02]  /*260e0*/  SYNCS.PHASECHK.TRANS64.TRYWAIT P2, [R5+URZ+0x38830], R6 ;  /* 0x03883006050075a7 */ /* 0x0022a4000804017f */
[----:B--2---:R-:W-:Y:S05]  /*260f0*/  @!P2 NANOSLEEP.SYNCS 0x989680 ;  /* 0x009896800000a95d */ /* 0x004fea0003900000 */
[----:B------:R-:W2:Y:S02]  /*26100*/  @!P2 SYNCS.PHASECHK.TRANS64 P2, [R5+URZ+0x38830], R6 ;  /* 0x038830060500a5a7 */ /* 0x000ea4000804007f */
[----:B--2---:R-:W-:Y:S05]  /*26110*/  @!P2 BRA `(.L_x_488) ;  /* 0xfffffffc00f0a947 */ /* 0x004fea000383ffff */
[----:B------:R-:W-:Y:S05]  /*26120*/  BRA `(.L_x_487) ;  /* 0xffffff1000807947 */ /* 0x000fea000383ffff */
.L_x_492:
[----:B-1----:R1:W2:Y:S02]  /*26130*/  SYNCS.PHASECHK.TRANS64.TRYWAIT P1, [R5+URZ+0x38850], R4 ;  /* 0x03885004050075a7 */ /* 0x0022a4000802017f */
[----:B--2---:R-:W-:Y:S05]  /*26140*/  @!P1 NANOSLEEP.SYNCS 0x989680 ;  /* 0x009896800000995d */ /* 0x004fea0003900000 */
[----:B------:R-:W2:Y:S02]  /*26150*/  @!P1 SYNCS.PHASECHK.TRANS64 P1, [R5+URZ+0x38850], R4 ;  /* 0x03885004050095a7 */ /* 0x000ea4000802007f */
[----:B--2---:R-:W-:Y:S05]  /*26160*/  @!P1 BRA `(.L_x_492) ;  /* 0xfffffffc00f09947 */ /* 0x004fea000383ffff */
[----:B------:R-:W-:Y:S05]  /*26170*/  BRA `(.L_x_489) ;  /* 0xffffff14008c7947 */ /* 0x000fea000383ffff */
.L_x_498:
[----:B-1----:R1:W2:Y:S02]  /*26180*/  SYNCS.PHASECHK.TRANS64.TRYWAIT P1, [R9+URZ+0x38850], R0 ;  /* 0x03885000090075a7 */ /* 0x0022a4000802017f */
[----:B--2---:R-:W-:Y:S05]  /*26190*/  @!P1 NANOSLEEP.SYNCS 0x989680 ;  /* 0x009896800000995d */ /* 0x004fea0003900000 */
[----:B------:R-:W2:Y:S02]  /*261a0*/  @!P1 SYNCS.PHASECHK.TRANS64 P1, [R9+URZ+0x38850], R0 ;  /* 0x03885000090095a7 */ /* 0x000ea4000802007f */
[----:B--2---:R-:W-:Y:S05]  /*261b0*/  @!P1 BRA `(.L_x_498) ;  /* 0xfffffffc00f09947 */ /* 0x004fea000383ffff */
[----:B------:R-:W-:Y:S05]  /*261c0*/  BRA `(.L_x_497) ;  /* 0xffffff3c006c7947 */ /* 0x000fea000383ffff */
.L_x_502:
[----:B------:R-:W-:Y:S02]  /*261d0*/  SEL R28, R38, R115, P0 ;  /* 0x00000073261c7207 */ /* 0x000fe40000000000 */
[----:B------:R-:W-:Y:S02]  /*261e0*/  SEL R30, R115, R38, P0 ;  /* 0x00000026731e7207 */ /* 0x000fe40000000000 */
[----:B------:R-:W-:Y:S02]  /*261f0*/  SEL R32, R37, R36, P0 ;  /* 0x0000002425207207 */ /* 0x000fe40000000000 */
[----:B------:R-:W-:Y:S02]  /*26200*/  SEL R34, R36, R37, P0 ;  /* 0x0000002524227207 */ /* 0x000fe40000000000 */
[----:B------:R-:W-:Y:S02]  /*26210*/  SEL R36, R43, R42, P0 ;  /* 0x0000002a2b247207 */ /* 0x000fe40000000000 */
[----:B------:R-:W-:-:S02]  /*26220*/  SEL R38, R42, R43, P0 ;  /* 0x0000002b2a267207 */ /* 0x000fc40000000000 */
        /* <DEDUP_REMOVED lines=15> */
[----:B------:R-:W-:Y:S01]  /*26320*/  SEL R92, R12, R11, P0 ;  /* 0x0000000b0c5c7207 */ /* 0x000fe20000000000 */
[----:B------:R-:W-:Y:S01]  /*26330*/  IMAD.MOV.U32 R12, RZ, RZ, R3 ;  /* 0x000000ffff0c7224 */ /* 0x000fe200078e0003 */
[----:B------:R-:W-:Y:S02]  /*26340*/  SEL R94, R14, R15, P0 ;  /* 0x0000000f0e5e7207 */ /* 0x000fe40000000000 */
[----:B------:R-:W-:Y:S01]  /*26350*/  SEL R96, R15, R14, P0 ;  /* 0x0000000e0f607207 */ /* 0x000fe20000000000 */
[----:B------:R-:W-:Y:S01]  /*26360*/  IMAD.MOV.U32 R15, RZ, RZ, -0x1 ;  /* 0xffffffffff0f7424 */ /* 0x000fe200078e00ff */
[----:B------:R-:W-:-:S02]  /*26370*/  MOV R11, 0x1c1f ;  /* 0x00001c1f000b7802 */ /* 0x000fc40000000f00 */
[----:B------:R-:W-:Y:S02]  /*26380*/  SEL R82, R7, R86, P0 ;  /* 0x0000005607527207 */ /* 0x000fe40000000000 */
[----:B------:R-:W-:-:S07]  /*26390*/  SEL R84, R86, R7, P0 ;  /* 0x0000000756547207 */ /* 0x000fce0000000000 */
[----:B------:R-:W-:Y:S05]  /*263a0*/  WARPSYNC.COLLECTIVE R15, `(.L_x_680) ;  /* 0x000000000f087348 */ /* 0x000fea0003c00000 */
[----:B------:R0:W1:Y:S02]  /*263b0*/  SHFL.IDX P6, R14, R13, R12, R11 ;  /* 0x0000000c0d0e7389 */ /* 0x00006400000c000b */
[----:B01----:R-:W-:Y:S01]  /*263c0*/  ENDCOLLECTIVE ;  /* 0x000000000000791b */ /* 0x003fe20003800000 */
.L_x_680:
[----:B------:R-:W-:Y:S02]  /*263d0*/  SEL R86, R8, R9, P0 ;  /* 0x0000000908567207 */ /* 0x000fe40000000000 */
[----:B------:R-:W-:Y:S02]  /*263e0*/  SEL R88, R9, R8, P0 ;  /* 0x0000000809587207 */ /* 0x000fe40000000000 */
[----:B------:R-:W-:Y:S02]  /*263f0*/  LOP3.LUT R9, R3, 0x2, RZ, 0x3c, !PT ;  /* 0x0000000203097812 */ /* 0x000fe400078e3cff */
[----:B------:R-:W-:Y:S02]  /*26400*/  SEL R24, R75, R26, P0 ;  /* 0x0000001a4b187207 */ /* 0x000fe40000000000 */
[----:B------:R-:W-:Y:S02]  /*26410*/  SEL R68, R100, R141, P0 ;  /* 0x0000008d64447207 */ /* 0x000fe40000000000 */
[----:B------:R-:W-:-:S02]  /*26420*/  SEL R70, R141, R100, P0 ;  /* 0x000000648d467207 */ /* 0x000fc40000000000 */
[----:B------:R-:W-:Y:S01]  /*26430*/  SEL R98, R21, R102, P0 ;  /* 0x0000006615627207 */ /* 0x000fe20000000000 */
[----:B------:R-:W-:Y:S01]  /*26440*/  IMAD.MOV.U32 R12, RZ, RZ, R9 ;  /* 0x000000ffff0c7224 */ /* 0x000fe200078e0009 */
[----:B------:R-:W-:Y:S02]  /*26450*/  MOV R13, R4 ;  /* 0x00000004000d7202 */ /* 0x000fe40000000f00 */
[----:B------:R-:W-:Y:S02]  /*26460*/  SEL R100, R102, R21, P0 ;  /* 0x0000001566647207 */ /* 0x000fe40000000000 */
[----:B------:R-:W-:Y:S02]  /*26470*/  SEL R26, R26, R75, P0 ;  /* 0x0000004b1a1a7207 */ /* 0x000fe40000000000 */
[----:B------:R-:W-:Y:S02]  /*26480*/  SEL R102, R25, R106, P0 ;  /* 0x0000006a19667207 */ /* 0x000fe40000000000 */
[----:B------:R-:W-:Y:S01]  /*26490*/  SEL R104, R106, R25, P0 ;  /* 0x000000196a687207 */ /* 0x000fe20000000000 */
[----:B------:R-:W-:Y:S01]  /*264a0*/  IMAD.MOV.U32 R7, RZ, RZ, R14 ;  /* 0x000000ffff077224 */ /* 0x000fe200078e000e */
[----:B------:R-:W-:-:S07]  /*264b0*/  SEL R106, R27, R110, P0 ;  /* 0x0000006e1b6a7207 */ /* 0x000fce0000000000 */
[----:B------:R-:W-:Y:S05]  /*264c0*/  WARPSYNC.COLLECTIVE R15, `(.L_x_681) ;  /* 0x000000000f087348 */ /* 0x000fea0003c00000 */
[----:B------:R0:W1:Y:S02]  /*264d0*/  SHFL.IDX P6, R14, R13, R12, R11 ;  /* 0x0000000c0d0e7389 */ /* 0x00006400000c000b */
[----:B01----:R-:W-:Y:S01]  /*264e0*/  ENDCOLLECTIVE ;  /* 0x000000000000791b */ /* 0x003fe20003800000 */
.L_x_681:
[----:B------:R-:W-:Y:S02]  /*264f0*/  SEL R108, R110, R27, P0 ;  /* 0x0000001b6e6c7207 */ /* 0x000fe40000000000 */
[----:B------:R-:W-:Y:S02]  /*26500*/  SEL R110, R112, R29, P0 ;  /* 0x0000001d706e7207 */ /* 0x000fe40000000000 */
[----:B------:R-:W-:Y:S02]  /*26510*/  SEL R112, R29, R112, P0 ;  /* 0x000000701d707207 */ /* 0x000fe40000000000 */
        /* <DEDUP_REMOVED lines=15> */
.L_x_682:
        /* <DEDUP_REMOVED lines=18> */
.L_x_683:
[----:B------:R-:W-:Y:S02]  /*26730*/  SEL R5, R142, R5, P0 ;  /* 0x000000058e057207 */ /* 0x000fe40000000000 */
[----:B------:R-:W-:Y:S02]  /*26740*/  SEL R4, R7, R8, P0 ;  /* 0x0000000807047207 */ /* 0x000fe40000000000 */
[----:B------:R-:W-:Y:S01]  /*26750*/  MOV R13, R24 ;  /* 0x00000018000d7202 */ /* 0x000fe20000000f00 */
[----:B------:R-:W-:Y:S02]  /*26760*/  IMAD.MOV.U32 R12, RZ, RZ, R3 ;  /* 0x000000ffff0c7224 */ /* 0x000fe400078e0003 */
[----:B------:R-:W-:-:S07]  /*26770*/  IMAD.MOV.U32 R21, RZ, RZ, R14 ;  /* 0x000000ffff157224 */ /* 0x000fce00078e000e */
[----:B------:R-:W-:Y:S05]  /*26780*/  WARPSYNC.COLLECTIVE R15, `(.L_x_684) ;  /* 0x000000000f087348 */ /* 0x000fea0003c00000 */
[----:B------:R0:W1:Y:S02]  /*26790*/  SHFL.IDX P6, R14, R13, R12, R11 ;  /* 0x0000000c0d0e7389 */ /* 0x00006400000c000b */
[----:B01----:R-:W-:Y:S01]  /*267a0*/  ENDCOLLECTIVE ;  /* 0x000000000000791b */ /* 0x003fe20003800000 */
.L_x_684:
[----:B------:R-:W-:Y:S01]  /*267b0*/  MOV R13, R26 ;  /* 0x0000001a000d7202 */ /* 0x000fe20000000f00 */
[----:B------:R-:W-:Y:S02]  /*267c0*/  IMAD.MOV.U32 R12, RZ, RZ, R9 ;  /* 0x000000ffff0c7224 */ /* 0x000fe400078e0009 */
[----:B------:R-:W-:-:S07]  /*267d0*/  IMAD.MOV.U32 R24, RZ, RZ, R14 ;  /* 0x000000ffff187224 */ /* 0x000fce00078e000e */
[----:B------:R-:W-:Y:S05]  /*267e0*/  WARPSYNC.COLLECTIVE R15, `(.L_x_685) ;  /* 0x000000000f087348 */ /* 0x000fea0003c00000 */
[----:B------:R0:W1:Y:S02]  /*267f0*/  SHFL.IDX P6, R14, R13, R12, R11 ;  /* 0x0000000c0d0e7389 */ /* 0x00006400000c000b */
[----:B01----:R-:W-:Y:S01]  /*26800*/  ENDCOLLECTIVE ;  /* 0x000000000000791b */ /* 0x003fe20003800000 */
.L_x_685:
[----:B------:R-:W-:Y:S01]  /*26810*/  MOV R13, R28 ;  /* 0x0000001c000d7202 */ /* 0x000fe20000000f00 */
[----:B------:R-:W-:Y:S02]  /*26820*/  IMAD.MOV.U32 R12, RZ, RZ, R3 ;  /* 0x000000ffff0c7224 */ /* 0x000fe400078e0003 */
[----:B------:R-:W-:-:S07]  /*26830*/  IMAD.MOV.U32 R25, RZ, RZ, R14 ;  /* 0x000000ffff197224 */ /* 0x000fce00078e000e */
[----:B------:R-:W-:Y:S05]  /*26840*/  WARPSYNC.COLLECTIVE R15, `(.L_x_686) ;  /* 0x000000000f087348 */ /* 0x000fea0003c00000 */
[----:B------:R0:W1:Y:S02]  /*26850*/  SHFL.IDX P6, R14, R13, R12, R11 ;  /* 0x0000000c0d0e7389 */ /* 0x00006400000c000b */
[----:B01----:R-:W-:Y:S01]  /*26860*/  ENDCOLLECTIVE ;  /* 0x000000000000791b */ /* 0x003fe20003800000 */
.L_x_686:
[----:B------:R-:W-:Y:S01]  /*26870*/  MOV R13, R30 ;  /* 0x0000001e000d7202 */ /* 0x000fe20000000f00 */
[----:B------:R-:W-:Y:S02]  /*26880*/  IMAD.MOV.U32 R12, RZ, RZ, R9 ;  /* 0x000000ffff0c7224 */ /* 0x000fe400078e0009 */
[----:B------:R-:W-:-:S07]  /*26890*/  IMAD.MOV.U32 R28, RZ, RZ, R14 ;  /* 0x000000ffff1c7224 */ /* 0x000fce00078e000e */
[----:B------:R-:W-:Y:S05]  /*268a0*/  WARPSYNC.COLLECTIVE R15, `(.L_x_687) ;  /* 0x000000000f087348 */ /* 0x000fea0003c00000 */
[----:B------:R0:W1:Y:S02]  /*268b0*/  SHFL.IDX P6, R14, R13, R12, R11 ;  /* 0x0000000c0d0e7389 */ /* 0x00006400000c000b */
[----:B01----:R-:W-:Y:S01]  /*268c0*/  ENDCOLLECTIVE ;  /* 0x000000000000791b */ /* 0x003fe20003800000 */
.L_x_687:
[----:B------:R-:W-:Y:S01]  /*268d0*/  MOV R13, R32 ;  /* 0x00000020000d7202 */ /* 0x000fe20000000f00 */
[----:B------:R-:W-:Y:S02]  /*268e0*/  IMAD.MOV.U32 R12, RZ, RZ, R3 ;  /* 0x000000ffff0c7224 */ /* 0x000fe400078e0003 */
[----:B------:R-:W-:-:S07]  /*268f0*/  IMAD.MOV.U32 R27, RZ, RZ, R14 ;  /* 0x000000ffff1b7224 */ /* 0x000fce00078e000e */
[----:B------:R-:W-:Y:S05]  /*26900*/  WARPSYNC.COLLECTIVE R15, `(.L_x_688) ;  /* 0x000000000f087348 */ /* 0x000fea0003c00000 */
[----:B------:R0:W1:Y:S02]  /*26910*/  SHFL.IDX P6, R14, R13, R12, R11 ;  /* 0x0000000c0d0e7389 */ /* 0x00006400000c000b */
[----:B01----:R-:W-:Y:S01]  /*26920*/  ENDCOLLECTIVE ;  /* 0x000000000000791b */ /* 0x003fe20003800000 */
.L_x_688:
[----:B------:R-:W-:Y:S02]  /*26930*/  SEL R26, R27, R28, P0 ;  /* 0x0000001c1b1a7207 */ /* 0x000fe40000000000 */
[----:B------:R-:W-:Y:S01]  /*26940*/  MOV R13, R34 ;  /* 0x00000022000d7202 */ /* 0x000fe20000000f00 */
[----:B------:R-:W-:Y:S02]  /*26950*/  IMAD.MOV.U32 R12, RZ, RZ, R9 ;  /* 0x000000ffff0c7224 */ /* 0x000fe400078e0009 */
[----:B------:R-:W-:-:S07]  /*26960*/  IMAD.MOV.U32 R32, RZ, RZ, R14 ;  /* 0x000000ffff207224 */ /* 0x000fce00078e000e */
[----:B------:R-:W-:Y:S05]  /*26970*/  WARPSYNC.COLLECTIVE R15, `(.L_x_689) ;  /* 0x000000000f087348 */ /* 0x000fea0003c00000 */
[----:B------:R0:W1:Y:S02]  /*26980*/  SHFL.IDX P6, R14, R13, R12, R11 ;  /* 0x0000000c0d0e7389 */ /* 0x00006400000c000b */
[----:B01----:R-:W-:Y:S01]  /*26990*/  ENDCOLLECTIVE ;  /* 0x000000000000791b */ /* 0x003fe20003800000 */
.L_x_689:
[----:B------:R-:W-:Y:S01]  /*269a0*/  MOV R13, R36 ;  /* 0x00000024000d7202 */ /* 0x000fe20000000f00 */
[----:B------:R-:W-:Y:S02]  /*269b0*/  IMAD.MOV.U32 R12, RZ, RZ, R3 ;  /* 0x000000ffff0c7224 */ /* 0x000fe400078e0003 */
[----:B------:R-:W-:-:S07]  /*269c0*/  IMAD.MOV.U32 R29, RZ, RZ, R14 ;  /* 0x000000ffff1d7224 */ /* 0x000fce00078e000e */
[----:B------:R-:W-:Y:S05]  /*269d0*/  WARPSYNC.COLLECTIVE R15, `(.L_x_690) ;  /* 0x000000000f087348 */ /* 0x000fea0003c00000 */
[----:B------:R0:W1:Y:S02]  /*269e0*/  SHFL.IDX P6, R14, R13, R12, R11 ;  /* 0x0000000c0d0e7389 */ /* 0x00006400000c000b */
[----:B01----:R-:W-:Y:S01]  /*269f0*/  ENDCOLLECTIVE ;  /* 0x000000000000791b */ /* 0x003fe20003800000 */
.L_x_690:
[----:B------:R-:W-:Y:S02]  /*26a00*/  SEL R30, R29, R32, P0 ;  /* 0x000000201d1e7207 */ /* 0x000fe40000000000 */
[----:B------:R-:W-:Y:S01]  /*26a10*/  MOV R13, R38 ;  /* 0x00000026000d7202 */ /* 0x000fe20000000f00 */
[----:B------:R-:W-:Y:S02]  /*26a20*/  IMAD.MOV.U32 R12, RZ, RZ, R9 ;  /* 0x000000ffff0c7224 */ /* 0x000fe400078e0009 */
[----:B------:R-:W-:-:S07]  /*26a30*/  IMAD.MOV.U32 R36, RZ, RZ, R14 ;  /* 0x000000ffff247224 */ /* 0x000fce00078e000e */
[----:B------:R-:W-:Y:S05]  /*26a40*/  WARPSYNC.COLLECTIVE R15, `(.L_x_691) ;  /* 0x000000000f087348 */ /* 0x000fea0003c00000 */
[----:B------:R0:W1:Y:S02]  /*26a50*/  SHFL.IDX P6, R14, R13, R12, R11 ;  /* 0x0000000c0d0e7389 */ /* 0x00006400000c000b */
[----:B01----:R-:W-:Y:S01]  /*26a60*/  ENDCOLLECTIVE ;  /* 0x000000000000791b */ /* 0x003fe20003800000 */
.L_x_691:
[----:B------:R-:W-:Y:S01]  /*26a70*/  MOV R13, R40 ;  /* 0x00000028000d7202 */ /* 0x000fe20000000f00 */
[----:B------:R-:W-:Y:S02]  /*26a80*/  IMAD.MOV.U32 R12, RZ, RZ, R3 ;  /* 0x000000ffff0c7224 */ /* 0x000fe400078e0003 */
[----:B------:R-:W-:-:S07]  /*26a90*/  IMAD.MOV.U32 R31, RZ, RZ, R14 ;  /* 0x000000ffff1f7224 */ /* 0x000fce00078e000e */
[----:B------:R-:W-:Y:S05]  /*26aa0*/  WARPSYNC.COLLECTIVE R15, `(.L_x_692) ;  /* 0x000000000f087348 */ /* 0x000fea0003c00000 */
[----:B------:R0:W1:Y:S02]  /*26ab0*/  SHFL.IDX P6, R14, R13, R12, R11 ;  /* 0x0000000c0d0e7389 */ /* 0x00006400000c000b */
[----:B01----:R-:W-:Y:S01]  /*26ac0*/  ENDCOLLECTIVE ;  /* 0x000000000000791b */ /* 0x003fe20003800000 */
.L_x_692:
[----:B------:R-:W-:Y:S02]  /*26ad0*/  SEL R34, R31, R36, P0 ;  /* 0x000000241f227207 */ /* 0x000fe40000000000 */
[----:B------:R-:W-:Y:S01]  /*26ae0*/  MOV R13, R42 ;  /* 0x0000002a000d7202 */ /* 0x000fe20000000f00 */
[----:B------:R-:W-:Y:S02]  /*26af0*/  IMAD.MOV.U32 R12, RZ, RZ, R9 ;  /* 0x000000ffff0c7224 */ /* 0x000fe400078e0009 */
[----:B------:R-:W-:-:S07]  /*26b00*/  IMAD.MOV.U32 R40, RZ, RZ, R14 ;  /* 0x000000ffff287224 */ /* 0x000fce00078e000e */
[----:B------:R-:W-:Y:S05]  /*26b10*/  WARPSYNC.COLLECTIVE R15, `(.L_x_693) ;  /* 0x000000000f087348 */ /* 0x000fea0003c00000 */
[----:B------:R0:W1:Y:S02]  /*26b20*/  SHFL.IDX P6, R14, R13, R12, R11 ;  /* 0x0000000c0d0e7389 */ /* 0x00006400000c000b */
[----:B01----:R-:W-:Y:S01]  /*26b30*/  ENDCOLLECTIVE ;  /* 0x000000000000791b */ /* 0x003fe20003800000 */
.L_x_693:
[----:B------:R-:W-:Y:S01]  /*26b40*/  MOV R13, R44 ;  /* 0x0000002c000d7202 */ /* 0x000fe20000000f00 */
[----:B------:R-:W-:Y:S02]  /*26b50*/  IMAD.MOV.U32 R12, RZ, RZ, R3 ;  /* 0x000000ffff0c7224 */ /* 0x000fe400078e0003 */
[----:B------:R-:W-:-:S07]  /*26b60*/  IMAD.MOV.U32 R33, RZ, RZ, R14 ;  /* 0x000000ffff217224 */ /* 0x000fce00078e000e */
[----:B------:R-:W-:Y:S05]  /*26b70*/  WARPSYNC.COLLECTIVE R15, `(.L_x_694) ;  /* 0x000000000f087348 */ /* 0x000fea0003c00000 */
[----:B------:R0:W1:Y:S02]  /*26b80*/  SHFL.IDX P6, R14, R13, R12, R11 ;  /* 0x0000000c0d0e7389 */ /* 0x00006400000c000b */
[----:B01----:R-:W-:Y:S01]  /*26b90*/  ENDCOLLECTIVE ;  /* 0x000000000000791b */ /* 0x003fe20003800000 */
.L_x_694:
[----:B------:R-:W-:Y:S02]  /*26ba0*/  SEL R38, R33, R40, P0 ;  /* 0x0000002821267207 */ /* 0x000fe40000000000 */
[----:B------:R-:W-:Y:S01]  /*26bb0*/  MOV R13, R46 ;  /* 0x0000002e000d7202 */ /* 0x000fe20000000f00 */
[----:B------:R-:W-:Y:S02]  /*26bc0*/  IMAD.MOV.U32 R12, RZ, RZ, R9 ;  /* 0x000000ffff0c7224 */ /* 0x000fe400078e0009 */
[----:B------:R-:W-:-:S07]  /*26bd0*/  IMAD.MOV.U32 R44, RZ, RZ, R14 ;  /* 0x000000ffff2c7224 */ /* 0x000fce00078e000e */
[----:B------:R-:W-:Y:S05]  /*26be0*/  WARPSYNC.COLLECTIVE R15, `(.L_x_695) ;  /* 0x000000000f087348 */ /* 0x000fea0003c00000 */
[----:B------:R0:W1:Y:S02]  /*26bf0*/  SHFL.IDX P6, R14, R13, R12, R11 ;  /* 0x0000000c0d0e7389 */ /* 0x00006400000c000b */
[----:B01----:R-:W-:Y:S01]  /*26c00*/  ENDCOLLECTIVE ;  /* 0x000000000000791b */ /* 0x003fe20003800000 */
.L_x_695:
[----:B------:R-:W-:Y:S01]  /*26c10*/  MOV R13, R48 ;  /* 0x00000030000d7202 */ /* 0x000fe20000000f00 */
[----:B------:R-:W-:Y:S02]  /*26c20*/  IMAD.MOV.U32 R12, RZ, RZ, R3 ;  /* 0x000000ffff0c7224 */ /* 0x000fe400078e0003 */
[----:B------:R-:W-:-:S07]  /*26c30*/  IMAD.MOV.U32 R35, RZ, RZ, R14 ;  /* 0x000000ffff237224 */ /* 0x000fce00078e000e */
[----:B------:R-:W-:Y:S05]  /*26c40*/  WARPSYNC.COLLECTIVE R15, `(.L_x_696) ;  /* 0x000000000f087348 */ /* 0x000fea0003c00000 */
[----:B------:R0:W1:Y:S02]  /*26c50*/  SHFL.IDX P6, R14, R13, R12, R11 ;  /* 0x0000000c0d0e7389 */ /* 0x00006400000c000b */
[----:B01----:R-:W-:Y:S01]  /*26c60*/  ENDCOLLECTIVE ;  /* 0x000000000000791b */ /* 0x003fe20003800000 */
.L_x_696:
[----:B------:R-:W-:Y:S02]  /*26c70*/  SEL R42, R35, R44, P0 ;  /* 0x0000002c232a7207 */ /* 0x000fe40000000000 */
[----:B------:R-:W-:Y:S01]  /*26c80*/  MOV R13, R50 ;  /* 0x00000032000d7202 */ /* 0x000fe20000000f00 */
[----:B------:R-:W-:Y:S02]  /*26c90*/  IMAD.MOV.U32 R12, RZ, RZ, R9 ;  /* 0x000000ffff0c7224 */ /* 0x000fe400078e0009 */
[----:B------:R-:W-:-:S07]  /*26ca0*/  IMAD.MOV.U32 R48, RZ, RZ, R14 ;  /* 0x000000ffff307224 */ /* 0x000fce00078e000e */
[----:B------:R-:W-:Y:S05]  /*26cb0*/  WARPSYNC.COLLECTIVE R15, `(.L_x_697) ;  /* 0x000000000f087348 */ /* 0x000fea0003c00000 */
[----:B------:R0:W1:Y:S02]  /*26cc0*/  SHFL.IDX P6, R14, R13, R12, R11 ;  /* 0x0000000c0d0e7389 */ /* 0x00006400000c000b */
[----:B01----:R-:W-:Y:S01]  /*26cd0*/  ENDCOLLECTIVE ;  /* 0x000000000000791b */ /* 0x003fe20003800000 */
.L_x_697:
[----:B------:R-:W-:Y:S01]  /*26ce0*/  MOV R13, R52 ;  /* 0x00000034000d7202 */ /* 0x000fe20000000f00 */
[----:B------:R-:W-:Y:S02]  /*26cf0*/  IMAD.MOV.U32 R12, RZ, RZ, R3 ;  /* 0x000000ffff0c7224 */ /* 0x000fe400078e0003 */
[----:B------:R-:W-:-:S07]  /*26d00*/  IMAD.MOV.U32 R37, RZ, RZ, R14 ;  /* 0x000000ffff257224 */ /* 0x000fce00078e000e */
[----:B------:R-:W-:Y:S05]  /*26d10*/  WARPSYNC.COLLECTIVE R15, `(.L_x_698) ;  /* 0x000000000f087348 */ /* 0x000fea0003c00000 */
[----:B------:R0:W1:Y:S02]  /*26d20*/  SHFL.IDX P6, R14, R13, R12, R11 ;  /* 0x0000000c0d0e7389 */ /* 0x00006400000c000b */
[----:B01----:R-:W-:Y:S01]  /*26d30*/  ENDCOLLECTIVE ;  /* 0x000000000000791b */ /* 0x003fe20003800000 */
.L_x_698:
[----:B------:R-:W-:Y:S02]  /*26d40*/  SEL R46, R37, R48, P0 ;  /* 0x00000030252e7207 */ /* 0x000fe40000000000 */
[----:B------:R-:W-:Y:S01]  /*26d50*/  MOV R13, R54 ;  /* 0x00000036000d7202 */ /* 0x000fe20000000f00 */
[----:B------:R-:W-:Y:S02]  /*26d60*/  IMAD.MOV.U32 R12, RZ, RZ, R9 ;  /* 0x000000ffff0c7224 */ /* 0x000fe400078e0009 */
[----:B------:R-:W-:-:S07]  /*26d70*/  IMAD.MOV.U32 R52, RZ, RZ, R14 ;  /* 0x000000ffff347224 */ /* 0x000fce00078e000e */
[----:B------:R-:W-:Y:S05]  /*26d80*/  WARPSYNC.COLLECTIVE R15, `(.L_x_699) ;  /* 0x000000000f087348 */ /* 0x000fea0003c00000 */
[----:B------:R0:W1:Y:S02]  /*26d90*/  SHFL.IDX P6, R14, R13, R12, R11 ;  /* 0x0000000c0d0e7389 */ /* 0x00006400000c000b */
[----:B01----:R-:W-:Y:S01]  /*26da0*/  ENDCOLLECTIVE ;  /* 0x000000000000791b */ /* 0x003fe20003800000 */
.L_x_699:
[----:B------:R-:W-:Y:S01]  /*26db0*/  MOV R13, R56 ;  /* 0x00000038000d7202 */ /* 0x000fe20000000f00 */
[----:B------:R-:W-:Y:S02]  /*26dc0*/  IMAD.MOV.U32 R12, RZ, RZ, R3 ;  /* 0x000000ffff0c7224 */ /* 0x000fe400078e0003 */
[----:B------:R-:W-:-:S07]  /*26dd0*/  IMAD.MOV.U32 R39, RZ, RZ, R14 ;  /* 0x000000ffff277224 */ /* 0x000fce00078e000e */
[----:B------:R-:W-:Y:S05]  /*26de0*/  WARPSYNC.COLLECTIVE R15, `(.L_x_700) ;  /* 0x000000000f087348 */ /* 0x000fea0003c00000 */
[----:B------:R0:W1:Y:S02]  /*26df0*/  SHFL.IDX P6, R14, R13, R12, R11 ;  /* 0x0000000c0d0e7389 */ /* 0x00006400000c000b */
[----:B01----:R-:W-:Y:S01]  /*26e00*/  ENDCOLLECTIVE ;  /* 0x000000000000791b */ /* 0x003fe20003800000 */
.L_x_700:
[----:B------:R-:W-:Y:S02]  /*26e10*/  SEL R50, R39, R52, P0 ;  /* 0x0000003427327207 */ /* 0x000fe40000000000 */
[----:B------:R-:W-:Y:S01]  /*26e20*/  MOV R13, R58 ;  /* 0x0000003a000d7202 */ /* 0x000fe20000000f00 */
[----:B------:R-:W-:Y:S02]  /*26e30*/  IMAD.MOV.U32 R12, RZ, RZ, R9 ;  /* 0x000000ffff0c7224 */ /* 0x000fe400078e0009 */
[----:B------:R-:W-:-:S07]  /*26e40*/  IMAD.MOV.U32 R56, RZ, RZ, R14 ;  /* 0x000000ffff387224 */ /* 0x000fce00078e000e */
[----:B------:R-:W-:Y:S05]  /*26e50*/  WARPSYNC.COLLECTIVE R15, `(.L_x_701) ;  /* 0x000000000f087348 */ /* 0x000fea0003c00000 */
[----:B------:R0:W1:Y:S02]  /*26e60*/  SHFL.IDX P6, R14, R13, R12, R11 ;  /* 0x0000000c0d0e7389 */ /* 0x00006400000c000b */
[----:B01----:R-:W-:Y:S01]  /*26e70*/  ENDCOLLECTIVE ;  /* 0x000000000000791b */ /* 0x003fe20003800000 */
.L_x_701:
[----:B------:R-:W-:Y:S01]  /*26e80*/  MOV R13, R60 ;  /* 0x0000003c000d7202 */ /* 0x000fe20000000f00 */
[----:B------:R-:W-:Y:S02]  /*26e90*/  IMAD.MOV.U32 R12, RZ, RZ, R3 ;  /* 0x000000ffff0c7224 */ /* 0x000fe400078e0003 */
[----:B------:R-:W-:-:S07]  /*26ea0*/  IMAD.MOV.U32 R41, RZ, RZ, R14 ;  /* 0x000000ffff297224 */ /* 0x000fce00078e000e */
[----:B------:R-:W-:Y:S05]  /*26eb0*/  WARPSYNC.COLLECTIVE R15, `(.L_x_702) ;  /* 0x000000000f087348 */ /* 0x000fea0003c00000 */
[----:B------:R0:W1:Y:S02]  /*26ec0*/  SHFL.IDX P6, R14, R13, R12, R11 ;  /* 0x0000000c0d0e7389 */ /* 0x00006400000c000b */
[----:B01----:R-:W-:Y:S01]  /*26ed0*/  ENDCOLLECTIVE ;  /* 0x000000000000791b */ /* 0x003fe20003800000 */
.L_x_702:
[----:B------:R-:W-:Y:S02]  /*26ee0*/  SEL R54, R41, R56, P0 ;  /* 0x0000003829367207 */ /* 0x000fe40000000000 */
[----:B------:R-:W-:Y:S01]  /*26ef0*/  MOV R13, R62 ;  /* 0x0000003e000d7202 */ /* 0x000fe20000000f00 */
[----:B------:R-:W-:Y:S02]  /*26f00*/  IMAD.MOV.U32 R12, RZ, RZ, R9 ;  /* 0x000000ffff0c7224 */ /* 0x000fe400078e0009 */
[----:B------:R-:W-:-:S07]  /*26f10*/  IMAD.MOV.U32 R60, RZ, RZ, R14 ;  /* 0x000000ffff3c7224 */ /* 0x000fce00078e000e */
[----:B------:R-:W-:Y:S05]  /*26f20*/  WARPSYNC.COLLECTIVE R15, `(.L_x_703) ;  /* 0x000000000f087348 */ /* 0x000fea0003c00000 */
[----:B------:R0:W1:Y:S02]  /*26f30*/  SHFL.IDX P6, R14, R13, R12, R11 ;  /* 0x0000000c0d0e7389 */ /* 0x00006400000c000b */
[----:B01----:R-:W-:Y:S01]  /*26f40*/  ENDCOLLECTIVE ;  /* 0x000000000000791b */ /* 0x003fe20003800000 */
.L_x_703:
[----:B------:R-:W-:Y:S01]  /*26f50*/  MOV R13, R64 ;  /* 0x00000040000d7202 */ /* 0x000fe20000000f00 */
[----:B------:R-:W-:Y:S02]  /*26f60*/  IMAD.MOV.U32 R12, RZ, RZ, R3 ;  /* 0x000000ffff0c7224 */ /* 0x000fe400078e0003 */
[----:B------:R-:W-:-:S07]  /*26f70*/  IMAD.MOV.U32 R43, RZ, RZ, R14 ;  /* 0x000000ffff2b7224 */ /* 0x000fce00078e000e */
[----:B------:R-:W-:Y:S05]  /*26f80*/  WARPSYNC.COLLECTIVE R15, `(.L_x_704) ;  /* 0x000000000f087348 */ /* 0x000fea0003c00000 */
[----:B------:R0:W1:Y:S02]  /*26f90*/  SHFL.IDX P6, R14, R13, R12, R11 ;  /* 0x0000000c0d0e7389 */ /* 0x00006400000c000b */
[----:B01----:R-:W-:Y:S01]  /*26fa0*/  ENDCOLLECTIVE ;  /* 0x000000000000791b */ /* 0x003fe20003800000 */
.L_x_704:
[----:B------:R-:W-:Y:S02]  /*26fb0*/  SEL R58, R43, R60, P0 ;  /* 0x0000003c2b3a7207 */ /* 0x000fe40000000000 */
[----:B------:R-:W-:Y:S01]  /*26fc0*/  MOV R13, R66 ;  /* 0x00000042000d7202 */ /* 0x000fe20000000f00 */
[----:B------:R-:W-:Y:S02]  /*26fd0*/  IMAD.MOV.U32 R12, RZ, RZ, R9 ;  /* 0x000000ffff0c7224 */ /* 0x000fe400078e0009 */
[----:B------:R-:W-:-:S07]  /*26fe0*/  IMAD.MOV.U32 R64, RZ, RZ, R14 ;  /* 0x000000ffff407224 */ /* 0x000fce00078e000e */
[----:B------:R-:W-:Y:S05]  /*26ff0*/  WARPSYNC.COLLECTIVE R15, `(.L_x_705) ;  /* 0x000000000f087348 */ /* 0x000fea0003c00000 */
[----:B------:R0:W1:Y:S02]  /*27000*/  SHFL.IDX P6, R14, R13, R12, R11 ;  /* 0x0000000c0d0e7389 */ /* 0x00006400000c000b */
[----:B01----:R-:W-:Y:S01]  /*27010*/  ENDCOLLECTIVE ;  /* 0x000000000000791b */ /* 0x003fe20003800000 */
.L_x_705:
[----:B------:R-:W-:Y:S01]  /*27020*/  MOV R13, R68 ;  /* 0x00000044000d7202 */ /* 0x000fe20000000f00 */
[----:B------:R-:W-:Y:S02]  /*27030*/  IMAD.MOV.U32 R12, RZ, RZ, R3 ;  /* 0x000000ffff0c7224 */ /* 0x000fe400078e0003 */
[----:B------:R-:W-:-:S07]  /*27040*/  IMAD.MOV.U32 R45, RZ, RZ, R14 ;  /* 0x000000ffff2d7224 */ /* 0x000fce00078e000e */
[----:B------:R-:W-:Y:S05]  /*27050*/  WARPSYNC.COLLECTIVE R15, `(.L_x_706) ;  /* 0x000000000f087348 */ /* 0x000fea0003c00000 */
[----:B------:R0:W1:Y:S02]  /*27060*/  SHFL.IDX P6, R14, R13, R12, R11 ;  /* 0x0000000c0d0e7389 */ /* 0x00006400000c000b */
[----:B01----:R-:W-:Y:S01]  /*27070*/  ENDCOLLECTIVE ;  /* 0x000000000000791b */ /* 0x003fe20003800000 */
.L_x_706:
[----:B------:R-:W-:Y:S02]  /*27080*/  SEL R62, R45, R64, P0 ;  /* 0x000000402d3e7207 */ /* 0x000fe40000000000 */
[----:B------:R-:W-:Y:S01]  /*27090*/  MOV R13, R70 ;  /* 0x00000046000d7202 */ /* 0x000fe20000000f00 */
[----:B------:R-:W-:Y:S02]  /*270a0*/  IMAD.MOV.U32 R12, RZ, RZ, R9 ;  /* 0x000000ffff0c7224 */ /* 0x000fe400078e0009 */
[----:B------:R-:W-:-:S07]  /*270b0*/  IMAD.MOV.U32 R68, RZ, RZ, R14 ;  /* 0x000000ffff447224 */ /* 0x000fce00078e000e */
[----:B------:R-:W-:Y:S05]  /*270c0*/  WARPSYNC.COLLECTIVE R15, `(.L_x_707) ;  /* 0x000000000f087348 */ /* 0x000fea0003c00000 */
[----:B------:R0:W1:Y:S02]  /*270d0*/  SHFL.IDX P6, R14, R13, R12, R11 ;  /* 0x0000000c0d0e7389 */ /* 0x00006400000c000b */
[----:B01----:R-:W-:Y:S01]  /*270e0*/  ENDCOLLECTIVE ;  /* 0x000000000000791b */ /* 0x003fe20003800000 */
.L_x_707:
[----:B------:R-:W-:Y:S01]  /*270f0*/  MOV R13, R72 ;  /* 0x00000048000d7202 */ /* 0x000fe20000000f00 */
[----:B------:R-:W-:Y:S02]  /*27100*/  IMAD.MOV.U32 R12, RZ, RZ, R3 ;  /* 0x000000ffff0c7224 */ /* 0x000fe400078e0003 */
[----:B------:R-:W-:-:S07]  /*27110*/  IMAD.MOV.U32 R47, RZ, RZ, R14 ;  /* 0x000000ffff2f7224 */ /* 0x000fce00078e000e */
[----:B------:R-:W-:Y:S05]  /*27120*/  WARPSYNC.COLLECTIVE R15, `(.L_x_708) ;  /* 0x000000000f087348 */ /* 0x000fea0003c00000 */
[----:B------:R0:W1:Y:S02]  /*27130*/  SHFL.IDX P6, R14, R13, R12, R11 ;  /* 0x0000000c0d0e7389 */ /* 0x00006400000c000b */
[----:B01----:R-:W-:Y:S01]  /*27140*/  ENDCOLLECTIVE ;  /* 0x000000000000791b */ /* 0x003fe20003800000 */
.L_x_708:
[----:B------:R-:W-:Y:S02]  /*27150*/  SEL R66, R47, R68, P0 ;  /* 0x000000442f427207 */ /* 0x000fe40000000000 */
[----:B------:R-:W-:Y:S01]  /*27160*/  MOV R13, R74 ;  /* 0x0000004a000d7202 */ /* 0x000fe20000000f00 */
[----:B------:R-:W-:Y:S02]  /*27170*/  IMAD.MOV.U32 R12, RZ, RZ, R9 ;  /* 0x000000ffff0c7224 */ /* 0x000fe400078e0009 */
[----:B------:R-:W-:-:S07]  /*27180*/  IMAD.MOV.U32 R72, RZ, RZ, R14 ;  /* 0x000000ffff487224 */ /* 0x000fce00078e000e */
[----:B------:R-:W-:Y:S05]  /*27190*/  WARPSYNC.COLLECTIVE R15, `(.L_x_709) ;  /* 0x000000000f087348 */ /* 0x000fea0003c00000 */
[----:B------:R0:W1:Y:S02]  /*271a0*/  SHFL.IDX P6, R14, R13, R12, R11 ;  /* 0x0000000c0d0e7389 */ /* 0x00006400000c000b */
[----:B01----:R-:W-:Y:S01]  /*271b0*/  ENDCOLLECTIVE ;  /* 0x000000000000791b */ /* 0x003fe20003800000 */
.L_x_709:
[----:B------:R-:W-:Y:S01]  /*271c0*/  MOV R13, R78 ;  /* 0x0000004e000d7202 */ /* 0x000fe20000000f00 */
[----:B------:R-:W-:Y:S02]  /*271d0*/  IMAD.MOV.U32 R12, RZ, RZ, R3 ;  /* 0x000000ffff0c7224 */ /* 0x000fe400078e0003 */
[----:B------:R-:W-:-:S07]  /*271e0*/  IMAD.MOV.U32 R49, RZ, RZ, R14 ;  /* 0x000000ffff317224 */ /* 0x000fce00078e000e */
[----:B------:R-:W-:Y:S05]  /*271f0*/  WARPSYNC.COLLECTIVE R15, `(.L_x_710) ;  /* 0x000000000f087348 */ /* 0x000fea0003c00000 */
[----:B------:R0:W1:Y:S02]  /*27200*/  SHFL.IDX P6, R14, R13, R12, R11 ;  /* 0x0000000c0d0e7389 */ /* 0x00006400000c000b */
[----:B01----:R-:W-:Y:S01]  /*27210*/  ENDCOLLECTIVE ;  /* 0x000000000000791b */ /* 0x003fe20003800000 */
.L_x_710:
[----:B------:R-:W-:Y:S02]  /*27220*/  SEL R70, R49, R72, P0 ;  /* 0x0000004831467207 */ /* 0x000fe40000000000 */
[----:B------:R-:W-:Y:S01]  /*27230*/  MOV R13, R80 ;  /* 0x00000050000d7202 */ /* 0x000fe20000000f00 */
[----:B------:R-:W-:Y:S02]  /*27240*/  IMAD.MOV.U32 R12, RZ, RZ, R9 ;  /* 0x000000ffff0c7224 */ /* 0x000fe400078e0009 */
[----:B------:R-:W-:-:S07]  /*27250*/  IMAD.MOV.U32 R78, RZ, RZ, R14 ;  /* 0x000000ffff4e7224 */ /* 0x000fce00078e000e */
[----:B------:R-:W-:Y:S05]  /*27260*/  WARPSYNC.COLLECTIVE R15, `(.L_x_711) ;  /* 0x000000000f087348 */ /* 0x000fea0003c00000 */
[----:B------:R0:W1:Y:S02]  /*27270*/  SHFL.IDX P6, R14, R13, R12, R11 ;  /* 0x0000000c0d0e7389 */ /* 0x00006400000c000b */
[----:B01----:R-:W-:Y:S01]  /*27280*/  ENDCOLLECTIVE ;  /* 0x000000000000791b */ /* 0x003fe20003800000 */
.L_x_711:
[----:B------:R-:W-:Y:S01]  /*27290*/  MOV R13, R82 ;  /* 0x00000052000d7202 */ /* 0x000fe20000000f00 */
[----:B------:R-:W-:Y:S02]  /*272a0*/  IMAD.MOV.U32 R12, RZ, RZ, R3 ;  /* 0x000000ffff0c7224 */ /* 0x000fe400078e0003 */
[----:B------:R-:W-:-:S07]  /*272b0*/  IMAD.MOV.U32 R51, RZ, RZ, R14 ;  /* 0x000000ffff337224 */ /* 0x000fce00078e000e */
[----:B------:R-:W-:Y:S05]  /*272c0*/  WARPSYNC.COLLECTIVE R15, `(.L_x_712) ;  /* 0x000000000f087348 */ /* 0x000fea0003c00000 */
[----:B------:R0:W1:Y:S02]  /*272d0*/  SHFL.IDX P6, R14, R13, R12, R11 ;  /* 0x0000000c0d0e7389 */ /* 0x00006400000c000b */
[----:B01----:R-:W-:Y:S01]  /*272e0*/  ENDCOLLECTIVE ;  /* 0x000000000000791b */ /* 0x003fe20003800000 */
.L_x_712:
[----:B------:R-:W-:Y:S02]  /*272f0*/  SEL R74, R51, R78, P0 ;  /* 0x0000004e334a7207 */ /* 0x000fe40000000000 */
[----:B------:R-:W-:Y:S01]  /*27300*/  MOV R13, R84 ;  /* 0x00000054000d7202 */ /* 0x000fe20000000f00 */
[----:B------:R-:W-:Y:S02]  /*27310*/  IMAD.MOV.U32 R12, RZ, RZ, R9 ;  /* 0x000000ffff0c7224 */ /* 0x000fe400078e0009 */
[----:B------:R-:W-:-:S07]  /*27320*/  IMAD.MOV.U32 R82, RZ, RZ, R14 ;  /* 0x000000ffff527224 */ /* 0x000fce00078e000e */
[----:B------:R-:W-:Y:S05]  /*27330*/  WARPSYNC.COLLECTIVE R15, `(.L_x_713) ;  /* 0x000000000f087348 */ /* 0x000fea0003c00000 */
[----:B------:R0:W1:Y:S02]  /*27340*/  SHFL.IDX P6, R14, R13, R12, R11 ;  /* 0x0000000c0d0e7389 */ /* 0x00006400000c000b */
[----:B01----:R-:W-:Y:S01]  /*27350*/  ENDCOLLECTIVE ;  /* 0x000000000000791b */ /* 0x003fe20003800000 */
.L_x_713:
[----:B------:R-:W-:Y:S01]  /*27360*/  MOV R13, R86 ;  /* 0x00000056000d7202 */ /* 0x000fe20000000f00 */
[----:B------:R-:W-:Y:S02]  /*27370*/  IMAD.MOV.U32 R12, RZ, RZ, R3 ;  /* 0x000000ffff0c7224 */ /* 0x000fe400078e0003 */
[----:B------:R-:W-:-:S07]  /*27380*/  IMAD.MOV.U32 R53, RZ, RZ, R14 ;  /* 0x000000ffff357224 */ /* 0x000fce00078e000e */
[----:B------:R-:W-:Y:S05]  /*27390*/  WARPSYNC.COLLECTIVE R15, `(.L_x_714) ;  /* 0x000000000f087348 */ /* 0x000fea0003c00000 */
[----:B------:R0:W1:Y:S02]  /*273a0*/  SHFL.IDX P6, R14, R13, R12, R11 ;  /* 0x0000000c0d0e7389 */ /* 0x00006400000c000b */
[----:B01----:R-:W-:Y:S01]  /*273b0*/  ENDCOLLECTIVE ;  /* 0x000000000000791b */ /* 0x003fe20003800000 */
.L_x_714:
[----:B------:R-:W-:Y:S01]  /*273c0*/  MOV R13, R88 ;  /* 0x00000058000d7202 */ /* 0x000fe20000000f00 */
[----:B------:R-:W-:Y:S02]  /*273d0*/  IMAD.MOV.U32 R12, RZ, RZ, R9 ;  /* 0x000000ffff0c7224 */ /* 0x000fe400078e0009 */
[----:B------:R-:W-:-:S07]  /*273e0*/  IMAD.MOV.U32 R86, RZ, RZ, R14 ;  /* 0x000000ffff567224 */ /* 0x000fce00078e000e */
[----:B------:R-:W-:Y:S05]  /*273f0*/  WARPSYNC.COLLECTIVE R15, `(.L_x_715) ;  /* 0x000000000f087348 */ /* 0x000fea0003c00000 */
[----:B------:R0:W1:Y:S02]  /*27400*/  SHFL.IDX P6, R14, R13, R12, R11 ;  /* 0x0000000c0d0e7389 */ /* 0x00006400000c000b */
[----:B01----:R-:W-:Y:S01]  /*27410*/  ENDCOLLECTIVE ;  /* 0x000000000000791b */ /* 0x003fe20003800000 */
.L_x_715:
[----:B------:R-:W-:Y:S01]  /*27420*/  MOV R13, R90 ;  /* 0x0000005a000d7202 */ /* 0x000fe20000000f00 */
[----:B------:R-:W-:Y:S02]  /*27430*/  IMAD.MOV.U32 R12, RZ, RZ, R3 ;  /* 0x000000ffff0c7224 */ /* 0x000fe400078e0003 */
[----:B------:R-:W-:-:S07]  /*27440*/  IMAD.MOV.U32 R55, RZ, RZ, R14 ;  /* 0x000000ffff377224 */ /* 0x000fce00078e000e */
[----:B------:R-:W-:Y:S05]  /*27450*/  WARPSYNC.COLLECTIVE R15, `(.L_x_716) ;  /* 0x000000000f087348 */ /* 0x000fea0003c00000 */
[----:B------:R0:W1:Y:S02]  /*27460*/  SHFL.IDX P6, R14, R13, R12, R11 ;  /* 0x0000000c0d0e7389 */ /* 0x00006400000c000b */
[----:B01----:R-:W-:Y:S01]  /*27470*/  ENDCOLLECTIVE ;  /* 0x000000000000791b */ /* 0x003fe20003800000 */
.L_x_716:
[----:B------:R-:W-:Y:S01]  /*27480*/  MOV R13, R92 ;  /* 0x0000005c000d7202 */ /* 0x000fe20000000f00 */
[----:B------:R-:W-:Y:S02]  /*27490*/  IMAD.MOV.U32 R12, RZ, RZ, R9 ;  /* 0x000000ffff0c7224 */ /* 0x000fe400078e0009 */
[----:B------:R-:W-:-:S07]  /*274a0*/  IMAD.MOV.U32 R90, RZ, RZ, R14 ;  /* 0x000000ffff5a7224 */ /* 0x000fce00078e000e */
[----:B------:R-:W-:Y:S05]  /*274b0*/  WARPSYNC.COLLECTIVE R15, `(.L_x_717) ;  /* 0x000000000f087348 */ /* 0x000fea0003c00000 */
[----:B------:R0:W1:Y:S02]  /*274c0*/  SHFL.IDX P6, R14, R13, R12, R11 ;  /* 0x0000000c0d0e7389 */ /* 0x00006400000c000b */
[----:B01----:R-:W-:Y:S01]  /*274d0*/  ENDCOLLECTIVE ;  /* 0x000000000000791b */ /* 0x003fe20003800000 */
.L_x_717:
[----:B------:R-:W-:Y:S01]  /*274e0*/  MOV R13, R94 ;  /* 0x0000005e000d7202 */ /* 0x000fe20000000f00 */
[----:B------:R-:W-:Y:S02]  /*274f0*/  IMAD.MOV.U32 R12, RZ, RZ, R3 ;  /* 0x000000ffff0c7224 */ /* 0x000fe400078e0003 */
[----:B------:R-:W-:-:S07]  /*27500*/  IMAD.MOV.U32 R57, RZ, RZ, R14 ;  /* 0x000000ffff397224 */ /* 0x000fce00078e000e */
[----:B------:R-:W-:Y:S05]  /*27510*/  WARPSYNC.COLLECTIVE R15, `(.L_x_718) ;  /* 0x000000000f087348 */ /* 0x000fea0003c00000 */
[----:B------:R0:W1:Y:S02]  /*27520*/  SHFL.IDX P6, R14, R13, R12, R11 ;  /* 0x0000000c0d0e7389 */ /* 0x00006400000c000b */
[----:B01----:R-:W-:Y:S01]  /*27530*/  ENDCOLLECTIVE ;  /* 0x000000000000791b */ /* 0x003fe20003800000 */
.L_x_718:
[----:B------:R-:W-:Y:S01]  /*27540*/  MOV R13, R96 ;  /* 0x00000060000d7202 */ /* 0x000fe20000000f00 */
[----:B------:R-:W-:Y:S02]  /*27550*/  IMAD.MOV.U32 R12, RZ, RZ, R9 ;  /* 0x000000ffff0c7224 */ /* 0x000fe400078e0009 */
[----:B------:R-:W-:-:S07]  /*27560*/  IMAD.MOV.U32 R94, RZ, RZ, R14 ;  /* 0x000000ffff5e7224 */ /* 0x000fce00078e000e */
[----:B------:R-:W-:Y:S05]  /*27570*/  WARPSYNC.COLLECTIVE R15, `(.L_x_719) ;  /* 0x000000000f087348 */ /* 0x000fea0003c00000 */
[----:B------:R0:W1:Y:S02]  /*27580*/  SHFL.IDX P6, R14, R13, R12, R11 ;  /* 0x0000000c0d0e7389 */ /* 0x00006400000c000b */
[----:B01----:R-:W-:Y:S01]  /*27590*/  ENDCOLLECTIVE ;  /* 0x000000000000791b */ /* 0x003fe20003800000 */
.L_x_719:
[----:B------:R-:W-:Y:S01]  /*275a0*/  MOV R13, R98 ;  /* 0x00000062000d7202 */ /* 0x000fe20000000f00 */
[----:B------:R-:W-:Y:S02]  /*275b0*/  IMAD.MOV.U32 R12, RZ, RZ, R3 ;  /* 0x000000ffff0c7224 */ /* 0x000fe400078e0003 */
[----:B------:R-:W-:-:S07]  /*275c0*/  IMAD.MOV.U32 R59, RZ, RZ, R14 ;  /* 0x000000ffff3b7224 */ /* 0x000fce00078e000e */
[----:B------:R-:W-:Y:S05]  /*275d0*/  WARPSYNC.COLLECTIVE R15, `(.L_x_720) ;  /* 0x000000000f087348 */ /* 0x000fea0003c00000 */
[----:B------:R0:W1:Y:S02]  /*275e0*/  SHFL.IDX P6, R14, R13, R12, R11 ;  /* 0x0000000c0d0e7389 */ /* 0x00006400000c000b */
[----:B01----:R-:W-:Y:S01]  /*275f0*/  ENDCOLLECTIVE ;  /* 0x000000000000791b */ /* 0x003fe20003800000 */
.L_x_720:
[----:B------:R-:W-:Y:S01]  /*27600*/  MOV R13, R100 ;  /* 0x00000064000d7202 */ /* 0x000fe20000000f00 */
[----:B------:R-:W-:Y:S02]  /*27610*/  IMAD.MOV.U32 R12, RZ, RZ, R9 ;  /* 0x000000ffff0c7224 */ /* 0x000fe400078e0009 */
[----:B------:R-:W-:-:S07]  /*27620*/  IMAD.MOV.U32 R98, RZ, RZ, R14 ;  /* 0x000000ffff627224 */ /* 0x000fce00078e000e */
[----:B------:R-:W-:Y:S05]  /*27630*/  WARPSYNC.COLLECTIVE R15, `(.L_x_721) ;  /* 0x000000000f087348 */ /* 0x000fea0003c00000 */
[----:B------:R0:W1:Y:S02]  /*27640*/  SHFL.IDX P6, R14, R13, R12, R11 ;  /* 0x0000000c0d0e7389 */ /* 0x00006400000c000b */
[----:B01----:R-:W-:Y:S01]  /*27650*/  ENDCOLLECTIVE ;  /* 0x000000000000791b */ /* 0x003fe20003800000 */
.L_x_721:
[----:B------:R-:W-:Y:S01]  /*27660*/  MOV R13, R102 ;  /* 0x00000066000d7202 */ /* 0x000fe20000000f00 */
[----:B------:R-:W-:Y:S02]  /*27670*/  IMAD.MOV.U32 R12, RZ, RZ, R3 ;  /* 0x000000ffff0c7224 */ /* 0x000fe400078e0003 */
[----:B------:R-:W-:-:S07]  /*27680*/  IMAD.MOV.U32 R61, RZ, RZ, R14 ;  /* 0x000000ffff3d7224 */ /* 0x000fce00078e000e */
[----:B------:R-:W-:Y:S05]  /*27690*/  WARPSYNC.COLLECTIVE R15, `(.L_x_722) ;  /* 0x000000000f087348 */ /* 0x000fea0003c00000 */
[----:B------:R0:W1:Y:S02]  /*276a0*/  SHFL.IDX P6, R14, R13, R12, R11 ;  /* 0x0000000c0d0e7389 */ /* 0x00006400000c000b */
[----:B01----:R-:W-:Y:S01]  /*276b0*/  ENDCOLLECTIVE ;  /* 0x000000000000791b */ /* 0x003fe20003800000 */
.L_x_722:
[----:B------:R-:W-:Y:S01]  /*276c0*/  MOV R13, R104 ;  /* 0x00000068000d7202 */ /* 0x000fe20000000f00 */
[----:B------:R-:W-:Y:S02]  /*276d0*/  IMAD.MOV.U32 R12, RZ, RZ, R9 ;  /* 0x000000ffff0c7224 */ /* 0x000fe400078e0009 */
[----:B------:R-:W-:-:S07]  /*276e0*/  IMAD.MOV.U32 R102, RZ, RZ, R14 ;  /* 0x000000ffff667224 */ /* 0x000fce00078e000e */
[----:B------:R-:W-:Y:S05]  /*276f0*/  WARPSYNC.COLLECTIVE R15, `(.L_x_723) ;  /* 0x000000000f087348 */ /* 0x000fea0003c00000 */
[----:B------:R0:W1:Y:S02]  /*27700*/  SHFL.IDX P6, R14, R13, R12, R11 ;  /* 0x0000000c0d0e7389 */ /* 0x00006400000c000b */
[----:B01----:R-:W-:Y:S01]  /*27710*/  ENDCOLLECTIVE ;  /* 0x000000000000791b */ /* 0x003fe20003800000 */
.L_x_723:
[----:B------:R-:W-:Y:S01]  /*27720*/  MOV R13, R106 ;  /* 0x0000006a000d7202 */ /* 0x000fe20000000f00 */
[----:B------:R-:W-:Y:S02]  /*27730*/  IMAD.MOV.U32 R12, RZ, RZ, R3 ;  /* 0x000000ffff0c7224 */ /* 0x000fe400078e0003 */
[----:B------:R-:W-:-:S07]  /*27740*/  IMAD.MOV.U32 R63, RZ, RZ, R14 ;  /* 0x000000ffff3f7224 */ /* 0x000fce00078e000e */
[----:B------:R-:W-:Y:S05]  /*27750*/  WARPSYNC.COLLECTIVE R15, `(.L_x_724) ;  /* 0x000000000f087348 */ /* 0x000fea0003c00000 */
[----:B------:R0:W1:Y:S02]  /*27760*/  SHFL.IDX P6, R14, R13, R12, R11 ;  /* 0x0000000c0d0e7389 */ /* 0x00006400000c000b */
[----:B01----:R-:W-:Y:S01]  /*27770*/  ENDCOLLECTIVE ;  /* 0x000000000000791b */ /* 0x003fe20003800000 */
.L_x_724:
[----:B------:R-:W-:Y:S01]  /*27780*/  MOV R13, R108 ;  /* 0x0000006c000d7202 */ /* 0x000fe20000000f00 */
[----:B------:R-:W-:Y:S02]  /*27790*/  IMAD.MOV.U32 R12, RZ, RZ, R9 ;  /* 0x000000ffff0c7224 */ /* 0x000fe400078e0009 */
[----:B------:R-:W-:-:S07]  /*277a0*/  IMAD.MOV.U32 R106, RZ, RZ, R14 ;  /* 0x000000ffff6a7224 */ /* 0x000fce00078e000e */
[----:B------:R-:W-:Y:S05]  /*277b0*/  WARPSYNC.COLLECTIVE R15, `(.L_x_725) ;  /* 0x000000000f087348 */ /* 0x000fea0003c00000 */
[----:B------:R0:W1:Y:S02]  /*277c0*/  SHFL.IDX P6, R14, R13, R12, R11 ;  /* 0x0000000c0d0e7389 */ /* 0x00006400000c000b */
[----:B01----:R-:W-:Y:S01]  /*277d0*/  ENDCOLLECTIVE ;  /* 0x000000000000791b */ /* 0x003fe20003800000 */
.L_x_725:
[----:B------:R-:W-:Y:S01]  /*277e0*/  MOV R13, R110 ;  /* 0x0000006e000d7202 */ /* 0x000fe20000000f00 */
[----:B------:R-:W-:Y:S02]  /*277f0*/  IMAD.MOV.U32 R12, RZ, RZ, R3 ;  /* 0x000000ffff0c7224 */ /* 0x000fe400078e0003 */
[----:B------:R-:W-:-:S07]  /*27800*/  IMAD.MOV.U32 R65, RZ, RZ, R14 ;  /* 0x000000ffff417224 */ /* 0x000fce00078e000e */
[----:B------:R-:W-:Y:S05]  /*27810*/  WARPSYNC.COLLECTIVE R15, `(.L_x_726) ;  /* 0x000000000f087348 */ /* 0x000fea0003c00000 */
[----:B------:R0:W1:Y:S02]  /*27820*/  SHFL.IDX P6, R14, R13, R12, R11 ;  /* 0x0000000c0d0e7389 */ /* 0x00006400000c000b */
[----:B01----:R-:W-:Y:S01]  /*27830*/  ENDCOLLECTIVE ;  /* 0x000000000000791b */ /* 0x003fe20003800000 */
.L_x_726:
[----:B------:R-:W-:Y:S01]  /*27840*/  MOV R13, R112 ;  /* 0x00000070000d7202 */ /* 0x000fe20000000f00 */
[----:B------:R-:W-:Y:S02]  /*27850*/  IMAD.MOV.U32 R12, RZ, RZ, R9 ;  /* 0x000000ffff0c7224 */ /* 0x000fe400078e0009 */
[----:B------:R-:W-:-:S07]  /*27860*/  IMAD.MOV.U32 R110, RZ, RZ, R14 ;  /* 0x000000ffff6e7224 */ /* 0x000fce00078e000e */
[----:B------:R-:W-:Y:S05]  /*27870*/  WARPSYNC.COLLECTIVE R15, `(.L_x_727) ;  /* 0x000000000f087348 */ /* 0x000fea0003c00000 */
[----:B------:R0:W1:Y:S02]  /*27880*/  SHFL.IDX P6, R14, R13, R12, R11 ;  /* 0x0000000c0d0e7389 */ /* 0x00006400000c000b */
[----:B01----:R-:W-:Y:S01]  /*27890*/  ENDCOLLECTIVE ;  /* 0x000000000000791b */ /* 0x003fe20003800000 */
.L_x_727:
[----:B------:R-:W-:Y:S01]  /*278a0*/  MOV R13, R114 ;  /* 0x00000072000d7202 */ /* 0x000fe20000000f00 */
[----:B------:R-:W-:Y:S02]  /*278b0*/  IMAD.MOV.U32 R12, RZ, RZ, R3 ;  /* 0x000000ffff0c7224 */ /* 0x000fe400078e0003 */
[----:B------:R-:W-:-:S07]  /*278c0*/  IMAD.MOV.U32 R67, RZ, RZ, R14 ;  /* 0x000000ffff437224 */ /* 0x000fce00078e000e */
[----:B------:R-:W-:Y:S05]  /*278d0*/  WARPSYNC.COLLECTIVE R15, `(.L_x_728) ;  /* 0x000000000f087348 */ /* 0x000fea0003c00000 */
[----:B------:R0:W1:Y:S02]  /*278e0*/  SHFL.IDX P6, R14, R13, R12, R11 ;  /* 0x0000000c0d0e7389 */ /* 0x00006400000c000b */
[----:B01----:R-:W-:Y:S01]  /*278f0*/  ENDCOLLECTIVE ;  /* 0x000000000000791b */ /* 0x003fe20003800000 */
.L_x_728:
[----:B------:R-:W-:Y:S01]  /*27900*/  MOV R13, R116 ;  /* 0x00000074000d7202 */ /* 0x000fe20000000f00 */
[----:B------:R-:W-:Y:S02]  /*27910*/  IMAD.MOV.U32 R12, RZ, RZ, R9 ;  /* 0x000000ffff0c7224 */ /* 0x000fe400078e0009 */
[----:B------:R-:W-:-:S07]  /*27920*/  IMAD.MOV.U32 R114, RZ, RZ, R14 ;  /* 0x000000ffff727224 */ /* 0x000fce00078e000e */
[----:B------:R-:W-:Y:S05]  /*27930*/  WARPSYNC.COLLECTIVE R15, `(.L_x_729) ;  /* 0x000000000f087348 */ /* 0x000fea0003c00000 */
[----:B------:R0:W1:Y:S02]  /*27940*/  SHFL.IDX P6, R14, R13, R12, R11 ;  /* 0x0000000c0d0e7389 */ /* 0x00006400000c000b */
[----:B01----:R-:W-:Y:S01]  /*27950*/  ENDCOLLECTIVE ;  /* 0x000000000000791b */ /* 0x003fe20003800000 */
.L_x_729:
[----:B------:R-:W-:Y:S01]  /*27960*/  MOV R13, R118 ;  /* 0x00000076000d7202 */ /* 0x000fe20000000f00 */
[----:B------:R-:W-:Y:S02]  /*27970*/  IMAD.MOV.U32 R12, RZ, RZ, R3 ;  /* 0x000000ffff0c7224 */ /* 0x000fe400078e0003 */
[----:B------:R-:W-:-:S07]  /*27980*/  IMAD.MOV.U32 R69, RZ, RZ, R14 ;  /* 0x000000ffff457224 */ /* 0x000fce00078e000e */
[----:B------:R-:W-:Y:S05]  /*27990*/  WARPSYNC.COLLECTIVE R15, `(.L_x_730) ;  /* 0x000000000f087348 */ /* 0x000fea0003c00000 */
[----:B------:R0:W1:Y:S02]  /*279a0*/  SHFL.IDX P6, R14, R13, R12, R11 ;  /* 0x0000000c0d0e7389 */ /* 0x00006400000c000b */
[----:B01----:R-:W-:Y:S01]  /*279b0*/  ENDCOLLECTIVE ;  /* 0x000000000000791b */ /* 0x003fe20003800000 */
.L_x_730:
[----:B------:R-:W-:Y:S01]  /*279c0*/  MOV R13, R120 ;  /* 0x00000078000d7202 */ /* 0x000fe20000000f00 */
[----:B------:R-:W-:Y:S02]  /*279d0*/  IMAD.MOV.U32 R12, RZ, RZ, R9 ;  /* 0x000000ffff0c7224 */ /* 0x000fe400078e0009 */
[----:B------:R-:W-:-:S07]  /*279e0*/  IMAD.MOV.U32 R118, RZ, RZ, R14 ;  /* 0x000000ffff767224 */ /* 0x000fce00078e000e */
[----:B------:R-:W-:Y:S05]  /*279f0*/  WARPSYNC.COLLECTIVE R15, `(.L_x_731) ;  /* 0x000000000f087348 */ /* 0x000fea0003c00000 */
[----:B------:R0:W1:Y:S02]  /*27a00*/  SHFL.IDX P6, R14, R13, R12, R11 ;  /* 0x0000000c0d0e7389 */ /* 0x00006400000c000b */
[----:B01----:R-:W-:Y:S01]  /*27a10*/  ENDCOLLECTIVE ;  /* 0x000000000000791b */ /* 0x003fe20003800000 */
.L_x_731:
[----:B------:R-:W-:Y:S01]  /*27a20*/  MOV R13, R122 ;  /* 0x0000007a000d7202 */ /* 0x000fe20000000f00 */
[----:B------:R-:W-:Y:S02]  /*27a30*/  IMAD.MOV.U32 R12, RZ, RZ, R3 ;  /* 0x000000ffff0c7224 */ /* 0x000fe400078e0003 */
[----:B------:R-:W-:-:S07]  /*27a40*/  IMAD.MOV.U32 R71, RZ, RZ, R14 ;  /* 0x000000ffff477224 */ /* 0x000fce00078e000e */
[----:B------:R-:W-:Y:S05]  /*27a50*/  WARPSYNC.COLLECTIVE R15, `(.L_x_732) ;  /* 0x000000000f087348 */ /* 0x000fea0003c00000 */
[----:B------:R0:W1:Y:S02]  /*27a60*/  SHFL.IDX P6, R14, R13, R12, R11 ;  /* 0x0000000c0d0e7389 */ /* 0x00006400000c000b */
[----:B01----:R-:W-:Y:S01]  /*27a70*/  ENDCOLLECTIVE ;  /* 0x000000000000791b */ /* 0x003fe20003800000 */
.L_x_732:
[----:B------:R-:W-:Y:S01]  /*27a80*/  MOV R13, R124 ;  /* 0x0000007c000d7202 */ /* 0x000fe20000000f00 */
[----:B------:R-:W-:Y:S02]  /*27a90*/  IMAD.MOV.U32 R12, RZ, RZ, R9 ;  /* 0x000000ffff0c7224 */ /* 0x000fe400078e0009 */
[----:B------:R-:W-:-:S07]  /*27aa0*/  IMAD.MOV.U32 R122, RZ, RZ, R14 ;  /* 0x000000ffff7a7224 */ /* 0x000fce00078e000e */
[----:B------:R-:W-:Y:S05]  /*27ab0*/  WARPSYNC.COLLECTIVE R15, `(.L_x_733) ;  /* 0x000000000f087348 */ /* 0x000fea0003c00000 */
[----:B------:R0:W1:Y:S02]  /*27ac0*/  SHFL.IDX P6, R14, R13, R12, R11 ;  /* 0x0000000c0d0e7389 */ /* 0x00006400000c000b */
[----:B01----:R-:W-:Y:S01]  /*27ad0*/  ENDCOLLECTIVE ;  /* 0x000000000000791b */ /* 0x003fe20003800000 */
.L_x_733:
[----:B------:R-:W-:Y:S01]  /*27ae0*/  MOV R13, R126 ;  /* 0x0000007e000d7202 */ /* 0x000fe20000000f00 */
[----:B------:R-:W-:Y:S02]  /*27af0*/  IMAD.MOV.U32 R12, RZ, RZ, R3 ;  /* 0x000000ffff0c7224 */ /* 0x000fe400078e0003 */
[----:B------:R-:W-:-:S07]  /*27b00*/  IMAD.MOV.U32 R113, RZ, RZ, R14 ;  /* 0x000000ffff717224 */ /* 0x000fce00078e000e */
[----:B------:R-:W-:Y:S05]  /*27b10*/  WARPSYNC.COLLECTIVE R15, `(.L_x_734) ;  /* 0x000000000f087348 */ /* 0x000fea0003c00000 */
[----:B------:R0:W1:Y:S02]  /*27b20*/  SHFL.IDX P6, R14, R13, R12, R11 ;  /* 0x0000000c0d0e7389 */ /* 0x00006400000c000b */
[----:B01----:R-:W-:Y:S01]  /*27b30*/  ENDCOLLECTIVE ;  /* 0x000000000000791b */ /* 0x003fe20003800000 */
.L_x_734:
[----:B------:R-:W-:Y:S01]  /*27b40*/  MOV R13, R128 ;  /* 0x00000080000d7202 */ /* 0x000fe20000000f00 */
[----:B------:R-:W-:Y:S02]  /*27b50*/  IMAD.MOV.U32 R12, RZ, RZ, R9 ;  /* 0x000000ffff0c7224 */ /* 0x000fe400078e0009 */
[----:B------:R-:W-:-:S07]  /*27b60*/  IMAD.MOV.U32 R126, RZ, RZ, R14 ;  /* 0x000000ffff7e7224 */ /* 0x000fce00078e000e */
[----:B------:R-:W-:Y:S05]  /*27b70*/  WARPSYNC.COLLECTIVE R15, `(.L_x_735) ;  /* 0x000000000f087348 */ /* 0x000fea0003c00000 */
[----:B------:R0:W1:Y:S02]  /*27b80*/  SHFL.IDX P6, R14, R13, R12, R11 ;  /* 0x0000000c0d0e7389 */ /* 0x00006400000c000b */
[----:B01----:R-:W-:Y:S01]  /*27b90*/  ENDCOLLECTIVE ;  /* 0x000000000000791b */ /* 0x003fe20003800000 */
.L_x_735:
[----:B------:R-:W-:Y:S01]  /*27ba0*/  MOV R13, R130 ;  /* 0x00000082000d7202 */ /* 0x000fe20000000f00 */
[----:B------:R-:W-:Y:S02]  /*27bb0*/  IMAD.MOV.U32 R12, RZ, RZ, R3 ;  /* 0x000000ffff0c7224 */ /* 0x000fe400078e0003 */
[----:B------:R-:W-:-:S07]  /*27bc0*/  IMAD.MOV.U32 R115, RZ, RZ, R14 ;  /* 0x000000ffff737224 */ /* 0x000fce00078e000e */
[----:B------:R-:W-:Y:S05]  /*27bd0*/  WARPSYNC.COLLECTIVE R15, `(.L_x_736) ;  /* 0x000000000f087348 */ /* 0x000fea0003c00000 */
[----:B------:R0:W1:Y:S02]  /*27be0*/  SHFL.IDX P6, R14, R13, R12, R11 ;  /* 0x0000000c0d0e7389 */ /* 0x00006400000c000b */
[----:B01----:R-:W-:Y:S01]  /*27bf0*/  ENDCOLLECTIVE ;  /* 0x000000000000791b */ /* 0x003fe20003800000 */
.L_x_736:
[----:B------:R-:W-:Y:S01]  /*27c00*/  MOV R13, R132 ;  /* 0x00000084000d7202 */ /* 0x000fe20000000f00 */
[----:B------:R-:W-:Y:S02]  /*27c10*/  IMAD.MOV.U32 R12, RZ, RZ, R9 ;  /* 0x000000ffff0c7224 */ /* 0x000fe400078e0009 */
[----:B------:R-:W-:-:S07]  /*27c20*/  IMAD.MOV.U32 R130, RZ, RZ, R14 ;  /* 0x000000ffff827224 */ /* 0x000fce00078e000e */
[----:B------:R-:W-:Y:S05]  /*27c30*/  WARPSYNC.COLLECTIVE R15, `(.L_x_737) ;  /* 0x000000000f087348 */ /* 0x000fea0003c00000 */
[----:B------:R0:W1:Y:S02]  /*27c40*/  SHFL.IDX P6, R14, R13, R12, R11 ;  /* 0x0000000c0d0e7389 */ /* 0x00006400000c000b */
[----:B01----:R-:W-:Y:S01]  /*27c50*/  ENDCOLLECTIVE ;  /* 0x000000000000791b */ /* 0x003fe20003800000 */
.L_x_737:
[----:B------:R-:W-:Y:S01]  /*27c60*/  MOV R13, R134 ;  /* 0x00000086000d7202 */ /* 0x000fe20000000f00 */
[----:B------:R-:W-:Y:S02]  /*27c70*/  IMAD.MOV.U32 R12, RZ, RZ, R3 ;  /* 0x000000ffff0c7224 */ /* 0x000fe400078e0003 */
[----:B------:R-:W-:-:S07]  /*27c80*/  IMAD.MOV.U32 R117, RZ, RZ, R14 ;  /* 0x000000ffff757224 */ /* 0x000fce00078e000e */
[----:B------:R-:W-:Y:S05]  /*27c90*/  WARPSYNC.COLLECTIVE R15, `(.L_x_738) ;  /* 0x000000000f087348 */ /* 0x000fea0003c00000 */
[----:B------:R0:W1:Y:S02]  /*27ca0*/  SHFL.IDX P6, R14, R13, R12, R11 ;  /* 0x0000000c0d0e7389 */ /* 0x00006400000c000b */
[----:B01----:R-:W-:Y:S01]  /*27cb0*/  ENDCOLLECTIVE ;  /* 0x000000000000791b */ /* 0x003fe20003800000 */
.L_x_738:
[----:B------:R-:W-:Y:S01]  /*27cc0*/  MOV R13, R136 ;  /* 0x00000088000d7202 */ /* 0x000fe20000000f00 */
[----:B------:R-:W-:Y:S02]  /*27cd0*/  IMAD.MOV.U32 R12, RZ, RZ, R9 ;  /* 0x000000ffff0c7224 */ /* 0x000fe400078e0009 */
[----:B------:R-:W-:-:S07]  /*27ce0*/  IMAD.MOV.U32 R134, RZ, RZ, R14 ;  /* 0x000000ffff867224 */ /* 0x000fce00078e000e */
[----:B------:R-:W-:Y:S05]  /*27cf0*/  WARPSYNC.COLLECTIVE R15, `(.L_x_739) ;  /* 0x000000000f087348 */ /* 0x000fea0003c00000 */
[----:B------:R0:W1:Y:S02]  /*27d00*/  SHFL.IDX P6, R14, R13, R12, R11 ;  /* 0x0000000c0d0e7389 */ /* 0x00006400000c000b */
[----:B01----:R-:W-:Y:S01]  /*27d10*/  ENDCOLLECTIVE ;  /* 0x000000000000791b */ /* 0x003fe20003800000 */
.L_x_739:
[----:B------:R-:W-:Y:S01]  /*27d20*/  MOV R13, R138 ;  /* 0x0000008a000d7202 */ /* 0x000fe20000000f00 */
[----:B------:R-:W-:Y:S02]  /*27d30*/  IMAD.MOV.U32 R12, RZ, RZ, R3 ;  /* 0x000000ffff0c7224 */ /* 0x000fe400078e0003 */
[----:B------:R-:W-:-:S07]  /*27d40*/  IMAD.MOV.U32 R119, RZ, RZ, R14 ;  /* 0x000000ffff777224 */ /* 0x000fce00078e000e */
[----:B------:R-:W-:Y:S05]  /*27d50*/  WARPSYNC.COLLECTIVE R15, `(.L_x_740) ;  /* 0x000000000f087348 */ /* 0x000fea0003c00000 */
[----:B------:R0:W1:Y:S02]  /*27d60*/  SHFL.IDX P6, R14, R13, R12, R11 ;  /* 0x0000000c0d0e7389 */ /* 0x00006400000c000b */
[----:B01----:R-:W-:Y:S01]  /*27d70*/  ENDCOLLECTIVE ;  /* 0x000000000000791b */ /* 0x003fe20003800000 */
.L_x_740:
[----:B------:R-:W-:Y:S01]  /*27d80*/  MOV R13, R140 ;  /* 0x0000008c000d7202 */ /* 0x000fe20000000f00 */
[----:B------:R-:W-:Y:S02]  /*27d90*/  IMAD.MOV.U32 R12, RZ, RZ, R9 ;  /* 0x000000ffff0c7224 */ /* 0x000fe400078e0009 */
[----:B------:R-:W-:-:S07]  /*27da0*/  IMAD.MOV.U32 R138, RZ, RZ, R14 ;  /* 0x000000ffff8a7224 */ /* 0x000fce00078e000e */
[----:B------:R-:W-:Y:S05]  /*27db0*/  WARPSYNC.COLLECTIVE R15, `(.L_x_741) ;  /* 0x000000000f087348 */ /* 0x000fea0003c00000 */
[----:B------:R0:W1:Y:S02]  /*27dc0*/  SHFL.IDX P6, R14, R13, R12, R11 ;  /* 0x0000000c0d0e7389 */ /* 0x00006400000c000b */
[----:B01----:R-:W-:Y:S01]  /*27dd0*/  ENDCOLLECTIVE ;  /* 0x000000000000791b */ /* 0x003fe20003800000 */
.L_x_741:
[----:B------:R-:W-:Y:S01]  /*27de0*/  MOV R13, R6 ;  /* 0x00000006000d7202 */ /* 0x000fe20000000f00 */
[----:B------:R-:W-:Y:S01]  /*27df0*/  IMAD.MOV.U32 R12, RZ, RZ, R3 ;  /* 0x000000ffff0c7224 */ /* 0x000fe200078e0003 */
[----:B------:R-:W-:Y:S02]  /*27e00*/  SEL R6, R8, R7, P0 ;  /* 0x0000000708067207 */ /* 0x000fe40000000000 */
[----:B------:R-:W-:Y:S02]  /*27e10*/  SEL R8, R10, R21, P0 ;  /* 0x000000150a087207 */ /* 0x000fe40000000000 */
[----:B------:R-:W-:Y:S02]  /*27e20*/  SEL R7, R53, R82, P0 ;  /* 0x0000005235077207 */ /* 0x000fe40000000000 */
[----:B------:R-:W-:Y:S01]  /*27e30*/  SEL R10, R21, R10, P0 ;  /* 0x0000000a150a7207 */ /* 0x000fe20000000000 */
[----:B------:R-:W-:-:S07]  /*27e40*/  IMAD.MOV.U32 R121, RZ, RZ, R14 ;  /* 0x000000ffff797224 */ /* 0x000fce00078e000e */
[----:B------:R-:W-:Y:S05]  /*27e50*/  WARPSYNC.COLLECTIVE R15, `(.L_x_742) ;  /* 0x000000000f087348 */ /* 0x000fea0003c00000 */
[----:B------:R0:W1:Y:S02]  /*27e60*/  SHFL.IDX P6, R14, R13, R12, R11 ;  /* 0x0000000c0d0e7389 */ /* 0x00006400000c000b */
[----:B01----:R-:W-:Y:S01]  /*27e70*/  ENDCOLLECTIVE ;  /* 0x000000000000791b */ /* 0x003fe20003800000 */
.L_x_742:
[----:B------:R-:W-:Y:S01]  /*27e80*/  MOV R13, R5 ;  /* 0x00000005000d7202 */ /* 0x000fe20000000f00 */
[----:B------:R-:W-:Y:S01]  /*27e90*/  IMAD.MOV.U32 R12, RZ, RZ, R9 ;  /* 0x000000ffff0c7224 */ /* 0x000fe200078e0009 */
[----:B------:R-:W-:Y:S02]  /*27ea0*/  SEL R5, R82, R53, P0 ;  /* 0x0000003552057207 */ /* 0x000fe40000000000 */
[----:B------:R-:W-:Y:S02]  /*27eb0*/  SEL R9, R86, R55, P0 ;  /* 0x0000003756097207 */ /* 0x000fe40000000000 */
[----:B------:R-:W-:Y:S01]  /*27ec0*/  SEL R53, R122, R113, P0 ;  /* 0x000000717a357207 */ /* 0x000fe20000000000 */
[----:B------:R-:W-:-:S07]  /*27ed0*/  IMAD.MOV.U32 R75, RZ, RZ, R14 ;  /* 0x000000ffff4b7224 */ /* 0x000fce00078e000e */
[----:B------:R-:W-:Y:S05]  /*27ee0*/  WARPSYNC.COLLECTIVE R15, `(.L_x_743) ;  /* 0x000000000f087348 */ /* 0x000fea0003c00000 */
[----:B------:R0:W1:Y:S02]  /*27ef0*/  SHFL.IDX P6, R14, R13, R12, R11 ;  /* 0x0000000c0d0e7389 */ /* 0x00006400000c000b */
[----:B01----:R-:W-:Y:S01]  /*27f00*/  ENDCOLLECTIVE ;  /* 0x000000000000791b */ /* 0x003fe20003800000 */
.L_x_743:
[----:B------:R-:W-:Y:S02]  /*27f10*/  SEL R12, R24, R25, P0 ;  /* 0x00000019180c7207 */ /* 0x000fe40000000000 */
[----:B------:R-:W-:Y:S02]  /*27f20*/  SEL R11, R55, R86, P0 ;  /* 0x00000056370b7207 */ /* 0x000fe40000000000 */
[----:B------:R-:W-:Y:S02]  /*27f30*/  SEL R13, R90, R57, P0 ;  /* 0x000000395a0d7207 */ /* 0x000fe40000000000 */
[----:B------:R-:W-:Y:S02]  /*27f40*/  SEL R15, R57, R90, P0 ;  /* 0x0000005a390f7207 */ /* 0x000fe40000000000 */
[----:B------:R-:W-:Y:S01]  /*27f50*/  SEL R55, R113, R122, P0 ;  /* 0x0000007a71377207 */ /* 0x000fe20000000000 */
[----:B------:R-:W-:Y:S01]  /*27f60*/  IMAD.MOV.U32 R20, RZ, RZ, R14 ;  /* 0x000000ffff147224 */ /* 0x000fe200078e000e */
        /* <DEDUP_REMOVED lines=36> */
[----:B------:R-:W-:Y:S01]  /*281b0*/  MOV R78, RZ ;  /* 0x000000ff004e7202 */ /* 0x000fe20000000f00 */
[----:B------:R-:W-:Y:S06]  /*281c0*/  BRA `(.L_x_744) ;  /* 0xffffff4000d87947 */ /* 0x000fec000383ffff */
.L_x_514:
[----:B------:R-:W-:Y:S01]  /*281d0*/  IMAD.MOV.U32 R13, RZ, RZ, R3 ;  /* 0x000000ffff0d7224 */ /* 0x000fe200078e0003 */
[----:B------:R-:W-:Y:S01]  /*281e0*/  MOV R11, 0x181f ;  /* 0x0000181f000b7802 */ /* 0x000fe20000000f00 */
[----:B------:R-:W-:Y:S02]  /*281f0*/  IMAD.MOV.U32 R12, RZ, RZ, RZ ;  /* 0x000000ffff0c7224 */ /* 0x000fe400078e00ff */
[----:B------:R-:W-:-:S07]  /*28200*/  IMAD.MOV.U32 R15, RZ, RZ, -0x1 ;  /* 0xffffffffff0f7424 */ /* 0x000fce00078e00ff */
[----:B0-----:R-:W-:Y:S05]  /*28210*/  WARPSYNC.COLLECTIVE R15, `(.L_x_745) ;  /* 0x000000000f087348 */ /* 0x001fea0003c00000 */
[----:B------:R1:W2:Y:S02]  /*28220*/  SHFL.IDX P6, R14, R13, R12, R11 ;  /* 0x0000000c0d0e7389 */ /* 0x0002a400000c000b */
[----:B012---:R-:W-:Y:S01]  /*28230*/  ENDCOLLECTIVE ;  /* 0x000000000000791b */ /* 0x007fe20003800000 */
.L_x_745:
[----:B------:R-:W-:Y:S01]  /*28240*/  MOV R13, R2 ;  /* 0x00000002000d7202 */ /* 0x000fe20000000f00 */
[----:B------:R-:W-:-:S07]  /*28250*/  IMAD.MOV.U32 R0, RZ, RZ, R14 ;  /* 0x000000ffff007224 */ /* 0x000fce00078e000e */
[----:B------:R-:W-:Y:S05]  /*28260*/  WARPSYNC.COLLECTIVE R15, `(.L_x_746) ;  /* 0x000000000f087348 */ /* 0x000fea0003c00000 */
[----:B------:R0:W1:Y:S02]  /*28270*/  SHFL.IDX P6, R14, R13, R12, R11 ;  /* 0x0000000c0d0e7389 */ /* 0x00006400000c000b */
[----:B01----:R-:W-:Y:S01]  /*28280*/  ENDCOLLECTIVE ;  /* 0x000000000000791b */ /* 0x003fe20003800000 */
.L_x_746:
[----:B------:R-:W-:Y:S05]  /*28290*/  BRA `(.L_x_747) ;  /* 0xffffff6000647947 */ /* 0x000fea000383ffff */
.L_x_517:
[----:B------:R-:W-:Y:S01]  /*282a0*/  BSSY B1, `(.L_x_748) ;  /* 0x0000008000017945 */ /* 0x000fe20003800000 */
[----:B----4-:R-:W-:Y:S01]  /*282b0*/  IMAD.MOV.U32 R13, RZ, RZ, R3 ;  /* 0x000000ffff0d7224 */ /* 0x010fe200078e0003 */
[----:B------:R-:W-:Y:S01]  /*282c0*/  MOV R11, 0x181f ;  /* 0x0000181f000b7802 */ /* 0x000fe20000000f00 */
[----:B------:R-:W-:Y:S02]  /*282d0*/  IMAD.MOV.U32 R12, RZ, RZ, 0x1 ;  /* 0x00000001ff0c7424 */ /* 0x000fe400078e00ff */
[----:B------:R-:W-:-:S07]  /*282e0*/  IMAD.MOV.U32 R15, RZ, RZ, -0x1 ;  /* 0xffffffffff0f7424 */ /* 0x000fce00078e00ff */
[----:B0123--:R-:W-:Y:S05]  /*282f0*/  WARPSYNC.COLLECTIVE R15, `(.L_x_749) ;  /* 0x000000000f087348 */ /* 0x00ffea0003c00000 */
[----:B---3--:R3:W4:Y:S02]  /*28300*/  SHFL.IDX P6, R14, R13, R12, R11 ;  /* 0x0000000c0d0e7389 */ /* 0x00872400000c000b */
[----:B01234-:R-:W-:Y:S01]  /*28310*/  ENDCOLLECTIVE ;  /* 0x000000000000791b */ /* 0x01ffe20003800000 */
.L_x_749:
[----:B------:R-:W-:Y:S05]  /*28320*/  BSYNC B1 ;  /* 0x0000000000017941 */ /* 0x000fea0003800000 */
.L_x_748:
[----:B------:R-:W-:Y:S01]  /*28330*/  MOV R13, R2 ;  /* 0x00000002000d7202 */ /* 0x000fe20000000f00 */
[----:B------:R-:W-:Y:S01]  /*28340*/  IMAD.MOV.U32 R12, RZ, RZ, 0x1 ;  /* 0x00000001ff0c7424 */ /* 0x000fe200078e00ff */
[----:B------:R-:W-:Y:S01]  /*28350*/  MOV R15, 0xffffffff ;  /* 0xffffffff000f7802 */ /* 0x000fe20000000f00 */
[----:B------:R-:W-:Y:S02]  /*28360*/  IMAD.MOV.U32 R11, RZ, RZ, 0x181f ;  /* 0x0000181fff0b7424 */ /* 0x000fe400078e00ff */
[----:B------:R-:W-:-:S07]  /*28370*/  IMAD.MOV.U32 R0, RZ, RZ, R14 ;  /* 0x000000ffff007224 */ /* 0x000fce00078e000e */
[----:B------:R-:W-:Y:S05]  /*28380*/  WARPSYNC.COLLECTIVE R15, `(.L_x_750) ;  /* 0x000000000f087348 */ /* 0x000fea0003c00000 */
[----:B------:R0:W1:Y:S02]  /*28390*/  SHFL.IDX P6, R14, R13, R12, R11 ;  /* 0x0000000c0d0e7389 */ /* 0x00006400000c000b */
[----:B01----:R-:W-:Y:S01]  /*283a0*/  ENDCOLLECTIVE ;  /* 0x000000000000791b */ /* 0x003fe20003800000 */
.L_x_750:
[----:B------:R-:W-:Y:S05]  /*283b0*/  BRA `(.L_x_751) ;  /* 0xffffff6000847947 */ /* 0x000fea000383ffff */
.L_x_520:
        /* <DEDUP_REMOVED lines=8> */
.L_x_753:
[----:B------:R-:W-:Y:S05]  /*28440*/  BSYNC B1 ;  /* 0x0000000000017941 */ /* 0x000fea0003800000 */
.L_x_752:
        /* <DEDUP_REMOVED lines=8> */
.L_x_754:
[----:B------:R-:W-:Y:S05]  /*284d0*/  BRA `(.L_x_755) ;  /* 0xffffff6000a47947 */ /* 0x000fea000383ffff */
.L_x_523:
[----:B------:R-:W-:Y:S01]  /*284e0*/  BSSY B1, `(.L_x_756) ;  /* 0x0000008000017945 */ /* 0x000fe20003800000 */
[----:B0-----:R-:W-:Y:S01]  /*284f0*/  IMAD.MOV.U32 R13, RZ, RZ, R3 ;  /* 0x000000ffff0d7224 */ /* 0x001fe200078e0003 */
[----:B------:R-:W-:Y:S01]  /*28500*/  MOV R11, 0x181f ;  /* 0x0000181f000b7802 */ /* 0x000fe20000000f00 */
[----:B------:R-:W-:Y:S02]  /*28510*/  IMAD.MOV.U32 R12, RZ, RZ, 0x3 ;  /* 0x00000003ff0c7424 */ /* 0x000fe400078e00ff */
[----:B------:R-:W-:-:S07]  /*28520*/  IMAD.MOV.U32 R15, RZ, RZ, -0x1 ;  /* 0xffffffffff0f7424 */ /* 0x000fce00078e00ff */
[----:B-1234-:R-:W-:Y:S05]  /*28530*/  WARPSYNC.COLLECTIVE R15, `(.L_x_757) ;  /* 0x000000000f087348 */ /* 0x01efea0003c00000 */
[----:B----4-:R0:W4:Y:S02]  /*28540*/  SHFL.IDX P6, R14, R13, R12, R11 ;  /* 0x0000000c0d0e7389 */ /* 0x01012400000c000b */
[----:B01234-:R-:W-:Y:S01]  /*28550*/  ENDCOLLECTIVE ;  /* 0x000000000000791b */ /* 0x01ffe20003800000 */
.L_x_757:
[----:B------:R-:W-:Y:S05]  /*28560*/  BSYNC B1 ;  /* 0x0000000000017941 */ /* 0x000fea0003800000 */
.L_x_756:
        /* <DEDUP_REMOVED lines=8> */
.L_x_758:
[----:B------:R-:W-:Y:S05]  /*285f0*/  BRA `(.L_x_759) ;  /* 0xffffff6000c47947 */ /* 0x000fea000383ffff */
.L_x_540:
[----:B------:R-:W0:Y:S01]  /*28600*/  S2R R5, SR_TID.X ;  /* 0x0000000000057919 */ /* 0x000e220000002100 */
[----:B------:R-:W-:Y:S01]  /*28610*/  BSSY B1, `(.L_x_760) ;  /* 0x000000a000017945 */ /* 0x000fe20003800000 */
[----:B------:R-:W-:Y:S01]  /*28620*/  IMAD.MOV.U32 R12, RZ, RZ, RZ ;  /* 0x000000ffff0c7224 */ /* 0x000fe200078e00ff */
[----:B------:R-:W-:Y:S01]  /*28630*/  MOV R11, 0x1f ;  /* 0x0000001f000b7802 */ /* 0x000fe20000000f00 */
[----:B------:R-:W-:Y:S01]  /*28640*/  IMAD.MOV.U32 R15, RZ, RZ, -0x1 ;  /* 0xffffffffff0f7424 */ /* 0x000fe200078e00ff */
[----:B0-----:R-:W-:-:S04]  /*28650*/  SHF.R.U32.HI R5, RZ, 0x5, R5 ;  /* 0x00000005ff057819 */ /* 0x001fc80000011605 */
[----:B------:R-:W-:-:S05]  /*28660*/  LOP3.LUT R5, R5, 0x3, RZ, 0xc0, !PT ;  /* 0x0000000305057812 */ /* 0x000fca00078ec0ff */
[----:B------:R-:W-:-:S07]  /*28670*/  IMAD.MOV.U32 R13, RZ, RZ, R5 ;  /* 0x000000ffff0d7224 */ /* 0x000fce00078e0005 */
[----:B------:R-:W-:Y:S05]  /*28680*/  WARPSYNC.COLLECTIVE R15, `(.L_x_761) ;  /* 0x000000000f087348 */ /* 0x000fea0003c00000 */
[----:B------:R0:W1:Y:S02]  /*28690*/  SHFL.IDX P6, R14, R13, R12, R11 ;  /* 0x0000000c0d0e7389 */ /* 0x00006400000c000b */
[----:B01----:R-:W-:Y:S01]  /*286a0*/  ENDCOLLECTIVE ;  /* 0x000000000000791b */ /* 0x003fe20003800000 */
.L_x_761:
[----:B------:R-:W-:Y:S05]  /*286b0*/  BSYNC B1 ;  /* 0x0000000000017941 */ /* 0x000fea0003800000 */
.L_x_760:
[----:B------:R-:W-:Y:S05]  /*286c0*/  BRA `(.L_x_762) ;  /* 0xffffff7400e87947 */ /* 0x000fea000383ffff */
.L_x_542:
[----:B------:R-:W-:Y:S01]  /*286d0*/  BSSY B1, `(.L_x_763) ;  /* 0x0000006000017945 */ /* 0x000fe20003800000 */
[----:B------:R-:W-:-:S07]  /*286e0*/  IMAD.MOV.U32 R15, RZ, RZ, -0x1 ;  /* 0xffffffffff0f7424 */ /* 0x000fce00078e00ff */
[----:B0-----:R-:W-:Y:S05]  /*286f0*/  WARPSYNC.COLLECTIVE R15, `(.L_x_764) ;  /* 0x000000000f0c7348 */ /* 0x001fea0003c00000 */
[----:B------:R-:W-:Y:S02]  /*28700*/  ELECT P6, UR62, PT ;  /* 0x00000000003e782f */ /* 0x000fe400038c0000 */
[----:B------:R-:W-:Y:S01]  /*28710*/  MOV R14, UR62 ;  /* 0x0000003e000e7c02 */ /* 0x000fe20008000f00 */
[----:B0-----:R-:W-:Y:S10]  /*28720*/  ENDCOLLECTIVE ;  /* 0x000000000000791b */ /* 0x001ff40003800000 */
.L_x_764:
[----:B------:R-:W-:Y:S05]  /*28730*/  BSYNC B1 ;  /* 0x0000000000017941 */ /* 0x000fea0003800000 */
.L_x_763:
[----:B------:R-:W-:Y:S05]  /*28740*/  BRA `(.L_x_541) ;  /* 0xffffff7400e07947 */ /* 0x000fea000383ffff */
.L_x_544:
[----:B0-----:R-:W2:Y:S02]  /*28750*/  LDL R5, [R1+0x4] ;  /* 0x0000040001057983 */ /* 0x001ea40000100800 */
[----:B--2---:R0:W1:Y:S02]  /*28760*/  SYNCS.PHASECHK.TRANS64.TRYWAIT P0, [R5+URZ+0x38820], R4 ;  /* 0x03882004050075a7 */ /* 0x004064000800017f */
[----:B-1----:R-:W-:Y:S05]  /*28770*/  @!P0 NANOSLEEP.SYNCS 0x989680 ;  /* 0x009896800000895d */ /* 0x002fea0003900000 */
[----:B------:R-:W1:Y:S02]  /*28780*/  @!P0 SYNCS.PHASECHK.TRANS64 P0, [R5+URZ+0x38820], R4 ;  /* 0x03882004050085a7 */ /* 0x000e64000800007f */
[----:B-1----:R-:W-:Y:S05]  /*28790*/  @!P0 BRA `(.L_x_544) ;  /* 0xfffffffc00ec8947 */ /* 0x002fea000383ffff */
[----:B------:R-:W-:Y:S05]  /*287a0*/  BRA `(.L_x_765) ;  /* 0xffffff7400f07947 */ /* 0x000fea000383ffff */
.L_x_548:
[----:B0-----:R0:W1:Y:S02]  /*287b0*/  SYNCS.PHASECHK.TRANS64.TRYWAIT P0, [R7+URZ+0x388a0], R10 ;  /* 0x0388a00a070075a7 */ /* 0x001064000800017f */
[----:B-1----:R-:W-:Y:S05]  /*287c0*/  @!P0 NANOSLEEP.SYNCS 0x989680 ;  /* 0x009896800000895d */ /* 0x002fea0003900000 */
[----:B------:R-:W1:Y:S02]  /*287d0*/  @!P0 SYNCS.PHASECHK.TRANS64 P0, [R7+URZ+0x388a0], R10 ;  /* 0x0388a00a070085a7 */ /* 0x000e64000800007f */
[----:B-1----:R-:W-:Y:S05]  /*287e0*/  @!P0 BRA `(.L_x_548) ;  /* 0xfffffffc00f08947 */ /* 0x002fea000383ffff */
[----:B------:R-:W-:Y:S05]  /*287f0*/  BRA `(.L_x_766) ;  /* 0xffffff7800187947 */ /* 0x000fea000383ffff */
.L_x_554:
[----:B-1----:R1:W2:Y:S02]  /*28800*/  SYNCS.PHASECHK.TRANS64.TRYWAIT P0, [R7+URZ+0x388c0], R10 ;  /* 0x0388c00a070075a7 */ /* 0x0022a4000800017f */
[----:B--2---:R-:W-:Y:S05]  /*28810*/  @!P0 NANOSLEEP.SYNCS 0x989680 ;  /* 0x009896800000895d */ /* 0x004fea0003900000 */
[----:B------:R-:W2:Y:S02]  /*28820*/  @!P0 SYNCS.PHASECHK.TRANS64 P0, [R7+URZ+0x388c0], R10 ;  /* 0x0388c00a070085a7 */ /* 0x000ea4000800007f */
[----:B--2---:R-:W-:Y:S05]  /*28830*/  @!P0 BRA `(.L_x_554) ;  /* 0xfffffffc00f08947 */ /* 0x004fea000383ffff */
[----:B------:R-:W-:Y:S05]  /*28840*/  BRA `(.L_x_767) ;  /* 0xffffff7800dc7947 */ /* 0x000fea000383ffff */
.L_x_562:
[----:B0-----:R0:W1:Y:S02]  /*28850*/  SYNCS.PHASECHK.TRANS64.TRYWAIT P1, [R8+URZ+0x388a0], R7 ;  /* 0x0388a007080075a7 */ /* 0x001064000802017f */
[----:B-1----:R-:W-:Y:S05]  /*28860*/  @!P1 NANOSLEEP.SYNCS 0x989680 ;  /* 0x009896800000995d */ /* 0x002fea0003900000 */
[----:B------:R-:W1:Y:S02]  /*28870*/  @!P1 SYNCS.PHASECHK.TRANS64 P1, [R8+URZ+0x388a0], R7 ;  /* 0x0388a007080095a7 */ /* 0x000e64000802007f */
[----:B-1----:R-:W-:Y:S05]  /*28880*/  @!P1 BRA `(.L_x_562) ;  /* 0xfffffffc00f09947 */ /* 0x002fea000383ffff */
[----:B------:R-:W-:Y:S05]  /*28890*/  BRA `(.L_x_768) ;  /* 0xffffff7c00f07947 */ /* 0x000fea000383ffff */
.L_x_568:
[----:B-1----:R1:W2:Y:S02]  /*288a0*/  SYNCS.PHASECHK.TRANS64.TRYWAIT P1, [R8+URZ+0x388c0], R7 ;  /* 0x0388c007080075a7 */ /* 0x0022a4000802017f */
[----:B--2---:R-:W-:Y:S05]  /*288b0*/  @!P1 NANOSLEEP.SYNCS 0x989680 ;  /* 0x009896800000995d */ /* 0x004fea0003900000 */
[----:B------:R-:W2:Y:S02]  /*288c0*/  @!P1 SYNCS.PHASECHK.TRANS64 P1, [R8+URZ+0x388c0], R7 ;  /* 0x0388c007080095a7 */ /* 0x000ea4000802007f */
[----:B--2---:R-:W-:Y:S05]  /*288d0*/  @!P1 BRA `(.L_x_568) ;  /* 0xfffffffc00f09947 */ /* 0x004fea000383ffff */
[----:B------:R-:W-:Y:S05]  /*288e0*/  BRA `(.L_x_769) ;  /* 0xffffff8000b07947 */ /* 0x000fea000383ffff */
.L_x_584:
[----:B------:R-:W0:Y:S01]  /*288f0*/  S2R R4, SR_TID.X ;  /* 0x0000000000047919 */ /* 0x000e220000002100 */
[----:B------:R-:W-:Y:S01]  /*28900*/  BSSY B0, `(.L_x_770) ;  /* 0x000000a000007945 */ /* 0x000fe20003800000 */
[----:B------:R-:W-:Y:S01]  /*28910*/  IMAD.MOV.U32 R12, RZ, RZ, RZ ;  /* 0x000000ffff0c7224 */ /* 0x000fe200078e00ff */
[----:B------:R-:W-:Y:S01]  /*28920*/  MOV R15, 0xffffffff ;  /* 0xffffffff000f7802 */ /* 0x000fe20000000f00 */
[----:B------:R-:W-:Y:S01]  /*28930*/  IMAD.MOV.U32 R11, RZ, RZ, 0x1f ;  /* 0x0000001fff0b7424 */ /* 0x000fe200078e00ff */
[----:B0-----:R-:W-:-:S04]  /*28940*/  SHF.R.U32.HI R4, RZ, 0x5, R4 ;  /* 0x00000005ff047819 */ /* 0x001fc80000011604 */
[----:B------:R-:W-:-:S04]  /*28950*/  LOP3.LUT R4, R4, 0x3, RZ, 0xc0, !PT ;  /* 0x0000000304047812 */ /* 0x000fc800078ec0ff */
[----:B------:R-:W-:-:S07]  /*28960*/  MOV R13, R4 ;  /* 0x00000004000d7202 */ /* 0x000fce0000000f00 */
[----:B-1----:R-:W-:Y:S05]  /*28970*/  WARPSYNC.COLLECTIVE R15, `(.L_x_771) ;  /* 0x000000000f087348 */ /* 0x002fea0003c00000 */
[----:B------:R0:W2:Y:S02]  /*28980*/  SHFL.IDX P6, R14, R13, R12, R11 ;  /* 0x0000000c0d0e7389 */ /* 0x0000a400000c000b */
[----:B012---:R-:W-:Y:S01]  /*28990*/  ENDCOLLECTIVE ;  /* 0x000000000000791b */ /* 0x007fe20003800000 */
.L_x_771:
[----:B------:R-:W-:Y:S05]  /*289a0*/  BSYNC B0 ;  /* 0x0000000000007941 */ /* 0x000fea0003800000 */
.L_x_770:
[----:B------:R-:W-:Y:S05]  /*289b0*/  BRA `(.L_x_772) ;  /* 0xffffff8c008c7947 */ /* 0x000fea000383ffff */
.L_x_586:
[----:B------:R-:W-:Y:S01]  /*289c0*/  BSSY B0, `(.L_x_773) ;  /* 0x0000006000007945 */ /* 0x000fe20003800000 */
[----:B------:R-:W-:-:S07]  /*289d0*/  IMAD.MOV.U32 R15, RZ, RZ, -0x1 ;  /* 0xffffffffff0f7424 */ /* 0x000fce00078e00ff */
[----:B01----:R-:W-:Y:S05]  /*289e0*/  WARPSYNC.COLLECTIVE R15, `(.L_x_774) ;  /* 0x000000000f0c7348 */ /* 0x003fea0003c00000 */
[----:B------:R-:W-:Y:S02]  /*289f0*/  ELECT P6, UR62, PT ;  /* 0x00000000003e782f */ /* 0x000fe400038c0000 */
[----:B------:R-:W-:Y:S01]  /*28a00*/  MOV R14, UR62 ;  /* 0x0000003e000e7c02 */ /* 0x000fe20008000f00 */
[----:B01----:R-:W-:Y:S10]  /*28a10*/  ENDCOLLECTIVE ;  /* 0x000000000000791b */ /* 0x003ff40003800000 */
.L_x_774:
[----:B------:R-:W-:Y:S05]  /*28a20*/  BSYNC B0 ;  /* 0x0000000000007941 */ /* 0x000fea0003800000 */
.L_x_773:
[----:B------:R-:W-:Y:S05]  /*28a30*/  BRA `(.L_x_775) ;  /* 0xffffff8c00987947 */ /* 0x000fea000383ffff */
.L_x_588:
[----:B0-----:R0:W1:Y:S02]  /*28a40*/  SYNCS.PHASECHK.TRANS64.TRYWAIT P0, [R0+URZ+0x38880], R3 ;  /* 0x03888003000075a7 */ /* 0x001064000800017f */
[----:B-1----:R-:W-:Y:S05]  /*28a50*/  @!P0 NANOSLEEP.SYNCS 0x989680 ;  /* 0x009896800000895d */ /* 0x002fea0003900000 */
[----:B------:R-:W1:Y:S02]  /*28a60*/  @!P0 SYNCS.PHASECHK.TRANS64 P0, [R0+URZ+0x38880], R3 ;  /* 0x03888003000085a7 */ /* 0x000e64000800007f */
[----:B-1----:R-:W-:Y:S05]  /*28a70*/  @!P0 BRA `(.L_x_588) ;  /* 0xfffffffc00f08947 */ /* 0x002fea000383ffff */
[----:B------:R-:W-:Y:S05]  /*28a80*/  BRA `(.L_x_776) ;  /* 0xffffff9000107947 */ /* 0x000fea000383ffff */
.L_x_590:
[----:B-1----:R1:W2:Y:S02]  /*28a90*/  SYNCS.PHASECHK.TRANS64.TRYWAIT P0, [R0+URZ+0x38840], R3 ;  /* 0x03884003000075a7 */ /* 0x0022a4000800017f */
[----:B--2---:R-:W-:Y:S05]  /*28aa0*/  @!P0 NANOSLEEP.SYNCS 0x989680 ;  /* 0x009896800000895d */ /* 0x004fea0003900000 */
[----:B------:R-:W2:Y:S02]  /*28ab0*/  @!P0 SYNCS.PHASECHK.TRANS64 P0, [R0+URZ+0x38840], R3 ;  /* 0x03884003000085a7 */ /* 0x000ea4000800007f */
[----:B--2---:R-:W-:Y:S05]  /*28ac0*/  @!P0 BRA `(.L_x_590) ;  /* 0xfffffffc00f08947 */ /* 0x004fea000383ffff */
[----:B------:R-:W-:Y:S05]  /*28ad0*/  BRA `(.L_x_777) ;  /* 0xffffff9000847947 */ /* 0x000fea000383ffff */
.L_x_594:
[----:B------:R-:W2:Y:S01]  /*28ae0*/  LDL.LU R11, [R1+0x58] ;  /* 0x00005800010b7983 */ /* 0x000ea20000300800 */
[----:B------:R-:W-:Y:S01]  /*28af0*/  IMAD.MOV.U32 R13, RZ, RZ, R3 ;  /* 0x000000ffff0d7224 */ /* 0x000fe200078e0003 */
[----:B------:R-:W-:Y:S01]  /*28b00*/  MOV R12, RZ ;  /* 0x000000ff000c7202 */ /* 0x000fe20000000f00 */
[----:B------:R-:W-:Y:S01]  /*28b10*/  IMAD.MOV.U32 R15, RZ, RZ, -0x1 ;  /* 0xffffffffff0f7424 */ /* 0x000fe200078e00ff */
[----:B------:R-:W-:-:S04]  /*28b20*/  LOP3.LUT R8, R8, 0x7f, RZ, 0xc0, !PT ;  /* 0x0000007f08087812 */ /* 0x000fc800078ec0ff */
[----:B------:R-:W-:-:S04]  /*28b30*/  SHF.R.U32.HI R5, RZ, 0x3, R8 ;  /* 0x00000003ff057819 */ /* 0x000fc80000011608 */
[----:B------:R-:W-:-:S05]  /*28b40*/  IADD3 R0, R5, R17, RZ ;  /* 0x0000001105007210 */ /* 0x000fca0007ffe0ff */
[----:B------:R-:W-:Y:S02]  /*28b50*/  VIADD R5, R0, 0x10 ;  /* 0x0000001000057836 */ /* 0x000fe40000000000 */
[----:B--2---:R-:W-:Y:S02]  /*28b60*/  IMAD R2, R11, R7, RZ ;  /* 0x000000070b027224 */ /* 0x004fe400078e02ff */
[----:B------:R-:W-:-:S03]  /*28b70*/  IMAD.MOV.U32 R11, RZ, RZ, 0x181f ;  /* 0x0000181fff0b7424 */ /* 0x000fc600078e00ff */
[----:B------:R-:W-:-:S13]  /*28b80*/  ISETP.GE.AND P2, PT, R0, R2, PT ;  /* 0x000000020000720c */ /* 0x000fda0003f46270 */
[----:B0----5:R-:W-:Y:S05]  /*28b90*/  WARPSYNC.COLLECTIVE R15, `(.L_x_778) ;  /* 0x000000000f087348 */ /* 0x021fea0003c00000 */
[----:B------:R1:W2:Y:S02]  /*28ba0*/  SHFL.IDX P6, R14, R13, R12, R11 ;  /* 0x0000000c0d0e7389 */ /* 0x0002a400000c000b */
[----:B012--5:R-:W-:Y:S01]  /*28bb0*/  ENDCOLLECTIVE ;  /* 0x000000000000791b */ /* 0x027fe20003800000 */
.L_x_778:
[----:B------:R-:W-:Y:S01]  /*28bc0*/  IMAD.MOV.U32 R13, RZ, RZ, R4 ;  /* 0x000000ffff0d7224 */ /* 0x000fe200078e0004 */
[----:B------:R-:W-:-:S07]  /*28bd0*/  MOV R6, R14 ;  /* 0x0000000e00067202 */ /* 0x000fce0000000f00 */
[----:B------:R-:W-:Y:S05]  /*28be0*/  WARPSYNC.COLLECTIVE R15, `(.L_x_779) ;  /* 0x000000000f087348 */ /* 0x000fea0003c00000 */
[----:B------:R0:W1:Y:S02]  /*28bf0*/  SHFL.IDX P6, R14, R13, R12, R11 ;  /* 0x0000000c0d0e7389 */ /* 0x00006400000c000b */
[----:B01----:R-:W-:Y:S01]  /*28c00*/  ENDCOLLECTIVE ;  /* 0x000000000000791b */ /* 0x003fe20003800000 */
.L_x_779:
[----:B------:R-:W-:Y:S01]  /*28c10*/  MOV R13, R3 ;  /* 0x00000003000d7202 */ /* 0x000fe20000000f00 */
[----:B------:R-:W-:Y:S02]  /*28c20*/  IMAD.MOV.U32 R12, RZ, RZ, 0x1 ;  /* 0x00000001ff0c7424 */ /* 0x000fe400078e00ff */
[----:B------:R-:W-:-:S07]  /*28c30*/  IMAD.MOV.U32 R7, RZ, RZ, R14 ;  /* 0x000000ffff077224 */ /* 0x000fce00078e000e */
[----:B------:R-:W-:Y:S05]  /*28c40*/  WARPSYNC.COLLECTIVE R15, `(.L_x_780) ;  /* 0x000000000f087348 */ /* 0x000fea0003c00000 */
[----:B------:R0:W1:Y:S02]  /*28c50*/  SHFL.IDX P6, R14, R13, R12, R11 ;  /* 0x0000000c0d0e7389 */ /* 0x00006400000c000b */
[----:B01----:R-:W-:Y:S01]  /*28c60*/  ENDCOLLECTIVE ;  /* 0x000000000000791b */ /* 0x003fe20003800000 */
.L_x_780:
[----:B------:R-:W-:-:S05]  /*28c70*/  @!P2 IADD3 R7, P3, R10, R7, RZ ;  /* 0x000000070a07a210 */ /* 0x000fca0007f7e0ff */
[----:B------:R-:W-:-:S05]  /*28c80*/  @!P2 IMAD.X R6, RZ, RZ, R6, P3 ;  /* 0x000000ffff06a224 */ /* 0x000fca00018e0606 */
[----:B------:R-:W-:Y:S02]  /*28c90*/  @!P2 LOP3.LUT R7, R7, R6, RZ, 0x3c, !PT ;  /* 0x000000060707a212 */ /* 0x000fe400078e3cff */
[----:B------:R-:W-:Y:S02]  /*28ca0*/  MOV R13, R4 ;  /* 0x00000004000d7202 */ /* 0x000fe40000000f00 */
[----:B------:R-:W-:-:S04]  /*28cb0*/  @!P2 LOP3.LUT R6, R7, R6, RZ, 0x3c, !PT ;  /* 0x000000060706a212 */ /* 0x000fc800078e3cff */
[----:B------:R-:W-:Y:S01]  /*28cc0*/  @!P2 LOP3.LUT R7, R7, R6, RZ, 0x3c, !PT ;  /* 0x000000060707a212 */ /* 0x000fe200078e3cff */
[----:B------:R-:W-:-:S07]  /*28cd0*/  IMAD.MOV.U32 R8, RZ, RZ, R14 ;  /* 0x000000ffff087224 */ /* 0x000fce00078e000e */
[----:B------:R-:W-:Y:S05]  /*28ce0*/  WARPSYNC.COLLECTIVE R15, `(.L_x_781) ;  /* 0x000000000f087348 */ /* 0x000fea0003c00000 */
[----:B------:R0:W1:Y:S02]  /*28cf0*/  SHFL.IDX P6, R14, R13, R12, R11 ;  /* 0x0000000c0d0e7389 */ /* 0x00006400000c000b */
[----:B01----:R-:W-:Y:S01]  /*28d00*/  ENDCOLLECTIVE ;  /* 0x000000000000791b */ /* 0x003fe20003800000 */
.L_x_781:
        /* <DEDUP_REMOVED lines=12> */
.L_x_782:
[----:B------:R-:W-:Y:S02]  /*28dd0*/  @!P2 IADD3 R7, P3, R10, R5, RZ ;  /* 0x000000050a07a210 */ /* 0x000fe40007f7e0ff */
[----:B------:R-:W-:-:S03]  /*28de0*/  IADD3 R5, R0, 0x20, RZ ;  /* 0x0000002000057810 */ /* 0x000fc60007ffe0ff */
        /* <DEDUP_REMOVED lines=8> */
[----:B------:R-:W-:Y:S04]  /*28e70*/  @!P2 LDGSTS.E.BYPASS.LTC128B.128 [R9+0x20c00], desc[UR42][R6.64], !P0 ;  /* 0x20c000000609afae */ /* 0x000fe8000c101d6a */
[----:B------:R0:W-:Y:S01]  /*28e80*/  @!P2 LDGSTS.E.BYPASS.LTC128B.128 [R9+0x24c00], desc[UR42][R6.64+0x80], !P1 ;  /* 0x24c000800609afae */ /* 0x0001e2000c901d6a */
[----:B------:R-:W-:Y:S02]  /*28e90*/  ISETP.GE.AND P2, PT, R5, R2, PT ;  /* 0x000000020500720c */ /* 0x000fe40003f46270 */
[----:B0-----:R-:W-:-:S11]  /*28ea0*/  MOV R6, R14 ;  /* 0x0000000e00067202 */ /* 0x001fd60000000f00 */
[----:B------:R-:W-:Y:S05]  /*28eb0*/  WARPSYNC.COLLECTIVE R15, `(.L_x_783) ;  /* 0x000000000f087348 */ /* 0x000fea0003c00000 */
[----:B------:R0:W1:Y:S02]  /*28ec0*/  SHFL.IDX P6, R14, R13, R12, R11 ;  /* 0x0000000c0d0e7389 */ /* 0x00006400000c000b */
[----:B01----:R-:W-:Y:S01]  /*28ed0*/  ENDCOLLECTIVE ;  /* 0x000000000000791b */ /* 0x003fe20003800000 */
.L_x_783:
[----:B------:R-:W-:Y:S02]  /*28ee0*/  IMAD.MOV.U32 R13, RZ, RZ, R3 ;  /* 0x000000ffff0d7224 */ /* 0x000fe400078e0003 */
[----:B------:R-:W-:Y:S02]  /*28ef0*/  IMAD.MOV.U32 R12, RZ, RZ, 0x3 ;  /* 0x00000003ff0c7424 */ /* 0x000fe400078e00ff */
[----:B------:R-:W-:-:S07]  /*28f00*/  IMAD.MOV.U32 R5, RZ, RZ, R14 ;  /* 0x000000ffff057224 */ /* 0x000fce00078e000e */
[----:B------:R-:W-:Y:S05]  /*28f10*/  WARPSYNC.COLLECTIVE R15, `(.L_x_784) ;  /* 0x000000000f087348 */ /* 0x000fea0003c00000 */
[----:B------:R0:W1:Y:S02]  /*28f20*/  SHFL.IDX P6, R14, R13, R12, R11 ;  /* 0x0000000c0d0e7389 */ /* 0x00006400000c000b */
[----:B01----:R-:W-:Y:S01]  /*28f30*/  ENDCOLLECTIVE ;  /* 0x000000000000791b */ /* 0x003fe20003800000 */
.L_x_784:
[----:B------:R-:W-:-:S04]  /*28f40*/  @!P2 IADD3 R5, P3, R10, R5, RZ ;  /* 0x000000050a05a210 */ /* 0x000fc80007f7e0ff */
[----:B------:R-:W-:-:S05]  /*28f50*/  @!P2 IADD3.X R6, RZ, R6, RZ, P3, !PT ;  /* 0x00000006ff06a210 */ /* 0x000fca0001ffe4ff */
[----:B------:R-:W-:Y:S02]  /*28f60*/  @!P2 IMAD.MOV.U32 R7, RZ, RZ, R6 ;  /* 0x000000ffff07a224 */ /* 0x000fe400078e0006 */
[----:B------:R-:W-:Y:S01]  /*28f70*/  @!P2 IMAD.MOV.U32 R6, RZ, RZ, R5 ;  /* 0x000000ffff06a224 */ /* 0x000fe200078e0005 */
[----:B------:R-:W-:Y:S01]  /*28f80*/  IADD3 R5, R0, 0x30, RZ ;  /* 0x0000003000057810 */ /* 0x000fe20007ffe0ff */
[----:B------:R-:W-:-:S03]  /*28f90*/  IMAD.MOV.U32 R13, RZ, RZ, R4 ;  /* 0x000000ffff0d7224 */ /* 0x000fc600078e0004 */
        /* <DEDUP_REMOVED lines=10> */
.L_x_785:
[----:B------:R-:W-:Y:S02]  /*29040*/  IMAD.MOV.U32 R13, RZ, RZ, R3 ;  /* 0x000000ffff0d7224 */ /* 0x000fe400078e0003 */
[----:B------:R-:W-:Y:S02]  /*29050*/  IMAD.MOV.U32 R12, RZ, RZ, 0x4 ;  /* 0x00000004ff0c7424 */ /* 0x000fe400078e00ff */
[----:B------:R-:W-:-:S07]  /*29060*/  IMAD.MOV.U32 R5, RZ, RZ, R14 ;  /* 0x000000ffff057224 */ /* 0x000fce00078e000e */
[----:B------:R-:W-:Y:S05]  /*29070*/  WARPSYNC.COLLECTIVE R15, `(.L_x_786) ;  /* 0x000000000f087348 */ /* 0x000fea0003c00000 */
[----:B------:R0:W1:Y:S02]  /*29080*/  SHFL.IDX P6, R14, R13, R12, R11 ;  /* 0x0000000c0d0e7389 */ /* 0x00006400000c000b */
[----:B01----:R-:W-:Y:S01]  /*29090*/  ENDCOLLECTIVE ;  /* 0x000000000000791b */ /* 0x003fe20003800000 */
.L_x_786:
        /* <DEDUP_REMOVED lines=16> */
.L_x_787:
[----:B------:R-:W-:Y:S02]  /*291a0*/  IMAD.MOV.U32 R13, RZ, RZ, R3 ;  /* 0x000000ffff0d7224 */ /* 0x000fe400078e0003 */
[----:B------:R-:W-:Y:S02]  /*291b0*/  IMAD.MOV.U32 R12, RZ, RZ, 0x5 ;  /* 0x00000005ff0c7424 */ /* 0x000fe400078e00ff */
[----:B------:R-:W-:-:S07]  /*291c0*/  IMAD.MOV.U32 R5, RZ, RZ, R14 ;  /* 0x000000ffff057224 */ /* 0x000fce00078e000e */
[----:B------:R-:W-:Y:S05]  /*291d0*/  WARPSYNC.COLLECTIVE R15, `(.L_x_788) ;  /* 0x000000000f087348 */ /* 0x000fea0003c00000 */
[----:B------:R0:W1:Y:S02]  /*291e0*/  SHFL.IDX P6, R14, R13, R12, R11 ;  /* 0x0000000c0d0e7389 */ /* 0x00006400000c000b */
[----:B01----:R-:W-:Y:S01]  /*291f0*/  ENDCOLLECTIVE ;  /* 0x000000000000791b */ /* 0x003fe20003800000 */
.L_x_788:
        /* <DEDUP_REMOVED lines=16> */
.L_x_789:
[----:B------:R-:W-:Y:S01]  /*29300*/  MOV R13, R3 ;  /* 0x00000003000d7202 */ /* 0x000fe20000000f00 */
[----:B------:R-:W-:Y:S02]  /*29310*/  IMAD.MOV.U32 R12, RZ, RZ, 0x6 ;  /* 0x00000006ff0c7424 */ /* 0x000fe400078e00ff */
[----:B------:R-:W-:-:S07]  /*29320*/  IMAD.MOV.U32 R5, RZ, RZ, R14 ;  /* 0x000000ffff057224 */ /* 0x000fce00078e000e */
[----:B------:R-:W-:Y:S05]  /*29330*/  WARPSYNC.COLLECTIVE R15, `(.L_x_790) ;  /* 0x000000000f087348 */ /* 0x000fea0003c00000 */
[----:B------:R0:W1:Y:S02]  /*29340*/  SHFL.IDX P6, R14, R13, R12, R11 ;  /* 0x0000000c0d0e7389 */ /* 0x00006400000c000b */
[----:B01----:R-:W-:Y:S01]  /*29350*/  ENDCOLLECTIVE ;  /* 0x000000000000791b */ /* 0x003fe20003800000 */
.L_x_790:
[----:B------:R-:W-:-:S04]  /*29360*/  @!P2 IADD3 R5, P3, R10, R5, RZ ;  /* 0x000000050a05a210 */ /* 0x000fc80007f7e0ff */
[----:B------:R-:W-:-:S05]  /*29370*/  @!P2 IADD3.X R6, RZ, R6, RZ, P3, !PT ;  /* 0x00000006ff06a210 */ /* 0x000fca0001ffe4ff */
[----:B------:R-:W-:Y:S02]  /*29380*/  @!P2 IMAD.MOV.U32 R7, RZ, RZ, R6 ;  /* 0x000000ffff07a224 */ /* 0x000fe400078e0006 */
[----:B------:R-:W-:Y:S01]  /*29390*/  @!P2 IMAD.MOV.U32 R6, RZ, RZ, R5 ;  /* 0x000000ffff06a224 */ /* 0x000fe200078e0005 */
[----:B------:R-:W-:-:S04]  /*293a0*/  MOV R13, R4 ;  /* 0x00000004000d7202 */ /* 0x000fc80000000f00 */
[----:B------:R-:W-:Y:S01]  /*293b0*/  @!PT LDS RZ, [RZ] ;  /* 0x00000000fffff984 */ /* 0x000fe20000000800 */
[----:B------:R-:W-:Y:S01]  /*293c0*/  @!PT LDS RZ, [RZ] ;  /* 0x00000000fffff984 */ /* 0x000fe20000000800 */
[----:B------:R-:W-:Y:S01]  /*293d0*/  @!PT LDS RZ, [RZ] ;  /* 0x00000000fffff984 */ /* 0x000fe20000000800 */
[----:B------:R-:W-:Y:S04]  /*293e0*/  @!P2 LDGSTS.E.BYPASS.LTC128B.128 [R9+0x22c00], desc[UR42][R6.64], !P0 ;  /* 0x22c000000609afae */ /* 0x000fe8000c101d6a */
[----:B------:R0:W-:Y:S02]  /*293f0*/  @!P2 LDGSTS.E.BYPASS.LTC128B.128 [R9+0x26c00], desc[UR42][R6.64+0x80], !P1 ;  /* 0x26c000800609afae */ /* 0x0001e4000c901d6a */
[----:B0-----:R-:W-:-:S07]  /*29400*/  IMAD.MOV.U32 R6, RZ, RZ, R14 ;  /* 0x000000ffff067224 */ /* 0x001fce00078e000e */
[----:B------:R-:W-:Y:S05]  /*29410*/  WARPSYNC.COLLECTIVE R15, `(.L_x_791) ;  /* 0x000000000f087348 */ /* 0x000fea0003c00000 */
[----:B------:R0:W1:Y:S02]  /*29420*/  SHFL.IDX P6, R14, R13, R12, R11 ;  /* 0x0000000c0d0e7389 */ /* 0x00006400000c000b */
[----:B01----:R-:W-:Y:S01]  /*29430*/  ENDCOLLECTIVE ;  /* 0x000000000000791b */ /* 0x003fe20003800000 */
.L_x_791:
[----:B------:R-:W-:-:S05]  /*29440*/  VIADD R7, R0, 0x60 ;  /* 0x0000006000077836 */ /* 0x000fca0000000000 */
[----:B------:R-:W-:Y:S02]  /*29450*/  ISETP.GE.AND P2, PT, R7, R2, PT ;  /* 0x000000020700720c */ /* 0x000fe40003f46270 */
[----:B------:R-:W-:Y:S01]  /*29460*/  MOV R13, R3 ;  /* 0x00000003000d7202 */ /* 0x000fe20000000f00 */
[----:B------:R-:W-:Y:S02]  /*29470*/  IMAD.MOV.U32 R12, RZ, RZ, 0x7 ;  /* 0x00000007ff0c7424 */ /* 0x000fe400078e00ff */
[----:B------:R-:W-:-:S08]  /*29480*/  IMAD.MOV.U32 R5, RZ, RZ, R14 ;  /* 0x000000ffff057224 */ /* 0x000fd000078e000e */
[----:B------:R-:W-:Y:S05]  /*29490*/  WARPSYNC.COLLECTIVE R15, `(.L_x_792) ;  /* 0x000000000f087348 */ /* 0x000fea0003c00000 */
[----:B------:R0:W1:Y:S02]  /*294a0*/  SHFL.IDX P6, R14, R13, R12, R11 ;  /* 0x0000000c0d0e7389 */ /* 0x00006400000c000b */
[----:B01----:R-:W-:Y:S01]  /*294b0*/  ENDCOLLECTIVE ;  /* 0x000000000000791b */ /* 0x003fe20003800000 */
.L_x_792:
[----:B------:R-:W-:-:S04]  /*294c0*/  @!P2 IADD3 R5, P3, R10, R5, RZ ;  /* 0x000000050a05a210 */ /* 0x000fc80007f7e0ff */
[----:B------:R-:W-:-:S05]  /*294d0*/  @!P2 IADD3.X R6, RZ, R6, RZ, P3, !PT ;  /* 0x00000006ff06a210 */ /* 0x000fca0001ffe4ff */
[----:B------:R-:W-:Y:S01]  /*294e0*/  @!P2 IMAD.MOV.U32 R7, RZ, RZ, R6 ;  /* 0x000000ffff07a224 */ /* 0x000fe200078e0006 */
[----:B------:R-:W-:Y:S01]  /*294f0*/  MOV R13, R4 ;  /* 0x00000004000d7202 */ /* 0x000fe20000000f00 */
[----:B------:R-:W-:-:S05]  /*29500*/  @!P2 IMAD.MOV.U32 R6, RZ, RZ, R5 ;  /* 0x000000ffff06a224 */ /* 0x000fca00078e0005 */
[----:B------:R-:W-:Y:S01]  /*29510*/  @!PT LDS RZ, [RZ] ;  /* 0x00000000fffff984 */ /* 0x000fe20000000800 */
[----:B------:R-:W-:Y:S01]  /*29520*/  @!PT LDS RZ, [RZ] ;  /* 0x00000000fffff984 */ /* 0x000fe20000000800 */
[----:B------:R-:W-:Y:S01]  /*29530*/  @!PT LDS RZ, [RZ] ;  /* 0x00000000fffff984 */ /* 0x000fe20000000800 */
[----:B------:R0:W-:Y:S01]  /*29540*/  @!P2 LDGSTS.E.BYPASS.LTC128B.128 [R9+0x23400], desc[UR42][R6.64], !P0 ;  /* 0x234000000609afae */ /* 0x0001e2000c101d6a */
[----:B------:R-:W-:-:S03]  /*29550*/  IMAD.MOV.U32 R5, RZ, RZ, R14 ;  /* 0x000000ffff057224 */ /* 0x000fc600078e000e */
[----:B------:R0:W-:Y:S04]  /*29560*/  @!P2 LDGSTS.E.BYPASS.LTC128B.128 [R9+0x27400], desc[UR42][R6.64+0x80], !P1 ;  /* 0x274000800609afae */ /* 0x0001e8000c901d6a */
[----:B0-----:R-:W-:Y:S05]  /*29570*/  WARPSYNC.COLLECTIVE R15, `(.L_x_793) ;  /* 0x000000000f087348 */ /* 0x001fea0003c00000 */
[----:B------:R1:W2:Y:S02]  /*29580*/  SHFL.IDX P6, R14, R13, R12, R11 ;  /* 0x0000000c0d0e7389 */ /* 0x0002a400000c000b */
[----:B012---:R-:W-:Y:S01]  /*29590*/  ENDCOLLECTIVE ;  /* 0x000000000000791b */ /* 0x007fe20003800000 */
.L_x_793:
[----:B------:R-:W-:Y:S01]  /*295a0*/  IMAD.MOV.U32 R3, RZ, RZ, R14 ;  /* 0x000000ffff037224 */ /* 0x000fe200078e000e */
[----:B------:R-:W-:Y:S06]  /*295b0*/  BRA `(.L_x_794) ;  /* 0xffffff9400287947 */ /* 0x000fec000383ffff */
.L_x_599:
[----:B---3--:R-:W3:Y:S02]  /*295c0*/  LDL R2, [R1+0x4] ;  /* 0x0000040001027983 */ /* 0x008ee40000100800 */
[----:B---3--:R3:W4:Y:S02]  /*295d0*/  SYNCS.PHASECHK.TRANS64.TRYWAIT P0, [R2+URZ+0x38820], R0 ;  /* 0x03882000020075a7 */ /* 0x008724000800017f */
[----:B----4-:R-:W-:Y:S05]  /*295e0*/  @!P0 NANOSLEEP.SYNCS 0x989680 ;  /* 0x009896800000895d */ /* 0x010fea0003900000 */
[----:B------:R-:W4:Y:S02]  /*295f0*/  @!P0 SYNCS.PHASECHK.TRANS64 P0, [R2+URZ+0x38820], R0 ;  /* 0x03882000020085a7 */ /* 0x000f24000800007f */
[----:B----4-:R-:W-:Y:S05]  /*29600*/  @!P0 BRA `(.L_x_599) ;  /* 0xfffffffc00ec8947 */ /* 0x010fea000383ffff */
[----:B------:R-:W-:Y:S05]  /*29610*/  BRA `(.L_x_795) ;  /* 0xffffff9400987947 */ /* 0x000fea000383ffff */
.L_x_605:
[----:B---3--:R3:W0:Y:S02]  /*29620*/  SYNCS.PHASECHK.TRANS64.TRYWAIT P0, [R6+URZ+0x38880], R5 ;  /* 0x03888005060075a7 */ /* 0x008624000800017f */
[----:B0-----:R-:W-:Y:S05]  /*29630*/  @!P0 NANOSLEEP.SYNCS 0x989680 ;  /* 0x009896800000895d */ /* 0x001fea0003900000 */
[----:B------:R-:W0:Y:S02]  /*29640*/  @!P0 SYNCS.PHASECHK.TRANS64 P0, [R6+URZ+0x38880], R5 ;  /* 0x03888005060085a7 */ /* 0x000e24000800007f */
[----:B0-----:R-:W-:Y:S05]  /*29650*/  @!P0 BRA `(.L_x_605) ;  /* 0xfffffffc00f08947 */ /* 0x001fea000383ffff */
[----:B------:R-:W-:Y:S05]  /*29660*/  BRA `(.L_x_796) ;  /* 0xffffff98005c7947 */ /* 0x000fea000383ffff */
.L_x_611:
[----:B--2---:R2:W0:Y:S02]  /*29670*/  SYNCS.PHASECHK.TRANS64.TRYWAIT P0, [R6+URZ+0x38840], R5 ;  /* 0x03884005060075a7 */ /* 0x004424000800017f */
[----:B0-----:R-:W-:Y:S05]  /*29680*/  @!P0 NANOSLEEP.SYNCS 0x989680 ;  /* 0x009896800000895d */ /* 0x001fea0003900000 */
[----:B------:R-:W0:Y:S02]  /*29690*/  @!P0 SYNCS.PHASECHK.TRANS64 P0, [R6+URZ+0x38840], R5 ;  /* 0x03884005060085a7 */ /* 0x000e24000800007f */
[----:B0-----:R-:W-:Y:S05]  /*296a0*/  @!P0 BRA `(.L_x_611) ;  /* 0xfffffffc00f08947 */ /* 0x001fea000383ffff */
[----:B------:R-:W-:Y:S05]  /*296b0*/  BRA `(.L_x_797) ;  /* 0xffffff9c00287947 */ /* 0x000fea000383ffff */
.L_x_618:
[----:B---3--:R3:W0:Y:S02]  /*296c0*/  SYNCS.PHASECHK.TRANS64.TRYWAIT P0, [R20+URZ+0x38870], R4 ;  /* 0x03887004140075a7 */ /* 0x008624000800017f */
[----:B0-----:R-:W-:Y:S05]  /*296d0*/  @!P0 NANOSLEEP.SYNCS 0x989680 ;  /* 0x009896800000895d */ /* 0x001fea0003900000 */
[----:B------:R-:W0:Y:S02]  /*296e0*/  @!P0 SYNCS.PHASECHK.TRANS64 P0, [R20+URZ+0x38870], R4 ;  /* 0x03887004140085a7 */ /* 0x000e24000800007f */
[----:B0-----:R-:W-:Y:S05]  /*296f0*/  @!P0 BRA `(.L_x_618) ;  /* 0xfffffffc00f08947 */ /* 0x001fea000383ffff */
[----:B------:R-:W-:Y:S05]  /*29700*/  BRA `(.L_x_798) ;  /* 0xffffffa0000c7947 */ /* 0x000fea000383ffff */
.L_x_620:
[----:B------:R0:W0:Y:S02]  /*29710*/  SYNCS.PHASECHK.TRANS64.TRYWAIT P0, [R20+URZ+0x38860], R2 ;  /* 0x03886002140075a7 */ /* 0x000024000800017f */
[----:B0-----:R-:W-:Y:S05]  /*29720*/  @!P0 NANOSLEEP.SYNCS 0x989680 ;  /* 0x009896800000895d */ /* 0x001fea0003900000 */
[----:B------:R-:W0:Y:S02]  /*29730*/  @!P0 SYNCS.PHASECHK.TRANS64 P0, [R20+URZ+0x38860], R2 ;  /* 0x03886002140085a7 */ /* 0x000e24000800007f */
[----:B0-----:R-:W-:Y:S05]  /*29740*/  @!P0 BRA `(.L_x_620) ;  /* 0xfffffffc00f08947 */ /* 0x001fea000383ffff */
[----:B------:R-:W-:Y:S05]  /*29750*/  BRA `(.L_x_799) ;  /* 0xffffffa000147947 */ /* 0x000fea000383ffff */
.L_x_627:
[----:B--2---:R2:W4:Y:S02]  /*29760*/  SYNCS.PHASECHK.TRANS64.TRYWAIT P1, [R18+URZ+0x38870], R0 ;  /* 0x03887000120075a7 */ /* 0x004524000802017f */
[----:B----4-:R-:W-:Y:S05]  /*29770*/  @!P1 NANOSLEEP.SYNCS 0x989680 ;  /* 0x009896800000995d */ /* 0x010fea0003900000 */
[----:B------:R-:W4:Y:S02]  /*29780*/  @!P1 SYNCS.PHASECHK.TRANS64 P1, [R18+URZ+0x38870], R0 ;  /* 0x03887000120095a7 */ /* 0x000f24000802007f */
[----:B----4-:R-:W-:Y:S05]  /*29790*/  @!P1 BRA `(.L_x_627) ;  /* 0xfffffffc00f09947 */ /* 0x010fea000383ffff */
[----:B------:R-:W-:Y:S05]  /*297a0*/  BRA `(.L_x_800) ;  /* 0xffffffa800c47947 */ /* 0x000fea000383ffff */
.L_x_629:
[----:B--2---:R2:W4:Y:S02]  /*297b0*/  SYNCS.PHASECHK.TRANS64.TRYWAIT P1, [R18+URZ+0x38860], R0 ;  /* 0x03886000120075a7 */ /* 0x004524000802017f */
[----:B----4-:R-:W-:Y:S05]  /*297c0*/  @!P1 NANOSLEEP.SYNCS 0x989680 ;  /* 0x009896800000995d */ /* 0x010fea0003900000 */
[----:B------:R-:W4:Y:S02]  /*297d0*/  @!P1 SYNCS.PHASECHK.TRANS64 P1, [R18+URZ+0x38860], R0 ;  /* 0x03886000120095a7 */ /* 0x000f24000802007f */
[----:B----4-:R-:W-:Y:S05]  /*297e0*/  @!P1 BRA `(.L_x_629) ;  /* 0xfffffffc00f09947 */ /* 0x010fea000383ffff */
[----:B------:R-:W-:Y:S05]  /*297f0*/  BRA `(.L_x_801) ;  /* 0xffffffa800cc7947 */ /* 0x000fea000383ffff */
.L_x_633:
[----:B------:R-:W-:Y:S01]  /*29800*/  BSSY B0, `(.L_x_802) ;  /* 0x0000008000007945 */ /* 0x000fe20003800000 */
[----:B------:R-:W-:Y:S01]  /*29810*/  IMAD.MOV.U32 R13, RZ, RZ, R16 ;  /* 0x000000ffff0d7224 */ /* 0x000fe200078e0010 */
[----:B------:R-:W-:Y:S01]  /*29820*/  MOV R12, RZ ;  /* 0x000000ff000c7202 */ /* 0x000fe20000000f00 */
[----:B------:R-:W-:Y:S02]  /*29830*/  IMAD.MOV.U32 R11, RZ, RZ, 0x1f ;  /* 0x0000001fff0b7424 */ /* 0x000fe400078e00ff */
[----:B------:R-:W-:-:S07]  /*29840*/  IMAD.MOV.U32 R15, RZ, RZ, -0x1 ;  /* 0xffffffffff0f7424 */ /* 0x000fce00078e00ff */
[----:B01----:R-:W-:Y:S05]  /*29850*/  WARPSYNC.COLLECTIVE R15, `(.L_x_803) ;  /* 0x000000000f087348 */ /* 0x003fea0003c00000 */
[----:B------:R2:W3:Y:S02]  /*29860*/  SHFL.IDX P6, R14, R13, R12, R11 ;  /* 0x0000000c0d0e7389 */ /* 0x0004e400000c000b */
[----:B0123--:R-:W-:Y:S01]  /*29870*/  ENDCOLLECTIVE ;  /* 0x000000000000791b */ /* 0x00ffe20003800000 */
.L_x_803:
[----:B------:R-:W-:Y:S05]  /*29880*/  BSYNC B0 ;  /* 0x0000000000007941 */ /* 0x000fea0003800000 */
.L_x_802:
[----:B------:R-:W-:Y:S01]  /*29890*/  IMAD.MOV.U32 R13, RZ, RZ, R16 ;  /* 0x000000ffff0d7224 */ /* 0x000fe200078e0010 */
[----:B------:R-:W-:Y:S01]  /*298a0*/  MOV R11, 0x1f ;  /* 0x0000001f000b7802 */ /* 0x000fe20000000f00 */
[----:B------:R-:W-:Y:S01]  /*298b0*/  IMAD.MOV.U32 R12, RZ, RZ, 0x1 ;  /* 0x00000001ff0c7424 */ /* 0x000fe200078e00ff */
[----:B------:R-:W-:Y:S01]  /*298c0*/  MOV R0, R14 ;  /* 0x0000000e00007202 */ /* 0x000fe20000000f00 */
[----:B------:R-:W-:Y:S01]  /*298d0*/  IMAD.MOV.U32 R15, RZ, RZ, -0x1 ;  /* 0xffffffffff0f7424 */ /* 0x000fe200078e00ff */
[----:B------:R-:W-:-:S07]  /*298e0*/  IADD3 R5, R19, R7, RZ ;  /* 0x0000000713057210 */ /* 0x000fce0007ffe0ff */
[----:B------:R-:W-:Y:S05]  /*298f0*/  WARPSYNC.COLLECTIVE R15, `(.L_x_804) ;  /* 0x000000000f087348 */ /* 0x000fea0003c00000 */
[----:B------:R0:W1:Y:S02]  /*29900*/  SHFL.IDX P6, R14, R13, R12, R11 ;  /* 0x0000000c0d0e7389 */ /* 0x00006400000c000b */
[----:B01----:R-:W-:Y:S01]  /*29910*/  ENDCOLLECTIVE ;  /* 0x000000000000791b */ /* 0x003fe20003800000 */
.L_x_804:
[----:B------:R-:W-:Y:S02]  /*29920*/  ULDC UR4, c[0x0][0xc3c] ;  /* 0x00030f0000047ab9 */ /* 0x000fe40000000800 */
[----:B------:R-:W-:-:S13]  /*29930*/  ISETP.GE.OR P1, PT, R5, UR4, !P0 ;  /* 0x0000000405007c0c */ /* 0x000fda000c726670 */
[----:B------:R-:W0:Y:S01]  /*29940*/  @!P1 LDC.64 R2, c[0x0][0xc80] ;  /* 0x00032000ff029b82 */ /* 0x000e220000000a00 */
[----:B------:R-:W-:Y:S02]  /*29950*/  IMAD.MOV.U32 R11, RZ, RZ, RZ ;  /* 0x000000ffff0b7224 */ /* 0x000fe400078e00ff */
[----:B------:R-:W-:Y:S02]  /*29960*/  IMAD.MOV.U32 R4, RZ, RZ, R14 ;  /* 0x000000ffff047224 */ /* 0x000fe400078e000e */
[----:B0-----:R-:W-:-:S06]  /*29970*/  @!P1 IMAD.WIDE R2, R5, 0x4, R2 ;  /* 0x0000000405029825 */ /* 0x001fcc00078e0202 */
[----:B------:R0:W2:Y:S01]  /*29980*/  @!P1 LDG.E R3, desc[UR42][R2.64] ;  /* 0x0000002a02039981 */ /* 0x0000a2000c1e1900 */
[C---:B------:R-:W-:Y:S02]  /*29990*/  ISETP.GE.U32.AND P2, PT, R7.reuse, 0x2, PT ;  /* 0x000000020700780c */ /* 0x040fe40003f46070 */
[C---:B------:R-:W-:Y:S02]  /*299a0*/  ISETP.GE.U32.AND P3, PT, R7.reuse, 0x4, PT ;  /* 0x000000040700780c */ /* 0x040fe40003f66070 */
[C---:B------:R-:W-:Y:S02]  /*299b0*/  ISETP.GE.U32.AND P4, PT, R7.reuse, 0x8, PT ;  /* 0x000000080700780c */ /* 0x040fe40003f86070 */
[C---:B------:R-:W-:Y:S01]  /*299c0*/  ISETP.GE.U32.AND P5, PT, R7.reuse, 0x10, PT ;  /* 0x000000100700780c */ /* 0x040fe20003fa6070 */
[----:B0-----:R-:W-:Y:S02]  /*299d0*/  IMAD.MOV.U32 R2, RZ, RZ, RZ ;  /* 0x000000ffff027224 */ /* 0x001fe400078e00ff */
[----:B--2---:R-:W-:Y:S01]  /*299e0*/  @!P1 IMAD.MOV.U32 R2, RZ, RZ, R3 ;  /* 0x000000ffff029224 */ /* 0x004fe200078e0003 */
[----:B------:R-:W-:-:S04]  /*299f0*/  ISETP.NE.AND P1, PT, R7, RZ, PT ;  /* 0x000000ff0700720c */ /* 0x000fc80003f25270 */
[----:B------:R-:W-:-:S09]  /*29a00*/  MOV R13, R2 ;  /* 0x00000002000d7202 */ /* 0x000fd20000000f00 */
[----:B------:R-:W-:Y:S05]  /*29a10*/  WARPSYNC.COLLECTIVE R15, `(.L_x_805) ;  /* 0x000000000f087348 */ /* 0x000fea0003c00000 */
[----:B------:R0:W1:Y:S02]  /*29a20*/  SHFL.UP P6, R14, R13, R12, R11 ;  /* 0x0400000c0d0e7389 */ /* 0x00006400000c000b */
[----:B01----:R-:W-:Y:S01]  /*29a30*/  ENDCOLLECTIVE ;  /* 0x000000000000791b */ /* 0x003fe20003800000 */
.L_x_805:
[----:B------:R-:W-:Y:S02]  /*29a40*/  IMAD.MOV.U32 R12, RZ, RZ, 0x2 ;  /* 0x00000002ff0c7424 */ /* 0x000fe400078e00ff */
[----:B------:R-:W-:-:S05]  /*29a50*/  IMAD.MOV.U32 R3, RZ, RZ, R14 ;  /* 0x000000ffff037224 */ /* 0x000fca00078e000e */
[----:B------:R-:W-:-:S04]  /*29a60*/  SEL R3, R3, RZ, P1 ;  /* 0x000000ff03037207 */ /* 0x000fc80000800000 */
[----:B------:R-:W-:-:S05]  /*29a70*/  IADD3 R3, R2, R3, RZ ;  /* 0x0000000302037210 */ /* 0x000fca0007ffe0ff */
[----:B------:R-:W-:-:S07]  /*29a80*/  IMAD.MOV.U32 R13, RZ, RZ, R3 ;  /* 0x000000ffff0d7224 */ /* 0x000fce00078e0003 */
[----:B------:R-:W-:Y:S05]  /*29a90*/  WARPSYNC.COLLECTIVE R15, `(.L_x_806) ;  /* 0x000000000f087348 */ /* 0x000fea0003c00000 */
[----:B------:R0:W1:Y:S02]  /*29aa0*/  SHFL.UP P6, R14, R13, R12, R11 ;  /* 0x0400000c0d0e7389 */ /* 0x00006400000c000b */
[----:B01----:R-:W-:Y:S01]  /*29ab0*/  ENDCOLLECTIVE ;  /* 0x000000000000791b */ /* 0x003fe20003800000 */
.L_x_806:
[----:B------:R-:W-:Y:S02]  /*29ac0*/  MOV R12, 0x4 ;  /* 0x00000004000c7802 */ /* 0x000fe40000000f00 */
[----:B------:R-:W-:-:S04]  /*29ad0*/  MOV R5, R14 ;  /* 0x0000000e00057202 */ /* 0x000fc80000000f00 */
[----:B------:R-:W-:-:S05]  /*29ae0*/  SEL R5, R5, RZ, P2 ;  /* 0x000000ff05057207 */ /* 0x000fca0001000000 */
[----:B------:R-:W-:-:S04]  /*29af0*/  IMAD.IADD R3, R3, 0x1, R5 ;  /* 0x0000000103037824 */ /* 0x000fc800078e0205 */
[----:B------:R-:W-:-:S07]  /*29b00*/  IMAD.MOV.U32 R13, RZ, RZ, R3 ;  /* 0x000000ffff0d7224 */ /* 0x000fce00078e0003 */
[----:B------:R-:W-:Y:S05]  /*29b10*/  WARPSYNC.COLLECTIVE R15, `(.L_x_807) ;  /* 0x000000000f087348 */ /* 0x000fea0003c00000 */
[----:B------:R0:W1:Y:S02]  /*29b20*/  SHFL.UP P6, R14, R13, R12, R11 ;  /* 0x0400000c0d0e7389 */ /* 0x00006400000c000b */
[----:B01----:R-:W-:Y:S01]  /*29b30*/  ENDCOLLECTIVE ;  /* 0x000000000000791b */ /* 0x003fe20003800000 */
.L_x_807:
[----:B------:R-:W-:Y:S02]  /*29b40*/  IMAD.MOV.U32 R12, RZ, RZ, 0x8 ;  /* 0x00000008ff0c7424 */ /* 0x000fe400078e00ff */
[----:B------:R-:W-:-:S05]  /*29b50*/  IMAD.MOV.U32 R5, RZ, RZ, R14 ;  /* 0x000000ffff057224 */ /* 0x000fca00078e000e */
[----:B------:R-:W-:-:S05]  /*29b60*/  SEL R5, R5, RZ, P3 ;  /* 0x000000ff05057207 */ /* 0x000fca0001800000 */
[----:B------:R-:W-:-:S05]  /*29b70*/  IMAD.IADD R3, R3, 0x1, R5 ;  /* 0x0000000103037824 */ /* 0x000fca00078e0205 */
[----:B------:R-:W-:-:S07]  /*29b80*/  MOV R13, R3 ;  /* 0x00000003000d7202 */ /* 0x000fce0000000f00 */
[----:B------:R-:W-:Y:S05]  /*29b90*/  WARPSYNC.COLLECTIVE R15, `(.L_x_808) ;  /* 0x000000000f087348 */ /* 0x000fea0003c00000 */
[----:B------:R0:W1:Y:S02]  /*29ba0*/  SHFL.UP P6, R14, R13, R12, R11 ;  /* 0x0400000c0d0e7389 */ /* 0x00006400000c000b */
[----:B01----:R-:W-:Y:S01]  /*29bb0*/  ENDCOLLECTIVE ;  /* 0x000000000000791b */ /* 0x003fe20003800000 */
.L_x_808:
        /* <DEDUP_REMOVED lines=8> */
.L_x_809:
[----:B------:R-:W-:Y:S01]  /*29c40*/  MOV R12, 0x1f ;  /* 0x0000001f000c7802 */ /* 0x000fe20000000f00 */
[----:B------:R-:W-:Y:S01]  /*29c50*/  IMAD.MOV.U32 R11, RZ, RZ, 0x1f ;  /* 0x0000001fff0b7424 */ /* 0x000fe200078e00ff */
[----:B------:R-:W-:-:S04]  /*29c60*/  MOV R5, R14 ;  /* 0x0000000e00057202 */ /* 0x000fc80000000f00 */
[----:B------:R-:W-:-:S05]  /*29c70*/  SEL R5, R5, RZ, P5 ;  /* 0x000000ff05057207 */ /* 0x000fca0002800000 */
[----:B------:R-:W-:-:S04]  /*29c80*/  IMAD.IADD R3, R3, 0x1, R5 ;  /* 0x0000000103037824 */ /* 0x000fc800078e0205 */
[----:B------:R-:W-:-:S07]  /*29c90*/  IMAD.MOV.U32 R13, RZ, RZ, R3 ;  /* 0x000000ffff0d7224 */ /* 0x000fce00078e0003 */
[----:B------:R-:W-:Y:S05]  /*29ca0*/  WARPSYNC.COLLECTIVE R15, `(.L_x_810) ;  /* 0x000000000f087348 */ /* 0x000fea0003c00000 */
[----:B------:R0:W1:Y:S02]  /*29cb0*/  SHFL.IDX P6, R14, R13, R12, R11 ;  /* 0x0000000c0d0e7389 */ /* 0x00006400000c000b */
[----:B01----:R-:W-:Y:S01]  /*29cc0*/  ENDCOLLECTIVE ;  /* 0x000000000000791b */ /* 0x003fe20003800000 */
.L_x_810:
[----:B------:R-:W-:Y:S01]  /*29cd0*/  IMAD.MOV.U32 R6, RZ, RZ, R14 ;  /* 0x000000ffff067224 */ /* 0x000fe200078e000e */
[----:B------:R-:W-:Y:S06]  /*29ce0*/  BRA `(.L_x_811) ;  /* 0xffffffb000907947 */ /* 0x000fec000383ffff */
.L_x_638:
[----:B------:R-:W-:Y:S01]  /*29cf0*/  BSSY B0, `(.L_x_812) ;  /* 0x0000008000007945 */ /* 0x000fe20003800000 */
[----:B-----5:R-:W-:Y:S01]  /*29d00*/  MOV R13, R2 ;  /* 0x00000002000d7202 */ /* 0x020fe20000000f00 */
[----:B------:R-:W-:Y:S01]  /*29d10*/  IMAD.MOV.U32 R12, RZ, RZ, 0x1 ;  /* 0x00000001ff0c7424 */ /* 0x000fe200078e00ff */
[----:B------:R-:W-:Y:S01]  /*29d20*/  MOV R15, 0xffffffff ;  /* 0xffffffff000f7802 */ /* 0x000fe20000000f00 */
[----:B------:R-:W-:-:S07]  /*29d30*/  IMAD.MOV.U32 R11, RZ, RZ, RZ ;  /* 0x000000ffff0b7224 */ /* 0x000fce00078e00ff */
[----:B012---:R-:W-:Y:S05]  /*29d40*/  WARPSYNC.COLLECTIVE R15, `(.L_x_813) ;  /* 0x000000000f087348 */ /* 0x007fea0003c00000 */
[----:B------:R3:W4:Y:S02]  /*29d50*/  SHFL.UP P6, R14, R13, R12, R11 ;  /* 0x0400000c0d0e7389 */ /* 0x00072400000c000b */
[----:B01234-:R-:W-:Y:S01]  /*29d60*/  ENDCOLLECTIVE ;  /* 0x000000000000791b */ /* 0x01ffe20003800000 */
.L_x_813:
[----:B------:R-:W-:Y:S05]  /*29d70*/  BSYNC B0 ;  /* 0x0000000000007941 */ /* 0x000fea0003800000 */
.L_x_812:
[----:B------:R-:W-:Y:S01]  /*29d80*/  IMAD.MOV.U32 R3, RZ, RZ, R14 ;  /* 0x000000ffff037224 */ /* 0x000fe200078e000e */
[----:B------:R-:W-:Y:S01]  /*29d90*/  MOV R15, 0xffffffff ;  /* 0xffffffff000f7802 */ /* 0x000fe20000000f00 */
[----:B------:R-:W-:Y:S02]  /*29da0*/  IMAD.MOV.U32 R12, RZ, RZ, 0x2 ;  /* 0x00000002ff0c7424 */ /* 0x000fe400078e00ff */
[----:B------:R-:W-:Y:S01]  /*29db0*/  IMAD.MOV.U32 R11, RZ, RZ, RZ ;  /* 0x000000ffff0b7224 */ /* 0x000fe200078e00ff */
[----:B------:R-:W-:-:S05]  /*29dc0*/  SEL R3, R3, RZ, P1 ;  /* 0x000000ff03037207 */ /* 0x000fca0000800000 */
[----:B------:R-:W-:-:S05]  /*29dd0*/  IMAD.IADD R3, R2, 0x1, R3 ;  /* 0x0000000102037824 */ /* 0x000fca00078e0203 */
[----:B------:R-:W-:-:S07]  /*29de0*/  MOV R13, R3 ;  /* 0x00000003000d7202 */ /* 0x000fce0000000f00 */
[----:B------:R-:W-:Y:S05]  /*29df0*/  WARPSYNC.COLLECTIVE R15, `(.L_x_814) ;  /* 0x000000000f087348 */ /* 0x000fea0003c00000 */
[----:B------:R0:W1:Y:S02]  /*29e00*/  SHFL.UP P6, R14, R13, R12, R11 ;  /* 0x0400000c0d0e7389 */ /* 0x00006400000c000b */
[----:B01----:R-:W-:Y:S01]  /*29e10*/  ENDCOLLECTIVE ;  /* 0x000000000000791b */ /* 0x003fe20003800000 */
.L_x_814:
        /* <DEDUP_REMOVED lines=8> */
.L_x_815:
        /* <DEDUP_REMOVED lines=8> */
.L_x_816:
        /* <DEDUP_REMOVED lines=8> */
.L_x_817:
[----:B------:R-:W-:Y:S02]  /*29fa0*/  IMAD.MOV.U32 R12, RZ, RZ, 0x1f ;  /* 0x0000001fff0c7424 */ /* 0x000fe400078e00ff */
[----:B------:R-:W-:Y:S02]  /*29fb0*/  IMAD.MOV.U32 R11, RZ, RZ, 0x1f ;  /* 0x0000001fff0b7424 */ /* 0x000fe400078e00ff */
[----:B------:R-:W-:-:S05]  /*29fc0*/  IMAD.MOV.U32 R5, RZ, RZ, R14 ;  /* 0x000000ffff057224 */ /* 0x000fca00078e000e */
[----:B------:R-:W-:-:S05]  /*29fd0*/  SEL R5, R5, RZ, P5 ;  /* 0x000000ff05057207 */ /* 0x000fca0002800000 */
[----:B------:R-:W-:-:S05]  /*29fe0*/  IMAD.IADD R5, R3, 0x1, R5 ;  /* 0x0000000103057824 */ /* 0x000fca00078e0205 */
[----:B------:R-:W-:-:S07]  /*29ff0*/  MOV R13, R5 ;  /* 0x00000005000d7202 */ /* 0x000fce0000000f00 */
[----:B------:R-:W-:Y:S05]  /*2a000*/  WARPSYNC.COLLECTIVE R15, `(.L_x_818) ;  /* 0x000000000f087348 */ /* 0x000fea0003c00000 */
[----:B------:R0:W1:Y:S02]  /*2a010*/  SHFL.IDX P6, R14, R13, R12, R11 ;  /* 0x0000000c0d0e7389 */ /* 0x00006400000c000b */
[----:B01----:R-:W-:Y:S01]  /*2a020*/  ENDCOLLECTIVE ;  /* 0x000000000000791b */ /* 0x003fe20003800000 */
.L_x_818:
[----:B------:R-:W-:Y:S01]  /*2a030*/  MOV R6, R14 ;  /* 0x0000000e00067202 */ /* 0x000fe20000000f00 */
[----:B------:R-:W-:Y:S06]  /*2a040*/  BRA `(.L_x_819) ;  /* 0xffffffb000587947 */ /* 0x000fec000383ffff */
.L_x_640:
[----:B------:R-:W-:Y:S01]  /*2a050*/  BSSY B0, `(.L_x_820) ;  /* 0x0000006000007945 */ /* 0x000fe20003800000 */
[----:B------:R-:W-:Y:S01]  /*2a060*/  PLOP3.LUT P6, PT, P6, PT, PT, 0x8, 0x0 ;  /* 0x000000000000781c */ /* 0x000fe200037ce170 */
[----:B------:R-:W-:-:S12]  /*2a070*/  IMAD.MOV.U32 R15, RZ, RZ, -0x1 ;  /* 0xffffffffff0f7424 */ /* 0x000fd800078e00ff */
[----:B01----:R-:W-:Y:S05]  /*2a080*/  WARPSYNC.COLLECTIVE R15, `(.L_x_821) ;  /* 0x000000000f087348 */ /* 0x003fea0003c00000 */
[----:B------:R-:W-:Y:S01]  /*2a090*/  VOTE.ANY R14, PT, P6 ;  /* 0x00000000000e7806 */ /* 0x000fe200030e0100 */
[----:B01----:R-:W-:Y:S06]  /*2a0a0*/  ENDCOLLECTIVE ;  /* 0x000000000000791b */ /* 0x003fec0003800000 */
.L_x_821:
[----:B------:R-:W-:Y:S05]  /*2a0b0*/  BSYNC B0 ;  /* 0x0000000000007941 */ /* 0x000fea0003800000 */
.L_x_820:
[----:B------:R-:W-:Y:S01]  /*2a0c0*/  IMAD.MOV.U32 R4, RZ, RZ, R14 ;  /* 0x000000ffff047224 */ /* 0x000fe200078e000e */
[----:B------:R-:W-:Y:S01]  /*2a0d0*/  MOV R13, R2 ;  /* 0x00000002000d7202 */ /* 0x000fe20000000f00 */
[----:B------:R-:W-:Y:S01]  /*2a0e0*/  IMAD.MOV.U32 R11, RZ, RZ, 0x1f ;  /* 0x0000001fff0b7424 */ /* 0x000fe200078e00ff */
[----:B------:R-:W-:Y:S01]  /*2a0f0*/  MOV R15, 0xffffffff ;  /* 0xffffffff000f7802 */ /* 0x000fe20000000f00 */
[----:B------:R-:W0:Y:S02]  /*2a100*/  POPC R3, R4 ;  /* 0x0000000400037309 */ /* 0x000e240000000000 */
[----:B0-----:R-:W-:-:S07]  /*2a110*/  IMAD.MOV.U32 R12, RZ, RZ, R3 ;  /* 0x000000ffff0c7224 */ /* 0x001fce00078e0003 */
[----:B------:R-:W-:Y:S05]  /*2a120*/  WARPSYNC.COLLECTIVE R15, `(.L_x_822) ;  /* 0x000000000f087348 */ /* 0x000fea0003c00000 */
[----:B------:R0:W1:Y:S02]  /*2a130*/  SHFL.IDX P6, R14, R13, R12, R11 ;  /* 0x0000000c0d0e7389 */ /* 0x00006400000c000b */
[----:B01----:R-:W-:Y:S01]  /*2a140*/  ENDCOLLECTIVE ;  /* 0x000000000000791b */ /* 0x003fe20003800000 */
.L_x_822:
[----:B------:R-:W-:Y:S01]  /*2a150*/  IMAD.MOV.U32 R2, RZ, RZ, R14 ;  /* 0x000000ffff027224 */ /* 0x000fe200078e000e */
[----:B------:R-:W-:Y:S06]  /*2a160*/  BRA `(.L_x_823) ;  /* 0xffffffb000487947 */ /* 0x000fec000383ffff */
.L_x_642:
[----:B------:R-:W-:Y:S01]  /*2a170*/  BSSY B0, `(.L_x_824) ;  /* 0x0000007000007945 */ /* 0x000fe20003800000 */
[----:B------:R-:W-:Y:S01]  /*2a180*/  IMAD.MOV.U32 R13, RZ, RZ, R5 ;  /* 0x000000ffff0d7224 */ /* 0x000fe200078e0005 */
[----:B------:R-:W-:Y:S01]  /*2a190*/  MOV R11, 0x1f ;  /* 0x0000001f000b7802 */ /* 0x000fe20000000f00 */
[----:B------:R-:W-:-:S07]  /*2a1a0*/  IMAD.MOV.U32 R15, RZ, RZ, -0x1 ;  /* 0xffffffffff0f7424 */ /* 0x000fce00078e00ff */
[----:B0123--:R-:W-:Y:S05]  /*2a1b0*/  WARPSYNC.COLLECTIVE R15, `(.L_x_825) ;  /* 0x000000000f087348 */ /* 0x00ffea0003c00000 */
[----:B------:R4:W0:Y:S02]  /*2a1c0*/  SHFL.IDX P6, R14, R13, R12, R11 ;  /* 0x0000000c0d0e7389 */ /* 0x00082400000c000b */
[----:B01234-:R-:W-:Y:S01]  /*2a1d0*/  ENDCOLLECTIVE ;  /* 0x000000000000791b */ /* 0x01ffe20003800000 */
.L_x_825:
[----:B------:R-:W-:Y:S05]  /*2a1e0*/  BSYNC B0 ;  /* 0x0000000000007941 */ /* 0x000fea0003800000 */
.L_x_824:
[----:B------:R-:W-:Y:S01]  /*2a1f0*/  IMAD.MOV.U32 R4, RZ, RZ, R14 ;  /* 0x000000ffff047224 */ /* 0x000fe200078e000e */
[----:B------:R-:W-:Y:S06]  /*2a200*/  BRA `(.L_x_641) ;  /* 0xffffffb0003c7947 */ /* 0x000fec000383ffff */
.L_x_646:
[----:B--2---:R2:W3:Y:S02]  /*2a210*/  SYNCS.PHASECHK.TRANS64.TRYWAIT P0, [R0+URZ+0x38820], R3 ;  /* 0x03882003000075a7 */ /* 0x0044e4000800017f */
[----:B---3--:R-:W-:Y:S05]  /*2a220*/  @!P0 NANOSLEEP.SYNCS 0x989680 ;  /* 0x009896800000895d */ /* 0x008fea0003900000 */
[----:B------:R-:W3:Y:S02]  /*2a230*/  @!P0 SYNCS.PHASECHK.TRANS64 P0, [R0+URZ+0x38820], R3 ;  /* 0x03882003000085a7 */ /* 0x000ee4000800007f */
[----:B---3--:R-:W-:Y:S05]  /*2a240*/  @!P0 BRA `(.L_x_646) ;  /* 0xfffffffc00f08947 */ /* 0x008fea000383ffff */
[----:B------:R-:W-:Y:S05]  /*2a250*/  BRA `(.L_x_826) ;  /* 0xffffffb400307947 */ /* 0x000fea000383ffff */
.L_x_647:
[----:B------:R-:W3:Y:S01]  /*2a260*/  S2R R2, SR_TID.X ;  /* 0x0000000000027919 */ /* 0x000ee20000002100 */
[----:B------:R-:W-:Y:S01]  /*2a270*/  BSSY B0, `(.L_x_827) ;  /* 0x000000a000007945 */ /* 0x000fe20003800000 */
[----:B------:R-:W-:Y:S01]  /*2a280*/  IMAD.MOV.U32 R12, RZ, RZ, RZ ;  /* 0x000000ffff0c7224 */ /* 0x000fe200078e00ff */
[----:B------:R-:W-:Y:S01]  /*2a290*/  MOV R15, 0xffffffff ;  /* 0xffffffff000f7802 */ /* 0x000fe20000000f00 */
[----:B------:R-:W-:Y:S01]  /*2a2a0*/  IMAD.MOV.U32 R11, RZ, RZ, 0x1f ;  /* 0x0000001fff0b7424 */ /* 0x000fe200078e00ff */
[----:B---3--:R-:W-:-:S04]  /*2a2b0*/  SHF.R.U32.HI R2, RZ, 0x5, R2 ;  /* 0x00000005ff027819 */ /* 0x008fc80000011602 */
[----:B------:R-:W-:-:S04]  /*2a2c0*/  LOP3.LUT R2, R2, 0x3, RZ, 0xc0, !PT ;  /* 0x0000000302027812 */ /* 0x000fc800078ec0ff */
[----:B------:R-:W-:-:S07]  /*2a2d0*/  MOV R13, R2 ;  /* 0x00000002000d7202 */ /* 0x000fce0000000f00 */
[----:B012---:R-:W-:Y:S05]  /*2a2e0*/  WARPSYNC.COLLECTIVE R15, `(.L_x_828) ;  /* 0x000000000f087348 */ /* 0x007fea0003c00000 */
[----:B------:R3:W4:Y:S02]  /*2a2f0*/  SHFL.IDX P6, R14, R13, R12, R11 ;  /* 0x0000000c0d0e7389 */ /* 0x00072400000c000b */
[----:B01234-:R-:W-:Y:S01]  /*2a300*/  ENDCOLLECTIVE ;  /* 0x000000000000791b */ /* 0x01ffe20003800000 */
.L_x_828:
[----:B------:R-:W-:Y:S05]  /*2a310*/  BSYNC B0 ;  /* 0x0000000000007941 */ /* 0x000fea0003800000 */
.L_x_827:
[----:B------:R-:W-:Y:S05]  /*2a320*/  BRA `(.L_x_829) ;  /* 0xffffffb400187947 */ /* 0x000fea000383ffff */
.L_x_648:
[----:B------:R-:W-:Y:S01]  /*2a330*/  BSSY B0, `(.L_x_830) ;  /* 0x0000006000007945 */ /* 0x000fe20003800000 */
[----:B------:R-:W-:-:S07]  /*2a340*/  IMAD.MOV.U32 R15, RZ, RZ, -0x1 ;  /* 0xffffffffff0f7424 */ /* 0x000fce00078e00ff */
[----:B0123--:R-:W-:Y:S05]  /*2a350*/  WARPSYNC.COLLECTIVE R15, `(.L_x_831) ;  /* 0x000000000f0c7348 */ /* 0x00ffea0003c00000 */
[----:B------:R-:W-:Y:S02]  /*2a360*/  ELECT P6, UR62, PT ;  /* 0x00000000003e782f */ /* 0x000fe400038c0000 */
[----:B------:R-:W-:Y:S01]  /*2a370*/  MOV R14, UR62 ;  /* 0x0000003e000e7c02 */ /* 0x000fe20008000f00 */
[----:B0123--:R-:W-:Y:S10]  /*2a380*/  ENDCOLLECTIVE ;  /* 0x000000000000791b */ /* 0x00fff40003800000 */
.L_x_831:
[----:B------:R-:W-:Y:S05]  /*2a390*/  BSYNC B0 ;  /* 0x0000000000007941 */ /* 0x000fea0003800000 */
.L_x_830:
[----:B------:R-:W-:Y:S05]  /*2a3a0*/  BRA `(.L_x_832) ;  /* 0xffffffb4000c7947 */ /* 0x000fea000383ffff */
.L_x_650:
[----:B--2---:R2:W3:Y:S02]  /*2a3b0*/  SYNCS.PHASECHK.TRANS64.TRYWAIT P1, [R6+URZ], R5 ;  /* 0x00000005060075a7 */ /* 0x0044e4000802017f */
[----:B---3--:R-:W-:Y:S05]  /*2a3c0*/  @!P1 NANOSLEEP.SYNCS 0x989680 ;  /* 0x009896800000995d */ /* 0x008fea0003900000 */
[----:B------:R-:W3:Y:S02]  /*2a3d0*/  @!P1 SYNCS.PHASECHK.TRANS64 P1, [R6+URZ], R5 ;  /* 0x00000005060095a7 */ /* 0x000ee4000802007f */
[----:B---3--:R-:W-:Y:S05]  /*2a3e0*/  @!P1 BRA `(.L_x_650) ;  /* 0xfffffffc00f09947 */ /* 0x008fea000383ffff */
[----:B------:R-:W-:Y:S05]  /*2a3f0*/  BRA `(.L_x_833) ;  /* 0xffffffb400487947 */ /* 0x000fea000383ffff */
.L_x_651:
[----:B---3--:R3:W4:Y:S02]  /*2a400*/  SYNCS.PHASECHK.TRANS64.TRYWAIT P1, [R7+URZ], R2 ;  /* 0x00000002070075a7 */ /* 0x008724000802017f */
[----:B----4-:R-:W-:Y:S05]  /*2a410*/  @!P1 NANOSLEEP.SYNCS 0x989680 ;  /* 0x009896800000995d */ /* 0x010fea0003900000 */
[----:B------:R-:W4:Y:S02]  /*2a420*/  @!P1 SYNCS.PHASECHK.TRANS64 P1, [R7+URZ], R2 ;  /* 0x00000002070095a7 */ /* 0x000f24000802007f */
[----:B----4-:R-:W-:Y:S05]  /*2a430*/  @!P1 BRA `(.L_x_651) ;  /* 0xfffffffc00f09947 */ /* 0x010fea000383ffff */
[----:B------:R-:W-:Y:S05]  /*2a440*/  BRA `(.L_x_834) ;  /* 0xffffffb4003c7947 */ /* 0x000fea000383ffff */
.L_x_653:
[----:B----4-:R4:W0:Y:S02]  /*2a450*/  SYNCS.PHASECHK.TRANS64.TRYWAIT P1, [R4+URZ+0x38860], R5 ;  /* 0x03886005040075a7 */ /* 0x010824000802017f */
[----:B0-----:R-:W-:Y:S05]  /*2a460*/  @!P1 NANOSLEEP.SYNCS 0x989680 ;  /* 0x009896800000995d */ /* 0x001fea0003900000 */
[----:B------:R-:W0:Y:S02]  /*2a470*/  @!P1 SYNCS.PHASECHK.TRANS64 P1, [R4+URZ+0x38860], R5 ;  /* 0x03886005040095a7 */ /* 0x000e24000802007f */
[----:B0-----:R-:W-:Y:S05]  /*2a480*/  @!P1 BRA `(.L_x_653) ;  /* 0xfffffffc00f09947 */ /* 0x001fea000383ffff */
[----:B------:R-:W-:Y:S05]  /*2a490*/  BRA `(.L_x_835) ;  /* 0xffffffb400407947 */ /* 0x000fea000383ffff */
.L_x_655:
[----:B------:R0:W0:Y:S02]  /*2a4a0*/  SYNCS.PHASECHK.TRANS64.TRYWAIT P1, [R3+URZ+0x38860], R2 ;  /* 0x03886002030075a7 */ /* 0x000024000802017f */
[----:B0-----:R-:W-:Y:S05]  /*2a4b0*/  @!P1 NANOSLEEP.SYNCS 0x989680 ;  /* 0x009896800000995d */ /* 0x001fea0003900000 */
[----:B------:R-:W0:Y:S02]  /*2a4c0*/  @!P1 SYNCS.PHASECHK.TRANS64 P1, [R3+URZ+0x38860], R2 ;  /* 0x03886002030095a7 */ /* 0x000e24000802007f */
[----:B0-----:R-:W-:Y:S05]  /*2a4d0*/  @!P1 BRA `(.L_x_655) ;  /* 0xfffffffc00f09947 */ /* 0x001fea000383ffff */
[----:B------:R-:W-:Y:S05]  /*2a4e0*/  BRA `(.L_x_836) ;  /* 0xffffffb400407947 */ /* 0x000fea000383ffff */
.L_x_657:
[----:B------:R0:W0:Y:S02]  /*2a4f0*/  SYNCS.PHASECHK.TRANS64.TRYWAIT P0, [R4+URZ+0x38880], R5 ;  /* 0x03888005040075a7 */ /* 0x000024000800017f */
[----:B0-----:R-:W-:Y:S05]  /*2a500*/  @!P0 NANOSLEEP.SYNCS 0x989680 ;  /* 0x009896800000895d */ /* 0x001fea0003900000 */
[----:B------:R-:W0:Y:S02]  /*2a510*/  @!P0 SYNCS.PHASECHK.TRANS64 P0, [R4+URZ+0x38880], R5 ;  /* 0x03888005040085a7 */ /* 0x000e24000800007f */
[----:B0-----:R-:W-:Y:S05]  /*2a520*/  @!P0 BRA `(.L_x_657) ;  /* 0xfffffffc00f08947 */ /* 0x001fea000383ffff */
[----:B------:R-:W-:Y:S05]  /*2a530*/  BRA `(.L_x_658) ;  /* 0xffffffb4003c7947 */ /* 0x000fea000383ffff */
.L_x_837:
        /* <DEDUP_REMOVED lines=12> */
.L_x_2898:


//--------------------- .text._ZN7cutlass13device_kernelIN5flash11enable_sm90INS1_16FlashAttnFwdSm90INS1_25CollectiveMainloopFwdSm90ILi2EN4cute5tupleIJNS5_1CILi1EEES8_S8_EEENS6_IJNS7_ILi128EEENS7_ILi64EEENS7_ILi256EEEEEELi256ENS_12float_e4m3_tEfNS_4arch4Sm90ELb0ELb1ELb1ELb0ELb0ELb0ELb0ELb1ELb1ELb1ELb0ELb0EEENS1_21CollectiveEpilogueFwdINS6_IJSA_SC_SB_EEES9_NS_10bfloat16_tESG_Li256ELb0ELb1ELb0ELb1EEENS1_30DynamicPersistentTileSchedulerILi256ELi128ELb0ELb1ELb1EEEEEEEEEvNT_6ParamsE --------------------------
	.section	.text._ZN7cutlass13device_kernelIN5flash11enable_sm90INS1_16FlashAttnFwdSm90INS1_25CollectiveMainloopFwdSm90ILi2EN4cute5tupleIJNS5_1CILi1EEES8_S8_EEENS6_IJNS7_ILi128EEENS7_ILi64EEENS7_ILi256EEEEEELi256ENS_12float_e4m3_tEfNS_4arch4Sm90ELb0ELb1ELb1ELb0ELb0ELb0ELb0ELb1ELb1ELb1ELb0ELb0EEENS1_21CollectiveEpilogueFwdINS6_IJSA_SC_SB_EEES9_NS_10bfloat16_tESG_Li256ELb0ELb1ELb0ELb1EEENS1_30DynamicPersistentTileSchedulerILi256ELi128ELb0ELb1ELb1EEEEEEEEEvNT_6ParamsE,"ax",@progbits
	.align	128
.text._ZN7cutlass13device_kernelIN5flash11enable_sm90INS1_16FlashAttnFwdSm90INS1_25CollectiveMainloopFwdSm90ILi2EN4cute5tupleIJNS5_1CILi1EEES8_S8_EEENS6_IJNS7_ILi128EEENS7_ILi64EEENS7_ILi256EEEEEELi256ENS_12float_e4m3_tEfNS_4arch4Sm90ELb0ELb1ELb1ELb0ELb0ELb0ELb0ELb1ELb1ELb1ELb0ELb0EEENS1_21CollectiveEpilogueFwdINS6_IJSA_SC_SB_EEES9_NS_10bfloat16_tESG_Li256ELb0ELb1ELb0ELb1EEENS1_30DynamicPersistentTileSchedulerILi256ELi128ELb0ELb1ELb1EEEEEEEEEvNT_6ParamsE:
        .type           _ZN7cutlass13device_kernelIN5flash11enable_sm90INS1_16FlashAttnFwdSm90INS1_25CollectiveMainloopFwdSm90ILi2EN4cute5tupleIJNS5_1CILi1EEES8_S8_EEENS6_IJNS7_ILi128EEENS7_ILi64EEENS7_ILi256EEEEEELi256ENS_12float_e4m3_tEfNS_4arch4Sm90ELb0ELb1ELb1ELb0ELb0ELb0ELb0ELb1ELb1ELb1ELb0ELb0EEENS1_21CollectiveEpilogueFwdINS6_IJSA_SC_SB_EEES9_NS_10bfloat16_tESG_Li256ELb0ELb1ELb0ELb1EEENS1_30DynamicPersistentTileSchedulerILi256ELi128ELb0ELb1ELb1EEEEEEEEEvNT_6ParamsE,@function
        .size           _ZN7cutlass13device_kernelIN5flash11enable_sm90INS1_16FlashAttnFwdSm90INS1_25CollectiveMainloopFwdSm90ILi2EN4cute5tupleIJNS5_1CILi1EEES8_S8_EEENS6_IJNS7_ILi128EEENS7_ILi64EEENS7_ILi256EEEEEELi256ENS_12float_e4m3_tEfNS_4arch4Sm90ELb0ELb1ELb1ELb0ELb0ELb0ELb0ELb1ELb1ELb1ELb0ELb0EEENS1_21CollectiveEpilogueFwdINS6_IJSA_SC_SB_EEES9_NS_10bfloat16_tESG_Li256ELb0ELb1ELb0ELb1EEENS1_30DynamicPersistentTileSchedulerILi256ELi128ELb0ELb1ELb1EEEEEEEEEvNT_6ParamsE,(.L_x_2899 - _ZN7cutlass13device_kernelIN5flash11enable_sm90INS1_16FlashAttnFwdSm90INS1_25CollectiveMainloopFwdSm90ILi2EN4cute5tupleIJNS5_1CILi1EEES8_S8_EEENS6_IJNS7_ILi128EEENS7_ILi64EEENS7_ILi256EEEEEELi256ENS_12float_e4m3_tEfNS_4arch4Sm90ELb0ELb1ELb1ELb0ELb0ELb0ELb0ELb1ELb1ELb1ELb0ELb0EEENS1_21CollectiveEpilogueFwdINS6_IJSA_SC_SB_EEES9_NS_10bfloat16_tESG_Li256ELb0ELb1ELb0ELb1EEENS1_30DynamicPersistentTileSchedulerILi256ELi128ELb0ELb1ELb1EEEEEEEEEvNT_6ParamsE)
        .other          _ZN7cutlass13device_kernelIN5flash11enable_sm90INS1_16FlashAttnFwdSm90INS1_25CollectiveMainloopFwdSm90ILi2EN4cute5tupleIJNS5_1CILi1EEES8_S8_EEENS6_IJNS7_ILi128EEENS7_ILi64EEENS7_ILi256EEEEEELi256ENS_12float_e4m3_tEfNS_4arch4Sm90ELb0ELb1ELb1ELb0ELb0ELb0ELb0ELb1ELb1ELb1ELb0ELb0EEENS1_21CollectiveEpilogueFwdINS6_IJSA_SC_SB_EEES9_NS_10bfloat16_tESG_Li256ELb0ELb1ELb0ELb1EEENS1_30DynamicPersistentTileSchedulerILi256ELi128ELb0ELb1ELb1EEEEEEEEEvNT_6ParamsE,@"STO_CUDA_ENTRY STV_DEFAULT"
_ZN7cutlass13device_kernelIN5flash11enable_sm90INS1_16FlashAttnFwdSm90INS1_25CollectiveMainloopFwdSm90ILi2EN4cute5tupleIJNS5_1CILi1EEES8_S8_EEENS6_IJNS7_ILi128EEENS7_ILi64EEENS7_ILi256EEEEEELi256ENS_12float_e4m3_tEfNS_4arch4Sm90ELb0ELb1ELb1ELb0ELb0ELb0ELb0ELb1ELb1ELb1ELb0ELb0EEENS1_21CollectiveEpilogueFwdINS6_IJSA_SC_SB_EEES9_NS_10bfloat16_tESG_Li256ELb0ELb1ELb0ELb1EEENS1_30DynamicPersistentTileSchedulerILi256ELi128ELb0ELb1ELb1EEEEEEEEEvNT_6ParamsE:
        /* <DEDUP_REMOVED lines=18> */
.L_x_839:
[----:B------:R-:W-:Y:S05]  /*0120*/  BSYNC B0 ;  /* 0x0000000000007941 */ /* 0x000fea0003800000 */
.L_x_838:
        /* <DEDUP_REMOVED lines=41> */
.L_x_840:
        /* <DEDUP_REMOVED lines=22> */
.L_x_841:
        /* <DEDUP_REMOVED lines=18> */
.L_x_842:
        /* <DEDUP_REMOVED lines=22> */
.L_x_843:
        /* <DEDUP_REMOVED lines=22> */
.L_x_844:
[----:B------:R-:W-:Y:S01]  /*0900*/  PLOP3.LUT P0, PT, PT, PT, UP0, 0x80, 0x0 ;  /* 0x000000000000781c */ /* 0x000fe20003f0f008 */
[----:B------:R-:W-:Y:S01]  /*0910*/  UMOV UR38, 0x1 ;  /* 0x0000000100267882 */ /* 0x000fe20000000000 */
[----:B------:R-:W-:Y:S01]  /*0920*/  NOP ;  /* 0x0000000000007918 */ /* 0x000fe20000000000 */
[----:B------:R-:W-:Y:S01]  /*0930*/  USEL UR38, UR38, 0x2, !UP0 ;  /* 0x0000000226267887 */ /* 0x000fe2000c000000 */
[----:B------:R-:W-:Y:S01]  /*0940*/  ULDC.64 UR50, c[0x0][0x208] ;  /* 0x0000820000327ab9 */ /* 0x000fe20000000a00 */
[----:B012-4-:R-:W-:Y:S08]  /*0950*/  BAR.SYNC.DEFER_BLOCKING 0x0 ;  /* 0x0000000000007b1d */ /* 0x017ff00000010000 */
[----:B------:R-:W-:Y:S05]  /*0960*/  @!P0 BRA `(.L_x_845) ;  /* 0x000000f000688947 */ /* 0x000fea0003800000 */
.L_x_846:
[----:B------:R-:W-:-:S08]  /*0970*/  NOP ;  /* 0x0000000000007918 */ /* 0x000fd00000000000 */
[----:B------:R-:W0:Y:S02]  /*0980*/  USETMAXREG.TRY_ALLOC.CTAPOOL UP0, 0xf0 ;  /* 0x000000f0000079c8 */ /* 0x000e240008000600 */
[----:B0-----:R-:W-:-:S13]  /*0990*/  PLOP3.LUT P0, PT, PT, PT, UP0, 0x80, 0x0 ;  /* 0x000000000000781c */ /* 0x001fda0003f0f008 */
[----:B------:R-:W-:Y:S05]  /*09a0*/  @!P0 BRA `(.L_x_846) ;  /* 0xfffffffc00f08947 */ /* 0x000fea000383ffff */
[----:B------:R-:W0:Y:S01]  /*09b0*/  S2R R2, SR_TID.X ;  /* 0x0000000000027919 */ /* 0x000e220000002100 */
[----:B------:R-:W1:Y:S08]  /*09c0*/  S2UR UR4, SR_CTAID.X ;  /* 0x00000000000479c3 */ /* 0x000e700000002500 */
[----:B------:R-:W-:Y:S08]  /*09d0*/  BAR.ARV 0x4, 0x180 ;  /* 0x0106000000007b1d */ /* 0x000ff00000002000 */
        /* <DEDUP_REMOVED lines=9> */
[----:B------:R-:W-:Y:S01]  /*0a70*/  UMOV UR46, URZ ;  /* 0x0000003f002e7c82 */ /* 0x000fe20008000000 */
[----:B------:R-:W-:Y:S02]  /*0a80*/  UMOV UR45, URZ ;  /* 0x0000003f002d7c82 */ /* 0x000fe40008000000 */
[----:B------:R-:W-:Y:S01]  /*0a90*/  SHF.R.S32.HI R0, RZ, 0x1f, R201 ;  /* 0x0000001fff007819 */ /* 0x000fe200000114c9 */
[----:B------:R-:W-:-:S03]  /*0aa0*/  UMOV UR52, URZ ;  /* 0x0000003f00347c82 */ /* 0x000fc60008000000 */
[CC--:B------:R-:W-:Y:S02]  /*0ab0*/  LEA.HI R3, R0.reuse, R201.reuse, RZ, 0x7 ;  /* 0x000000c900037211 */ /* 0x0c0fe400078f38ff */
[-C--:B------:R-:W-:Y:S02]  /*0ac0*/  LEA.HI R4, R0, R201.reuse, RZ, 0x5 ;  /* 0x000000c900047211 */ /* 0x080fe400078f28ff */
[----:B------:R-:W-:Y:S02]  /*0ad0*/  LOP3.LUT R2, R3, 0xffffff80, RZ, 0xc0, !PT ;  /* 0xffffff8003027812 */ /* 0x000fe400078ec0ff */
[----:B------:R-:W-:Y:S01]  /*0ae0*/  SHF.R.S32.HI R194, RZ, 0x7, R3 ;  /* 0x00000007ffc27819 */ /* 0x000fe20000011403 */
[----:B------:R-:W-:Y:S02]  /*0af0*/  IMAD.SHL.U32 R6, R4, 0x20, RZ ;  /* 0x0000002004067824 */ /* 0x000fe400078e00ff */
[----:B------:R-:W-:Y:S01]  /*0b00*/  IMAD.IADD R193, R201, 0x1, -R2 ;  /* 0x00000001c9c17824 */ /* 0x000fe200078e0a02 */
[----:B------:R-:W-:-:S02]  /*0b10*/  LEA.HI R2, R0, R201, RZ, 0x4 ;  /* 0x000000c900027211 */ /* 0x000fc400078f20ff */
[----:B------:R-:W-:Y:S02]  /*0b20*/  LOP3.LUT R7, R6, 0xfffffc00, RZ, 0xc0, !PT ;  /* 0xfffffc0006077812 */ /* 0x000fe400078ec0ff */
[----:B------:R-:W-:Y:S02]  /*0b30*/  SHF.R.S32.HI R8, RZ, 0x1f, R193 ;  /* 0x0000001fff087819 */ /* 0x000fe400000114c1 */
[----:B------:R-:W-:Y:S02]  /*0b40*/  SHF.R.S32.HI R5, RZ, 0x4, R2 ;  /* 0x00000004ff057819 */ /* 0x000fe40000011402 */
[----:B------:R-:W-:Y:S02]  /*0b50*/  LEA.HI R9, R8, R193, RZ, 0x2 ;  /* 0x000000c108097211 */ /* 0x000fe400078f10ff */
[C---:B------:R-:W-:Y:S02]  /*0b60*/  LOP3.LUT R4, R2.reuse, 0x3fffff0, RZ, 0xc0, !PT ;  /* 0x03fffff002047812 */ /* 0x040fe400078ec0ff */
[----:B------:R-:W-:-:S02]  /*0b70*/  LEA.HI R2, R2, R5, RZ, 0x1 ;  /* 0x0000000502027211 */ /* 0x000fc400078f08ff */
[-C--:B------:R-:W-:Y:S01]  /*0b80*/  LEA.HI R6, R0, R201.reuse, RZ, 0x2 ;  /* 0x000000c900067211 */ /* 0x080fe200078f10ff */
[----:B------:R-:W-:Y:S01]  /*0b90*/  IMAD.IADD R4, R201, 0x1, -R4 ;  /* 0x00000001c9047824 */ /* 0x000fe200078e0a04 */
[--C-:B------:R-:W-:Y:S02]  /*0ba0*/  SHF.R.S32.HI R10, RZ, 0x2, R9.reuse ;  /* 0x00000002ff0a7819 */ /* 0x100fe40000011409 */
[----:B------:R-:W-:Y:S01]  /*0bb0*/  SHF.R.S32.HI R11, RZ, 0x1f, R9 ;  /* 0x0000001fff0b7819 */ /* 0x000fe20000011409 */
[----:B------:R-:W-:Y:S01]  /*0bc0*/  IMAD R7, R4, 0x40, R7 ;  /* 0x0000004004077824 */ /* 0x000fe200078e0207 */
[----:B------:R-:W-:Y:S02]  /*0bd0*/  LOP3.LUT R2, R2, 0x1ffffffe, RZ, 0xc0, !PT ;  /* 0x1ffffffe02027812 */ /* 0x000fe400078ec0ff */
[----:B------:R-:W-:Y:S02]  /*0be0*/  LOP3.LUT R6, R6, 0xfffffffc, RZ, 0xc0, !PT ;  /* 0xfffffffc06067812 */ /* 0x000fe400078ec0ff */
[----:B------:R-:W-:Y:S01]  /*0bf0*/  LEA.HI R0, R0, R201, RZ, 0x3 ;  /* 0x000000c900007211 */ /* 0x000fe200078f18ff */
[----:B------:R-:W-:Y:S01]  /*0c00*/  IMAD.IADD R196, R5, 0x1, -R2 ;  /* 0x0000000105c47824 */ /* 0x000fe200078e0a02 */
[----:B------:R-:W-:Y:S01]  /*0c10*/  LEA.HI R11, R11, R10, RZ, 0x3 ;  /* 0x0000000a0b0b7211 */ /* 0x000fe200078f18ff */
[----:B------:R-:W-:Y:S01]  /*0c20*/  IMAD.IADD R6, R201, 0x1, -R6 ;  /* 0x00000001c9067824 */ /* 0x000fe200078e0a06 */
[----:B------:R-:W-:Y:S01]  /*0c30*/  LOP3.LUT R2, R0, 0xfffffff8, RZ, 0xc0, !PT ;  /* 0xfffffff800027812 */ /* 0x000fe200078ec0ff */
[----:B------:R-:W-:Y:S01]  /*0c40*/  IMAD R196, R196, 0x8, R7 ;  /* 0x00000008c4c47824 */ /* 0x000fe200078e0207 */
[----:B------:R-:W-:-:S02]  /*0c50*/  LOP3.LUT R11, R11, 0xfffffff8, RZ, 0xc0, !PT ;  /* 0xfffffff80b0b7812 */ /* 0x000fc400078ec0ff */
[----:B------:R-:W-:Y:S01]  /*0c60*/  LEA.HI R8, R8, R193, RZ, 0x5 ;  /* 0x000000c108087211 */ /* 0x000fe200078f28ff */
[----:B------:R-:W-:Y:S01]  /*0c70*/  IMAD.IADD R23, R201, 0x1, -R2 ;  /* 0x00000001c9177824 */ /* 0x000fe200078e0a02 */
[----:B------:R-:W-:Y:S01]  /*0c80*/  LEA.HI R3, R3, R194, RZ, 0x1 ;  /* 0x000000c203037211 */ /* 0x000fe200078f08ff */
[----:B------:R-:W-:Y:S01]  /*0c90*/  IMAD.IADD R11, R10, 0x1, -R11 ;  /* 0x000000010a0b7824 */ /* 0x000fe200078e0a0b */
[----:B------:R-:W-:Y:S01]  /*0ca0*/  SHF.R.S32.HI R8, RZ, 0x5, R8 ;  /* 0x00000005ff087819 */ /* 0x000fe20000011408 */
[----:B------:R-:W-:Y:S01]  /*0cb0*/  IMAD.SHL.U32 R16, R23, 0x8, RZ ;  /* 0x0000000817107824 */ /* 0x000fe200078e00ff */
[----:B------:R-:W-:Y:S02]  /*0cc0*/  LEA.HI R4, R6, R6, RZ, 0x1 ;  /* 0x0000000606047211 */ /* 0x000fe400078f08ff */
[----:B------:R-:W-:Y:S01]  /*0cd0*/  LOP3.LUT R3, R3, 0x3fffffe, RZ, 0xc0, !PT ;  /* 0x03fffffe03037812 */ /* 0x000fe200078ec0ff */
[----:B------:R-:W-:Y:S01]  /*0ce0*/  IMAD R8, R8, 0x10, R11 ;  /* 0x0000001008087824 */ /* 0x000fe200078e020b */
[----:B------:R-:W-:Y:S01]  /*0cf0*/  LOP3.LUT R5, R4, 0x1ffffffe, RZ, 0xc0, !PT ;  /* 0x1ffffffe04057812 */ /* 0x000fe200078ec0ff */
[----:B------:R-:W-:Y:S01]  /*0d00*/  VIADD R19, R16, 0x40 ;  /* 0x0000004010137836 */ /* 0x000fe20000000000 */
[----:B------:R-:W-:Y:S01]  /*0d10*/  LOP3.LUT R2, R9, 0x7ffffffc, RZ, 0xc0, !PT ;  /* 0x7ffffffc09027812 */ /* 0x000fe200078ec0ff */
[----:B------:R-:W-:Y:S01]  /*0d20*/  IMAD.IADD R3, R194, 0x1, -R3 ;  /* 0x00000001c2037824 */ /* 0x000fe200078e0a03 */
[----:B------:R-:W-:Y:S01]  /*0d30*/  SHF.R.S32.HI R192, RZ, 0x3, R0 ;  /* 0x00000003ffc07819 */ /* 0x000fe20000011400 */
[C---:B------:R-:W-:Y:S01]  /*0d40*/  VIADD R18, R16.reuse, 0x80 ;  /* 0x0000008010127836 */ /* 0x040fe20000000000 */
[----:B------:R-:W-:Y:S01]  /*0d50*/  SHF.R.S32.HI R200, RZ, 0x1f, R16 ;  /* 0x0000001fffc87819 */ /* 0x000fe20000011410 */
[----:B------:R-:W-:Y:S01]  /*0d60*/  VIADD R22, R16, 0xc0 ;  /* 0x000000c010167836 */ /* 0x000fe20000000000 */
[----:B------:R-:W-:Y:S01]  /*0d70*/  SHF.R.S32.HI R199, RZ, 0x1f, R19 ;  /* 0x0000001fffc77819 */ /* 0x000fe20000011413 */
[----:B------:R-:W-:Y:S01]  /*0d80*/  IMAD.IADD R6, R6, 0x1, -R5 ;  /* 0x0000000106067824 */ /* 0x000fe200078e0a05 */
[----:B------:R-:W-:Y:S01]  /*0d90*/  SHF.R.S32.HI R198, RZ, 0x1f, R18 ;  /* 0x0000001fffc67819 */ /* 0x000fe20000011412 */
[----:B------:R-:W-:Y:S01]  /*0da0*/  IMAD R195, R3, 0x40, R8 ;  /* 0x0000004003c37824 */ /* 0x000fe200078e0208 */
[----:B------:R-:W-:Y:S01]  /*0db0*/  SHF.R.S32.HI R197, RZ, 0x1f, R22 ;  /* 0x0000001fffc57819 */ /* 0x000fe20000011416 */
[----:B------:R-:W-:-:S02]  /*0dc0*/  IMAD.IADD R2, R193, 0x1, -R2 ;  /* 0x00000001c1027824 */ /* 0x000fc400078e0a02 */
[----:B------:R-:W-:-:S07]  /*0dd0*/  IMAD R17, R6, 0x8, R195 ;  /* 0x0000000806117824 */ /* 0x000fce00078e02c3 */
.L_x_947:
[----:B------:R-:W-:Y:S01]  /*0de0*/  ULDC UR5, c[0x0][0xc60] ;  /* 0x0003180000057ab9 */ /* 0x000fe20000000800 */
[----:B------:R-:W-:Y:S01]  /*0df0*/  UMOV UR8, UR4 ;  /* 0x0000000400087c82 */ /* 0x000fe20008000000 */
[----:B------:R-:W-:-:S11]  /*0e00*/  UISETP.NE.AND UP0, UPT, UR5, 0x1, UPT ;  /* 0x000000010500788c */ /* 0x000fd6000bf05270 */
[----:B------:R-:W-:Y:S01]  /*0e10*/  @UP0 ULDC UR6, c[0x0][0xc64] ;  /* 0x0003190000060ab9 */ /* 0x000fe20000000800 */
[----:B------:R-:W-:Y:S01]  /*0e20*/  @UP0 ULDC UR9, c[0x0][0xc68] ;  /* 0x00031a0000090ab9 */ /* 0x000fe20000000800 */
[----:B------:R-:W-:-:S04]  /*0e30*/  UIMAD.WIDE.U32 UR6, UR4, UR6, URZ ;  /* 0x00000006040672a5 */ /* 0x000fc8000f8e003f */
[----:B------:R-:W-:-:S03]  /*0e40*/  @UP0 USHF.R.U32.HI UR8, URZ, UR9, UR7 ;  /* 0x000000093f080299 */ /* 0x000fc60008011607 */
[----:B------:R-:W-:Y:S02]  /*0e50*/  ULDC UR6, c[0x0][0xc78] ;  /* 0x00031e0000067ab9 */ /* 0x000fe40000000800 */
[----:B------:R-:W-:Y:S02]  /*0e60*/  UISETP.GE.AND UP0, UPT, UR8, UR6, UPT ;  /* 0x000000060800728c */ /* 0x000fe4000bf06270 */
[----:B------:R-:W-:-:S04]  /*0e70*/  UIADD3 UR6, -UR8, URZ, URZ ;  /* 0x0000003f08067290 */ /* 0x000fc8000fffe13f */
[----:B------:R-:W-:Y:S01]  /*0e80*/  PLOP3.LUT P0, PT, PT, PT, UP0, 0x80, 0x0 ;  /* 0x000000000000781c */ /* 0x000fe20003f0f008 */
[----:B------:R-:W-:-:S12]  /*0e90*/  UIMAD UR9, UR5, UR6, UR4 ;  /* 0x00000006050972a4 */ /* 0x000fd8000f8e0204 */
[----:B012345:R-:W-:Y:S05]  /*0ea0*/  @!P0 BRA `(.L_x_847) ;  /* 0x0000000000208947 */ /* 0x03ffea0003800000 */
[----:B------:R-:W-:Y:S01]  /*0eb0*/  ULDC UR7, c[0x0][0xc6c] ;  /* 0x00031b0000077ab9 */ /* 0x000fe20000000800 */
[----:B------:R-:W-:Y:S01]  /*0ec0*/  UMOV UR6, UR9 ;  /* 0x0000000900067c82 */ /* 0x000fe20008000000 */
[----:B------:R-:W-:-:S11]  /*0ed0*/  UISETP.NE.AND UP0, UPT, UR7, 0x1, UPT ;  /* 0x000000010700788c */ /* 0x000fd6000bf05270 */
[----:B------:R-:W-:Y:S02]  /*0ee0*/  @UP0 ULDC.64 UR10, c[0x0][0xc70] ;  /* 0x00031c00000a0ab9 */ /* 0x000fe40000000a00 */
[----:B------:R-:W-:-:S04]  /*0ef0*/  UIMAD.WIDE.U32 UR4, UR9, UR10, URZ ;  /* 0x0000000a090472a5 */ /* 0x000fc8000f8e003f */
[----:B------:R-:W-:-:S04]  /*0f00*/  @UP0 USHF.R.U32.HI UR6, URZ, UR11, UR5 ;  /* 0x0000000b3f060299 */ /* 0x000fc80008011605 */
[----:B------:R-:W-:Y:S01]  /*0f10*/  UIMAD UR4, UR6, UR7, URZ ;  /* 0x00000007060472a4 */ /* 0x000fe2000f8e023f */
[----:B------:R-:W-:Y:S11]  /*0f20*/  BRA `(.L_x_848) ;  /* 0x00000000001c7947 */ /* 0x000ff60003800000 */
.L_x_847:
[----:B------:R-:W-:Y:S01]  /*0f30*/  ULDC UR7, c[0x0][0xc54] ;  /* 0x0003150000077ab9 */ /* 0x000fe20000000800 */
[----:B------:R-:W-:Y:S01]  /*0f40*/  UMOV UR6, UR9 ;  /* 0x0000000900067c82 */ /* 0x000fe20008000000 */
[----:B------:R-:W-:-:S11]  /*0f50*/  UISETP.NE.AND UP0, UPT, UR7, 0x1, UPT ;  /* 0x000000010700788c */ /* 0x000fd6000bf05270 */
[----:B------:R-:W-:Y:S02]  /*0f60*/  @UP0 ULDC.64 UR10, c[0x0][0xc58] ;  /* 0x00031600000a0ab9 */ /* 0x000fe40000000a00 */
[----:B------:R-:W-:-:S04]  /*0f70*/  UIMAD.WIDE.U32 UR4, UR9, UR10, URZ ;  /* 0x0000000a090472a5 */ /* 0x000fc8000f8e003f */
[----:B------:R-:W-:-:S04]  /*0f80*/  @UP0 USHF.R.U32.HI UR6, URZ, UR11, UR5 ;  /* 0x0000000b3f060299 */ /* 0x000fc80008011605 */
[----:B------:R-:W-:-:S12]  /*0f90*/  UIMAD UR4, UR6, UR7, URZ ;  /* 0x00000007060472a4 */ /* 0x000fd8000f8e023f */
.L_x_848:
[----:B------:R-:W-:Y:S01]  /*0fa0*/  ULOP3.LUT UR6, URZ, UR6, URZ, 0x33, !UPT ;  /* 0x000000063f067292 */ /* 0x000fe2000f8e333f */
[----:B------:R-:W-:Y:S01]  /*0fb0*/  ULDC UR7, c[0x0][0x448] ;  /* 0x0001120000077ab9 */ /* 0x000fe20000000800 */
[----:B------:R-:W-:Y:S01]  /*0fc0*/  ULDC UR5, c[0x0][0xc3c] ;  /* 0x00030f0000057ab9 */ /* 0x000fe20000000800 */
[----:B------:R-:W-:Y:S02]  /*0fd0*/  UISETP.NE.AND UP1, UPT, UR7, 0x1, UPT ;  /* 0x000000010700788c */ /* 0x000fe4000bf25270 */
[----:B------:R-:W-:Y:S01]  /*0fe0*/  UIADD3 UR6, UR6, UR5, URZ ;  /* 0x0000000506067290 */ /* 0x000fe2000fffe03f */
[----:B------:R-:W-:Y:S01]  /*0ff0*/  ULDC.64 UR10, c[0x0][0x418] ;  /* 0x00010600000a7ab9 */ /* 0x000fe20000000a00 */
[----:B------:R-:W-:Y:S01]  /*1000*/  UIADD3 UR4, UR9, -UR4, URZ ;  /* 0x8000000409047290 */ /* 0x000fe2000fffe03f */
[----:B------:R-:W-:Y:S01]  /*1010*/  ULDC UR37, c[0x0][0xc48] ;  /* 0x0003120000257ab9 */ /* 0x000fe20000000800 */
[----:B------:R-:W-:Y:S02]  /*1020*/  UISETP.NE.U32.AND UP0, UPT, UR10, URZ, UPT ;  /* 0x0000003f0a00728c */ /* 0x000fe4000bf05070 */
[----:B------:R-:W-:-:S02]  /*1030*/  USHF.L.U32 UR36, UR6, 0x7, URZ ;  /* 0x0000000706247899 */ /* 0x000fc4000800063f */
[----:B------:R-:W-:Y:S01]  /*1040*/  UISETP.NE.AND UP2, UPT, UR37, 0x1, UPT ;  /* 0x000000012500788c */ /* 0x000fe2000bf45270 */
[----:B------:R-:W-:Y:S01]  /*1050*/  ULDC UR13, c[0x0][0xc54] ;  /* 0x00031500000d7ab9 */ /* 0x000fe20000000800 */
[----:B------:R-:W-:Y:S02]  /*1060*/  UISETP.NE.AND.EX UP0, UPT, UR11, URZ, UPT, UP0 ;  /* 0x0000003f0b00728c */ /* 0x000fe4000bf05300 */
[----:B------:R-:W-:Y:S02]  /*1070*/  UIADD3 UR10, UR36, 0x7f, URZ ;  /* 0x0000007f240a7890 */ /* 0x000fe4000fffe03f */
[----:B------:R-:W-:Y:S01]  /*1080*/  UIMAD UR13, UR8, UR13, UR4 ;  /* 0x0000000d080d72a4 */ /* 0x000fe2000f8e0204 */
[----:B------:R-:W-:Y:S01]  /*1090*/  ULDC UR43, c[0x0][0x424] ;  /* 0x00010900002b7ab9 */ /* 0x000fe20000000800 */
[----:B------:R-:W-:Y:S01]  /*10a0*/  ULDC UR53, c[0x0][0x288] ;  /* 0x0000a20000357ab9 */ /* 0x000fe20000000800 */
[----:B------:R-:W-:Y:S01]  /*10b0*/  ULDC.64 UR4, c[0x0][0x9e0] ;  /* 0x0002780000047ab9 */ /* 0x000fe20000000a00 */
[----:B------:R-:W-:Y:S01]  /*10c0*/  @UP1 ULDC UR8, c[0x0][0x44c] ;  /* 0x0001130000081ab9 */ /* 0x000fe20000000800 */
[----:B------:R-:W-:-:S02]  /*10d0*/  UIADD3 UR11, -UR53, 0x1, URZ ;  /* 0x00000001350b7890 */ /* 0x000fc4000fffe13f */
[----:B------:R-:W-:Y:S02]  /*10e0*/  UISETP.GE.AND UP3, UPT, UR5, 0x1, UPT ;  /* 0x000000010500788c */ /* 0x000fe4000bf66270 */
[----:B------:R-:W-:Y:S02]  /*10f0*/  USEL UR43, UR43, 0x1, UP0 ;  /* 0x000000012b2b7887 */ /* 0x000fe40008000000 */
[----:B------:R-:W-:Y:S01]  /*1100*/  UIMAD.WIDE.U32 UR8, UR10, UR8, URZ ;  /* 0x000000080a0872a5 */ /* 0x000fe2000f8e003f */
[----:B------:R-:W-:Y:S01]  /*1110*/  ULDC UR12, c[0x0][0x2f0] ;  /* 0x0000bc00000c7ab9 */ /* 0x000fe20000000800 */
[----:B------:R-:W-:Y:S01]  /*1120*/  @UP1 ULDC UR15, c[0x0][0x450] ;  /* 0x00011400000f1ab9 */ /* 0x000fe20000000800 */
[----:B------:R-:W-:Y:S01]  /*1130*/  @UP2 ULDC UR6, c[0x0][0xc4c] ;  /* 0x0003130000062ab9 */ /* 0x000fe20000000800 */
[----:B------:R-:W-:Y:S01]  /*1140*/  UIMAD UR11, UR43, UR12, UR11 ;  /* 0x0000000c2b0b72a4 */ /* 0x000fe2000f8e020b */
[----:B------:R-:W-:Y:S01]  /*1150*/  PLOP3.LUT P1, PT, PT, PT, UP3, 0x80, 0x0 ;  /* 0x000000000000781c */ /* 0x000fe20003f2f038 */
[----:B------:R-:W-:-:S02]  /*1160*/  @UP1 USHF.R.U32.HI UR10, URZ, UR15, UR9 ;  /* 0x0000000f3f0a1299 */ /* 0x000fc40008011609 */
[----:B------:R-:W-:Y:S01]  /*1170*/  UIMAD.WIDE.U32 UR6, UR13, UR6, URZ ;  /* 0x000000060d0672a5 */ /* 0x000fe2000f8e003f */
[----:B------:R-:W-:Y:S01]  /*1180*/  @UP2 ULDC UR14, c[0x0][0xc50] ;  /* 0x00031400000e2ab9 */ /* 0x000fe20000000800 */
[----:B------:R-:W-:Y:S01]  /*1190*/  UIADD3 UR10, UR11, UR10, URZ ;  /* 0x0000000a0b0a7290 */ /* 0x000fe2000fffe03f */
[----:B------:R-:W-:Y:S01]  /*11a0*/  UMOV UR44, UR13 ;  /* 0x0000000d002c7c82 */ /* 0x000fe20008000000 */
[----:B------:R-:W-:Y:S02]  /*11b0*/  @UP2 USHF.R.U32.HI UR44, URZ, UR14, UR7 ;  /* 0x0000000e3f2c2299 */ /* 0x000fe40008011607 */
[----:B------:R-:W-:Y:S02]  /*11c0*/  UIADD3 UR4, UR10, UR4, URZ ;  /* 0x000000040a047290 */ /* 0x000fe4000fffe03f */
[----:B------:R-:W-:-:S04]  /*11d0*/  UIADD3 UR6, -UR44, URZ, URZ ;  /* 0x0000003f2c067290 */ /* 0x000fc8000fffe13f */
[----:B------:R-:W-:Y:S01]  /*11e0*/  UIMAD UR37, UR37, UR6, UR13 ;  /* 0x00000006252572a4 */ /* 0x000fe2000f8e020d */
[----:B------:R-:W-:Y:S01]  /*11f0*/  IMAD.U32 R0, RZ, RZ, UR4 ;  /* 0x00000004ff007e24 */ /* 0x000fe2000f8e00ff */
[----:B------:R-:W-:Y:S10]  /*1200*/  @!P1 BRA `(.L_x_849) ;  /* 0x0000000000409947 */ /* 0x000ff40003800000 */
[----:B------:R-:W-:Y:S01]  /*1210*/  ISETP.LT.AND P0, PT, RZ, UR10, PT ;  /* 0x0000000aff007c0c */ /* 0x000fe2000bf01270 */
[----:B------:R-:W-:-:S12]  /*1220*/  UIADD3 UR4, UR10, -0x1, URZ ;  /* 0xffffffff0a047890 */ /* 0x000fd8000fffe03f */
[----:B------:R-:W-:Y:S05]  /*1230*/  @P0 BRA `(.L_x_850) ;  /* 0x00000000001c0947 */ /* 0x000fea0003800000 */
[----:B------:R-:W-:Y:S02]  /*1240*/  UISETP.NE.AND UP0, UPT, UR5, 0x1, UPT ;  /* 0x000000010500788c */ /* 0x000fe4000bf05270 */
[----:B------:R-:W-:-:S09]  /*1250*/  UIADD3 UR4, -UR10, URZ, URZ ;  /* 0x0000003f0a047290 */ /* 0x000fd2000fffe13f */
[----:B------:R-:W-:Y:S02]  /*1260*/  @UP0 ULDC.64 UR8, c[0x0][0x9e8] ;  /* 0x00027a0000080ab9 */ /* 0x000fe40000000a00 */
[----:B------:R-:W-:-:S04]  /*1270*/  UIMAD.WIDE.U32 UR6, UR4, UR8, URZ ;  /* 0x00000008040672a5 */ /* 0x000fc8000f8e003f */
[----:B------:R-:W-:-:S04]  /*1280*/  @UP0 USHF.R.U32.HI UR4, URZ, UR9, UR7 ;  /* 0x000000093f040299 */ /* 0x000fc80008011607 */
[----:B------:R-:W-:Y:S01]  /*1290*/  ULOP3.LUT UR4, URZ, UR4, URZ, 0x33, !UPT ;  /* 0x000000043f047292 */ /* 0x000fe2000f8e333f */
[----:B------:R-:W-:Y:S11]  /*12a0*/  BRA `(.L_x_851) ;  /* 0x0000000000107947 */ /* 0x000ff60003800000 */
.L_x_850:
[----:B------:R-:W-:-:S11]  /*12b0*/  UISETP.NE.AND UP0, UPT, UR5, 0x1, UPT ;  /* 0x000000010500788c */ /* 0x000fd6000bf05270 */
[----:B------:R-:W-:Y:S02]  /*12c0*/  @UP0 ULDC.64 UR8, c[0x0][0x9e8] ;  /* 0x00027a0000080ab9 */ /* 0x000fe40000000a00 */
[----:B------:R-:W-:-:S04]  /*12d0*/  UIMAD.WIDE.U32 UR6, UR4, UR8, URZ ;  /* 0x00000008040672a5 */ /* 0x000fc8000f8e003f */
[----:B------:R-:W-:-:S12]  /*12e0*/  @UP0 USHF.R.U32.HI UR4, URZ, UR9, UR7 ;  /* 0x000000093f040299 */ /* 0x000fd80008011607 */
.L_x_851:
[----:B------:R-:W-:-:S06]  /*12f0*/  UIMAD UR4, UR4, UR5, UR5 ;  /* 0x00000005040472a4 */ /* 0x000fcc000f8e0205 */
[----:B------:R-:W-:-:S07]  /*1300*/  VIMNMX R0, R0, UR4, PT ;  /* 0x0000000400007c48 */ /* 0x000fce000bfe0100 */
.L_x_849:
[----:B------:R-:W-:Y:S01]  /*1310*/  UIMAD UR4, UR43, UR12, 0x3f ;  /* 0x0000003f2b0474a4 */ /* 0x000fe2000f8e020c */
[----:B------:R-:W-:Y:S01]  /*1320*/  VIADD R0, R0, 0x3f ;  /* 0x0000003f00007836 */ /* 0x000fe20000000000 */
[----:B------:R-:W-:Y:S01]  /*1330*/  @UP1 ULDC UR6, c[0x0][0x44c] ;  /* 0x0001130000061ab9 */ /* 0x000fe20000000800 */
[----:B------:R-:W-:Y:S01]  /*1340*/  @UP1 ULDC UR10, c[0x0][0x450] ;  /* 0x00011400000a1ab9 */ /* 0x000fe20000000800 */
[----:B------:R-:W-:Y:S02]  /*1350*/  USHF.R.S32.HI UR8, URZ, 0x1f, UR4 ;  /* 0x0000001f3f087899 */ /* 0x000fe40008011404 */
[----:B------:R-:W-:Y:S01]  /*1360*/  UIMAD.WIDE.U32 UR6, UR36, UR6, URZ ;  /* 0x00000006240672a5 */ /* 0x000fe2000f8e003f */
[----:B------:R-:W-:Y:S01]  /*1370*/  SHF.R.S32.HI R3, RZ, 0x1f, R0 ;  /* 0x0000001fff037819 */ /* 0x000fe20000011400 */
[----:B------:R-:W-:Y:S01]  /*1380*/  UMOV UR9, UR36 ;  /* 0x0000002400097c82 */ /* 0x000fe20008000000 */
[----:B------:R-:W-:Y:S02]  /*1390*/  ULEA.HI UR8, UR8, UR4, URZ, 0x6 ;  /* 0x0000000408087291 */ /* 0x000fe4000f8f303f */
[----:B------:R-:W-:Y:S01]  /*13a0*/  @UP1 USHF.R.U32.HI UR9, URZ, UR10, UR7 ;  /* 0x0000000a3f091299 */ /* 0x000fe20008011607 */
[----:B------:R-:W-:Y:S01]  /*13b0*/  LEA.HI R3, R3, R0, RZ, 0x6 ;  /* 0x0000000003037211 */ /* 0x000fe200078f30ff */
[----:B------:R-:W-:-:S02]  /*13c0*/  UIMAD UR53, UR43, UR12, -UR53 ;  /* 0x0000000c2b3572a4 */ /* 0x000fc4000f8e0a35 */
[----:B------:R-:W-:Y:S01]  /*13d0*/  USHF.R.S32.HI UR8, URZ, 0x6, UR8 ;  /* 0x000000063f087899 */ /* 0x000fe20008011408 */
[----:B------:R-:W-:Y:S01]  /*13e0*/  SHF.R.S32.HI R3, RZ, 0x6, R3 ;  /* 0x00000006ff037819 */ /* 0x000fe20000011403 */
[----:B------:R-:W-:-:S03]  /*13f0*/  UIADD3 UR4, UR53, UR9, URZ ;  /* 0x0000000935047290 */ /* 0x000fc6000fffe03f */
[----:B------:R-:W-:Y:S01]  /*1400*/  ULDC UR9, c[0x0][0x9dc] ;  /* 0x0002770000097ab9 */ /* 0x000fe20000000800 */
[----:B------:R-:W-:Y:S01]  /*1410*/  VIMNMX R58, R3, UR8, PT ;  /* 0x00000008033a7c48 */ /* 0x000fe2000bfe0100 */
[----:B------:R-:W-:Y:S01]  /*1420*/  UIADD3 UR9, UR4, -UR9, URZ ;  /* 0x8000000904097290 */ /* 0x000fe2000fffe03f */
[----:B------:R-:W-:Y:S11]  /*1430*/  @!P1 BRA `(.L_x_852) ;  /* 0x0000000000449947 */ /* 0x000ff60003800000 */
[----:B------:R-:W-:-:S06]  /*1440*/  UISETP.GT.AND UP0, UPT, UR4, -0x1, UPT ;  /* 0xffffffff0400788c */ /* 0x000fcc000bf04270 */
[----:B------:R-:W-:-:S13]  /*1450*/  PLOP3.LUT P0, PT, PT, PT, UP0, 0x80, 0x0 ;  /* 0x000000000000781c */ /* 0x000fda0003f0f008 */
[----:B------:R-:W-:Y:S05]  /*1460*/  @P0 BRA `(.L_x_853) ;  /* 0x00000000001c0947 */ /* 0x000fea0003800000 */
[----:B------:R-:W-:Y:S02]  /*1470*/  UISETP.NE.AND UP0, UPT, UR5, 0x1, UPT ;  /* 0x000000010500788c */ /* 0x000fe4000bf05270 */
[----:B------:R-:W-:-:S09]  /*1480*/  ULOP3.LUT UR4, URZ, UR4, URZ, 0x33, !UPT ;  /* 0x000000043f047292 */ /* 0x000fd2000f8e333f */
[----:B------:R-:W-:Y:S02]  /*1490*/  @UP0 ULDC.64 UR10, c[0x0][0x9e8] ;  /* 0x00027a00000a0ab9 */ /* 0x000fe40000000a00 */
[----:B------:R-:W-:-:S04]  /*14a0*/  UIMAD.WIDE.U32 UR6, UR4, UR10, URZ ;  /* 0x0000000a040672a5 */ /* 0x000fc8000f8e003f */
[----:B------:R-:W-:-:S04]  /*14b0*/  @UP0 USHF.R.U32.HI UR4, URZ, UR11, UR7 ;  /* 0x0000000b3f040299 */ /* 0x000fc80008011607 */
[----:B------:R-:W-:Y:S01]  /*14c0*/  ULOP3.LUT UR4, URZ, UR4, URZ, 0x33, !UPT ;  /* 0x000000043f047292 */ /* 0x000fe2000f8e333f */
[----:B------:R-:W-:Y:S11]  /*14d0*/  BRA `(.L_x_854) ;  /* 0x0000000000107947 */ /* 0x000ff60003800000 */
.L_x_853:
[----:B------:R-:W-:-:S11]  /*14e0*/  UISETP.NE.AND UP0, UPT, UR5, 0x1, UPT ;  /* 0x000000010500788c */ /* 0x000fd6000bf05270 */
[----:B------:R-:W-:Y:S02]  /*14f0*/  @UP0 ULDC.64 UR10, c[0x0][0x9e8] ;  /* 0x00027a00000a0ab9 */ /* 0x000fe40000000a00 */
[----:B------:R-:W-:-:S04]  /*1500*/  UIMAD.WIDE.U32 UR6, UR4, UR10, URZ ;  /* 0x0000000a040672a5 */ /* 0x000fc8000f8e003f */
[----:B------:R-:W-:-:S12]  /*1510*/  @UP0 USHF.R.U32.HI UR4, URZ, UR11, UR7 ;  /* 0x0000000b3f040299 */ /* 0x000fd80008011607 */
.L_x_854:
[----:B------:R-:W-:-:S04]  /*1520*/  UIMAD UR4, UR4, UR5, URZ ;  /* 0x00000005040472a4 */ /* 0x000fc8000f8e023f */
[----:B------:R-:W-:-:S04]  /*1530*/  UISETP.LT.AND UP0, UPT, UR9, UR4, UPT ;  /* 0x000000040900728c */ /* 0x000fc8000bf01270 */
[----:B------:R-:W-:-:S12]  /*1540*/  USEL UR9, UR9, UR4, !UP0 ;  /* 0x0000000409097287 */ /* 0x000fd8000c000000 */
.L_x_852:
[----:B------:R-:W-:Y:S01]  /*1550*/  USHF.R.S32.HI UR4, URZ, 0x1f, UR9 ;  /* 0x0000001f3f047899 */ /* 0x000fe20008011409 */
[----:B------:R-:W-:Y:S01]  /*1560*/  PLOP3.LUT P0, PT, PT, PT, PT, 0x80, 0x0 ;  /* 0x000000000000781c */ /* 0x000fe20003f0f070 */
[----:B------:R-:W-:Y:S01]  /*1570*/  IMAD.MOV.U32 R0, RZ, RZ, RZ ;  /* 0x000000ffff007224 */ /* 0x000fe200078e00ff */
[----:B------:R-:W-:Y:S01]  /*1580*/  CS2R R150, SRZ ;  /* 0x0000000000967805 */ /* 0x000fe2000001ff00 */
[----:B------:R-:W-:Y:S01]  /*1590*/  ULEA.HI UR4, UR4, UR9, URZ, 0x6 ;  /* 0x0000000904047291 */ /* 0x000fe2000f8f303f */
[----:B------:R-:W-:Y:S01]  /*15a0*/  IMAD.MOV.U32 R3, RZ, RZ, RZ ;  /* 0x000000ffff037224 */ /* 0x000fe200078e00ff */
[----:B------:R-:W-:Y:S02]  /*15b0*/  CS2R R26, SRZ ;  /* 0x00000000001a7805 */ /* 0x000fe4000001ff00 */
[----:B------:R-:W-:Y:S01]  /*15c0*/  CS2R R108, SRZ ;  /* 0x00000000006c7805 */ /* 0x000fe2000001ff00 */
[----:B------:R-:W-:Y:S01]  /*15d0*/  USHF.R.S32.HI UR4, URZ, 0x6, UR4 ;  /* 0x000000063f047899 */ /* 0x000fe20008011404 */
[----:B------:R-:W-:-:S02]  /*15e0*/  CS2R R144, SRZ ;  /* 0x0000000000907805 */ /* 0x000fc4000001ff00 */
[----:B------:R-:W-:Y:S02]  /*15f0*/  CS2R R100, SRZ ;  /* 0x0000000000647805 */ /* 0x000fe4000001ff00 */
[----:B------:R-:W-:Y:S01]  /*1600*/  CS2R R142, SRZ ;  /* 0x00000000008e7805 */ /* 0x000fe2000001ff00 */
[----:B------:R-:W-:Y:S01]  /*1610*/  UISETP.LT.AND UP0, UPT, URZ, UR4, UPT ;  /* 0x000000043f00728c */ /* 0x000fe2000bf01270 */
[----:B------:R-:W-:Y:S02]  /*1620*/  CS2R R30, SRZ ;  /* 0x00000000001e7805 */ /* 0x000fe4000001ff00 */
[----:B------:R-:W-:Y:S02]  /*1630*/  CS2R R136, SRZ ;  /* 0x0000000000887805 */ /* 0x000fe4000001ff00 */
[----:B------:R-:W-:Y:S01]  /*1640*/  CS2R R92, SRZ ;  /* 0x00000000005c7805 */ /* 0x000fe2000001ff00 */
[----:B------:R-:W-:Y:S01]  /*1650*/  USEL UR39, URZ, UR4, !UP0 ;  /* 0x000000043f277287 */ /* 0x000fe2000c000000 */
[----:B------:R-:W-:-:S02]  /*1660*/  CS2R R134, SRZ ;  /* 0x0000000000867805 */ /* 0x000fc4000001ff00 */
[----:B------:R-:W-:Y:S02]  /*1670*/  CS2R R34, SRZ ;  /* 0x0000000000227805 */ /* 0x000fe4000001ff00 */
[----:B------:R-:W-:Y:S02]  /*1680*/  CS2R R128, SRZ ;  /* 0x0000000000807805 */ /* 0x000fe4000001ff00 */
[----:B------:R-:W-:Y:S02]  /*1690*/  CS2R R84, SRZ ;  /* 0x0000000000547805 */ /* 0x000fe4000001ff00 */
[----:B------:R-:W-:Y:S02]  /*16a0*/  CS2R R126, SRZ ;  /* 0x00000000007e7805 */ /* 0x000fe4000001ff00 */
[----:B------:R-:W-:Y:S02]  /*16b0*/  ISETP.GT.AND P1, PT, R58, UR39, PT ;  /* 0x000000273a007c0c */ /* 0x000fe4000bf24270 */
        /* <DEDUP_REMOVED lines=14> */
[----:B------:R-:W-:Y:S01]  /*17a0*/  CS2R R44, SRZ ;  /* 0x00000000002c7805 */ /* 0x000fe2000001ff00 */
[----:B------:R-:W-:Y:S01]  /*17b0*/  IMAD.MOV.U32 R95, RZ, RZ, RZ ;  /* 0x000000ffff5f7224 */ /* 0x000fe200078e00ff */
[----:B------:R-:W-:Y:S02]  /*17c0*/  CS2R R54, SRZ ;  /* 0x0000000000367805 */ /* 0x000fe4000001ff00 */
[----:B------:R-:W-:Y:S01]  /*17d0*/  CS2R R88, SRZ ;  /* 0x0000000000587805 */ /* 0x000fe2000001ff00 */
[----:B------:R-:W-:Y:S01]  /*17e0*/  IMAD.MOV.U32 R90, RZ, RZ, RZ ;  /* 0x000000ffff5a7224 */ /* 0x000fe200078e00ff */
        /* <DEDUP_REMOVED lines=32> */
[----:B------:R-:W-:Y:S02]  /*19f0*/  IMAD.MOV.U32 R160, RZ, RZ, RZ ;  /* 0x000000ffffa07224 */ /* 0x000fe400078e00ff */
[----:B------:R-:W-:Y:S01]  /*1a00*/  IMAD.MOV.U32 R5, RZ, RZ, RZ ;  /* 0x000000ffff057224 */ /* 0x000fe200078e00ff */
[----:B------:R-:W-:Y:S06]  /*1a10*/  @!P1 BRA `(.L_x_855) ;  /* 0x000000a800c09947 */ /* 0x000fec0003800000 */
[----:B------:R-:W0:Y:S01]  /*1a20*/  SHFL.IDX PT, R0, R194, RZ, 0x1f ;  /* 0x00001fffc2007589 */ /* 0x000e2200000e0000 */
[----:B------:R-:W1:Y:S01]  /*1a30*/  S2UR UR40, SR_CgaCtaId ;  /* 0x00000000002879c3 */ /* 0x000e620000008800 */
[----:B------:R-:W-:Y:S01]  /*1a40*/  UMOV UR41, 0x400 ;  /* 0x0000040000297882 */ /* 0x000fe20000000000 */
        /* <DEDUP_REMOVED lines=28> */
.L_x_856:
        /* <DEDUP_REMOVED lines=11> */
[----:B------:R-:W-:Y:S01]  /*1cc0*/  @UP1 USHF.R.S32.HI UR12, URZ, 0x1f, UR44 ;  /* 0x0000001f3f0c1899 */ /* 0x000fe2000801142c */
[----:B------:R-:W-:Y:S01]  /*1cd0*/  @UP0 ULDC.64 UR16, c[0x0][0x9a8] ;  /* 0x00026a0000100ab9 */ /* 0x000fe20000000a00 */
[----:B------:R-:W-:Y:S01]  /*1ce0*/  @UP1 ULDC.64 UR14, c[0x0][0x9b8] ;  /* 0x00026e00000e1ab9 */ /* 0x000fe20000000a00 */
[----:B------:R-:W-:Y:S02]  /*1cf0*/  @UP0 UIMAD UR10, UR10, UR16, URZ ;  /* 0x000000100a0a02a4 */ /* 0x000fe4000f8e023f */
[----:B------:R-:W-:Y:S02]  /*1d00*/  @UP1 UIMAD UR12, UR12, UR14, URZ ;  /* 0x0000000e0c0c12a4 */ /* 0x000fe4000f8e023f */
[----:B------:R-:W-:Y:S02]  /*1d10*/  @UP0 UIMAD.WIDE.U32 UR8, UR44, UR16, URZ ;  /* 0x000000102c0802a5 */ /* 0x000fe4000f8e003f */
[----:B------:R-:W-:-:S02]  /*1d20*/  @UP0 UIMAD UR17, UR44, UR17, UR10 ;  /* 0x000000112c1102a4 */ /* 0x000fc4000f8e020a */
[----:B------:R-:W-:Y:S02]  /*1d30*/  @UP0 USHF.R.S32.HI UR16, URZ, 0x1f, UR37 ;  /* 0x0000001f3f100899 */ /* 0x000fe40008011425 */
[----:B------:R-:W-:Y:S02]  /*1d40*/  @UP1 UIMAD.WIDE.U32 UR10, UR44, UR14, URZ ;  /* 0x0000000e2c0a12a5 */ /* 0x000fe4000f8e003f */
[----:B------:R-:W-:Y:S02]  /*1d50*/  @UP1 UIMAD UR18, UR44, UR15, UR12 ;  /* 0x0000000f2c1212a4 */ /* 0x000fe4000f8e020c */
[----:B------:R-:W-:Y:S01]  /*1d60*/  @UP1 USHF.R.S32.HI UR19, URZ, 0x1f, UR37 ;  /* 0x0000001f3f131899 */ /* 0x000fe20008011425 */
[----:B------:R-:W-:Y:S01]  /*1d70*/  @UP0 ULDC.64 UR14, c[0x0][0x9b0] ;  /* 0x00026c00000e0ab9 */ /* 0x000fe20000000a00 */
[----:B------:R-:W-:Y:S01]  /*1d80*/  @UP1 ULDC.64 UR12, c[0x0][0x9c0] ;  /* 0x00027000000c1ab9 */ /* 0x000fe20000000a00 */
[----:B------:R-:W-:Y:S02]  /*1d90*/  @UP0 UIMAD UR16, UR16, UR14, URZ ;  /* 0x0000000e101002a4 */ /* 0x000fe4000f8e023f */
[----:B------:R-:W-:-:S02]  /*1da0*/  @UP0 UIADD3 UR9, UR9, UR17, URZ ;  /* 0x0000001109090290 */ /* 0x000fc4000fffe03f */
[----:B------:R-:W-:Y:S02]  /*1db0*/  @UP1 UIMAD UR17, UR19, UR12, URZ ;  /* 0x0000000c131112a4 */ /* 0x000fe4000f8e023f */
[----:B------:R-:W-:Y:S02]  /*1dc0*/  @UP1 UIADD3 UR11, UR11, UR18, URZ ;  /* 0x000000120b0b1290 */ /* 0x000fe4000fffe03f */
[----:B------:R-:W-:Y:S02]  /*1dd0*/  @UP0 UIMAD UR16, UR37, UR15, UR16 ;  /* 0x0000000f251002a4 */ /* 0x000fe4000f8e0210 */
[----:B------:R-:W-:Y:S02]  /*1de0*/  @UP0 UIMAD.WIDE.U32 UR14, UR37, UR14, UR8 ;  /* 0x0000000e250e02a5 */ /* 0x000fe4000f8e0008 */
[----:B------:R-:W-:Y:S02]  /*1df0*/  @UP1 UIMAD UR8, UR37, UR13, UR17 ;  /* 0x0000000d250812a4 */ /* 0x000fe4000f8e0211 */
[----:B------:R-:W-:-:S02]  /*1e00*/  @UP1 UIMAD.WIDE.U32 UR12, UR37, UR12, UR10 ;  /* 0x0000000c250c12a5 */ /* 0x000fc4000f8e000a */
[----:B------:R-:W-:Y:S02]  /*1e10*/  @UP0 UIADD3 UR9, UR15, UR16, URZ ;  /* 0x000000100f090290 */ /* 0x000fe4000fffe03f */
[----:B------:R-:W-:Y:S02]  /*1e20*/  @UP0 ULEA UR6, UP2, UR14, UR6, 0x2 ;  /* 0x000000060e060291 */ /* 0x000fe4000f84103f */
[----:B------:R-:W-:Y:S02]  /*1e30*/  @UP1 UIADD3 UR8, UR13, UR8, URZ ;  /* 0x000000080d081290 */ /* 0x000fe4000fffe03f */
[----:B------:R-:W-:Y:S02]  /*1e40*/  @UP1 ULEA UR4, UP3, UR12, UR4, 0x2 ;  /* 0x000000040c041291 */ /* 0x000fe4000f86103f */
[----:B------:R-:W-:Y:S01]  /*1e50*/  @UP0 ULEA.HI.X UR7, UR14, UR7, UR9, 0x2, UP2 ;  /* 0x000000070e070291 */ /* 0x000fe200090f1409 */
[----:B------:R-:W-:Y:S01]  /*1e60*/  IMAD.U32 R4, RZ, RZ, UR6 ;  /* 0x00000006ff047e24 */ /* 0x000fe2000f8e00ff */
[----:B------:R-:W-:-:S02]  /*1e70*/  @UP1 ULEA.HI.X UR5, UR12, UR5, UR8, 0x2, UP3 ;  /* 0x000000050c051291 */ /* 0x000fc400098f1408 */
[----:B------:R-:W-:Y:S02]  /*1e80*/  IMAD.U32 R6, RZ, RZ, UR4 ;  /* 0x00000004ff067e24 */ /* 0x000fe4000f8e00ff */
[----:B------:R-:W-:Y:S02]  /*1e90*/  IMAD.U32 R5, RZ, RZ, UR7 ;  /* 0x00000007ff057e24 */ /* 0x000fe4000f8e00ff */
[----:B------:R-:W-:-:S03]  /*1ea0*/  IMAD.U32 R7, RZ, RZ, UR5 ;  /* 0x00000005ff077e24 */ /* 0x000fc6000f8e00ff */
[----:B------:R-:W2:Y:S04]  /*1eb0*/  @P0 LDG.E R3, desc[UR50][R4.64] ;  /* 0x0000003204030981 */ /* 0x000ea8000c1e1900 */
[----:B------:R-:W2:Y:S01]  /*1ec0*/  @P1 LDG.E R0, desc[UR50][R6.64] ;  /* 0x0000003206001981 */ /* 0x000ea2000c1e1900 */
[----:B------:R-:W-:Y:S01]  /*1ed0*/  ULEA.HI UR4, UR46, UR46, URZ, 0x1 ;  /* 0x0000002e2e047291 */ /* 0x000fe2000f8f083f */
[----:B------:R-:W-:-:S03]  /*1ee0*/  IMAD.U32 R9, RZ, RZ, UR47 ;  /* 0x0000002fff097e24 */ /* 0x000fc6000f8e00ff */
[----:B------:R-:W-:Y:S02]  /*1ef0*/  ULOP3.LUT UR4, UR4, 0xfffffffe, URZ, 0xc0, !UPT ;  /* 0xfffffffe04047892 */ /* 0x000fe4000f8ec03f */
[----:B------:R-:W-:Y:S02]  /*1f00*/  ISETP.NE.AND P0, PT, R9, 0x3, PT ;  /* 0x000000030900780c */ /* 0x000fe40003f05270 */
[----:B------:R-:W-:-:S06]  /*1f10*/  UIADD3 UR4, UR46, -UR4, URZ ;  /* 0x800000042e047290 */ /* 0x000fcc000fffe03f */
[----:B------:R-:W-:Y:S01]  /*1f20*/  IMAD.U32 R8, RZ, RZ, UR4 ;  /* 0x00000004ff087e24 */ /* 0x000fe2000f8e00ff */
[----:B------:R-:W-:-:S04]  /*1f30*/  ULDC UR4, c[0x0][0x9d8] ;  /* 0x0002760000047ab9 */ /* 0x000fc80000000800 */
[----:B------:R-:W-:-:S04]  /*1f40*/  SHF.L.U32 R8, R8, 0x1f, RZ ;  /* 0x0000001f08087819 */ /* 0x000fc800000006ff */
[----:B------:R-:W0:Y:S01]  /*1f50*/  SYNCS.PHASECHK.TRANS64.TRYWAIT P1, [UR41+0x28400], R8 ;  /* 0x02840008ff0075a7 */ /* 0x000e220008020169 */
[----:B--2---:R-:W-:-:S04]  /*1f60*/  FMUL.FTZ R0, R3, R0 ;  /* 0x0000000003007220 */ /* 0x004fc80000410000 */
[----:B------:R-:W-:Y:S01]  /*1f70*/  FMUL.FTZ R0, R0, UR4 ;  /* 0x0000000400007c20 */ /* 0x000fe20008410000 */
[----:B0-----:R-:W-:Y:S06]  /*1f80*/  @!P1 BRA `(.L_x_857) ;  /* 0x0000012000089947 */ /* 0x001fec0003800000 */
.L_x_1034:
[----:B------:R-:W-:Y:S05]  /*1f90*/  @!P0 BRA `(.L_x_858) ;  /* 0x0000000000048947 */ /* 0x000fea0003800000 */
[----:B------:R-:W-:Y:S01]  /*1fa0*/  BPT.TRAP 0x1 ;  /* 0x000000040000795c */ /* 0x000fe20000300000 */
.L_x_858:
[----:B------:R-:W-:Y:S02]  /*1fb0*/  IMAD.U32 R6, RZ, RZ, UR52 ;  /* 0x00000034ff067e24 */ /* 0x000fe4000f8e00ff */
[----:B0-----:R-:W-:-:S03]  /*1fc0*/  IMAD.U32 R3, RZ, RZ, UR45 ;  /* 0x0000002dff037e24 */ /* 0x001fc6000f8e00ff */
[----:B------:R-:W-:Y:S02]  /*1fd0*/  LEA R6, R6, UR41, 0x3 ;  /* 0x0000002906067c11 */ /* 0x000fe4000f8e18ff */
[----:B------:R-:W-:-:S04]  /*1fe0*/  SHF.L.U32 R3, R3, 0x1f, RZ ;  /* 0x0000001f03037819 */ /* 0x000fc800000006ff */
[----:B------:R0:W1:Y:S01]  /*1ff0*/  SYNCS.PHASECHK.TRANS64.TRYWAIT P2, [R6+URZ+0x28430], R3 ;  /* 0x02843003060075a7 */ /* 0x000062000804017f */
[----:B------:R-:W-:Y:S05]  /*2000*/  @!P0 BRA `(.L_x_859) ;  /* 0x0000000000048947 */ /* 0x000fea0003800000 */
[----:B------:R-:W-:Y:S01]  /*2010*/  BPT.TRAP 0x1 ;  /* 0x000000040000795c */ /* 0x000fe20000300000 */
.L_x_859:
[----:B------:R-:W2:Y:S02]  /*2020*/  S2R R4, SR_TID.X ;  /* 0x0000000000047919 */ /* 0x000ea40000002100 */
[----:B--2---:R-:W-:Y:S01]  /*2030*/  LOP3.LUT P1, RZ, R4, 0x7f, RZ, 0xc0, !PT ;  /* 0x0000007f04ff7812 */ /* 0x004fe2000782c0ff */
[----:B-1----:R-:W-:-:S12]  /*2040*/  @P2 BRA `(.L_x_860) ;  /* 0x0000000000082947 */ /* 0x002fd80003800000 */
[----:B------:R-:W1:Y:S02]  /*2050*/  SYNCS.PHASECHK.TRANS64.TRYWAIT P2, [R6+URZ+0x28430], R3 ;  /* 0x02843003060075a7 */ /* 0x000e64000804017f */
[----:B-1----:R-:W-:Y:S05]  /*2060*/  @!P2 BRA `(.L_x_861) ;  /* 0x0000011c00e8a947 */ /* 0x002fea0003800000 */
.L_x_860:
[----:B------:R-:W-:Y:S05]  /*2070*/  WARPSYNC.ALL ;  /* 0x0000000000007948 */ /* 0x000fea0003800000 */
[----:B------:R-:W-:Y:S01]  /*2080*/  UIADD3 UR4, UR41, 0x20000, URZ ;  /* 0x0002000029047890 */ /* 0x000fe2000fffe03f */
[----:B------:R-:W-:Y:S01]  /*2090*/  WARPGROUP.ARRIVE ;  /* 0x00000000000079c5 */ /* 0x000fe20000000000 */
[----:B------:R-:W-:Y:S01]  /*20a0*/  ULOP3.LUT UR32, UR49, 0x10000, URZ, 0xfc, !UPT ;  /* 0x0001000031207892 */ /* 0x000fe2000f8efc3f */
[----:B01----:R-:W-:Y:S01]  /*20b0*/  VIADD R3, R17, UR36 ;  /* 0x0000002411037c36 */ /* 0x003fe20008000000 */
[----:B------:R-:W-:Y:S01]  /*20c0*/  USHF.R.U32.HI UR4, URZ, 0x4, UR4 ;  /* 0x000000043f047899 */ /* 0x000fe20008011604 */
[----:B------:R-:W0:Y:S01]  /*20d0*/  LDC R13, c[0x0][0x2f0] ;  /* 0x0000bc00ff0d7b82 */ /* 0x000e220000000800 */
[----:B------:R-:W-:Y:S01]  /*20e0*/  UMOV UR33, 0x40000040 ;  /* 0x4000004000217882 */ /* 0x000fe20000000000 */
[----:B------:R-:W-:Y:S01]  /*20f0*/  UMOV UR35, 0x40000040 ;  /* 0x4000004000237882 */ /* 0x000fe20000000000 */
[----:B------:R-:W-:Y:S01]  /*2100*/  ULOP3.LUT UR4, UR4, 0x3fff, URZ, 0xc0, !UPT ;  /* 0x00003fff04047892 */ /* 0x000fe2000f8ec03f */
[----:B------:R-:W-:Y:S01]  /*2110*/  IMAD.MOV.U32 R4, RZ, RZ, R3 ;  /* 0x000000ffff047224 */ /* 0x000fe200078e0003 */
[----:B------:R-:W-:Y:S01]  /*2120*/  UMOV UR5, 0x40000040 ;  /* 0x4000004000057882 */ /* 0x000fe20000000000 */
[----:B------:R-:W-:Y:S01]  /*2130*/  UMOV UR7, 0x40000040 ;  /* 0x4000004000077882 */ /* 0x000fe20000000000 */
[----:B------:R-:W-:Y:S01]  /*2140*/  ULOP3.LUT UR48, UR4, 0x10000, URZ, 0xfc, !UPT ;  /* 0x0001000004307892 */ /* 0x000fe2000f8efc3f */
[----:B------:R-:W1:Y:S01]  /*2150*/  LDC R14, c[0x0][0x288] ;  /* 0x0000a200ff0e7b82 */ /* 0x000e620000000800 */
[----:B------:R-:W-:Y:S01]  /*2160*/  UIADD3 UR4, UR32, 0x2, URZ ;  /* 0x0000000220047890 */ /* 0x000fe2000fffe03f */
[----:B------:R-:W-:Y:S01]  /*2170*/  IMAD.MOV.U32 R7, RZ, RZ, -0x40 ;  /* 0xffffffc0ff077424 */ /* 0x000fe200078e00ff */
[----:B------:R-:W-:-:S02]  /*2180*/  ULEA UR34, UR52, UR48, 0xa ;  /* 0x0000003034227291 */ /* 0x000fc4000f8e503f */
[----:B------:R-:W-:Y:S02]  /*2190*/  UIADD3 UR8, UR32, 0x4, URZ ;  /* 0x0000000420087890 */ /* 0x000fe4000fffe03f */
[----:B------:R-:W-:Y:S02]  /*21a0*/  UIADD3 UR6, UR34, 0x2, URZ ;  /* 0x0000000222067890 */ /* 0x000fe4000fffe03f */
[----:B------:R-:W-:Y:S01]  /*21b0*/  UIADD3 UR10, UR34, 0x4, URZ ;  /* 0x00000004220a7890 */ /* 0x000fe2000fffe03f */
[----:B------:R-:W-:Y:S02]  /*21c0*/  UMOV UR9, 0x40000040 ;  /* 0x4000004000097882 */ /* 0x000fe40000000000 */
[----:B------:R-:W-:Y:S01]  /*21d0*/  QGMMA.64x64x32.F32.E4M3.E4M3 R24, gdesc[UR32], RZ, !UPT, gsb0 ;  /* 0x00e00000201879f3 */ /* 0x000fe2000c0008ff */
[----:B------:R-:W-:Y:S01]  /*21e0*/  UMOV UR11, 0x40000040 ;  /* 0x40000040000b7882 */ /* 0x000fe20000000000 */
[----:B------:R-:W-:Y:S02]  /*21f0*/  UIADD3 UR12, UR32, 0x6, URZ ;  /* 0x00000006200c7890 */ /* 0x000fe4000fffe03f */
[----:B------:R-:W-:Y:S01]  /*2200*/  UIADD3 UR14, UR34, 0x6, URZ ;  /* 0x00000006220e7890 */ /* 0x000fe2000fffe03f */
[----:B------:R-:W-:Y:S01]  /*2210*/  UMOV UR13, 0x40000040 ;  /* 0x40000040000d7882 */ /* 0x000fe20000000000 */
[----:B------:R-:W-:Y:S01]  /*2220*/  UMOV UR15, 0x40000040 ;  /* 0x40000040000f7882 */ /* 0x000fe20000000000 */
[----:B------:R-:W-:-:S02]  /*2230*/  UIADD3 UR16, UR32, 0x400, URZ ;  /* 0x0000040020107890 */ /* 0x000fc4000fffe03f */
[----:B------:R-:W-:Y:S01]  /*2240*/  UIADD3 UR18, UR34, 0x200, URZ ;  /* 0x0000020022127890 */ /* 0x000fe2000fffe03f */
[----:B------:R-:W-:Y:S01]  /*2250*/  UMOV UR17, 0x40000040 ;  /* 0x4000004000117882 */ /* 0x000fe20000000000 */
[----:B------:R-:W-:Y:S01]  /*2260*/  UMOV UR19, 0x40000040 ;  /* 0x4000004000137882 */ /* 0x000fe20000000000 */
[----:B------:R-:W-:Y:S02]  /*2270*/  UIADD3 UR20, UR32, 0x402, URZ ;  /* 0x0000040220147890 */ /* 0x000fe4000fffe03f */
[----:B------:R-:W-:Y:S01]  /*2280*/  UIADD3 UR22, UR34, 0x202, URZ ;  /* 0x0000020222167890 */ /* 0x000fe2000fffe03f */
[----:B------:R-:W-:Y:S01]  /*2290*/  UMOV UR21, 0x40000040 ;  /* 0x4000004000157882 */ /* 0x000fe20000000000 */
        /* <DEDUP_REMOVED lines=9> */
[----:B------:R-:W-:Y:S02]  /*2330*/  ULDC UR49, c[0x0][0x9dc] ;  /* 0x0002770000317ab9 */ /* 0x000fe40000000800 */
[----:B------:R-:W-:Y:S01]  /*2340*/  ULOP3.LUT UR49, URZ, UR49, URZ, 0x33, !UPT ;  /* 0x000000313f317292 */ /* 0x000fe2000f8e333f */
[----:B------:R-:W-:Y:S02]  /*2350*/  WARPGROUP.DEPBAR.LE gsb0, 0x0 ;  /* 0x00008000000079c5 */ /* 0x000fe40000010000 */
[----:B------:R-:W-:-:S06]  /*2360*/  WARPGROUP.ARRIVE ;  /* 0x00000000000079c5 */ /* 0x000fcc0000000000 */
[----:B------:R-:W-:Y:S01]  /*2370*/  QGMMA.64x64x32.F32.E4M3.E4M3 R24, gdesc[UR4], R24, gsb0 ;  /* 0x00e00000041879f3 */ /* 0x000fe20008000818 */
[----:B------:R-:W-:Y:S02]  /*2380*/  ULDC UR6, c[0x0][0x448] ;  /* 0x0001120000067ab9 */ /* 0x000fe40000000800 */
[----:B------:R-:W-:-:S06]  /*2390*/  UISETP.NE.AND UP0, UPT, UR6, 0x1, UPT ;  /* 0x000000010600788c */ /* 0x000fcc000bf05270 */
[----:B------:R-:W-:Y:S02]  /*23a0*/  PLOP3.LUT P2, PT, PT, PT, UP0, 0x80, 0x0 ;  /* 0x000000000000781c */ /* 0x000fe40003f4f008 */
[----:B------:R-:W-:-:S03]  /*23b0*/  PLOP3.LUT P3, PT, PT, PT, UP0, 0x80, 0x0 ;  /* 0x000000000000781c */ /* 0x000fc60003f6f008 */
[----:B------:R-:W-:-:S08]  /*23c0*/  @UP0 ULDC UR6, c[0x0][0x44c] ;  /* 0x0001130000060ab9 */ /* 0x000fd00000000800 */
[----:B------:R-:W-:Y:S01]  /*23d0*/  @P2 IMAD.HI.U32 R5, R3, UR6, RZ ;  /* 0x0000000603052c27 */ /* 0x000fe2000f8e00ff */
[----:B------:R-:W-:-:S03]  /*23e0*/  @UP0 ULDC UR6, c[0x0][0x450] ;  /* 0x0001140000060ab9 */ /* 0x000fc60000000800 */
[----:B------:R-:W-:Y:S01]  /*23f0*/  @!P1 VIADD R3, R6, 0x28440 ;  /* 0x0002844006039836 */ /* 0x000fe20000000000 */
[----:B------:R-:W-:Y:S01]  /*2400*/  @P3 SHF.R.U32.HI R4, RZ, UR6, R5 ;  /* 0x00000006ff043c19 */ /* 0x000fe20008011605 */
[----:B------:R-:W-:Y:S02]  /*2410*/  ULDC.64 UR6, c[0x0][0x9e0] ;  /* 0x0002780000067ab9 */ /* 0x000fe40000000a00 */
[----:B------:R-:W-:Y:S01]  /*2420*/  UISETP.GE.AND UP1, UPT, UR7, 0x1, UPT ;  /* 0x000000010700788c */ /* 0x000fe2000bf26270 */
[----:B------:R-:W-:-:S05]  /*2430*/  @!P1 PRMT R3, RZ, 0x654, R3 ;  /* 0x00000654ff039816 */ /* 0x000fca0000000003 */
[----:B------:R-:W-:Y:S01]  /*2440*/  PLOP3.LUT P2, PT, PT, PT, UP1, 0x40, 0x0 ;  /* 0x000000000000781c */ /* 0x000fe20003f4e818 */
[----:B------:R-:W-:Y:S02]  /*2450*/  WARPGROUP.DEPBAR.LE gsb0, 0x0 ;  /* 0x00008000000079c5 */ /* 0x000fe40000010000 */
[----:B------:R-:W-:-:S06]  /*2460*/  WARPGROUP.ARRIVE ;  /* 0x00000000000079c5 */ /* 0x000fcc0000000000 */
[----:B------:R-:W-:Y:S03]  /*2470*/  QGMMA.64x64x32.F32.E4M3.E4M3 R24, gdesc[UR8], R24, gsb0 ;  /* 0x00e00000081879f3 */ /* 0x000fe60008000818 */
        /* <DEDUP_REMOVED lines=16> */
[C---:B------:R-:W-:Y:S01]  /*2580*/  FMUL.FTZ R34, R0.reuse, R34 ;  /* 0x0000002200227220 */ /* 0x040fe20000410000 */
[C---:B------:R-:W-:Y:S01]  /*2590*/  FMUL.FTZ R42, R0.reuse, R42 ;  /* 0x0000002a002a7220 */ /* 0x040fe20000410000 */
[C---:B------:R-:W-:Y:S01]  /*25a0*/  FMUL.FTZ R24, R0.reuse, R24 ;  /* 0x0000001800187220 */ /* 0x040fe20000410000 */
[C---:B------:R-:W-:Y:S01]  /*25b0*/  FMUL.FTZ R25, R0.reuse, R25 ;  /* 0x0000001900197220 */ /* 0x040fe20000410000 */
[----:B------:R2:W3:Y:S01]  /*25c0*/  MUFU.TANH R11, R34 ;  /* 0x00000022000b7308 */ /* 0x0004e20000002400 */
[C---:B------:R-:W-:Y:S01]  /*25d0*/  FMUL.FTZ R26, R0.reuse, R26 ;  /* 0x0000001a001a7220 */ /* 0x040fe20000410000 */
[C---:B------:R-:W-:Y:S01]  /*25e0*/  FMUL.FTZ R28, R0.reuse, R28 ;  /* 0x0000001c001c7220 */ /* 0x040fe20000410000 */
[C---:B------:R-:W-:Y:S01]  /*25f0*/  FMUL.FTZ R29, R0.reuse, R29 ;  /* 0x0000001d001d7220 */ /* 0x040fe20000410000 */
[C---:B------:R-:W-:Y:S01]  /*2600*/  FMUL.FTZ R32, R0.reuse, R32 ;  /* 0x0000002000207220 */ /* 0x040fe20000410000 */
[C---:B------:R-:W-:Y:S01]  /*2610*/  FMUL.FTZ R33, R0.reuse, R33 ;  /* 0x0000002100217220 */ /* 0x040fe20000410000 */
[C---:B------:R-:W-:Y:S01]  /*2620*/  FMUL.FTZ R36, R0.reuse, R36 ;  /* 0x0000002400247220 */ /* 0x040fe20000410000 */
[----:B------:R-:W-:Y:S01]  /*2630*/  FMUL.FTZ R37, R0, R37 ;  /* 0x0000002500257220 */ /* 0x000fe20000410000 */
[----:B------:R4:W0:Y:S01]  /*2640*/  MUFU.TANH R21, R42 ;  /* 0x0000002a00157308 */ /* 0x0008220000002400 */
[----:B--2---:R-:W-:-:S02]  /*2650*/  IMAD R34, R58, R7, 0x40 ;  /* 0x000000403a227424 */ /* 0x004fc400078e0207 */
[C---:B------:R-:W-:Y:S01]  /*2660*/  FMUL.FTZ R40, R0.reuse, R40 ;  /* 0x0000002800287220 */ /* 0x040fe20000410000 */
[C---:B------:R-:W-:Y:S01]  /*2670*/  FMUL.FTZ R41, R0.reuse, R41 ;  /* 0x0000002900297220 */ /* 0x040fe20000410000 */
[----:B------:R-:W-:Y:S01]  /*2680*/  FMUL.FTZ R43, R0, R43 ;  /* 0x0000002b002b7220 */ /* 0x000fe20000410000 */
[----:B------:R-:W-:Y:S02]  /*2690*/  VIADD R5, R34, 0x1 ;  /* 0x0000000122057836 */ /* 0x000fe40000000000 */
[C---:B------:R-:W-:Y:S01]  /*26a0*/  FMUL.FTZ R44, R0.reuse, R44 ;  /* 0x0000002c002c7220 */ /* 0x040fe20000410000 */
[C---:B------:R-:W-:Y:S01]  /*26b0*/  FMUL.FTZ R45, R0.reuse, R45 ;  /* 0x0000002d002d7220 */ /* 0x040fe20000410000 */
[C---:B------:R-:W-:Y:S01]  /*26c0*/  FMUL.FTZ R46, R0.reuse, R46 ;  /* 0x0000002e002e7220 */ /* 0x040fe20000410000 */
[----:B----4-:R-:W2:Y:S01]  /*26d0*/  SHFL.IDX PT, R42, R4, RZ, 0x1c1f ;  /* 0x001c1fff042a7589 */ /* 0x010ea200000e0000 */
[C---:B------:R-:W-:Y:S01]  /*26e0*/  FMUL.FTZ R47, R0.reuse, R47 ;  /* 0x0000002f002f7220 */ /* 0x040fe20000410000 */
[C---:B------:R-:W-:Y:S01]  /*26f0*/  FMUL.FTZ R48, R0.reuse, R48 ;  /* 0x0000003000307220 */ /* 0x040fe20000410000 */
[C---:B------:R-:W-:Y:S01]  /*2700*/  FMUL.FTZ R49, R0.reuse, R49 ;  /* 0x0000003100317220 */ /* 0x040fe20000410000 */
[C---:B------:R-:W-:Y:S01]  /*2710*/  FMUL.FTZ R50, R0.reuse, R50 ;  /* 0x0000003200327220 */ /* 0x040fe20000410000 */
[C---:B------:R-:W-:Y:S01]  /*2720*/  FMUL.FTZ R51, R0.reuse, R51 ;  /* 0x0000003300337220 */ /* 0x040fe20000410000 */
[C---:B------:R-:W-:Y:S01]  /*2730*/  FMUL.FTZ R52, R0.reuse, R52 ;  /* 0x0000003400347220 */ /* 0x040fe20000410000 */
[C---:B------:R-:W-:Y:S01]  /*2740*/  FMUL.FTZ R53, R0.reuse, R53 ;  /* 0x0000003500357220 */ /* 0x040fe20000410000 */
[C---:B------:R-:W-:Y:S01]  /*2750*/  FMUL.FTZ R54, R0.reuse, R54 ;  /* 0x0000003600367220 */ /* 0x040fe20000410000 */
[----:B------:R-:W-:Y:S01]  /*2760*/  FMUL.FTZ R55, R0, R55 ;  /* 0x0000003700377220 */ /* 0x000fe20000410000 */
[----:B------:R-:W-:-:S02]  /*2770*/  IMAD R6, R2, -0x2, R5 ;  /* 0xfffffffe02067824 */ /* 0x000fc400078e0205 */
[C---:B------:R-:W-:Y:S01]  /*2780*/  FMUL.FTZ R35, R0.reuse, R35 ;  /* 0x0000002300237220 */ /* 0x040fe20000410000 */
[C---:B------:R-:W-:Y:S01]  /*2790*/  FMUL.FTZ R39, R0.reuse, R39 ;  /* 0x0000002700277220 */ /* 0x040fe20000410000 */
[----:B------:R-:W4:Y:S01]  /*27a0*/  MUFU.TANH R24, R24 ;  /* 0x0000001800187308 */ /* 0x000f220000002400 */
[----:B0-----:R-:W-:Y:S02]  /*27b0*/  IMAD R5, R13, UR43, R6 ;  /* 0x0000002b0d057c24 */ /* 0x001fe4000f8e0206 */
[C---:B------:R-:W-:Y:S01]  /*27c0*/  FMUL.FTZ R27, R0.reuse, R27 ;  /* 0x0000001b001b7220 */ /* 0x040fe20000410000 */
[C---:B------:R-:W-:Y:S01]  /*27d0*/  FMUL.FTZ R38, R0.reuse, R38 ;  /* 0x0000002600267220 */ /* 0x040fe20000410000 */
[----:B------:R0:W-:Y:S01]  /*27e0*/  @!P1 SYNCS.ARRIVE.TRANS64.RED.A1T0 RZ, [R3+URZ], RZ ;  /* 0x000000ff03ff99a7 */ /* 0x0001e2000810043f */
[C---:B------:R-:W-:Y:S01]  /*27f0*/  FMUL.FTZ R31, R0.reuse, R31 ;  /* 0x0000001f001f7220 */ /* 0x040fe20000410000 */
[----:B-1----:R-:W-:Y:S02]  /*2800*/  IMAD.IADD R5, R5, 0x1, -R14 ;  /* 0x0000000105057824 */ /* 0x002fe400078e0a0e */
[----:B------:R-:W-:Y:S01]  /*2810*/  FMUL.FTZ R30, R0, R30 ;  /* 0x0000001e001e7220 */ /* 0x000fe20000410000 */
[----:B------:R-:W1:Y:S01]  /*2820*/  MUFU.TANH R25, R25 ;  /* 0x0000001900197308 */ /* 0x000e620000002400 */
[----:B0-----:R-:W-:-:S07]  /*2830*/  IMAD R3, R13, UR43, R34 ;  /* 0x0000002b0d037c24 */ /* 0x001fce000f8e0222 */
[----:B------:R-:W0:Y:S08]  /*2840*/  MUFU.TANH R26, R26 ;  /* 0x0000001a001a7308 */ /* 0x000e300000002400 */
        /* <DEDUP_REMOVED lines=23> */
[----:B------:R5:W0:Y:S08]  /*29c0*/  MUFU.TANH R9, R27 ;  /* 0x0000001b00097308 */ /* 0x000a300000002400 */
[----:B------:R3:W0:Y:S01]  /*29d0*/  MUFU.TANH R15, R38 ;  /* 0x00000026000f7308 */ /* 0x0006220000002400 */
[----:B-----5:R-:W-:-:S07]  /*29e0*/  IMAD R27, R2, -0x2, R3 ;  /* 0xfffffffe021b7824 */ /* 0x020fce00078e0203 */
[----:B------:R5:W0:Y:S01]  /*29f0*/  MUFU.TANH R10, R31 ;  /* 0x0000001f000a7308 */ /* 0x000a220000002400 */
[----:B---3--:R-:W-:-:S05]  /*2a00*/  VIADD R38, R5, UR6 ;  /* 0x0000000605267c36 */ /* 0x008fca0008000000 */
[----:B--2---:R-:W-:Y:S02]  /*2a10*/  VIADDMNMX R3, R42, R38, R27, PT ;  /* 0x000000262a037246 */ /* 0x004fe4000380011b */
[----:B------:R2:W3:Y:S01]  /*2a20*/  MUFU.TANH R8, R30 ;  /* 0x0000001e00087308 */ /* 0x0004e20000002400 */
[----:B-----5:R-:W-:-:S04]  /*2a30*/  VIADD R31, R5, UR49 ;  /* 0x00000031051f7c36 */ /* 0x020fc80008000000 */
[----:B------:R-:W-:Y:S01]  /*2a40*/  IMAD.IADD R5, R31, 0x1, R42 ;  /* 0x000000011f057824 */ /* 0x000fe200078e022a */
[----:B--2---:R-:W-:Y:S01]  /*2a50*/  LEA R30, R58, 0xffffffc0, 0x6 ;  /* 0xffffffc03a1e7811 */ /* 0x004fe200078e30ff */
[----:B01--4-:R-:W-:Y:S06]  /*2a60*/  @P2 BRA `(.L_x_862) ;  /* 0x00000000005c2947 */ /* 0x013fec0003800000 */
[----:B------:R-:W-:Y:S01]  /*2a70*/  IMAD R7, R13, UR43, R42 ;  /* 0x0000002b0d077c24 */ /* 0x000fe2000f8e022a */
[----:B------:R-:W-:Y:S03]  /*2a80*/  BSSY B0, `(.L_x_863) ;  /* 0x0000011000007945 */ /* 0x000fe60003800000 */
[----:B------:R-:W-:-:S05]  /*2a90*/  IMAD.IADD R7, R7, 0x1, -R14 ;  /* 0x0000000107077824 */ /* 0x000fca00078e0a0e */
[----:B------:R-:W-:-:S13]  /*2aa0*/  ISETP.GT.AND P2, PT, R7, -0x1, PT ;  /* 0xffffffff0700780c */ /* 0x000fda0003f44270 */
[----:B------:R-:W-:Y:S05]  /*2ab0*/  @P2 BRA `(.L_x_864) ;  /* 0x0000000000202947 */ /* 0x000fea0003800000 */
[----:B------:R-:W-:Y:S01]  /*2ac0*/  UISETP.NE.AND UP2, UPT, UR7, 0x1, UPT ;  /* 0x000000010700788c */ /* 0x000fe2000bf45270 */
[----:B------:R-:W-:-:S05]  /*2ad0*/  LOP3.LUT R7, RZ, R7, RZ, 0x33, !PT ;  /* 0x00000007ff077212 */ /* 0x000fca00078e33ff */
[----:B------:R-:W-:-:S05]  /*2ae0*/  PLOP3.LUT P2, PT, PT, PT, UP2, 0x80, 0x0 ;  /* 0x000000000000781c */ /* 0x000fca0003f4f028 */
[----:B------:R-:W-:-:S08]  /*2af0*/  @UP2 ULDC.64 UR10, c[0x0][0x9e8] ;  /* 0x00027a00000a2ab9 */ /* 0x000fd00000000a00 */
[----:B------:R-:W-:-:S05]  /*2b00*/  @P2 IMAD.HI.U32 R6, R7, UR10, RZ ;  /* 0x0000000a07062c27 */ /* 0x000fca000f8e00ff */
[----:B------:R-:W-:-:S04]  /*2b10*/  @P2 SHF.R.U32.HI R7, RZ, UR11, R6 ;  /* 0x0000000bff072c19 */ /* 0x000fc80008011606 */
[----:B------:R-:W-:Y:S01]  /*2b20*/  LOP3.LUT R7, RZ, R7, RZ, 0x33, !PT ;  /* 0x00000007ff077212 */ /* 0x000fe200078e33ff */
[----:B------:R-:W-:Y:S06]  /*2b30*/  BRA `(.L_x_865) ;  /* 0x0000000000147947 */ /* 0x000fec0003800000 */
.L_x_864:
[----:B------:R-:W-:-:S06]  /*2b40*/  UISETP.NE.AND UP2, UPT, UR7, 0x1, UPT ;  /* 0x000000010700788c */ /* 0x000fcc000bf45270 */
[----:B------:R-:W-:-:S05]  /*2b50*/  PLOP3.LUT P2, PT, PT, PT, UP2, 0x80, 0x0 ;  /* 0x000000000000781c */ /* 0x000fca0003f4f028 */
[----:B------:R-:W-:-:S08]  /*2b60*/  @UP2 ULDC.64 UR10, c[0x0][0x9e8] ;  /* 0x00027a00000a2ab9 */ /* 0x000fd00000000a00 */
[----:B------:R-:W-:-:S05]  /*2b70*/  @P2 IMAD.HI.U32 R6, R7, UR10, RZ ;  /* 0x0000000a07062c27 */ /* 0x000fca000f8e00ff */
[----:B------:R-:W-:-:S07]  /*2b80*/  @P2 SHF.R.U32.HI R7, RZ, UR11, R6 ;  /* 0x0000000bff072c19 */ /* 0x000fce0008011606 */
.L_x_865:
[----:B------:R-:W-:Y:S05]  /*2b90*/  BSYNC B0 ;  /* 0x0000000000007941 */ /* 0x000fea0003800000 */
.L_x_863:
[----:B------:R-:W-:-:S04]  /*2ba0*/  IMAD R7, R7, UR7, -R30 ;  /* 0x0000000707077c24 */ /* 0x000fc8000f8e0a1e */
[----:B------:R-:W-:-:S05]  /*2bb0*/  IMAD R6, R2, -0x2, R7 ;  /* 0xfffffffe02067824 */ /* 0x000fca00078e0207 */
[----:B------:R-:W-:Y:S02]  /*2bc0*/  VIMNMX R5, R5, R6, !PT ;  /* 0x0000000605057248 */ /* 0x000fe40007fe0100 */
[----:B------:R-:W-:-:S07]  /*2bd0*/  VIADDMNMX R3, R6, UR7, R3, PT ;  /* 0x0000000706037c46 */ /* 0x000fce000b800103 */
.L_x_862:
[C---:B------:R-:W-:Y:S01]  /*2be0*/  ISETP.GE.AND P2, PT, R34.reuse, 0x2, PT ;  /* 0x000000022200780c */ /* 0x040fe20003f46270 */
[----:B------:R-:W0:Y:S01]  /*2bf0*/  SHFL.IDX PT, R4, R4, 0x1, 0x1c1f ;  /* 0x003c1f0004047f89 */ /* 0x000e2200000e0000 */
[C---:B------:R-:W-:Y:S02]  /*2c00*/  ISETP.GE.AND P6, PT, R34.reuse, 0xa, PT ;  /* 0x0000000a2200780c */ /* 0x040fe40003fc6270 */
[----:B------:R-:W-:Y:S02]  /*2c10*/  ISETP.GT.AND P4, PT, R5, 0x1, !P2 ;  /* 0x000000010500780c */ /* 0x000fe40005784270 */
[----:B------:R-:W-:Y:S02]  /*2c20*/  ISETP.GE.AND P3, PT, R34, 0x9, PT ;  /* 0x000000092200780c */ /* 0x000fe40003f66270 */
[----:B------:R-:W-:Y:S02]  /*2c30*/  ISETP.LT.OR P4, PT, R3, 0x2, P4 ;  /* 0x000000020300780c */ /* 0x000fe40002781670 */
[----:B------:R-:W-:-:S02]  /*2c40*/  ISETP.GT.AND P5, PT, R5, 0x8, !P3 ;  /* 0x000000080500780c */ /* 0x000fc40005fa4270 */
[----:B------:R-:W-:Y:S02]  /*2c50*/  FSEL R42, R25, -INF , !P4 ;  /* 0xff800000192a7808 */ /* 0x000fe40006000000 */
[----:B------:R-:W-:Y:S02]  /*2c60*/  ISETP.GT.AND P4, PT, R5, 0x9, !P6 ;  /* 0x000000090500780c */ /* 0x000fe40007784270 */
[----:B------:R-:W-:Y:S02]  /*2c70*/  P2R R25, PR, RZ, 0x40 ;  /* 0x00000040ff197803 */ /* 0x000fe40000000000 */
[----:B------:R-:W-:Y:S02]  /*2c80*/  ISETP.LT.OR P4, PT, R3, 0xa, P4 ;  /* 0x0000000a0300780c */ /* 0x000fe40002781670 */
[----:B------:R-:W-:Y:S02]  /*2c90*/  ISETP.GE.AND P6, PT, R34, 0x11, PT ;  /* 0x000000112200780c */ /* 0x000fe40003fc6270 */
[----:B------:R-:W-:-:S02]  /*2ca0*/  FSEL R60, R29, -INF , !P4 ;  /* 0xff8000001d3c7808 */ /* 0x000fc40006000000 */
[----:B------:R-:W-:Y:S02]  /*2cb0*/  ISETP.LT.OR P5, PT, R3, 0x9, P5 ;  /* 0x000000090300780c */ /* 0x000fe40002fa1670 */
[----:B------:R-:W-:Y:S02]  /*2cc0*/  ISETP.GT.AND P4, PT, R5, 0x10, !P6 ;  /* 0x000000100500780c */ /* 0x000fe40007784270 */
[----:B------:R-:W-:Y:S02]  /*2cd0*/  FSEL R56, R28, -INF , !P5 ;  /* 0xff8000001c387808 */ /* 0x000fe40006800000 */
[----:B------:R-:W-:Y:S02]  /*2ce0*/  ISETP.LT.OR P4, PT, R3, 0x11, P4 ;  /* 0x000000110300780c */ /* 0x000fe40002781670 */
[----:B------:R-:W-:Y:S02]  /*2cf0*/  ISETP.GE.AND P5, PT, R34, 0x12, PT ;  /* 0x000000122200780c */ /* 0x000fe40003fa6270 */
[----:B------:R-:W-:-:S02]  /*2d00*/  FSEL R62, R32, -INF , !P4 ;  /* 0xff800000203e7808 */ /* 0x000fc40006000000 */
[----:B------:R-:W-:Y:S02]  /*2d10*/  ISETP.GT.AND P4, PT, R5, 0x11, !P5 ;  /* 0x000000110500780c */ /* 0x000fe40006f84270 */
[----:B------:R-:W-:Y:S02]  /*2d20*/  P2R R29, PR, RZ, 0x20 ;  /* 0x00000020ff1d7803 */ /* 0x000fe40000000000 */
[----:B------:R-:W-:Y:S02]  /*2d30*/  ISETP.LT.OR P4, PT, R3, 0x12, P4 ;  /* 0x000000120300780c */ /* 0x000fe40002781670 */
[----:B------:R-:W-:Y:S02]  /*2d40*/  ISETP.GE.AND P5, PT, R34, 0x19, PT ;  /* 0x000000192200780c */ /* 0x000fe40003fa6270 */
[----:B------:R-:W-:Y:S02]  /*2d50*/  FSEL R64, R33, -INF , !P4 ;  /* 0xff80000021407808 */ /* 0x000fe40006000000 */
[----:B------:R-:W-:-:S02]  /*2d60*/  ISETP.GT.AND P4, PT, R5, 0x18, !P5 ;  /* 0x000000180500780c */ /* 0x000fc40006f84270 */
[----:B------:R-:W-:Y:S02]  /*2d70*/  P2R R33, PR, RZ, 0x20 ;  /* 0x00000020ff217803 */ /* 0x000fe40000000000 */
[----:B------:R-:W-:Y:S02]  /*2d80*/  ISETP.LT.OR P4, PT, R3, 0x19, P4 ;  /* 0x000000190300780c */ /* 0x000fe40002781670 */
[----:B------:R-:W-:Y:S02]  /*2d90*/  ISETP.GE.AND P5, PT, R34, 0x1a, PT ;  /* 0x0000001a2200780c */ /* 0x000fe40003fa6270 */
[----:B------:R-:W-:Y:S02]  /*2da0*/  FSEL R66, R36, -INF , !P4 ;  /* 0xff80000024427808 */ /* 0x000fe40006000000 */
[----:B------:R-:W-:Y:S02]  /*2db0*/  ISETP.GT.AND P4, PT, R5, 0x19, !P5 ;  /* 0x000000190500780c */ /* 0x000fe40006f84270 */
[----:B------:R-:W-:-:S02]  /*2dc0*/  P2R R35, PR, RZ, 0x20 ;  /* 0x00000020ff237803 */ /* 0x000fc40000000000 */
[----:B------:R-:W-:Y:S02]  /*2dd0*/  ISETP.LT.OR P4, PT, R3, 0x1a, P4 ;  /* 0x0000001a0300780c */ /* 0x000fe40002781670 */
[----:B------:R-:W-:Y:S02]  /*2de0*/  ISETP.GE.AND P5, PT, R34, 0x21, PT ;  /* 0x000000212200780c */ /* 0x000fe40003fa6270 */
[----:B------:R-:W-:Y:S02]  /*2df0*/  FSEL R68, R37, -INF , !P4 ;  /* 0xff80000025447808 */ /* 0x000fe40006000000 */
[----:B------:R-:W-:Y:S02]  /*2e00*/  ISETP.GT.AND P4, PT, R5, 0x20, !P5 ;  /* 0x000000200500780c */ /* 0x000fe40006f84270 */
[----:B------:R-:W-:Y:S02]  /*2e10*/  P2R R36, PR, RZ, 0x20 ;  /* 0x00000020ff247803 */ /* 0x000fe40000000000 */
[----:B------:R-:W-:-:S02]  /*2e20*/  ISETP.LT.OR P4, PT, R3, 0x21, P4 ;  /* 0x000000210300780c */ /* 0x000fc40002781670 */
[----:B------:R-:W-:Y:S02]  /*2e30*/  ISETP.GE.AND P5, PT, R34, 0x22, PT ;  /* 0x000000222200780c */ /* 0x000fe40003fa6270 */
[----:B------:R-:W-:Y:S02]  /*2e40*/  FSEL R40, R40, -INF , !P4 ;  /* 0xff80000028287808 */ /* 0x000fe40006000000 */
[----:B------:R-:W-:Y:S02]  /*2e50*/  ISETP.GT.AND P4, PT, R5, 0x21, !P5 ;  /* 0x000000210500780c */ /* 0x000fe40006f84270 */
[----:B------:R-:W-:Y:S02]  /*2e60*/  P2R R37, PR, RZ, 0x20 ;  /* 0x00000020ff257803 */ /* 0x000fe40000000000 */
[----:B------:R-:W-:Y:S02]  /*2e70*/  ISETP.LT.OR P4, PT, R3, 0x22, P4 ;  /* 0x000000220300780c */ /* 0x000fe40002781670 */
[----:B------:R-:W-:-:S02]  /*2e80*/  ISETP.GE.AND P5, PT, R34, 0x29, PT ;  /* 0x000000292200780c */ /* 0x000fc40003fa6270 */
[----:B------:R-:W-:Y:S02]  /*2e90*/  FSEL R70, R41, -INF , !P4 ;  /* 0xff80000029467808 */ /* 0x000fe40006000000 */
[----:B------:R-:W-:Y:S02]  /*2ea0*/  ISETP.GT.AND P4, PT, R5, 0x28, !P5 ;  /* 0x000000280500780c */ /* 0x000fe40006f84270 */
[----:B------:R-:W-:Y:S02]  /*2eb0*/  P2R R39, PR, RZ, 0x20 ;  /* 0x00000020ff277803 */ /* 0x000fe40000000000 */
        /* <DEDUP_REMOVED lines=11> */
[----:B------:R-:W-:Y:S02]  /*2f70*/  P2R R28, PR, RZ, 0x40 ;  /* 0x00000040ff1c7803 */ /* 0x000fe40000000000 */
[----:B------:R-:W-:Y:S02]  /*2f80*/  FSEL R48, R48, -INF , !P4 ;  /* 0xff80000030307808 */ /* 0x000fe40006000000 */
[----:B------:R-:W-:-:S04]  /*2f90*/  ISETP.GE.AND P4, PT, R34, 0x32, PT ;  /* 0x000000322200780c */ /* 0x000fc80003f86270 */
[----:B------:R-:W-:-:S04]  /*2fa0*/  ISETP.GT.AND P5, PT, R5, 0x31, !P4 ;  /* 0x000000310500780c */ /* 0x000fc800067a4270 */
[----:B------:R-:W-:-:S04]  /*2fb0*/  ISETP.LT.OR P5, PT, R3, 0x32, P5 ;  /* 0x000000320300780c */ /* 0x000fc80002fa1670 */
[----:B------:R-:W-:Y:S02]  /*2fc0*/  FSEL R74, R49, -INF , !P5 ;  /* 0xff800000314a7808 */ /* 0x000fe40006800000 */
[----:B------:R-:W-:-:S04]  /*2fd0*/  ISETP.GE.AND P5, PT, R34, 0x39, PT ;  /* 0x000000392200780c */ /* 0x000fc80003fa6270 */
[----:B------:R-:W-:-:S04]  /*2fe0*/  ISETP.GT.AND P6, PT, R5, 0x38, !P5 ;  /* 0x000000380500780c */ /* 0x000fc80006fc4270 */
[----:B------:R-:W-:-:S04]  /*2ff0*/  ISETP.LT.OR P6, PT, R3, 0x39, P6 ;  /* 0x000000390300780c */ /* 0x000fc800037c1670 */
[----:B------:R-:W-:Y:S02]  /*3000*/  FSEL R52, R52, -INF , !P6 ;  /* 0xff80000034347808 */ /* 0x000fe40007000000 */
[----:B------:R-:W-:-:S04]  /*3010*/  ISETP.GE.AND P6, PT, R34, 0x1, PT ;  /* 0x000000012200780c */ /* 0x000fc80003fc6270 */
[----:B------:R-:W-:Y:S02]  /*3020*/  P2R R6, PR, RZ, 0x40 ;  /* 0x00000040ff067803 */ /* 0x000fe40000000000 */
[----:B------:R-:W-:-:S04]  /*3030*/  ISETP.GT.AND P6, PT, R5, RZ, !P6 ;  /* 0x000000ff0500720c */ /* 0x000fc800077c4270 */
[----:B------:R-:W-:-:S04]  /*3040*/  ISETP.LT.OR P6, PT, R3, 0x1, P6 ;  /* 0x000000010300780c */ /* 0x000fc800037c1670 */
[----:B------:R-:W-:Y:S02]  /*3050*/  FSEL R32, R24, -INF , !P6 ;  /* 0xff80000018207808 */ /* 0x000fe40007000000 */
[----:B------:R-:W-:-:S04]  /*3060*/  ISETP.GE.AND P6, PT, R34, 0x3a, PT ;  /* 0x0000003a2200780c */ /* 0x000fc80003fc6270 */
[----:B------:R-:W-:Y:S02]  /*3070*/  P2R R34, PR, RZ, 0x40 ;  /* 0x00000040ff227803 */ /* 0x000fe40000000000 */
[----:B------:R-:W-:Y:S01]  /*3080*/  ISETP.GT.AND P6, PT, R5, 0x39, !P6 ;  /* 0x000000390500780c */ /* 0x000fe200077c4270 */
[----:B0-----:R-:W-:-:S03]  /*3090*/  IMAD.IADD R5, R31, 0x1, R4 ;  /* 0x000000011f057824 */ /* 0x001fc600078e0204 */
[----:B------:R-:W-:Y:S02]  /*30a0*/  ISETP.LT.OR P6, PT, R3, 0x3a, P6 ;  /* 0x0000003a0300780c */ /* 0x000fe400037c1670 */
[----:B------:R-:W-:Y:S02]  /*30b0*/  VIADDMNMX R3, R4, R38, R27, PT ;  /* 0x0000002604037246 */ /* 0x000fe4000380011b */
[----:B------:R-:W-:Y:S02]  /*30c0*/  FSEL R76, R53, -INF , !P6 ;  /* 0xff800000354c7808 */ /* 0x000fe40007000000 */
[----:B------:R-:W-:-:S13]  /*30d0*/  PLOP3.LUT P6, PT, PT, PT, UP1, 0x40, 0x0 ;  /* 0x000000000000781c */ /* 0x000fda0003fce818 */
[----:B------:R-:W-:Y:S05]  /*30e0*/  @P6 BRA `(.L_x_866) ;  /* 0x0000000000646947 */ /* 0x000fea0003800000 */
        /* <DEDUP_REMOVED lines=9> */
[----:B------:R-:W-:Y:S01]  /*3180*/  @P6 IMAD.HI.U32 R4, R7, UR10, RZ ;  /* 0x0000000a07046c27 */ /* 0x000fe2000f8e00ff */
[----:B------:R-:W-:-:S13]  /*3190*/  PLOP3.LUT P6, PT, PT, PT, UP2, 0x80, 0x0 ;  /* 0x000000000000781c */ /* 0x000fda0003fcf028 */
[----:B------:R-:W-:-:S04]  /*31a0*/  @P6 SHF.R.U32.HI R7, RZ, UR11, R4 ;  /* 0x0000000bff076c19 */ /* 0x000fc80008011604 */
[----:B------:R-:W-:Y:S01]  /*31b0*/  LOP3.LUT R7, RZ, R7, RZ, 0x33, !PT ;  /* 0x00000007ff077212 */ /* 0x000fe200078e33ff */
[----:B------:R-:W-:Y:S06]  /*31c0*/  BRA `(.L_x_869) ;  /* 0x0000000000187947 */ /* 0x000fec0003800000 */
.L_x_868:
[----:B------:R-:W-:-:S06]  /*31d0*/  UISETP.NE.AND UP2, UPT, UR7, 0x1, UPT ;  /* 0x000000010700788c */ /* 0x000fcc000bf45270 */
[----:B------:R-:W-:-:S05]  /*31e0*/  PLOP3.LUT P6, PT, PT, PT, UP2, 0x80, 0x0 ;  /* 0x000000000000781c */ /* 0x000fca0003fcf028 */
[----:B------:R-:W-:-:S08]  /*31f0*/  @UP2 ULDC.64 UR10, c[0x0][0x9e8] ;  /* 0x00027a00000a2ab9 */ /* 0x000fd00000000a00 */
[----:B------:R-:W-:Y:S01]  /*3200*/  @P6 IMAD.HI.U32 R4, R7, UR10, RZ ;  /* 0x0000000a07046c27 */ /* 0x000fe2000f8e00ff */
[----:B------:R-:W-:-:S13]  /*3210*/  PLOP3.LUT P6, PT, PT, PT, UP2, 0x80, 0x0 ;  /* 0x000000000000781c */ /* 0x000fda0003fcf028 */
[----:B------:R-:W-:-:S07]  /*3220*/  @P6 SHF.R.U32.HI R7, RZ, UR11, R4 ;  /* 0x0000000bff076c19 */ /* 0x000fce0008011604 */
.L_x_869:
[----:B------:R-:W-:Y:S05]  /*3230*/  BSYNC B0 ;  /* 0x0000000000007941 */ /* 0x000fea0003800000 */
.L_x_867:
[----:B------:R-:W-:-:S04]  /*3240*/  IMAD R7, R7, UR7, -R30 ;  /* 0x0000000707077c24 */ /* 0x000fc8000f8e0a1e */
[----:B------:R-:W-:-:S05]  /*3250*/  IMAD R4, R2, -0x2, R7 ;  /* 0xfffffffe02047824 */ /* 0x000fca00078e0207 */
[----:B------:R-:W-:Y:S02]  /*3260*/  VIMNMX R5, R5, R4, !PT ;  /* 0x0000000405057248 */ /* 0x000fe40007fe0100 */
[----:B------:R-:W-:-:S07]  /*3270*/  VIADDMNMX R3, R4, UR7, R3, PT ;  /* 0x0000000704037c46 */ /* 0x000fce000b800103 */
.L_x_866:
[----:B------:R-:W-:Y:S01]  /*3280*/  ISETP.GT.AND P2, PT, R5, 0x1, !P2 ;  /* 0x000000010500780c */ /* 0x000fe20005744270 */
[----:B------:R-:W-:Y:S01]  /*3290*/  ULDC UR10, c[0x0][0x988] ;  /* 0x00026200000a7ab9 */ /* 0x000fe20000000800 */
[----:B------:R-:W-:Y:S01]  /*32a0*/  ISETP.NE.AND P6, PT, R6, RZ, PT ;  /* 0x000000ff0600720c */ /* 0x000fe20003fc5270 */
[----:B------:R-:W-:Y:S01]  /*32b0*/  IMAD.U32 R30, RZ, RZ, UR10 ;  /* 0x0000000aff1e7e24 */ /* 0x000fe2000f8e00ff */
[----:B------:R-:W-:Y:S01]  /*32c0*/  ISETP.LT.OR P2, PT, R3, 0x2, P2 ;  /* 0x000000020300780c */ /* 0x000fe20001741670 */
[----:B------:R-:W-:Y:S01]  /*32d0*/  @UP0 ULDC UR14, c[0x0][0x44c] ;  /* 0x00011300000e0ab9 */ /* 0x000fe20000000800 */
[----:B------:R-:W-:Y:S01]  /*32e0*/  FMNMX.FTZ R6, R32, R42, !PT ;  /* 0x0000002a20067209 */ /* 0x000fe20007810000 */
[----:B------:R-:W-:Y:S01]  /*32f0*/  UIMAD.WIDE.U32 UR14, UR36, UR14, URZ ;  /* 0x0000000e240e72a5 */ /* 0x000fe2000f8e003f */
[----:B------:R-:W-:Y:S01]  /*3300*/  FSEL R9, R9, -INF , !P2 ;  /* 0xff80000009097808 */ /* 0x000fe20005000000 */
[----:B------:R-:W-:Y:S01]  /*3310*/  @UP0 ULDC UR18, c[0x0][0x450] ;  /* 0x0001140000120ab9 */ /* 0x000fe20000000800 */
[----:B------:R-:W-:Y:S01]  /*3320*/  ISETP.NE.AND P2, PT, R25, RZ, PT ;  /* 0x000000ff1900720c */ /* 0x000fe20003f45270 */
[----:B------:R-:W-:Y:S01]  /*3330*/  UMOV UR11, UR36 ;  /* 0x00000024000b7c82 */ /* 0x000fe20008000000 */
[----:B------:R-:W-:Y:S01]  /*3340*/  FMNMX.FTZ R6, R56, R6, !PT ;  /* 0x0000000638067209 */ /* 0x000fe20007810000 */
[----:B------:R-:W-:Y:S01]  /*3350*/  @UP0 USHF.R.U32.HI UR11, URZ, UR18, UR15 ;  /* 0x000000123f0b0299 */ /* 0x000fe2000801160f */
[----:B------:R-:W-:-:S02]  /*3360*/  ISETP.GT.AND P2, PT, R5, 0x9, !P2 ;  /* 0x000000090500780c */ /* 0x000fc40005744270 */
[----:B------:R-:W-:Y:S01]  /*3370*/  FMNMX.FTZ R6, R60, R6, !PT ;  /* 0x000000063c067209 */ /* 0x000fe20007810000 */
[----:B------:R-:W-:Y:S01]  /*3380*/  UIADD3 UR53, UR53, UR11, URZ ;  /* 0x0000000b35357290 */ /* 0x000fe2000fffe03f */
[----:B------:R-:W-:Y:S02]  /*3390*/  ISETP.LT.OR P2, PT, R3, 0xa, P2 ;  /* 0x0000000a0300780c */ /* 0x000fe40001741670 */
[----:B------:R-:W-:Y:S01]  /*33a0*/  FMNMX.FTZ R6, R62, R6, !PT ;  /* 0x000000063e067209 */ /* 0x000fe20007810000 */
[----:B------:R-:W-:Y:S01]  /*33b0*/  UIADD3 UR6, UR53, UR6, URZ ;  /* 0x0000000635067290 */ /* 0x000fe2000fffe03f */
[----:B------:R-:W-:Y:S02]  /*33c0*/  FSEL R10, R10, -INF , !P2 ;  /* 0xff8000000a0a7808 */ /* 0x000fe40005000000 */
[----:B------:R-:W-:Y:S02]  /*33d0*/  ISETP.NE.AND P2, PT, R28, RZ, PT ;  /* 0x000000ff1c00720c */ /* 0x000fe40003f45270 */
[----:B------:R-:W-:-:S02]  /*33e0*/  FMNMX.FTZ R6, R64, R6, !PT ;  /* 0x0000000640067209 */ /* 0x000fc40007810000 */
[----:B------:R-:W-:Y:S02]  /*33f0*/  ISETP.GT.AND P2, PT, R5, 0x10, !P2 ;  /* 0x000000100500780c */ /* 0x000fe40005744270 */
[----:B------:R-:W-:Y:S02]  /*3400*/  FMNMX.FTZ R6, R66, R6, !PT ;  /* 0x0000000642067209 */ /* 0x000fe40007810000 */
[----:B------:R-:W-:Y:S02]  /*3410*/  ISETP.LT.OR P2, PT, R3, 0x11, P2 ;  /* 0x000000110300780c */ /* 0x000fe40001741670 */
[----:B------:R-:W-:Y:S02]  /*3420*/  FMNMX.FTZ R6, R68, R6, !PT ;  /* 0x0000000644067209 */ /* 0x000fe40007810000 */
[----:B------:R-:W-:Y:S02]  /*3430*/  FSEL R11, R11, -INF , !P2 ;  /* 0xff8000000b0b7808 */ /* 0x000fe40005000000 */
[----:B------:R-:W-:-:S02]  /*3440*/  ISETP.NE.AND P2, PT, R29, RZ, PT ;  /* 0x000000ff1d00720c */ /* 0x000fc40003f45270 */
[C---:B------:R-:W-:Y:S02]  /*3450*/  ISETP.GT.AND P3, PT, R5.reuse, 0x8, !P3 ;  /* 0x000000080500780c */ /* 0x040fe40005f64270 */
[----:B------:R-:W-:Y:S02]  /*3460*/  ISETP.GT.AND P2, PT, R5, 0x11, !P2 ;  /* 0x000000110500780c */ /* 0x000fe40005744270 */
[----:B------:R-:W-:Y:S02]  /*3470*/  FMNMX.FTZ R6, R40, R6, !PT ;  /* 0x0000000628067209 */ /* 0x000fe40007810000 */
[C---:B------:R-:W-:Y:S02]  /*3480*/  ISETP.LT.OR P2, PT, R3.reuse, 0x12, P2 ;  /* 0x000000120300780c */ /* 0x040fe40001741670 */
[----:B------:R-:W-:Y:S02]  /*3490*/  ISETP.LT.OR P3, PT, R3, 0x9, P3 ;  /* 0x000000090300780c */ /* 0x000fe40001f61670 */
[----:B------:R-:W-:-:S02]  /*34a0*/  FSEL R12, R12, -INF , !P2 ;  /* 0xff8000000c0c7808 */ /* 0x000fc40005000000 */
[----:B------:R-:W-:Y:S02]  /*34b0*/  ISETP.NE.AND P2, PT, R33, RZ, PT ;  /* 0x000000ff2100720c */ /* 0x000fe40003f45270 */
[----:B------:R-:W-:Y:S02]  /*34c0*/  FMNMX.FTZ R6, R70, R6, !PT ;  /* 0x0000000646067209 */ /* 0x000fe40007810000 */
[----:B------:R-:W-:Y:S02]  /*34d0*/  ISETP.GT.AND P2, PT, R5, 0x18, !P2 ;  /* 0x000000180500780c */ /* 0x000fe40005744270 */
[----:B---3--:R-:W-:Y:S02]  /*34e0*/  FSEL R8, R8, -INF , !P3 ;  /* 0xff80000008087808 */ /* 0x008fe40005800000 */
[----:B------:R-:W-:Y:S02]  /*34f0*/  ISETP.LT.OR P2, PT, R3, 0x19, P2 ;  /* 0x000000190300780c */ /* 0x000fe40001741670 */
[----:B------:R-:W-:-:S02]  /*3500*/  ISETP.NE.AND P3, PT, R39, RZ, PT ;  /* 0x000000ff2700720c */ /* 0x000fc40003f65270 */
[----:B------:R-:W-:Y:S02]  /*3510*/  FSEL R15, R15, -INF , !P2 ;  /* 0xff8000000f0f7808 */ /* 0x000fe40005000000 */
[----:B------:R-:W-:Y:S02]  /*3520*/  ISETP.NE.AND P2, PT, R35, RZ, PT ;  /* 0x000000ff2300720c */ /* 0x000fe40003f45270 */
[----:B------:R-:W-:Y:S02]  /*3530*/  FMNMX.FTZ R6, R44, R6, !PT ;  /* 0x000000062c067209 */ /* 0x000fe40007810000 */
[----:B------:R-:W-:Y:S02]  /*3540*/  ISETP.GT.AND P2, PT, R5, 0x19, !P2 ;  /* 0x000000190500780c */ /* 0x000fe40005744270 */
[----:B------:R-:W-:Y:S02]  /*3550*/  FMNMX.FTZ R6, R72, R6, !PT ;  /* 0x0000000648067209 */ /* 0x000fe40007810000 */
[----:B------:R-:W-:-:S02]  /*3560*/  ISETP.LT.OR P2, PT, R3, 0x1a, P2 ;  /* 0x0000001a0300780c */ /* 0x000fc40001741670 */
[----:B------:R-:W-:Y:S02]  /*3570*/  FMNMX.FTZ R6, R48, R6, !PT ;  /* 0x0000000630067209 */ /* 0x000fe40007810000 */
[----:B------:R-:W-:Y:S02]  /*3580*/  FSEL R20, R20, -INF , !P2 ;  /* 0xff80000014147808 */ /* 0x000fe40005000000 */
[----:B------:R-:W-:Y:S02]  /*3590*/  ISETP.NE.AND P2, PT, R36, RZ, PT ;  /* 0x000000ff2400720c */ /* 0x000fe40003f45270 */
[----:B------:R-:W-:Y:S02]  /*35a0*/  FMNMX.FTZ R6, R74, R6, !PT ;  /* 0x000000064a067209 */ /* 0x000fe40007810000 */
[----:B------:R-:W-:Y:S02]  /*35b0*/  ISETP.GT.AND P2, PT, R5, 0x20, !P2 ;  /* 0x000000200500780c */ /* 0x000fe40005744270 */
[----:B------:R-:W-:-:S02]  /*35c0*/  FMNMX.FTZ R6, R52, R6, !PT ;  /* 0x0000000634067209 */ /* 0x000fc40007810000 */
[----:B------:R-:W-:Y:S02]  /*35d0*/  ISETP.LT.OR P2, PT, R3, 0x21, P2 ;  /* 0x000000210300780c */ /* 0x000fe40001741670 */
[----:B------:R-:W-:Y:S02]  /*35e0*/  ISETP.GT.AND P4, PT, R5, 0x31, !P4 ;  /* 0x000000310500780c */ /* 0x000fe40006784270 */
[----:B------:R-:W-:Y:S02]  /*35f0*/  FSEL R21, R21, -INF , !P2 ;  /* 0xff80000015157808 */ /* 0x000fe40005000000 */
[----:B------:R-:W-:Y:S02]  /*3600*/  ISETP.NE.AND P2, PT, R37, RZ, PT ;  /* 0x000000ff2500720c */ /* 0x000fe40003f45270 */
[C---:B------:R-:W-:Y:S02]  /*3610*/  ISETP.GT.AND P5, PT, R5.reuse, 0x38, !P5 ;  /* 0x000000380500780c */ /* 0x040fe40006fa4270 */
[----:B------:R-:W-:-:S02]  /*3620*/  ISETP.GT.AND P2, PT, R5, 0x21, !P2 ;  /* 0x000000210500780c */ /* 0x000fc40005744270 */
[C---:B------:R-:W-:Y:S02]  /*3630*/  ISETP.LT.OR P4, PT, R3.reuse, 0x32, P4 ;  /* 0x000000320300780c */ /* 0x040fe40002781670 */
[C---:B------:R-:W-:Y:S02]  /*3640*/  ISETP.LT.OR P2, PT, R3.reuse, 0x22, P2 ;  /* 0x000000220300780c */ /* 0x040fe40001741670 */
[----:B------:R-:W-:Y:S02]  /*3650*/  ISETP.LT.OR P5, PT, R3, 0x39, P5 ;  /* 0x000000390300780c */ /* 0x000fe40002fa1670 */
[----:B------:R-:W-:Y:S02]  /*3660*/  FSEL R24, R43, -INF , !P2 ;  /* 0xff8000002b187808 */ /* 0x000fe40005000000 */
[----:B------:R-:W-:Y:S02]  /*3670*/  ISETP.GT.AND P2, PT, R5, 0x28, !P3 ;  /* 0x000000280500780c */ /* 0x000fe40005f44270 */
[----:B------:R-:W-:-:S02]  /*3680*/  ISETP.NE.AND P3, PT, R45, RZ, PT ;  /* 0x000000ff2d00720c */ /* 0x000fc40003f65270 */
[----:B------:R-:W-:Y:S02]  /*3690*/  ISETP.LT.OR P2, PT, R3, 0x29, P2 ;  /* 0x000000290300780c */ /* 0x000fe40001741670 */
[C---:B------:R-:W-:Y:S02]  /*36a0*/  ISETP.GT.AND P3, PT, R5.reuse, 0x30, !P3 ;  /* 0x000000300500780c */ /* 0x040fe40005f64270 */
[----:B------:R-:W-:Y:S02]  /*36b0*/  FSEL R25, R46, -INF , !P2 ;  /* 0xff8000002e197808 */ /* 0x000fe40005000000 */
[----:B------:R-:W-:Y:S02]  /*36c0*/  ISETP.GT.AND P2, PT, R5, RZ, !P6 ;  /* 0x000000ff0500720c */ /* 0x000fe40007744270 */
[----:B------:R-:W-:Y:S02]  /*36d0*/  ISETP.NE.AND P6, PT, R34, RZ, PT ;  /* 0x000000ff2200720c */ /* 0x000fe40003fc5270 */
[----:B------:R-:W-:-:S02]  /*36e0*/  ISETP.LT.OR P2, PT, R3, 0x1, P2 ;  /* 0x000000010300780c */ /* 0x000fc40001741670 */
[----:B------:R-:W-:Y:S02]  /*36f0*/  ISETP.LT.OR P3, PT, R3, 0x31, P3 ;  /* 0x000000310300780c */ /* 0x000fe40001f61670 */
[----:B------:R-:W-:Y:S02]  /*3700*/  FSEL R4, R26, -INF , !P2 ;  /* 0xff8000001a047808 */ /* 0x000fe40005000000 */
[----:B------:R-:W-:Y:S02]  /*3710*/  FMNMX.FTZ R26, R76, R6, !PT ;  /* 0x000000064c1a7209 */ /* 0x000fe40007810000 */
[----:B------:R-:W-:-:S03]  /*3720*/  ISETP.NE.AND P2, PT, R41, RZ, PT ;  /* 0x000000ff2900720c */ /* 0x000fc60003f45270 */
[----:B------:R-:W0:Y:S01]  /*3730*/  SHFL.BFLY PT, R7, R26, 0x2, 0x1f ;  /* 0x0c401f001a077f89 */ /* 0x000e2200000e0000 */
[----:B------:R-:W-:-:S04]  /*3740*/  ISETP.GT.AND P2, PT, R5, 0x29, !P2 ;  /* 0x000000290500780c */ /* 0x000fc80005744270 */
[----:B------:R-:W-:Y:S02]  /*3750*/  ISETP.LT.OR P2, PT, R3, 0x2a, P2 ;  /* 0x0000002a0300780c */ /* 0x000fe40001741670 */
[----:B0-----:R-:W-:Y:S02]  /*3760*/  FMNMX.FTZ R28, R26, R7, !PT ;  /* 0x000000071a1c7209 */ /* 0x001fe40007810000 */
[----:B------:R-:W-:Y:S02]  /*3770*/  FMNMX.FTZ R7, R4, R9, !PT ;  /* 0x0000000904077209 */ /* 0x000fe40007810000 */
[----:B------:R-:W-:Y:S01]  /*3780*/  FSEL R26, R47, -INF , !P2 ;  /* 0xff8000002f1a7808 */ /* 0x000fe20005000000 */
[----:B------:R-:W0:Y:S01]  /*3790*/  SHFL.BFLY PT, R29, R28, 0x1, 0x1f ;  /* 0x0c201f001c1d7f89 */ /* 0x000e2200000e0000 */
[----:B------:R-:W-:Y:S01]  /*37a0*/  FMNMX.FTZ R7, R8, R7, !PT ;  /* 0x0000000708077209 */ /* 0x000fe20007810000 */
[----:B------:R-:W-:-:S03]  /*37b0*/  IMAD.U32 R47, RZ, RZ, UR10 ;  /* 0x0000000aff2f7e24 */ /* 0x000fc6000f8e00ff */
[----:B------:R-:W-:-:S04]  /*37c0*/  FMNMX.FTZ R6, R10, R7, !PT ;  /* 0x000000070a067209 */ /* 0x000fc80007810000 */
[----:B------:R-:W-:-:S04]  /*37d0*/  FMNMX.FTZ R27, R11, R6, !PT ;  /* 0x000000060b1b7209 */ /* 0x000fc80007810000 */
[----:B------:R-:W-:-:S04]  /*37e0*/  FMNMX.FTZ R6, R12, R27, !PT ;  /* 0x0000001b0c067209 */ /* 0x000fc80007810000 */
[----:B------:R-:W-:-:S04]  /*37f0*/  FMNMX.FTZ R27, R15, R6, !PT ;  /* 0x000000060f1b7209 */ /* 0x000fc80007810000 */
[----:B------:R-:W-:Y:S02]  /*3800*/  FMNMX.FTZ R6, R20, R27, !PT ;  /* 0x0000001b14067209 */ /* 0x000fe40007810000 */
[----:B0-----:R-:W-:Y:S02]  /*3810*/  FMNMX.FTZ R7, R28, R29, !PT ;  /* 0x0000001d1c077209 */ /* 0x001fe40007810000 */
[----:B------:R-:W-:Y:S02]  /*3820*/  FMNMX.FTZ R27, R21, R6, !PT ;  /* 0x00000006151b7209 */ /* 0x000fe40007810000 */
[C---:B------:R-:W-:Y:S01]  /*3830*/  FSETP.NEU.FTZ.AND P2, PT, R7.reuse, -INF , PT ;  /* 0xff8000000700780b */ /* 0x040fe20003f5d000 */
[----:B------:R-:W-:-:S01]  /*3840*/  FFMA.FTZ R28, R7, R30, -8 ;  /* 0xc1000000071c7423 */ /* 0x000fc2000001001e */
[----:B------:R-:W-:-:S04]  /*3850*/  FMNMX.FTZ R6, R24, R27, !PT ;  /* 0x0000001b18067209 */ /* 0x000fc80007810000 */
[----:B------:R-:W-:Y:S02]  /*3860*/  FMNMX.FTZ R27, R25, R6, !PT ;  /* 0x00000006191b7209 */ /* 0x000fe40007810000 */
[----:B------:R-:W-:Y:S02]  /*3870*/  FSEL R31, R28, RZ, P2 ;  /* 0x000000ff1c1f7208 */ /* 0x000fe40001000000 */
[----:B------:R-:W-:Y:S02]  /*3880*/  ISETP.GT.AND P2, PT, R5, 0x39, !P6 ;  /* 0x000000390500780c */ /* 0x000fe40007744270 */
[----:B------:R-:W-:Y:S01]  /*3890*/  FSEL R5, R50, -INF , !P3 ;  /* 0xff80000032057808 */ /* 0x000fe20005800000 */
[--C-:B------:R-:W-:Y:S01]  /*38a0*/  FFMA.FTZ R29, R32, UR10, -R31.reuse ;  /* 0x0000000a201d7c23 */ /* 0x100fe2000801081f */
[----:B------:R-:W-:Y:S01]  /*38b0*/  FMNMX.FTZ R6, R26, R27, !PT ;  /* 0x0000001b1a067209 */ /* 0x000fe20007810000 */
[--C-:B------:R-:W-:Y:S01]  /*38c0*/  FFMA.FTZ R30, R42, UR10, -R31.reuse ;  /* 0x0000000a2a1e7c23 */ /* 0x100fe2000801081f */
[----:B------:R-:W-:Y:S01]  /*38d0*/  FSEL R27, R51, -INF , !P4 ;  /* 0xff800000331b7808 */ /* 0x000fe20006000000 */
[----:B------:R0:W-:Y:S01]  /*38e0*/  MUFU.EX2 R32, R29 ;  /* 0x0000001d00207308 */ /* 0x0001e20000000800 */
[----:B------:R-:W-:Y:S01]  /*38f0*/  FMNMX.FTZ R6, R5, R6, !PT ;  /* 0x0000000605067209 */ /* 0x000fe20007810000 */
[--C-:B------:R-:W-:Y:S01]  /*3900*/  FFMA.FTZ R34, R56, UR10, -R31.reuse ;  /* 0x0000000a38227c23 */ /* 0x100fe2000801081f */
[----:B------:R-:W-:Y:S01]  /*3910*/  ISETP.LT.OR P2, PT, R3, 0x3a, P2 ;  /* 0x0000003a0300780c */ /* 0x000fe20001741670 */
[--C-:B------:R-:W-:Y:S01]  /*3920*/  FFMA.FTZ R35, R60, UR10, -R31.reuse ;  /* 0x0000000a3c237c23 */ /* 0x100fe2000801081f */
[----:B------:R-:W-:Y:S01]  /*3930*/  FSEL R3, R54, -INF , !P5 ;  /* 0xff80000036037808 */ /* 0x000fe20006800000 */
[--C-:B------:R-:W-:Y:S01]  /*3940*/  FFMA.FTZ R36, R62, UR10, -R31.reuse ;  /* 0x0000000a3e247c23 */ /* 0x100fe2000801081f */
[----:B------:R-:W-:Y:S01]  /*3950*/  FMNMX.FTZ R6, R27, R6, !PT ;  /* 0x000000061b067209 */ /* 0x000fe20007810000 */
[----:B------:R1:W2:Y:S01]  /*3960*/  MUFU.EX2 R33, R30 ;  /* 0x0000001e00217308 */ /* 0x0002a20000000800 */
[----:B------:R-:W-:Y:S01]  /*3970*/  FSEL R28, R55, -INF , !P2 ;  /* 0xff800000371c7808 */ /* 0x000fe20005000000 */
[--C-:B------:R-:W-:Y:S01]  /*3980*/  FFMA.FTZ R37, R64, UR10, -R31.reuse ;  /* 0x0000000a40257c23 */ /* 0x100fe2000801081f */
[----:B0-----:R-:W-:Y:S01]  /*3990*/  FMNMX.FTZ R29, R3, R6, !PT ;  /* 0x00000006031d7209 */ /* 0x001fe20007810000 */
[--C-:B------:R-:W-:Y:S01]  /*39a0*/  FFMA.FTZ R42, R44, UR10, -R31.reuse ;  /* 0x0000000a2c2a7c23 */ /* 0x100fe2000801081f */
[----:B------:R-:W-:-:S01]  /*39b0*/  FFMA.FTZ R38, R66, UR10, -R31 ;  /* 0x0000000a42267c23 */ /* 0x000fc2000801081f */
[--C-:B------:R-:W-:Y:S01]  /*39c0*/  FFMA.FTZ R39, R68, UR10, -R31.reuse ;  /* 0x0000000a44277c23 */ /* 0x100fe2000801081f */
[----:B------:R-:W-:Y:S01]  /*39d0*/  FMNMX.FTZ R29, R28, R29, !PT ;  /* 0x0000001d1c1d7209 */ /* 0x000fe20007810000 */
[----:B------:R-:W0:Y:S01]  /*39e0*/  MUFU.EX2 R34, R34 ;  /* 0x0000002200227308 */ /* 0x000e220000000800 */
[----:B------:R-:W-:-:S01]  /*39f0*/  FFMA.FTZ R40, R40, UR10, -R31 ;  /* 0x0000000a28287c23 */ /* 0x000fc2000801081f */
[--C-:B------:R-:W-:Y:S01]  /*3a00*/  FFMA.FTZ R41, R70, UR10, -R31.reuse ;  /* 0x0000000a46297c23 */ /* 0x100fe2000801081f */
[----:B------:R-:W-:-:S01]  /*3a10*/  FFMA.FTZ R43, R72, UR10, -R31 ;  /* 0x0000000a482b7c23 */ /* 0x000fc2000801081f */
[----:B------:R-:W1:Y:S01]  /*3a20*/  SHFL.BFLY PT, R6, R29, 0x2, 0x1f ;  /* 0x0c401f001d067f89 */ /* 0x000e6200000e0000 */
[----:B------:R-:W-:-:S01]  /*3a30*/  FFMA.FTZ R44, R48, UR10, -R31 ;  /* 0x0000000a302c7c23 */ /* 0x000fc2000801081f */
[----:B------:R-:W-:-:S02]  /*3a40*/  FFMA.FTZ R45, R74, UR10, -R31 ;  /* 0x0000000a4a2d7c23 */ /* 0x000fc4000801081f */
[----:B------:R-:W-:Y:S08]  /*3a50*/  MUFU.EX2 R35, R35 ;  /* 0x0000002300237308 */ /* 0x000ff00000000800 */
[----:B------:R-:W-:Y:S08]  /*3a60*/  MUFU.EX2 R36, R36 ;  /* 0x0000002400247308 */ /* 0x000ff00000000800 */
[----:B------:R-:W-:Y:S01]  /*3a70*/  MUFU.EX2 R37, R37 ;  /* 0x0000002500257308 */ /* 0x000fe20000000800 */
[----:B-1----:R-:W-:-:S07]  /*3a80*/  FMNMX.FTZ R30, R29, R6, !PT ;  /* 0x000000061d1e7209 */ /* 0x002fce0007810000 */
[----:B------:R-:W-:Y:S01]  /*3a90*/  MUFU.EX2 R38, R38 ;  /* 0x0000002600267308 */ /* 0x000fe20000000800 */
[----:B------:R-:W1:Y:S07]  /*3aa0*/  SHFL.BFLY PT, R29, R30, 0x1, 0x1f ;  /* 0x0c201f001e1d7f89 */ /* 0x000e6e00000e0000 */
[----:B------:R-:W-:Y:S08]  /*3ab0*/  MUFU.EX2 R39, R39 ;  /* 0x0000002700277308 */ /* 0x000ff00000000800 */
[----:B------:R-:W-:Y:S08]  /*3ac0*/  MUFU.EX2 R42, R42 ;  /* 0x0000002a002a7308 */ /* 0x000ff00000000800 */
[----:B------:R-:W-:Y:S01]  /*3ad0*/  MUFU.EX2 R43, R43 ;  /* 0x0000002b002b7308 */ /* 0x000fe20000000800 */
[----:B-1----:R-:W-:Y:S01]  /*3ae0*/  FMNMX.FTZ R6, R30, R29, !PT ;  /* 0x0000001d1e067209 */ /* 0x002fe20007810000 */
[--C-:B------:R-:W-:Y:S01]  /*3af0*/  FFMA.FTZ R29, R52, UR10, -R31.reuse ;  /* 0x0000000a341d7c23 */ /* 0x100fe2000801081f */
[----:B------:R-:W-:-:S02]  /*3b00*/  FFMA.FTZ R31, R76, UR10, -R31 ;  /* 0x0000000a4c1f7c23 */ /* 0x000fc4000801081f */
[C---:B------:R-:W-:Y:S01]  /*3b10*/  FSETP.NEU.FTZ.AND P2, PT, R6.reuse, -INF , PT ;  /* 0xff8000000600780b */ /* 0x040fe20003f5d000 */
[----:B------:R-:W-:-:S02]  /*3b20*/  FFMA.FTZ R30, R6, R47, -8 ;  /* 0xc1000000061e7423 */ /* 0x000fc4000001002f */
[----:B------:R-:W-:Y:S03]  /*3b30*/  MUFU.EX2 R40, R40 ;  /* 0x0000002800287308 */ /* 0x000fe60000000800 */
[----:B------:R-:W-:Y:S02]  /*3b40*/  FSEL R46, R30, RZ, P2 ;  /* 0x000000ff1e2e7208 */ /* 0x000fe40001000000 */
[----:B------:R-:W-:-:S03]  /*3b50*/  PLOP3.LUT P2, PT, PT, PT, UP1, 0x40, 0x0 ;  /* 0x000000000000781c */ /* 0x000fc60003f4e818 */
[--C-:B------:R-:W-:Y:S01]  /*3b60*/  FFMA.FTZ R4, R4, UR10, -R46.reuse ;  /* 0x0000000a04047c23 */ /* 0x100fe2000801082e */
[----:B------:R-:W-:-:S01]  /*3b70*/  FFMA.FTZ R9, R9, UR10, -R46 ;  /* 0x0000000a09097c23 */ /* 0x000fc2000801082e */
[--C-:B------:R-:W-:Y:S01]  /*3b80*/  FFMA.FTZ R8, R8, UR10, -R46.reuse ;  /* 0x0000000a08087c23 */ /* 0x100fe2000801082e */
[----:B------:R-:W-:-:S01]  /*3b90*/  FFMA.FTZ R10, R10, UR10, -R46 ;  /* 0x0000000a0a0a7c23 */ /* 0x000fc2000801082e */
[--C-:B------:R-:W-:Y:S01]  /*3ba0*/  FFMA.FTZ R11, R11, UR10, -R46.reuse ;  /* 0x0000000a0b0b7c23 */ /* 0x100fe2000801082e */
[----:B------:R2:W-:Y:S01]  /*3bb0*/  MUFU.EX2 R30, R31 ;  /* 0x0000001f001e7308 */ /* 0x0005e20000000800 */
[----:B------:R-:W-:-:S01]  /*3bc0*/  FFMA.FTZ R12, R12, UR10, -R46 ;  /* 0x0000000a0c0c7c23 */ /* 0x000fc2000801082e */
[--C-:B------:R-:W-:Y:S01]  /*3bd0*/  FFMA.FTZ R15, R15, UR10, -R46.reuse ;  /* 0x0000000a0f0f7c23 */ /* 0x100fe2000801082e */
[----:B------:R-:W-:-:S01]  /*3be0*/  FFMA.FTZ R20, R20, UR10, -R46 ;  /* 0x0000000a14147c23 */ /* 0x000fc2000801082e */
[--C-:B------:R-:W-:Y:S01]  /*3bf0*/  FFMA.FTZ R21, R21, UR10, -R46.reuse ;  /* 0x0000000a15157c23 */ /* 0x100fe2000801082e */
[----:B------:R-:W-:-:S01]  /*3c00*/  FFMA.FTZ R24, R24, UR10, -R46 ;  /* 0x0000000a18187c23 */ /* 0x000fc2000801082e */
[--C-:B------:R-:W-:Y:S01]  /*3c10*/  FFMA.FTZ R25, R25, UR10, -R46.reuse ;  /* 0x0000000a19197c23 */ /* 0x100fe2000801082e */
[----:B------:R-:W-:-:S01]  /*3c20*/  FFMA.FTZ R26, R26, UR10, -R46 ;  /* 0x0000000a1a1a7c23 */ /* 0x000fc2000801082e */
[----:B------:R-:W-:Y:S01]  /*3c30*/  MUFU.EX2 R4, R4 ;  /* 0x0000000400047308 */ /* 0x000fe20000000800 */
[----:B--2---:R-:W-:-:S01]  /*3c40*/  FADD.FTZ R31, R32, R33 ;  /* 0x00000021201f7221 */ /* 0x004fc20000010000 */
[--C-:B------:R-:W-:Y:S01]  /*3c50*/  FFMA.FTZ R5, R5, UR10, -R46.reuse ;  /* 0x0000000a05057c23 */ /* 0x100fe2000801082e */
[----:B------:R-:W-:-:S01]  /*3c60*/  FFMA.FTZ R27, R27, UR10, -R46 ;  /* 0x0000000a1b1b7c23 */ /* 0x000fc2000801082e */
[--C-:B------:R-:W-:Y:S01]  /*3c70*/  FFMA.FTZ R3, R3, UR10, -R46.reuse ;  /* 0x0000000a03037c23 */ /* 0x100fe2000801082e */
[----:B------:R-:W-:-:S03]  /*3c80*/  FFMA.FTZ R28, R28, UR10, -R46 ;  /* 0x0000000a1c1c7c23 */ /* 0x000fc6000801082e */
[----:B------:R-:W1:Y:S08]  /*3c90*/  MUFU.EX2 R9, R9 ;  /* 0x0000000900097308 */ /* 0x000e700000000800 */
[----:B------:R-:W2:Y:S08]  /*3ca0*/  MUFU.EX2 R8, R8 ;  /* 0x0000000800087308 */ /* 0x000eb00000000800 */
[----:B------:R0:W3:Y:S08]  /*3cb0*/  MUFU.EX2 R47, R10 ;  /* 0x0000000a002f7308 */ /* 0x0000f00000000800 */
[----:B------:R-:W4:Y:S01]  /*3cc0*/  MUFU.EX2 R11, R11 ;  /* 0x0000000b000b7308 */ /* 0x000f220000000800 */
[----:B0-----:R-:W-:-:S01]  /*3cd0*/  FADD.FTZ R10, R34, R31 ;  /* 0x0000001f220a7221 */ /* 0x001fc20000010000 */
[----:B-1----:R-:W-:-:S03]  /*3ce0*/  FADD.FTZ R31, R4, R9 ;  /* 0x00000009041f7221 */ /* 0x002fc60000010000 */
[C---:B------:R-:W-:Y:S01]  /*3cf0*/  FADD.FTZ R49, R35.reuse, R10 ;  /* 0x0000000a23317221 */ /* 0x040fe20000010000 */
[----:B------:R-:W-:Y:S01]  /*3d00*/  F2FP.SATFINITE.E4M3.F32.PACK_AB_MERGE_C R35, R35, R34, RZ ;  /* 0x000000222323723e */ /* 0x000fe200048070ff */
[----:B--2---:R-:W-:Y:S01]  /*3d10*/  FADD.FTZ R10, R8, R31 ;  /* 0x0000001f080a7221 */ /* 0x004fe20000010000 */
[----:B------:R-:W0:Y:S01]  /*3d20*/  MUFU.EX2 R12, R12 ;  /* 0x0000000c000c7308 */ /* 0x000e220000000800 */
[----:B------:R-:W-:-:S01]  /*3d30*/  FADD.FTZ R34, R36, R49 ;  /* 0x0000003124227221 */ /* 0x000fc20000010000 */
[----:B------:R-:W-:Y:S01]  /*3d40*/  F2FP.SATFINITE.E4M3.F32.PACK_AB_MERGE_C R188, R33, R32, R35 ;  /* 0x0000002021bc723e */ /* 0x000fe20004807023 */
[----:B---3--:R-:W-:-:S01]  /*3d50*/  FADD.FTZ R10, R47, R10 ;  /* 0x0000000a2f0a7221 */ /* 0x008fc20000010000 */
[----:B------:R-:W-:Y:S01]  /*3d60*/  F2FP.SATFINITE.E4M3.F32.PACK_AB_MERGE_C R32, R39, R38, RZ ;  /* 0x000000262720723e */ /* 0x000fe200048070ff */
[----:B------:R-:W-:-:S01]  /*3d70*/  FADD.FTZ R31, R37, R34 ;  /* 0x00000022251f7221 */ /* 0x000fc20000010000 */
[----:B------:R-:W-:Y:S02]  /*3d80*/  F2FP.SATFINITE.E4M3.F32.PACK_AB_MERGE_C R33, R43, R42, RZ ;  /* 0x0000002a2b21723e */ /* 0x000fe400048070ff */
[----:B------:R-:W1:Y:S01]  /*3d90*/  MUFU.EX2 R15, R15 ;  /* 0x0000000f000f7308 */ /* 0x000e620000000800 */
[----:B------:R-:W-:-:S01]  /*3da0*/  FADD.FTZ R38, R38, R31 ;  /* 0x0000001f26267221 */ /* 0x000fc20000010000 */
[----:B----4-:R-:W-:Y:S01]  /*3db0*/  FADD.FTZ R31, R11, R10 ;  /* 0x0000000a0b1f7221 */ /* 0x010fe20000010000 */
[----:B------:R-:W-:-:S02]  /*3dc0*/  F2FP.SATFINITE.E4M3.F32.PACK_AB_MERGE_C R190, R37, R36, R32 ;  /* 0x0000002425be723e */ /* 0x000fc40004807020 */
[----:B------:R-:W-:Y:S01]  /*3dd0*/  FADD.FTZ R39, R39, R38 ;  /* 0x0000002627277221 */ /* 0x000fe20000010000 */
[----:B------:R-:W-:Y:S02]  /*3de0*/  F2FP.SATFINITE.E4M3.F32.PACK_AB_MERGE_C R47, R47, R8, RZ ;  /* 0x000000082f2f723e */ /* 0x000fe400048070ff */
[----:B------:R-:W2:Y:S01]  /*3df0*/  MUFU.EX2 R20, R20 ;  /* 0x0000001400147308 */ /* 0x000ea20000000800 */
[----:B0-----:R-:W-:-:S01]  /*3e00*/  FADD.FTZ R32, R12, R31 ;  /* 0x0000001f0c207221 */ /* 0x001fc20000010000 */
[----:B------:R-:W-:Y:S01]  /*3e10*/  FADD.FTZ R34, R40, R39 ;  /* 0x0000002728227221 */ /* 0x000fe20000010000 */
[----:B------:R-:W-:-:S05]  /*3e20*/  F2FP.SATFINITE.E4M3.F32.PACK_AB_MERGE_C R189, R9, R4, R47 ;  /* 0x0000000409bd723e */ /* 0x000fca000480702f */
[----:B------:R-:W0:Y:S01]  /*3e30*/  MUFU.EX2 R21, R21 ;  /* 0x0000001500157308 */ /* 0x000e220000000800 */
[----:B-1----:R-:W-:-:S07]  /*3e40*/  FADD.FTZ R31, R15, R32 ;  /* 0x000000200f1f7221 */ /* 0x002fce0000010000 */
[----:B------:R-:W1:Y:S01]  /*3e50*/  MUFU.EX2 R41, R41 ;  /* 0x0000002900297308 */ /* 0x000e620000000800 */
[----:B--2---:R-:W-:-:S01]  /*3e60*/  FADD.FTZ R32, R20, R31 ;  /* 0x0000001f14207221 */ /* 0x004fc20000010000 */
[----:B------:R-:W-:-:S04]  /*3e70*/  F2FP.SATFINITE.E4M3.F32.PACK_AB_MERGE_C R20, R20, R15, RZ ;  /* 0x0000000f1414723e */ /* 0x000fc800048070ff */
[----:B------:R-:W-:Y:S02]  /*3e80*/  F2FP.SATFINITE.E4M3.F32.PACK_AB_MERGE_C R191, R12, R11, R20 ;  /* 0x0000000b0cbf723e */ /* 0x000fe40004807014 */
[----:B------:R-:W2:Y:S01]  /*3e90*/  MUFU.EX2 R24, R24 ;  /* 0x0000001800187308 */ /* 0x000ea20000000800 */
[----:B0-----:R-:W-:-:S07]  /*3ea0*/  FADD.FTZ R15, R21, R32 ;  /* 0x00000020150f7221 */ /* 0x001fce0000010000 */
[----:B------:R-:W0:Y:S01]  /*3eb0*/  MUFU.EX2 R25, R25 ;  /* 0x0000001900197308 */ /* 0x000e220000000800 */
[C---:B-1----:R-:W-:Y:S01]  /*3ec0*/  F2FP.SATFINITE.E4M3.F32.PACK_AB_MERGE_C R184, R41.reuse, R40, R33 ;  /* 0x0000002829b8723e */ /* 0x042fe20004807021 */
[----:B------:R-:W-:-:S04]  /*3ed0*/  FADD.FTZ R41, R41, R34 ;  /* 0x0000002229297221 */ /* 0x000fc80000010000 */
[----:B------:R-:W-:Y:S02]  /*3ee0*/  FADD.FTZ R42, R42, R41 ;  /* 0x000000292a2a7221 */ /* 0x000fe40000010000 */
[----:B------:R-:W-:Y:S01]  /*3ef0*/  MUFU.EX2 R29, R29 ;  /* 0x0000001d001d7308 */ /* 0x000fe20000000800 */
[----:B--2---:R-:W-:-:S01]  /*3f00*/  FADD.FTZ R8, R24, R15 ;  /* 0x0000000f18087221 */ /* 0x004fc20000010000 */
[----:B------:R-:W-:-:S06]  /*3f10*/  FADD.FTZ R43, R43, R42 ;  /* 0x0000002a2b2b7221 */ /* 0x000fcc0000010000 */
[----:B------:R-:W1:Y:S01]  /*3f20*/  MUFU.EX2 R26, R26 ;  /* 0x0000001a001a7308 */ /* 0x000e620000000800 */
[----:B0-----:R-:W-:-:S07]  /*3f30*/  FADD.FTZ R9, R25, R8 ;  /* 0x0000000819097221 */ /* 0x001fce0000010000 */
[----:B------:R-:W-:Y:S08]  /*3f40*/  MUFU.EX2 R44, R44 ;  /* 0x0000002c002c7308 */ /* 0x000ff00000000800 */
[----:B------:R-:W-:Y:S01]  /*3f50*/  MUFU.EX2 R45, R45 ;  /* 0x0000002d002d7308 */ /* 0x000fe20000000800 */
[C---:B-1----:R-:W-:Y:S01]  /*3f60*/  F2FP.SATFINITE.E4M3.F32.PACK_AB_MERGE_C R25, R26.reuse, R25, RZ ;  /* 0x000000191a19723e */ /* 0x042fe200048070ff */
[----:B------:R-:W-:-:S03]  /*3f70*/  FADD.FTZ R26, R26, R9 ;  /* 0x000000091a1a7221 */ /* 0x000fc60000010000 */
[----:B------:R-:W-:-:S03]  /*3f80*/  F2FP.SATFINITE.E4M3.F32.PACK_AB_MERGE_C R185, R24, R21, R25 ;  /* 0x0000001518b9723e */ /* 0x000fc60004807019 */
[----:B------:R-:W0:Y:S08]  /*3f90*/  MUFU.EX2 R5, R5 ;  /* 0x0000000500057308 */ /* 0x000e300000000800 */
[----:B------:R1:W2:Y:S08]  /*3fa0*/  MUFU.EX2 R10, R27 ;  /* 0x0000001b000a7308 */ /* 0x0002b00000000800 */
[----:B------:R-:W3:Y:S01]  /*3fb0*/  MUFU.EX2 R3, R3 ;  /* 0x0000000300037308 */ /* 0x000ee20000000800 */
[----:B-1----:R-:W-:Y:S01]  /*3fc0*/  F2FP.SATFINITE.E4M3.F32.PACK_AB_MERGE_C R27, R30, R29, RZ ;  /* 0x0000001d1e1b723e */ /* 0x002fe200048070ff */
[----:B0-----:R-:W-:-:S03]  /*3fd0*/  FADD.FTZ R9, R5, R26 ;  /* 0x0000001a05097221 */ /* 0x001fc60000010000 */
[----:B------:R-:W-:Y:S01]  /*3fe0*/  F2FP.SATFINITE.E4M3.F32.PACK_AB_MERGE_C R186, R45, R44, R27 ;  /* 0x0000002c2dba723e */ /* 0x000fe2000480701b */
[----:B------:R-:W-:-:S02]  /*3ff0*/  FADD.FTZ R44, R44, R43 ;  /* 0x0000002b2c2c7221 */ /* 0x000fc40000010000 */
[----:B------:R-:W0:Y:S01]  /*4000*/  MUFU.EX2 R28, R28 ;  /* 0x0000001c001c7308 */ /* 0x000e220000000800 */
[----:B--2---:R-:W-:-:S01]  /*4010*/  FADD.FTZ R4, R10, R9 ;  /* 0x000000090a047221 */ /* 0x004fc20000010000 */
[----:B------:R-:W-:-:S04]  /*4020*/  FADD.FTZ R44, R45, R44 ;  /* 0x0000002c2d2c7221 */ /* 0x000fc80000010000 */
[----:B------:R-:W-:Y:S01]  /*4030*/  FADD.FTZ R29, R29, R44 ;  /* 0x0000002c1d1d7221 */ /* 0x000fe20000010000 */
[----:B---3--:R-:W-:-:S01]  /*4040*/  FADD.FTZ R9, R3, R4 ;  /* 0x0000000403097221 */ /* 0x008fc20000010000 */
[----:B0-----:R-:W-:Y:S02]  /*4050*/  F2FP.SATFINITE.E4M3.F32.PACK_AB_MERGE_C R8, R28, R3, RZ ;  /* 0x000000031c08723e */ /* 0x001fe400048070ff */
[----:B------:R-:W-:-:S01]  /*4060*/  FADD.FTZ R3, R30, R29 ;  /* 0x0000001d1e037221 */ /* 0x000fc20000010000 */
[----:B------:R-:W-:Y:S01]  /*4070*/  FADD.FTZ R4, R28, R9 ;  /* 0x000000091c047221 */ /* 0x000fe20000010000 */
[----:B------:R-:W-:Y:S01]  /*4080*/  F2FP.SATFINITE.E4M3.F32.PACK_AB_MERGE_C R187, R10, R5, R8 ;  /* 0x000000050abb723e */ /* 0x000fe20004807008 */
[----:B------:R-:W-:Y:S01]  /*4090*/  VIADD R5, R58, 0xfffffffe ;  /* 0xfffffffe3a057836 */ /* 0x000fe20000000000 */
[----:B------:R-:W-:Y:S06]  /*40a0*/  @P2 BRA `(.L_x_870) ;  /* 0x0000000000442947 */ /* 0x000fec0003800000 */
        /* <DEDUP_REMOVED lines=10> */
.L_x_871:
[----:B------:R-:W-:-:S11]  /*4150*/  UISETP.NE.AND UP2, UPT, UR7, 0x1, UPT ;  /* 0x000000010700788c */ /* 0x000fd6000bf45270 */
[----:B------:R-:W-:Y:S02]  /*4160*/  @UP2 ULDC.64 UR14, c[0x0][0x9e8] ;  /* 0x00027a00000e2ab9 */ /* 0x000fe40000000a00 */
[----:B------:R-:W-:-:S04]  /*4170*/  UIMAD.WIDE.U32 UR18, UR11, UR14, URZ ;  /* 0x0000000e0b1272a5 */ /* 0x000fc8000f8e003f */
[----:B------:R-:W-:-:S12]  /*4180*/  @UP2 USHF.R.U32.HI UR11, URZ, UR15, UR19 ;  /* 0x0000000f3f0b2299 */ /* 0x000fd80008011613 */
.L_x_872:
[----:B------:R-:W-:-:S04]  /*4190*/  UIMAD UR7, UR11, UR7, UR7 ;  /* 0x000000070b0772a4 */ /* 0x000fc8000f8e0207 */
[----:B------:R-:W-:-:S04]  /*41a0*/  UISETP.LT.AND UP2, UPT, UR6, UR7, UPT ;  /* 0x000000070600728c */ /* 0x000fc8000bf41270 */
[----:B------:R-:W-:-:S12]  /*41b0*/  USEL UR6, UR6, UR7, UP2 ;  /* 0x0000000706067287 */ /* 0x000fd80009000000 */
.L_x_870:
[----:B------:R-:W-:Y:S01]  /*41c0*/  USHF.R.S32.HI UR7, URZ, 0x1f, UR6 ;  /* 0x0000001f3f077899 */ /* 0x000fe20008011406 */
[----:B------:R-:W-:Y:S02]  /*41d0*/  CS2R R150, SRZ ;  /* 0x0000000000967805 */ /* 0x000fe4000001ff00 */
[----:B------:R-:W-:Y:S02]  /*41e0*/  CS2R R148, SRZ ;  /* 0x0000000000947805 */ /* 0x000fe4000001ff00 */
[----:B------:R-:W-:Y:S01]  /*41f0*/  CS2R R146, SRZ ;  /* 0x0000000000927805 */ /* 0x000fe2000001ff00 */
[----:B------:R-:W-:Y:S01]  /*4200*/  ULEA.HI UR7, UR7, UR6, URZ, 0x6 ;  /* 0x0000000607077291 */ /* 0x000fe2000f8f303f */
[----:B------:R-:W-:Y:S02]  /*4210*/  CS2R R144, SRZ ;  /* 0x0000000000907805 */ /* 0x000fe4000001ff00 */
[----:B------:R-:W-:Y:S02]  /*4220*/  CS2R R142, SRZ ;  /* 0x00000000008e7805 */ /* 0x000fe4000001ff00 */
[----:B------:R-:W-:Y:S01]  /*4230*/  CS2R R140, SRZ ;  /* 0x00000000008c7805 */ /* 0x000fe2000001ff00 */
[----:B------:R-:W-:Y:S01]  /*4240*/  USHF.R.S32.HI UR7, URZ, 0x6, UR7 ;  /* 0x000000063f077899 */ /* 0x000fe20008011407 */
[----:B------:R-:W-:-:S02]  /*4250*/  CS2R R138, SRZ ;  /* 0x00000000008a7805 */ /* 0x000fc4000001ff00 */
[----:B------:R-:W-:Y:S02]  /*4260*/  CS2R R136, SRZ ;  /* 0x0000000000887805 */ /* 0x000fe4000001ff00 */
[----:B------:R-:W-:Y:S01]  /*4270*/  CS2R R134, SRZ ;  /* 0x0000000000867805 */ /* 0x000fe2000001ff00 */
[----:B------:R-:W-:Y:S01]  /*4280*/  UISETP.LT.AND UP2, UPT, UR39, UR7, UPT ;  /* 0x000000072700728c */ /* 0x000fe2000bf41270 */
[----:B------:R-:W-:Y:S02]  /*4290*/  CS2R R132, SRZ ;  /* 0x0000000000847805 */ /* 0x000fe4000001ff00 */
[----:B------:R-:W-:Y:S02]  /*42a0*/  CS2R R130, SRZ ;  /* 0x0000000000827805 */ /* 0x000fe4000001ff00 */
[----:B------:R-:W-:Y:S01]  /*42b0*/  CS2R R128, SRZ ;  /* 0x0000000000807805 */ /* 0x000fe2000001ff00 */
[----:B------:R-:W-:Y:S01]  /*42c0*/  USEL UR58, UR39, UR7, !UP2 ;  /* 0x00000007273a7287 */ /* 0x000fe2000d000000 */
[----:B------:R-:W-:-:S02]  /*42d0*/  CS2R R126, SRZ ;  /* 0x00000000007e7805 */ /* 0x000fc4000001ff00 */
[----:B------:R-:W-:Y:S02]  /*42e0*/  CS2R R124, SRZ ;  /* 0x00000000007c7805 */ /* 0x000fe4000001ff00 */
[----:B------:R-:W-:Y:S02]  /*42f0*/  CS2R R122, SRZ ;  /* 0x00000000007a7805 */ /* 0x000fe4000001ff00 */
[----:B------:R-:W-:Y:S02]  /*4300*/  CS2R R120, SRZ ;  /* 0x0000000000787805 */ /* 0x000fe4000001ff00 */
[----:B------:R-:W-:Y:S02]  /*4310*/  CS2R R118, SRZ ;  /* 0x0000000000767805 */ /* 0x000fe4000001ff00 */
[----:B------:R-:W-:Y:S02]  /*4320*/  ISETP.GE.AND P2, PT, R5, UR58, PT ;  /* 0x0000003a05007c0c */ /* 0x000fe4000bf46270 */
        /* <DEDUP_REMOVED lines=47> */
[----:B------:R-:W-:Y:S06]  /*4620*/  @!P2 BRA `(.L_x_873) ;  /* 0x000000280020a947 */ /* 0x000fec0003800000 */
[----:B------:R-:W-:Y:S01]  /*4630*/  IMAD.MOV.U32 R151, RZ, RZ, RZ ;  /* 0x000000ffff977224 */ /* 0x000fe200078e00ff */
[----:B------:R-:W-:Y:S01]  /*4640*/  ULDC UR54, c[0x0][0x9e4] ;  /* 0x0002790000367ab9 */ /* 0x000fe20000000800 */
[----:B------:R-:W-:Y:S01]  /*4650*/  ULDC UR53, c[0x0][0x988] ;  /* 0x0002620000357ab9 */ /* 0x000fe20000000800 */
[----:B------:R-:W-:-:S05]  /*4660*/  ULDC UR55, c[0x0][0x9e0] ;  /* 0x0002780000377ab9 */ /* 0x000fca0000000800 */
.L_x_891:
[----:B------:R-:W-:Y:S01]  /*4670*/  UIADD3 UR57, UR52, 0x1, URZ ;  /* 0x0000000134397890 */ /* 0x000fe2000fffe03f */
[----:B------:R-:W-:-:S03]  /*4680*/  ISETP.NE.AND P3, PT, RZ, UR42, PT ;  /* 0x0000002aff007c0c */ /* 0x000fc6000bf65270 */
[----:B------:R-:W-:-:S04]  /*4690*/  UISETP.NE.AND UP2, UPT, UR57, 0x2, UPT ;  /* 0x000000023900788c */ /* 0x000fc8000bf45270 */
[----:B------:R-:W-:Y:S02]  /*46a0*/  USEL UR56, URZ, 0x1, UP2 ;  /* 0x000000013f387887 */ /* 0x000fe40009000000 */
[----:B------:R-:W-:Y:S02]  /*46b0*/  USEL UR57, UR57, URZ, UP2 ;  /* 0x0000003f39397287 */ /* 0x000fe40009000000 */
[----:B------:R-:W-:Y:S02]  /*46c0*/  ULOP3.LUT UR56, UR45, UR56, URZ, 0x3c, !UPT ;  /* 0x000000382d387292 */ /* 0x000fe4000f8e3c3f */
[----:B------:R-:W-:Y:S10]  /*46d0*/  @P3 BRA `(.L_x_874) ;  /* 0x00000000002c3947 */ /* 0x000ff40003800000 */
[----:B------:R-:W-:Y:S05]  /*46e0*/  @!P0 BRA `(.L_x_875) ;  /* 0x0000000000048947 */ /* 0x000fea0003800000 */
[----:B------:R-:W-:Y:S01]  /*46f0*/  BPT.TRAP 0x1 ;  /* 0x000000040000795c */ /* 0x000fe20000300000 */
.L_x_875:
[----:B------:R-:W-:Y:S01]  /*4700*/  ULEA UR6, UR57, UR41, 0x3 ;  /* 0x0000002939067291 */ /* 0x000fe2000f8e183f */
[----:B------:R-:W-:-:S05]  /*4710*/  IMAD.U32 R8, RZ, RZ, UR56 ;  /* 0x00000038ff087e24 */ /* 0x000fca000f8e00ff */
[----:B------:R-:W-:-:S04]  /*4720*/  SHF.L.U32 R8, R8, 0x1f, RZ ;  /* 0x0000001f08087819 */ /* 0x000fc800000006ff */
[----:B------:R0:W1:Y:S01]  /*4730*/  SYNCS.PHASECHK.TRANS64.TRYWAIT P2, [UR6+0x28430], R8 ;  /* 0x02843008ff0075a7 */ /* 0x0000620008040146 */
[----:B------:R-:W-:Y:S05]  /*4740*/  @!P0 BRA `(.L_x_876) ;  /* 0x0000000000048947 */ /* 0x000fea0003800000 */
[----:B------:R-:W-:Y:S01]  /*4750*/  BPT.TRAP 0x1 ;  /* 0x000000040000795c */ /* 0x000fe20000300000 */
.L_x_876:
[----:B-1----:R-:W-:Y:S05]  /*4760*/  @P2 BRA `(.L_x_874) ;  /* 0x0000000000082947 */ /* 0x002fea0003800000 */
[----:B------:R-:W1:Y:S02]  /*4770*/  SYNCS.PHASECHK.TRANS64.TRYWAIT P2, [UR6+0x28430], R8 ;  /* 0x02843008ff0075a7 */ /* 0x000e640008040146 */
[----:B-1----:R-:W-:Y:S05]  /*4780*/  @!P2 BRA `(.L_x_877) ;  /* 0x000000f80034a947 */ /* 0x002fea0003800000 */
.L_x_874:
[----:B-1----:R-:W1:Y:S01]  /*4790*/  S2R R9, SR_TID.X ;  /* 0x0000000000097919 */ /* 0x002e620000002100 */
[----:B------:R-:W-:Y:S01]  /*47a0*/  ULEA UR34, UR57, UR48, 0xa ;  /* 0x0000003039227291 */ /* 0x000fe2000f8e503f */
[----:B------:R-:W-:Y:S01]  /*47b0*/  UMOV UR35, 0x40000040 ;  /* 0x4000004000237882 */ /* 0x000fe20000000000 */
[----:B------:R-:W-:Y:S02]  /*47c0*/  UMOV UR7, 0x40000040 ;  /* 0x4000004000077882 */ /* 0x000fe40000000000 */
[----:B------:R-:W-:Y:S02]  /*47d0*/  UIADD3 UR6, UR34, 0x2, URZ ;  /* 0x0000000222067890 */ /* 0x000fe4000fffe03f */
[----:B------:R-:W-:Y:S01]  /*47e0*/  UIADD3 UR10, UR34, 0x4, URZ ;  /* 0x00000004220a7890 */ /* 0x000fe2000fffe03f */
[----:B------:R-:W-:Y:S01]  /*47f0*/  UMOV UR11, 0x40000040 ;  /* 0x40000040000b7882 */ /* 0x000fe20000000000 */
        /* <DEDUP_REMOVED lines=10> */
[----:B-1----:R-:W-:-:S05]  /*48a0*/  SHF.R.U32.HI R9, RZ, 0x7, R9 ;  /* 0x00000007ff097819 */ /* 0x002fca0000011609 */
[----:B0-----:R-:W-:-:S05]  /*48b0*/  VIADD R8, R9, 0x8 ;  /* 0x0000000809087836 */ /* 0x001fca0000000000 */
[----:B------:R0:W-:Y:S06]  /*48c0*/  BAR.SYNC.DEFER_BLOCKING R8, 0x100 ;  /* 0x000400080000751d */ /* 0x0001ec0000010000 */
[----:B------:R-:W-:-:S06]  /*48d0*/  WARPGROUP.ARRIVE ;  /* 0x00000000000079c5 */ /* 0x000fcc0000000000 */
[----:B------:R-:W-:Y:S03]  /*48e0*/  QGMMA.64x64x32.F32.E4M3.E4M3 R152, gdesc[UR32], RZ, !UPT, gsb0 ;  /* 0x00e00000209879f3 */ /* 0x000fe6000c0008ff */
        /* <DEDUP_REMOVED lines=22> */
[----:B0-----:R-:W-:Y:S05]  /*4a50*/  @P3 BRA `(.L_x_878) ;  /* 0x00000000002c3947 */ /* 0x001fea0003800000 */
[----:B------:R-:W-:Y:S05]  /*4a60*/  @!P0 BRA `(.L_x_879) ;  /* 0x0000000000048947 */ /* 0x000fea0003800000 */
[----:B------:R-:W-:Y:S01]  /*4a70*/  BPT.TRAP 0x1 ;  /* 0x000000040000795c */ /* 0x000fe20000300000 */
.L_x_879:
[----:B------:R-:W-:Y:S01]  /*4a80*/  ULEA UR6, UR52, UR41, 0x3 ;  /* 0x0000002934067291 */ /* 0x000fe2000f8e183f */
[----:B------:R-:W-:-:S05]  /*4a90*/  IMAD.U32 R8, RZ, RZ, UR45 ;  /* 0x0000002dff087e24 */ /* 0x000fca000f8e00ff */
[----:B------:R-:W-:-:S04]  /*4aa0*/  SHF.L.U32 R8, R8, 0x1f, RZ ;  /* 0x0000001f08087819 */ /* 0x000fc800000006ff */
[----:B------:R0:W1:Y:S01]  /*4ab0*/  SYNCS.PHASECHK.TRANS64.TRYWAIT P2, [UR6+0x28450], R8 ;  /* 0x02845008ff0075a7 */ /* 0x0000620008040146 */
[----:B------:R-:W-:Y:S05]  /*4ac0*/  @!P0 BRA `(.L_x_880) ;  /* 0x0000000000048947 */ /* 0x000fea0003800000 */
[----:B------:R-:W-:Y:S01]  /*4ad0*/  BPT.TRAP 0x1 ;  /* 0x000000040000795c */ /* 0x000fe20000300000 */
.L_x_880:
[----:B-1----:R-:W-:Y:S05]  /*4ae0*/  @P2 BRA `(.L_x_878) ;  /* 0x0000000000082947 */ /* 0x002fea0003800000 */
[----:B------:R-:W1:Y:S02]  /*4af0*/  SYNCS.PHASECHK.TRANS64.TRYWAIT P2, [UR6+0x28450], R8 ;  /* 0x02845008ff0075a7 */ /* 0x000e640008040146 */
[----:B-1----:R-:W-:Y:S05]  /*4b00*/  @!P2 BRA `(.L_x_881) ;  /* 0x000000f4006ca947 */ /* 0x002fea0003800000 */
.L_x_878:
[----:B------:R-:W-:Y:S01]  /*4b10*/  UIADD3 UR6, UR41, 0x8000, URZ ;  /* 0x0000800029067890 */ /* 0x000fe2000fffe03f */
[----:B------:R-:W-:Y:S01]  /*4b20*/  WARPGROUP.ARRIVE ;  /* 0x00000000000079c5 */ /* 0x000fe20000000000 */
[----:B------:R-:W-:-:S05]  /*4b30*/  UMOV UR7, 0x80000020 ;  /* 0x8000002000077882 */ /* 0x000fca0000000000 */
[----:B------:R-:W2:Y:S01]  /*4b40*/  S2R R14, SR_TID.X ;  /* 0x00000000000e7919 */ /* 0x000ea20000002100 */
[----:B------:R-:W-:Y:S01]  /*4b50*/  USHF.R.U32.HI UR6, URZ, 0x4, UR6 ;  /* 0x000000043f067899 */ /* 0x000fe20008011606 */
[----:B------:R-:W-:Y:S01]  /*4b60*/  PLOP3.LUT P2, PT, PT, PT, UP0, 0x80, 0x0 ;  /* 0x000000000000781c */ /* 0x000fe20003f4f008 */
[----:B------:R-:W3:Y:S01]  /*4b70*/  LDC R13, c[0x0][0x2f0] ;  /* 0x0000bc00ff0d7b82 */ /* 0x000ee20000000800 */
[----:B------:R-:W-:Y:S01]  /*4b80*/  PLOP3.LUT P3, PT, PT, PT, UP0, 0x80, 0x0 ;  /* 0x000000000000781c */ /* 0x000fe20003f6f008 */
[----:B------:R-:W-:Y:S01]  /*4b90*/  ULOP3.LUT UR6, UR6, 0x3fff, URZ, 0xc0, !UPT ;  /* 0x00003fff06067892 */ /* 0x000fe2000f8ec03f */
[----:B-1----:R-:W-:Y:S02]  /*4ba0*/  IMAD.U32 R9, RZ, RZ, UR57 ;  /* 0x00000039ff097e24 */ /* 0x002fe4000f8e00ff */
[C---:B------:R-:W-:Y:S01]  /*4bb0*/  FMUL.FTZ R11, R0.reuse, R155 ;  /* 0x0000009b000b7220 */ /* 0x040fe20000410000 */
[C---:B------:R-:W-:Y:S01]  /*4bc0*/  FMUL.FTZ R155, R0.reuse, R171 ;  /* 0x000000ab009b7220 */ /* 0x040fe20000410000 */
[----:B------:R-:W-:Y:S01]  /*4bd0*/  ULOP3.LUT UR6, UR6, 0x10000, URZ, 0xfc, !UPT ;  /* 0x0001000006067892 */ /* 0x000fe2000f8efc3f */
[----:B------:R-:W-:Y:S01]  /*4be0*/  IMAD.SHL.U32 R171, R5, 0x40, RZ ;  /* 0x0000004005ab7824 */ /* 0x000fe200078e00ff */
[----:B------:R-:W-:Y:S01]  /*4bf0*/  @!P1 LEA R9, R9, UR41, 0x3 ;  /* 0x0000002909099c11 */ /* 0x000fe2000f8e18ff */
[C---:B------:R-:W-:Y:S01]  /*4c00*/  FMUL.FTZ R21, R0.reuse, R162 ;  /* 0x000000a200157220 */ /* 0x040fe20000410000 */
[----:B------:R-:W-:Y:S01]  /*4c10*/  ULEA UR6, UR52, UR6, 0xa ;  /* 0x0000000634067291 */ /* 0x000fe2000f8e503f */
[C---:B------:R-:W-:Y:S01]  /*4c20*/  FMUL.FTZ R162, R0.reuse, R179 ;  /* 0x000000b300a27220 */ /* 0x040fe20000410000 */
[C---:B------:R-:W-:Y:S01]  /*4c30*/  FMUL.FTZ R10, R0.reuse, R154 ;  /* 0x0000009a000a7220 */ /* 0x040fe20000410000 */
[----:B------:R-:W-:Y:S01]  /*4c40*/  FMUL.FTZ R154, R0, R170 ;  /* 0x000000aa009a7220 */ /* 0x000fe20000410000 */
[----:B------:R-:W-:-:S02]  /*4c50*/  @!P1 VIADD R9, R9, 0x28440 ;  /* 0x0002844009099836 */ /* 0x000fc40000000000 */
[C---:B------:R-:W-:Y:S01]  /*4c60*/  FMUL.FTZ R15, R0.reuse, R159 ;  /* 0x0000009f000f7220 */ /* 0x040fe20000410000 */
[C---:B------:R-:W-:Y:S01]  /*4c70*/  FMUL.FTZ R20, R0.reuse, R163 ;  /* 0x000000a300147220 */ /* 0x040fe20000410000 */
[C---:B------:R-:W-:Y:S01]  /*4c80*/  FMUL.FTZ R170, R0.reuse, R173 ;  /* 0x000000ad00aa7220 */ /* 0x040fe20000410000 */
[C---:B------:R-:W-:Y:S01]  /*4c90*/  FMUL.FTZ R12, R0.reuse, R158 ;  /* 0x0000009e000c7220 */ /* 0x040fe20000410000 */
[----:B------:R-:W-:Y:S01]  /*4ca0*/  QGMMA.64x256x32.F32.E4M3.E4M3 R24, R188, gdesc[UR4], R24, gsb0 ;  /* 0x03e00004bc187df3 */ /* 0x000fe20008000818 */
[----:B------:R-:W-:Y:S01]  /*4cb0*/  UIADD3 UR6, UR6, 0x2, URZ ;  /* 0x0000000206067890 */ /* 0x000fe2000fffe03f */
[C---:B------:R-:W-:Y:S01]  /*4cc0*/  FMUL.FTZ R159, R0.reuse, R160 ;  /* 0x000000a0009f7220 */ /* 0x040fe20000410000 */
[----:B------:R-:W-:Y:S01]  /*4cd0*/  UMOV UR7, 0x80000020 ;  /* 0x8000002000077882 */ /* 0x000fe20000000000 */
[C---:B------:R-:W-:Y:S01]  /*4ce0*/  FMUL.FTZ R163, R0.reuse, R164 ;  /* 0x000000a400a37220 */ /* 0x040fe20000410000 */
[C---:B------:R-:W-:Y:S01]  /*4cf0*/  FMUL.FTZ R173, R0.reuse, R176 ;  /* 0x000000b000ad7220 */ /* 0x040fe20000410000 */
[C---:B------:R-:W-:Y:S01]  /*4d00*/  FMUL.FTZ R160, R0.reuse, R161 ;  /* 0x000000a100a07220 */ /* 0x040fe20000410000 */
[C---:B------:R-:W-:Y:S01]  /*4d10*/  FMUL.FTZ R164, R0.reuse, R165 ;  /* 0x000000a500a47220 */ /* 0x040fe20000410000 */
[C---:B------:R-:W-:Y:S01]  /*4d20*/  FMUL.FTZ R158, R0.reuse, R174 ;  /* 0x000000ae009e7220 */ /* 0x040fe20000410000 */
[C---:B------:R-:W-:Y:S01]  /*4d30*/  FMUL.FTZ R157, R0.reuse, R157 ;  /* 0x0000009d009d7220 */ /* 0x040fe20000410000 */
[----:B--2---:R-:W-:Y:S01]  /*4d40*/  SHF.R.U32.HI R202, RZ, 0x7, R14 ;  /* 0x00000007ffca7819 */ /* 0x004fe2000001160e */
[C---:B------:R-:W-:Y:S01]  /*4d50*/  FMUL.FTZ R174, R0.reuse, R177 ;  /* 0x000000b100ae7220 */ /* 0x040fe20000410000 */
[----:B------:R-:W1:Y:S01]  /*4d60*/  LDC R14, c[0x0][0x288] ;  /* 0x0000a200ff0e7b82 */ /* 0x000e620000000800 */
[C---:B------:R-:W-:Y:S01]  /*4d70*/  FMUL.FTZ R161, R0.reuse, R178 ;  /* 0x000000b200a17220 */ /* 0x040fe20000410000 */
[C---:B------:R-:W-:Y:S01]  /*4d80*/  FMUL.FTZ R181, R0.reuse, R181 ;  /* 0x000000b500b57220 */ /* 0x040fe20000410000 */
[----:B------:R-:W-:Y:S01]  /*4d90*/  FMUL.FTZ R165, R0, R182 ;  /* 0x000000b600a57220 */ /* 0x000fe20000410000 */
[----:B------:R-:W-:Y:S01]  /*4da0*/  @!P1 PRMT R9, RZ, 0x654, R9 ;  /* 0x00000654ff099816 */ /* 0x000fe20000000009 */
[----:B------:R-:W2:Y:S08]  /*4db0*/  MUFU.TANH R10, R10 ;  /* 0x0000000a000a7308 */ /* 0x000eb00000002400 */
[----:B------:R-:W4:Y:S08]  /*4dc0*/  MUFU.TANH R11, R11 ;  /* 0x0000000b000b7308 */ /* 0x000f300000002400 */
        /* <DEDUP_REMOVED lines=18> */
[----:B------:R-:W1:Y:S01]  /*4ef0*/  MUFU.TANH R165, R165 ;  /* 0x000000a500a57308 */ /* 0x000e620000002400 */
[----:B------:R-:W-:-:S02]  /*4f00*/  WARPGROUP.DEPBAR.LE gsb0, 0x0 ;  /* 0x00008000000079c5 */ /* 0x000fc40000010000 */
[----:B------:R-:W-:Y:S01]  /*4f10*/  WARPGROUP.ARRIVE ;  /* 0x00000000000079c5 */ /* 0x000fe20000000000 */
[C---:B------:R-:W-:Y:S01]  /*4f20*/  FMUL.FTZ R188, R0.reuse, R152 ;  /* 0x0000009800bc7220 */ /* 0x040fe20000410000 */
[C---:B------:R-:W-:Y:S01]  /*4f30*/  FMUL.FTZ R152, R0.reuse, R166 ;  /* 0x000000a600987220 */ /* 0x040fe20000410000 */
[C---:B------:R-:W-:Y:S01]  /*4f40*/  FMUL.FTZ R166, R0.reuse, R168 ;  /* 0x000000a800a67220 */ /* 0x040fe20000410000 */
[C---:B------:R-:W-:Y:S01]  /*4f50*/  FMUL.FTZ R168, R0.reuse, R169 ;  /* 0x000000a900a87220 */ /* 0x040fe20000410000 */
[C---:B------:R-:W-:Y:S01]  /*4f60*/  FMUL.FTZ R169, R0.reuse, R172 ;  /* 0x000000ac00a97220 */ /* 0x040fe20000410000 */
[----:B------:R-:W-:Y:S01]  /*4f70*/  QGMMA.64x256x32.F32.E4M3.E4M3 R24, R184, gdesc[UR4], R24, gsb0 ;  /* 0x03e00004b8187df3 */ /* 0x000fe20008000818 */
[----:B------:R-:W-:Y:S01]  /*4f80*/  VIADD R172, R17, UR36 ;  /* 0x0000002411ac7c36 */ /* 0x000fe20008000000 */
[----:B------:R-:W-:Y:S01]  /*4f90*/  @UP0 ULDC UR6, c[0x0][0x44c] ;  /* 0x0001130000060ab9 */ /* 0x000fe20000000800 */
[C---:B------:R-:W-:Y:S01]  /*4fa0*/  FMUL.FTZ R189, R0.reuse, R153 ;  /* 0x0000009900bd7220 */ /* 0x040fe20000410000 */
[----:B------:R-:W-:Y:S01]  /*4fb0*/  FMUL.FTZ R153, R0, R167 ;  /* 0x000000a700997220 */ /* 0x000fe20000410000 */
[----:B0-----:R-:W-:Y:S01]  /*4fc0*/  @P2 IMAD.HI.U32 R8, R172, UR6, RZ ;  /* 0x00000006ac082c27 */ /* 0x001fe2000f8e00ff */
[----:B------:R-:W-:Y:S01]  /*4fd0*/  @UP0 ULDC UR6, c[0x0][0x450] ;  /* 0x0001140000060ab9 */ /* 0x000fe20000000800 */
[----:B------:R-:W-:-:S02]  /*4fe0*/  IADD3 R167, -R171, 0x1, RZ ;  /* 0x00000001aba77810 */ /* 0x000fc40007ffe1ff */
[C---:B------:R-:W-:Y:S01]  /*4ff0*/  FMUL.FTZ R190, R0.reuse, R156 ;  /* 0x0000009c00be7220 */ /* 0x040fe20000410000 */
[C---:B------:R-:W-:Y:S01]  /*5000*/  FMUL.FTZ R156, R0.reuse, R175 ;  /* 0x000000af009c7220 */ /* 0x040fe20000410000 */
[----:B------:R-:W-:Y:S01]  /*5010*/  @P3 SHF.R.U32.HI R172, RZ, UR6, R8 ;  /* 0x00000006ffac3c19 */ /* 0x000fe20008011608 */
[----:B------:R-:W-:Y:S01]  /*5020*/  FMUL.FTZ R175, R0, R180 ;  /* 0x000000b400af7220 */ /* 0x000fe20000410000 */
[----:B------:R-:W-:Y:S01]  /*5030*/  IADD3 R8, -R202, 0xb, RZ ;  /* 0x0000000bca087810 */ /* 0x000fe20007ffe1ff */
[----:B------:R-:W-:Y:S02]  /*5040*/  IMAD R176, R2, -0x2, R167 ;  /* 0xfffffffe02b07824 */ /* 0x000fe400078e02a7 */
[----:B------:R-:W-:Y:S01]  /*5050*/  FMUL.FTZ R167, R0, R183 ;  /* 0x000000b700a77220 */ /* 0x000fe20000410000 */
[----:B------:R-:W0:Y:S01]  /*5060*/  SHFL.IDX PT, R179, R172, RZ, 0x1c1f ;  /* 0x001c1fffacb37589 */ /* 0x000e2200000e0000 */
[----:B------:R-:W-:Y:S01]  /*5070*/  PLOP3.LUT P2, PT, PT, PT, UP1, 0x40, 0x0 ;  /* 0x000000000000781c */ /* 0x000fe20003f4e818 */
        /* <DEDUP_REMOVED lines=10> */
[----:B------:R-:W0:Y:S01]  /*5120*/  MUFU.TANH R167, R167 ;  /* 0x000000a700a77308 */ /* 0x000e220000002400 */
[----:B------:R-:W-:-:S02]  /*5130*/  WARPGROUP.DEPBAR.LE gsb0, 0x0 ;  /* 0x00008000000079c5 */ /* 0x000fc40000010000 */
[----:B------:R0:W-:Y:S06]  /*5140*/  BAR.ARV R8, 0x100 ;  /* 0x000400080000751d */ /* 0x0001ec0000002000 */
[----:B------:R3:W-:Y:S02]  /*5150*/  @!P1 SYNCS.ARRIVE.TRANS64.RED.A1T0 RZ, [R9+URZ], RZ ;  /* 0x000000ff09ff99a7 */ /* 0x0007e4000810043f */
[----:B---3--:R-:W-:-:S04]  /*5160*/  IMAD R9, R13, UR43, R176 ;  /* 0x0000002b0d097c24 */ /* 0x008fc8000f8e02b0 */
[----:B-1----:R-:W-:-:S04]  /*5170*/  IMAD.IADD R9, R9, 0x1, -R14 ;  /* 0x0000000109097824 */ /* 0x002fc800078e0a0e */
[C---:B------:R-:W-:Y:S02]  /*5180*/  VIADD R180, R9.reuse, UR55 ;  /* 0x0000003709b47c36 */ /* 0x040fe40008000000 */
[----:B------:R-:W-:Y:S02]  /*5190*/  VIADD R182, R9, UR49 ;  /* 0x0000003109b67c36 */ /* 0x000fe40008000000 */
[--C-:B0-----:R-:W-:Y:S02]  /*51a0*/  IMAD.IADD R176, R180, 0x1, R179.reuse ;  /* 0x00000001b4b07824 */ /* 0x101fe400078e02b3 */
[----:B------:R-:W-:Y:S01]  /*51b0*/  IMAD.IADD R177, R182, 0x1, R179 ;  /* 0x00000001b6b17824 */ /* 0x000fe200078e02b3 */
[----:B--2-4-:R-:W-:Y:S06]  /*51c0*/  @P2 BRA `(.L_x_882) ;  /* 0x00000000005c2947 */ /* 0x014fec0003800000 */
[----:B------:R-:W-:Y:S01]  /*51d0*/  IMAD R9, R13, UR43, R179 ;  /* 0x0000002b0d097c24 */ /* 0x000fe2000f8e02b3 */
[----:B------:R-:W-:Y:S03]  /*51e0*/  BSSY B0, `(.L_x_883) ;  /* 0x0000011000007945 */ /* 0x000fe60003800000 */
[----:B------:R-:W-:-:S05]  /*51f0*/  IMAD.IADD R178, R9, 0x1, -R14 ;  /* 0x0000000109b27824 */ /* 0x000fca00078e0a0e */
[----:B------:R-:W-:-:S13]  /*5200*/  ISETP.GT.AND P2, PT, R178, -0x1, PT ;  /* 0xffffffffb200780c */ /* 0x000fda0003f44270 */
[----:B------:R-:W-:Y:S05]  /*5210*/  @P2 BRA `(.L_x_884) ;  /* 0x0000000000202947 */ /* 0x000fea0003800000 */
[----:B------:R-:W-:Y:S01]  /*5220*/  IMAD.U32 R183, RZ, RZ, UR54 ;  /* 0x00000036ffb77e24 */ /* 0x000fe2000f8e00ff */
[----:B------:R-:W-:-:S04]  /*5230*/  LOP3.LUT R179, RZ, R178, RZ, 0x33, !PT ;  /* 0x000000b2ffb37212 */ /* 0x000fc800078e33ff */
[----:B------:R-:W-:-:S13]  /*5240*/  ISETP.NE.AND P2, PT, R183, 0x1, PT ;  /* 0x00000001b700780c */ /* 0x000fda0003f45270 */
[----:B------:R-:W0:Y:S02]  /*5250*/  @P2 LDC.64 R8, c[0x0][0x9e8] ;  /* 0x00027a00ff082b82 */ /* 0x000e240000000a00 */
[----:B0-----:R-:W-:-:S05]  /*5260*/  @P2 IMAD.HI.U32 R8, R179, R8, RZ ;  /* 0x00000008b3082227 */ /* 0x001fca00078e00ff */
[----:B------:R-:W-:-:S04]  /*5270*/  @P2 SHF.R.U32.HI R179, RZ, R9, R8 ;  /* 0x00000009ffb32219 */ /* 0x000fc80000011608 */
[----:B------:R-:W-:Y:S01]  /*5280*/  LOP3.LUT R178, RZ, R179, RZ, 0x33, !PT ;  /* 0x000000b3ffb27212 */ /* 0x000fe200078e33ff */
[----:B------:R-:W-:Y:S06]  /*5290*/  BRA `(.L_x_885) ;  /* 0x0000000000147947 */ /* 0x000fec0003800000 */
.L_x_884:
[----:B------:R-:W-:-:S05]  /*52a0*/  IMAD.U32 R183, RZ, RZ, UR54 ;  /* 0x00000036ffb77e24 */ /* 0x000fca000f8e00ff */
[----:B------:R-:W-:-:S13]  /*52b0*/  ISETP.NE.AND P2, PT, R183, 0x1, PT ;  /* 0x00000001b700780c */ /* 0x000fda0003f45270 */
[----:B------:R-:W0:Y:S02]  /*52c0*/  @P2 LDC.64 R8, c[0x0][0x9e8] ;  /* 0x00027a00ff082b82 */ /* 0x000e240000000a00 */
[----:B0-----:R-:W-:-:S05]  /*52d0*/  @P2 IMAD.HI.U32 R8, R178, R8, RZ ;  /* 0x00000008b2082227 */ /* 0x001fca00078e00ff */
[----:B------:R-:W-:-:S07]  /*52e0*/  @P2 SHF.R.U32.HI R178, RZ, R9, R8 ;  /* 0x00000009ffb22219 */ /* 0x000fce0000011608 */
.L_x_885:
[----:B------:R-:W-:Y:S05]  /*52f0*/  BSYNC B0 ;  /* 0x0000000000007941 */ /* 0x000fea0003800000 */
.L_x_883:
[----:B------:R-:W-:-:S04]  /*5300*/  IMAD R9, R178, R183, -R171 ;  /* 0x000000b7b2097224 */ /* 0x000fc800078e0aab */
[----:B------:R-:W-:-:S05]  /*5310*/  IMAD R9, R2, -0x2, R9 ;  /* 0xfffffffe02097824 */ /* 0x000fca00078e0209 */
[----:B------:R-:W-:Y:S02]  /*5320*/  VIADDMNMX R176, R9, R183, R176, PT ;  /* 0x000000b709b07246 */ /* 0x000fe400038001b0 */
[----:B------:R-:W-:-:S07]  /*5330*/  VIMNMX R177, R177, R9, !PT ;  /* 0x00000009b1b17248 */ /* 0x000fce0007fe0100 */
.L_x_882:
[----:B------:R-:W-:Y:S01]  /*5340*/  ISETP.GT.AND P2, PT, R5, -0x1, PT ;  /* 0xffffffff0500780c */ /* 0x000fe20003f44270 */
[----:B------:R0:W1:Y:S03]  /*5350*/  SHFL.IDX PT, R9, R172, 0x1, 0x1c1f ;  /* 0x003c1f00ac097f89 */ /* 0x00006600000e0000 */
[C---:B------:R-:W-:Y:S02]  /*5360*/  ISETP.GT.AND P5, PT, R177.reuse, RZ, P2 ;  /* 0x000000ffb100720c */ /* 0x040fe400017a4270 */
[C---:B------:R-:W-:Y:S02]  /*5370*/  ISETP.GT.AND P4, PT, R177.reuse, 0x1, P2 ;  /* 0x00000001b100780c */ /* 0x040fe40001784270 */
[----:B------:R-:W-:Y:S02]  /*5380*/  ISETP.LT.OR P5, PT, R176, 0x1, P5 ;  /* 0x00000001b000780c */ /* 0x000fe40002fa1670 */
[----:B------:R-:W-:-:S02]  /*5390*/  ISETP.GT.AND P6, PT, R177, 0x8, P2 ;  /* 0x00000008b100780c */ /* 0x000fc400017c4270 */
[----:B------:R-:W-:Y:S02]  /*53a0*/  FSEL R188, R188, -INF , !P5 ;  /* 0xff800000bcbc7808 */ /* 0x000fe40006800000 */
[C---:B------:R-:W-:Y:S02]  /*53b0*/  ISETP.GT.AND P5, PT, R177.reuse, 0x10, P2 ;  /* 0x00000010b100780c */ /* 0x040fe400017a4270 */
[----:B------:R-:W-:Y:S02]  /*53c0*/  ISETP.GT.AND P3, PT, R177, 0x9, P2 ;  /* 0x00000009b100780c */ /* 0x000fe40001764270 */
[C---:B------:R-:W-:Y:S02]  /*53d0*/  ISETP.LT.OR P5, PT, R176.reuse, 0x11, P5 ;  /* 0x00000011b000780c */ /* 0x040fe40002fa1670 */
[----:B------:R-:W-:Y:S02]  /*53e0*/  ISETP.LT.OR P4, PT, R176, 0x2, P4 ;  /* 0x00000002b000780c */ /* 0x000fe40002781670 */
[----:B------:R-:W-:-:S02]  /*53f0*/  FSEL R159, R159, -INF , !P5 ;  /* 0xff8000009f9f7808 */ /* 0x000fc40006800000 */
[----:B------:R-:W-:Y:S02]  /*5400*/  ISETP.GT.AND P5, PT, R177, 0x20, P2 ;  /* 0x00000020b100780c */ /* 0x000fe400017a4270 */
[C---:B------:R-:W-:Y:S02]  /*5410*/  ISETP.LT.OR P6, PT, R176.reuse, 0x9, P6 ;  /* 0x00000009b000780c */ /* 0x040fe400037c1670 */
[C---:B------:R-:W-:Y:S02]  /*5420*/  ISETP.LT.OR P3, PT, R176.reuse, 0xa, P3 ;  /* 0x0000000ab000780c */ /* 0x040fe40001f61670 */
[----:B------:R-:W-:Y:S02]  /*5430*/  ISETP.LT.OR P5, PT, R176, 0x21, P5 ;  /* 0x00000021b000780c */ /* 0x000fe40002fa1670 */
[----:B------:R-:W-:Y:S02]  /*5440*/  FSEL R189, R189, -INF , !P4 ;  /* 0xff800000bdbd7808 */ /* 0x000fe40006000000 */
[----:B------:R-:W-:-:S02]  /*5450*/  FSEL R190, R190, -INF , !P6 ;  /* 0xff800000bebe7808 */ /* 0x000fc40007000000 */
[----:B0-----:R-:W-:Y:S02]  /*5460*/  FSEL R172, R157, -INF , !P3 ;  /* 0xff8000009dac7808 */ /* 0x001fe40005800000 */
[C---:B------:R-:W-:Y:S02]  /*5470*/  ISETP.GT.AND P4, PT, R177.reuse, 0x11, P2 ;  /* 0x00000011b100780c */ /* 0x040fe40001784270 */
[C---:B------:R-:W-:Y:S02]  /*5480*/  ISETP.GT.AND P6, PT, R177.reuse, 0x18, P2 ;  /* 0x00000018b100780c */ /* 0x040fe400017c4270 */
[C---:B------:R-:W-:Y:S02]  /*5490*/  ISETP.GT.AND P3, PT, R177.reuse, 0x19, P2 ;  /* 0x00000019b100780c */ /* 0x040fe40001764270 */
[----:B------:R-:W-:Y:S02]  /*54a0*/  FSEL R166, R166, -INF , !P5 ;  /* 0xff800000a6a67808 */ /* 0x000fe40006800000 */
[----:B------:R-:W-:-:S02]  /*54b0*/  ISETP.GT.AND P5, PT, R177, 0x30, P2 ;  /* 0x00000030b100780c */ /* 0x000fc400017a4270 */
[C---:B------:R-:W-:Y:S02]  /*54c0*/  ISETP.LT.OR P4, PT, R176.reuse, 0x12, P4 ;  /* 0x00000012b000780c */ /* 0x040fe40002781670 */
[C---:B------:R-:W-:Y:S02]  /*54d0*/  ISETP.LT.OR P6, PT, R176.reuse, 0x19, P6 ;  /* 0x00000019b000780c */ /* 0x040fe400037c1670 */
[C---:B------:R-:W-:Y:S02]  /*54e0*/  ISETP.LT.OR P3, PT, R176.reuse, 0x1a, P3 ;  /* 0x0000001ab000780c */ /* 0x040fe40001f61670 */
[----:B------:R-:W-:Y:S02]  /*54f0*/  ISETP.LT.OR P5, PT, R176, 0x31, P5 ;  /* 0x00000031b000780c */ /* 0x000fe40002fa1670 */
[----:B------:R-:W-:Y:S02]  /*5500*/  FSEL R160, R160, -INF , !P4 ;  /* 0xff800000a0a07808 */ /* 0x000fe40006000000 */
[----:B------:R-:W-:-:S02]  /*5510*/  FSEL R163, R163, -INF , !P6 ;  /* 0xff800000a3a37808 */ /* 0x000fc40007000000 */
[----:B------:R-:W-:Y:S02]  /*5520*/  FSEL R164, R164, -INF , !P3 ;  /* 0xff800000a4a47808 */ /* 0x000fe40005800000 */
[C---:B------:R-:W-:Y:S02]  /*5530*/  ISETP.GT.AND P4, PT, R177.reuse, 0x21, P2 ;  /* 0x00000021b100780c */ /* 0x040fe40001784270 */
[C---:B------:R-:W-:Y:S02]  /*5540*/  ISETP.GT.AND P6, PT, R177.reuse, 0x28, P2 ;  /* 0x00000028b100780c */ /* 0x040fe400017c4270 */
[----:B------:R-:W-:Y:S02]  /*5550*/  ISETP.GT.AND P3, PT, R177, 0x29, P2 ;  /* 0x00000029b100780c */ /* 0x000fe40001764270 */
[----:B------:R-:W-:Y:S02]  /*5560*/  FSEL R173, R173, -INF , !P5 ;  /* 0xff800000adad7808 */ /* 0x000fe40006800000 */
[----:B------:R-:W-:-:S02]  /*5570*/  PLOP3.LUT P5, PT, PT, PT, UP1, 0x40, 0x0 ;  /* 0x000000000000781c */ /* 0x000fc40003fae818 */
[C---:B------:R-:W-:Y:S02]  /*5580*/  ISETP.LT.OR P4, PT, R176.reuse, 0x22, P4 ;  /* 0x00000022b000780c */ /* 0x040fe40002781670 */
[C---:B------:R-:W-:Y:S02]  /*5590*/  ISETP.LT.OR P6, PT, R176.reuse, 0x29, P6 ;  /* 0x00000029b000780c */ /* 0x040fe400037c1670 */
[----:B------:R-:W-:Y:S02]  /*55a0*/  ISETP.LT.OR P3, PT, R176, 0x2a, P3 ;  /* 0x0000002ab000780c */ /* 0x000fe40001f61670 */
[----:B------:R-:W-:Y:S02]  /*55b0*/  FSEL R168, R168, -INF , !P4 ;  /* 0xff800000a8a87808 */ /* 0x000fe40006000000 */
[----:B------:R-:W-:Y:S02]  /*55c0*/  FSEL R169, R169, -INF , !P6 ;  /* 0xff800000a9a97808 */ /* 0x000fe40007000000 */
[----:B------:R-:W-:-:S02]  /*55d0*/  FSEL R170, R170, -INF , !P3 ;  /* 0xff800000aaaa7808 */ /* 0x000fc40005800000 */
[C---:B------:R-:W-:Y:S02]  /*55e0*/  ISETP.GT.AND P4, PT, R177.reuse, 0x31, P2 ;  /* 0x00000031b100780c */ /* 0x040fe40001784270 */
[C---:B------:R-:W-:Y:S02]  /*55f0*/  ISETP.GT.AND P6, PT, R177.reuse, 0x38, P2 ;  /* 0x00000038b100780c */ /* 0x040fe400017c4270 */
[----:B------:R-:W-:Y:S01]  /*5600*/  ISETP.GT.AND P3, PT, R177, 0x39, P2 ;  /* 0x00000039b100780c */ /* 0x000fe20001764270 */
[--C-:B-1----:R-:W-:Y:S01]  /*5610*/  IMAD.IADD R177, R182, 0x1, R9.reuse ;  /* 0x00000001b6b17824 */ /* 0x102fe200078e0209 */
[C---:B------:R-:W-:Y:S02]  /*5620*/  ISETP.LT.OR P4, PT, R176.reuse, 0x32, P4 ;  /* 0x00000032b000780c */ /* 0x040fe40002781670 */
[C---:B------:R-:W-:Y:S02]  /*5630*/  ISETP.LT.OR P6, PT, R176.reuse, 0x39, P6 ;  /* 0x00000039b000780c */ /* 0x040fe400037c1670 */
[----:B------:R-:W-:Y:S01]  /*5640*/  ISETP.LT.OR P3, PT, R176, 0x3a, P3 ;  /* 0x0000003ab000780c */ /* 0x000fe20001f61670 */
[----:B------:R-:W-:Y:S01]  /*5650*/  IMAD.IADD R176, R180, 0x1, R9 ;  /* 0x00000001b4b07824 */ /* 0x000fe200078e0209 */
[----:B------:R-:W-:-:S02]  /*5660*/  FSEL R174, R174, -INF , !P4 ;  /* 0xff800000aeae7808 */ /* 0x000fc40006000000 */
[----:B------:R-:W-:Y:S02]  /*5670*/  FSEL R175, R175, -INF , !P6 ;  /* 0xff800000afaf7808 */ /* 0x000fe40007000000 */
[----:B------:R-:W-:Y:S01]  /*5680*/  FSEL R157, R181, -INF , !P3 ;  /* 0xff800000b59d7808 */ /* 0x000fe20005800000 */
[----:B------:R-:W-:Y:S06]  /*5690*/  @P5 BRA `(.L_x_886) ;  /* 0x00000000005c5947 */ /* 0x000fec0003800000 */
        /* <DEDUP_REMOVED lines=13> */
.L_x_888:
[----:B------:R-:W-:-:S05]  /*5770*/  IMAD.U32 R180, RZ, RZ, UR54 ;  /* 0x00000036ffb47e24 */ /* 0x000fca000f8e00ff */
[----:B------:R-:W-:-:S13]  /*5780*/  ISETP.NE.AND P3, PT, R180, 0x1, PT ;  /* 0x00000001b400780c */ /* 0x000fda0003f65270 */
[----:B------:R-:W0:Y:S02]  /*5790*/  @P3 LDC.64 R8, c[0x0][0x9e8] ;  /* 0x00027a00ff083b82 */ /* 0x000e240000000a00 */
[----:B0-----:R-:W-:-:S05]  /*57a0*/  @P3 IMAD.HI.U32 R8, R178, R8, RZ ;  /* 0x00000008b2083227 */ /* 0x001fca00078e00ff */
[----:B------:R-:W-:-:S07]  /*57b0*/  @P3 SHF.R.U32.HI R178, RZ, R9, R8 ;  /* 0x00000009ffb23219 */ /* 0x000fce0000011608 */
.L_x_889:
[----:B------:R-:W-:Y:S05]  /*57c0*/  BSYNC B0 ;  /* 0x0000000000007941 */ /* 0x000fea0003800000 */
.L_x_887:
[----:B------:R-:W-:-:S04]  /*57d0*/  IMAD R171, R178, R180, -R171 ;  /* 0x000000b4b2ab7224 */ /* 0x000fc800078e0aab */
[----:B------:R-:W-:-:S05]  /*57e0*/  IMAD R171, R2, -0x2, R171 ;  /* 0xfffffffe02ab7824 */ /* 0x000fca00078e02ab */
[----:B------:R-:W-:Y:S02]  /*57f0*/  VIADDMNMX R176, R171, R180, R176, PT ;  /* 0x000000b4abb07246 */ /* 0x000fe400038001b0 */
[----:B------:R-:W-:-:S07]  /*5800*/  VIMNMX R177, R177, R171, !PT ;  /* 0x000000abb1b17248 */ /* 0x000fce0007fe0100 */
.L_x_886:
[----:B------:R-:W-:Y:S01]  /*5810*/  FMNMX.FTZ R8, R188, R7, !PT ;  /* 0x00000007bc087209 */ /* 0x000fe20007810000 */
[----:B------:R-:W-:Y:S01]  /*5820*/  UMOV UR10, UR53 ;  /* 0x00000035000a7c82 */ /* 0x000fe20008000000 */
[----:B------:R-:W-:Y:S01]  /*5830*/  ISETP.GT.AND P3, PT, R177, 0x1, P2 ;  /* 0x00000001b100780c */ /* 0x000fe20001764270 */
[----:B------:R-:W-:Y:S01]  /*5840*/  IMAD.U32 R179, RZ, RZ, UR10 ;  /* 0x0000000affb37e24 */ /* 0x000fe2000f8e00ff */
[----:B------:R-:W-:Y:S02]  /*5850*/  FMNMX.FTZ R9, R189, R8, !PT ;  /* 0x00000008bd097209 */ /* 0x000fe40007810000 */
[----:B------:R-:W-:Y:S02]  /*5860*/  ISETP.LT.OR P3, PT, R176, 0x2, P3 ;  /* 0x00000002b000780c */ /* 0x000fe40001f61670 */
[----:B------:R-:W-:Y:S02]  /*5870*/  FMNMX.FTZ R9, R190, R9, !PT ;  /* 0x00000009be097209 */ /* 0x000fe40007810000 */
[----:B------:R-:W-:-:S02]  /*5880*/  FSEL R11, R11, -INF , !P3 ;  /* 0xff8000000b0b7808 */ /* 0x000fc40005800000 */
[----:B------:R-:W-:Y:S02]  /*5890*/  FMNMX.FTZ R8, R172, R9, !PT ;  /* 0x00000009ac087209 */ /* 0x000fe40007810000 */
[----:B------:R-:W-:Y:S02]  /*58a0*/  ISETP.GT.AND P3, PT, R177, RZ, P2 ;  /* 0x000000ffb100720c */ /* 0x000fe40001764270 */
[----:B------:R-:W-:Y:S02]  /*58b0*/  FMNMX.FTZ R9, R159, R8, !PT ;  /* 0x000000089f097209 */ /* 0x000fe40007810000 */
[----:B------:R-:W-:Y:S02]  /*58c0*/  ISETP.LT.OR P3, PT, R176, 0x1, P3 ;  /* 0x00000001b000780c */ /* 0x000fe40001f61670 */
[----:B------:R-:W-:Y:S02]  /*58d0*/  FMNMX.FTZ R8, R160, R9, !PT ;  /* 0x00000009a0087209 */ /* 0x000fe40007810000 */
[----:B------:R-:W-:-:S02]  /*58e0*/  ISETP.GT.AND P5, PT, R177, 0x8, P2 ;  /* 0x00000008b100780c */ /* 0x000fc400017a4270 */
[----:B------:R-:W-:Y:S02]  /*58f0*/  FMNMX.FTZ R9, R163, R8, !PT ;  /* 0x00000008a3097209 */ /* 0x000fe40007810000 */
[C---:B------:R-:W-:Y:S02]  /*5900*/  ISETP.GT.AND P6, PT, R177.reuse, 0x9, P2 ;  /* 0x00000009b100780c */ /* 0x040fe400017c4270 */
[----:B------:R-:W-:Y:S02]  /*5910*/  FMNMX.FTZ R9, R164, R9, !PT ;  /* 0x00000009a4097209 */ /* 0x000fe40007810000 */
[----:B------:R-:W-:Y:S02]  /*5920*/  ISETP.LT.OR P5, PT, R176, 0x9, P5 ;  /* 0x00000009b000780c */ /* 0x000fe40002fa1670 */
[----:B------:R-:W-:Y:S02]  /*5930*/  FMNMX.FTZ R9, R166, R9, !PT ;  /* 0x00000009a6097209 */ /* 0x000fe40007810000 */
[----:B------:R-:W-:-:S02]  /*5940*/  ISETP.GT.AND P4, PT, R177, 0x10, P2 ;  /* 0x00000010b100780c */ /* 0x000fc40001784270 */
[----:B------:R-:W-:Y:S02]  /*5950*/  FMNMX.FTZ R8, R168, R9, !PT ;  /* 0x00000009a8087209 */ /* 0x000fe40007810000 */
[----:B------:R-:W-:Y:S02]  /*5960*/  ISETP.LT.OR P6, PT, R176, 0xa, P6 ;  /* 0x0000000ab000780c */ /* 0x000fe400037c1670 */
[----:B------:R-:W-:Y:S02]  /*5970*/  FMNMX.FTZ R9, R169, R8, !PT ;  /* 0x00000008a9097209 */ /* 0x000fe40007810000 */
[----:B------:R-:W-:Y:S02]  /*5980*/  FSEL R12, R12, -INF , !P5 ;  /* 0xff8000000c0c7808 */ /* 0x000fe40006800000 */
        /* <DEDUP_REMOVED lines=9> */
[----:B------:R-:W-:Y:S02]  /*5a20*/  FSEL R21, R21, -INF , !P4 ;  /* 0xff80000015157808 */ /* 0x000fe40006000000 */
[C---:B------:R-:W-:Y:S01]  /*5a30*/  ISETP.LT.OR P5, PT, R176.reuse, 0x12, P5 ;  /* 0x00000012b000780c */ /* 0x040fe20002fa1670 */
[----:B------:R-:W0:Y:S01]  /*5a40*/  SHFL.BFLY PT, R8, R9, 0x2, 0x1f ;  /* 0x0c401f0009087f89 */ /* 0x000e2200000e0000 */
[----:B------:R-:W-:Y:S02]  /*5a50*/  ISETP.GT.AND P4, PT, R177, 0x19, P2 ;  /* 0x00000019b100780c */ /* 0x000fe40001784270 */
[----:B------:R-:W-:Y:S02]  /*5a60*/  ISETP.LT.OR P6, PT, R176, 0x19, P6 ;  /* 0x00000019b000780c */ /* 0x000fe400037c1670 */
[----:B------:R-:W-:-:S02]  /*5a70*/  FSEL R20, R20, -INF , !P5 ;  /* 0xff80000014147808 */ /* 0x000fc40006800000 */
[----:B------:R-:W-:Y:S02]  /*5a80*/  FSEL R152, R152, -INF , !P6 ;  /* 0xff80000098987808 */ /* 0x000fe40007000000 */
[C---:B------:R-:W-:Y:S02]  /*5a90*/  ISETP.LT.OR P4, PT, R176.reuse, 0x1a, P4 ;  /* 0x0000001ab000780c */ /* 0x040fe40002781670 */
[----:B------:R-:W-:Y:S02]  /*5aa0*/  ISETP.GT.AND P5, PT, R177, 0x21, P2 ;  /* 0x00000021b100780c */ /* 0x000fe400017a4270 */
[----:B------:R-:W-:Y:S02]  /*5ab0*/  FSEL R153, R153, -INF , !P4 ;  /* 0xff80000099997808 */ /* 0x000fe40006000000 */
[----:B------:R-:W-:Y:S02]  /*5ac0*/  ISETP.GT.AND P6, PT, R177, 0x28, P2 ;  /* 0x00000028b100780c */ /* 0x000fe400017c4270 */
[----:B------:R-:W-:-:S02]  /*5ad0*/  ISETP.LT.OR P5, PT, R176, 0x22, P5 ;  /* 0x00000022b000780c */ /* 0x000fc40002fa1670 */
[----:B------:R-:W-:Y:S02]  /*5ae0*/  ISETP.LT.OR P6, PT, R176, 0x29, P6 ;  /* 0x00000029b000780c */ /* 0x000fe400037c1670 */
[----:B------:R-:W-:Y:S02]  /*5af0*/  FSEL R155, R155, -INF , !P5 ;  /* 0xff8000009b9b7808 */ /* 0x000fe40006800000 */
[----:B------:R-:W-:Y:S02]  /*5b00*/  ISETP.GT.AND P5, PT, R177, 0x30, P2 ;  /* 0x00000030b100780c */ /* 0x000fe400017a4270 */
[----:B0-----:R-:W-:Y:S02]  /*5b10*/  FMNMX.FTZ R171, R9, R8, !PT ;  /* 0x0000000809ab7209 */ /* 0x001fe40007810000 */
[----:B------:R-:W-:Y:S02]  /*5b20*/  FSEL R9, R10, -INF , !P3 ;  /* 0xff8000000a097808 */ /* 0x000fe40005800000 */
[----:B------:R-:W-:Y:S01]  /*5b30*/  ISETP.GT.AND P3, PT, R177, 0x20, P2 ;  /* 0x00000020b100780c */ /* 0x000fe20001764270 */
[----:B------:R-:W0:Y:S01]  /*5b40*/  SHFL.BFLY PT, R8, R171, 0x1, 0x1f ;  /* 0x0c201f00ab087f89 */ /* 0x000e2200000e0000 */
[----:B------:R-:W-:-:S02]  /*5b50*/  FMNMX.FTZ R10, R9, R6, !PT ;  /* 0x00000006090a7209 */ /* 0x000fc40007810000 */
[----:B------:R-:W-:Y:S02]  /*5b60*/  ISETP.LT.OR P3, PT, R176, 0x21, P3 ;  /* 0x00000021b000780c */ /* 0x000fe40001f61670 */
[----:B------:R-:W-:Y:S02]  /*5b70*/  FSEL R158, R158, -INF , !P6 ;  /* 0xff8000009e9e7808 */ /* 0x000fe40007000000 */
[----:B------:R-:W-:Y:S02]  /*5b80*/  FSEL R154, R154, -INF , !P3 ;  /* 0xff8000009a9a7808 */ /* 0x000fe40005800000 */
[C---:B------:R-:W-:Y:S02]  /*5b90*/  ISETP.GT.AND P3, PT, R177.reuse, 0x29, P2 ;  /* 0x00000029b100780c */ /* 0x040fe40001764270 */
[----:B------:R-:W-:Y:S02]  /*5ba0*/  ISETP.GT.AND P6, PT, R177, 0x31, P2 ;  /* 0x00000031b100780c */ /* 0x000fe400017c4270 */
[----:B------:R-:W-:-:S02]  /*5bb0*/  ISETP.LT.OR P3, PT, R176, 0x2a, P3 ;  /* 0x0000002ab000780c */ /* 0x000fc40001f61670 */
[----:B------:R-:W-:Y:S02]  /*5bc0*/  ISETP.LT.OR P5, PT, R176, 0x31, P5 ;  /* 0x00000031b000780c */ /* 0x000fe40002fa1670 */
[----:B------:R-:W-:Y:S02]  /*5bd0*/  FSEL R156, R156, -INF , !P3 ;  /* 0xff8000009c9c7808 */ /* 0x000fe40005800000 */
[----:B------:R-:W-:Y:S02]  /*5be0*/  ISETP.GT.AND P3, PT, R177, 0x38, P2 ;  /* 0x00000038b100780c */ /* 0x000fe40001764270 */
[----:B------:R-:W-:Y:S02]  /*5bf0*/  ISETP.LT.OR P6, PT, R176, 0x32, P6 ;  /* 0x00000032b000780c */ /* 0x000fe400037c1670 */
[----:B------:R-:W-:Y:S02]  /*5c00*/  FSEL R161, R161, -INF , !P5 ;  /* 0xff800000a1a17808 */ /* 0x000fe40006800000 */
[----:B0-----:R-:W-:-:S02]  /*5c10*/  FMNMX.FTZ R8, R171, R8, !PT ;  /* 0x00000008ab087209 */ /* 0x001fc40007810000 */
[----:B------:R-:W-:Y:S02]  /*5c20*/  FMNMX.FTZ R171, R11, R10, !PT ;  /* 0x0000000a0bab7209 */ /* 0x000fe40007810000 */
[----:B------:R-:W-:Y:S01]  /*5c30*/  ISETP.GT.AND P2, PT, R177, 0x39, P2 ;  /* 0x00000039b100780c */ /* 0x000fe20001744270 */
[----:B------:R-:W-:-:S01]  /*5c40*/  FFMA.FTZ R179, R8, R179, -8 ;  /* 0xc100000008b37423 */ /* 0x000fc200000100b3 */
[----:B------:R-:W-:Y:S02]  /*5c50*/  FMNMX.FTZ R10, R12, R171, !PT ;  /* 0x000000ab0c0a7209 */ /* 0x000fe40007810000 */
[----:B------:R-:W-:Y:S02]  /*5c60*/  ISETP.LT.OR P3, PT, R176, 0x39, P3 ;  /* 0x00000039b000780c */ /* 0x000fe40001f61670 */
[----:B------:R-:W-:Y:S02]  /*5c70*/  FMNMX.FTZ R10, R15, R10, !PT ;  /* 0x0000000a0f0a7209 */ /* 0x000fe40007810000 */
[----:B------:R-:W-:-:S02]  /*5c80*/  FSEL R162, R162, -INF , !P6 ;  /* 0xff800000a2a27808 */ /* 0x000fc40007000000 */
[----:B------:R-:W-:Y:S02]  /*5c90*/  FMNMX.FTZ R171, R21, R10, !PT ;  /* 0x0000000a15ab7209 */ /* 0x000fe40007810000 */
[----:B------:R-:W-:Y:S02]  /*5ca0*/  ISETP.LT.OR P2, PT, R176, 0x3a, P2 ;  /* 0x0000003ab000780c */ /* 0x000fe40001741670 */
[----:B------:R-:W-:Y:S02]  /*5cb0*/  FMNMX.FTZ R171, R20, R171, !PT ;  /* 0x000000ab14ab7209 */ /* 0x000fe40007810000 */
[----:B------:R-:W-:Y:S02]  /*5cc0*/  FSEL R165, R165, -INF , !P3 ;  /* 0xff800000a5a57808 */ /* 0x000fe40005800000 */
[----:B------:R-:W-:Y:S02]  /*5cd0*/  FMNMX.FTZ R10, R152, R171, !PT ;  /* 0x000000ab980a7209 */ /* 0x000fe40007810000 */
[----:B------:R-:W-:-:S02]  /*5ce0*/  FSEL R167, R167, -INF , !P2 ;  /* 0xff800000a7a77808 */ /* 0x000fc40005000000 */
[----:B------:R-:W-:Y:S02]  /*5cf0*/  FMNMX.FTZ R171, R153, R10, !PT ;  /* 0x0000000a99ab7209 */ /* 0x000fe40007810000 */
[----:B------:R-:W-:Y:S02]  /*5d00*/  FSETP.NEU.FTZ.AND P4, PT, R8, -INF , PT ;  /* 0xff8000000800780b */ /* 0x000fe40003f9d000 */
[----:B------:R-:W-:Y:S02]  /*5d10*/  FMNMX.FTZ R178, R154, R171, !PT ;  /* 0x000000ab9ab27209 */ /* 0x000fe40007810000 */
[----:B------:R-:W-:Y:S02]  /*5d20*/  FSEL R179, R179, RZ, P4 ;  /* 0x000000ffb3b37208 */ /* 0x000fe40002000000 */
[----:B------:R-:W-:-:S03]  /*5d30*/  FMNMX.FTZ R181, R155, R178, !PT ;  /* 0x000000b29bb57209 */ /* 0x000fc60007810000 */
        /* <DEDUP_REMOVED lines=12> */
[----:B------:R-:W-:Y:S01]  /*5e00*/  FSEL R178, R8, RZ, P4 ;  /* 0x000000ff08b27208 */ /* 0x000fe20002000000 */
        /* <DEDUP_REMOVED lines=10> */
[----:B------:R-:W-:Y:S01]  /*5eb0*/  FFMA.FTZ R179, R157, UR10, -R179 ;  /* 0x0000000a9db37c23 */ /* 0x000fe200080108b3 */
[----:B------:R-:W-:-:S01]  /*5ec0*/  FADD.FTZ R178, -R178, R7 ;  /* 0x00000007b2b27221 */ /* 0x000fc20000010100 */
[----:B------:R-:W-:Y:S02]  /*5ed0*/  MUFU.EX2 R171, R171 ;  /* 0x000000ab00ab7308 */ /* 0x000fe40000000800 */
[----:B------:R-:W0:Y:S01]  /*5ee0*/  SHFL.BFLY PT, R183, R176, 0x2, 0x1f ;  /* 0x0c401f00b0b77f89 */ /* 0x000e2200000e0000 */
[----:B------:R-:W-:-:S05]  /*5ef0*/  FMUL.FTZ R175, R178, UR10 ;  /* 0x0000000ab2af7c20 */ /* 0x000fca0008410000 */
[----:B------:R-:W-:Y:S08]  /*5f00*/  MUFU.EX2 R177, R177 ;  /* 0x000000b100b17308 */ /* 0x000ff00000000800 */
[----:B------:R-:W1:Y:S08]  /*5f10*/  MUFU.EX2 R175, R175 ;  /* 0x000000af00af7308 */ /* 0x000e700000000800 */
[----:B------:R-:W-:Y:S01]  /*5f20*/  MUFU.EX2 R172, R172 ;  /* 0x000000ac00ac7308 */ /* 0x000fe20000000800 */
[----:B0-----:R-:W-:-:S05]  /*5f30*/  FMNMX.FTZ R183, R176, R183, !PT ;  /* 0x000000b7b0b77209 */ /* 0x001fca0007810000 */
[----:B------:R-:W0:Y:S02]  /*5f40*/  SHFL.BFLY PT, R176, R183, 0x1, 0x1f ;  /* 0x0c201f00b7b07f89 */ /* 0x000e2400000e0000 */
[----:B------:R-:W-:Y:S08]  /*5f50*/  MUFU.EX2 R159, R159 ;  /* 0x0000009f009f7308 */ /* 0x000ff00000000800 */
[----:B------:R2:W-:Y:S08]  /*5f60*/  MUFU.EX2 R7, R179 ;  /* 0x000000b300077308 */ /* 0x0005f00000000800 */
[----:B------:R-:W-:Y:S01]  /*5f70*/  MUFU.EX2 R160, R160 ;  /* 0x000000a000a07308 */ /* 0x000fe20000000800 */
[----:B0-----:R-:W-:Y:S01]  /*5f80*/  FMNMX.FTZ R157, R183, R176, !PT ;  /* 0x000000b0b79d7209 */ /* 0x001fe20007810000 */
[----:B------:R-:W-:-:S06]  /*5f90*/  IMAD.U32 R176, RZ, RZ, UR10 ;  /* 0x0000000affb07e24 */ /* 0x000fcc000f8e00ff */
[----:B------:R-:W-:Y:S01]  /*5fa0*/  MUFU.EX2 R163, R163 ;  /* 0x000000a300a37308 */ /* 0x000fe20000000800 */
[C---:B------:R-:W-:Y:S01]  /*5fb0*/  FSETP.NEU.FTZ.AND P2, PT, R157.reuse, -INF , PT ;  /* 0xff8000009d00780b */ /* 0x040fe20003f5d000 */
[----:B------:R-:W-:-:S05]  /*5fc0*/  FFMA.FTZ R176, R157, R176, -8 ;  /* 0xc10000009db07423 */ /* 0x000fca00000100b0 */
[----:B------:R-:W-:Y:S01]  /*5fd0*/  FSEL R176, R176, RZ, P2 ;  /* 0x000000ffb0b07208 */ /* 0x000fe20001000000 */
[----:B------:R-:W-:Y:S04]  /*5fe0*/  MUFU.EX2 R164, R164 ;  /* 0x000000a400a47308 */ /* 0x000fe80000000800 */
[----:B------:R-:W-:-:S01]  /*5ff0*/  FFMA.FTZ R178, R11, UR10, -R176 ;  /* 0x0000000a0bb27c23 */ /* 0x000fc200080108b0 */
[--C-:B------:R-:W-:Y:S01]  /*6000*/  FFMA.FTZ R11, R12, UR10, -R176.reuse ;  /* 0x0000000a0c0b7c23 */ /* 0x100fe200080108b0 */
[----:B------:R-:W-:-:S01]  /*6010*/  FFMA.FTZ R12, R15, UR10, -R176 ;  /* 0x0000000a0f0c7c23 */ /* 0x000fc200080108b0 */
[--C-:B------:R-:W-:Y:S01]  /*6020*/  FFMA.FTZ R15, R21, UR10, -R176.reuse ;  /* 0x0000000a150f7c23 */ /* 0x100fe200080108b0 */
[----:B------:R-:W-:Y:S01]  /*6030*/  FSEL R21, R157, RZ, P2 ;  /* 0x000000ff9d157208 */ /* 0x000fe20001000000 */
[--C-:B------:R-:W-:Y:S01]  /*6040*/  FFMA.FTZ R9, R9, UR10, -R176.reuse ;  /* 0x0000000a09097c23 */ /* 0x100fe200080108b0 */
[----:B------:R-:W-:Y:S01]  /*6050*/  MUFU.EX2 R178, R178 ;  /* 0x000000b200b27308 */ /* 0x000fe20000000800 */
[----:B------:R-:W-:-:S01]  /*6060*/  FFMA.FTZ R20, R20, UR10, -R176 ;  /* 0x0000000a14147c23 */ /* 0x000fc200080108b0 */
[----:B--2---:R-:W-:Y:S01]  /*6070*/  FFMA.FTZ R179, R152, UR10, -R176 ;  /* 0x0000000a98b37c23 */ /* 0x004fe200080108b0 */
[----:B------:R-:W-:-:S01]  /*6080*/  FADD.FTZ R21, -R21, R6 ;  /* 0x0000000615157221 */ /* 0x000fc20000010100 */
[--C-:B------:R-:W-:Y:S01]  /*6090*/  FFMA.FTZ R180, R153, UR10, -R176.reuse ;  /* 0x0000000a99b47c23 */ /* 0x100fe200080108b0 */
[----:B------:R-:W-:-:S01]  /*60a0*/  FFMA.FTZ R152, R155, UR10, -R176 ;  /* 0x0000000a9b987c23 */ /* 0x000fc200080108b0 */
[--C-:B------:R-:W-:Y:S01]  /*60b0*/  FFMA.FTZ R158, R158, UR10, -R176.reuse ;  /* 0x0000000a9e9e7c23 */ /* 0x100fe200080108b0 */
[----:B------:R-:W-:Y:S01]  /*60c0*/  FMUL.FTZ R6, R21, UR10 ;  /* 0x0000000a15067c20 */ /* 0x000fe20008410000 */
[----:B------:R-:W-:Y:S01]  /*60d0*/  MUFU.EX2 R9, R9 ;  /* 0x0000000900097308 */ /* 0x000fe20000000800 */
[----:B------:R-:W-:-:S01]  /*60e0*/  FFMA.FTZ R21, R154, UR10, -R176 ;  /* 0x0000000a9a157c23 */ /* 0x000fc200080108b0 */
[----:B-1----:R-:W-:Y:S01]  /*60f0*/  FFMA.FTZ R154, R175, R3, R10 ;  /* 0x00000003af9a7223 */ /* 0x002fe2000001000a */
[----:B------:R-:W-:-:S01]  /*6100*/  FFMA.FTZ R156, R156, UR10, -R176 ;  /* 0x0000000a9c9c7c23 */ /* 0x000fc200080108b0 */
[--C-:B------:R-:W-:Y:S01]  /*6110*/  FFMA.FTZ R161, R161, UR10, -R176.reuse ;  /* 0x0000000aa1a17c23 */ /* 0x100fe200080108b0 */
[----:B------:R-:W-:-:S01]  /*6120*/  FFMA.FTZ R162, R162, UR10, -R176 ;  /* 0x0000000aa2a27c23 */ /* 0x000fc200080108b0 */
[----:B------:R-:W-:Y:S01]  /*6130*/  FADD.FTZ R154, R171, R154 ;  /* 0x0000009aab9a7221 */ /* 0x000fe20000010000 */
[----:B------:R-:W-:-:S01]  /*6140*/  FFMA.FTZ R165, R165, UR10, -R176 ;  /* 0x0000000aa5a57c23 */ /* 0x000fc200080108b0 */
[----:B------:R-:W0:Y:S01]  /*6150*/  MUFU.EX2 R6, R6 ;  /* 0x0000000600067308 */ /* 0x000e220000000800 */
[----:B------:R-:W-:-:S07]  /*6160*/  FFMA.FTZ R167, R167, UR10, -R176 ;  /* 0x0000000aa7a77c23 */ /* 0x000fce00080108b0 */
[----:B------:R-:W1:Y:S08]  /*6170*/  MUFU.EX2 R11, R11 ;  /* 0x0000000b000b7308 */ /* 0x000e700000000800 */
[----:B------:R-:W2:Y:S01]  /*6180*/  MUFU.EX2 R12, R12 ;  /* 0x0000000c000c7308 */ /* 0x000ea20000000800 */
[----:B0-----:R-:W-:-:S04]  /*6190*/  FFMA.FTZ R3, R6, R4, R9 ;  /* 0x0000000406037223 */ /* 0x001fc80000010009 */
[----:B------:R-:W-:Y:S01]  /*61a0*/  FADD.FTZ R4, R178, R3 ;  /* 0x00000003b2047221 */ /* 0x000fe20000010000 */
[----:B------:R-:W-:-:S02]  /*61b0*/  FADD.FTZ R3, R177, R154 ;  /* 0x0000009ab1037221 */ /* 0x000fc40000010000 */
[----:B------:R-:W0:Y:S01]  /*61c0*/  MUFU.EX2 R15, R15 ;  /* 0x0000000f000f7308 */ /* 0x000e220000000800 */
[----:B-1----:R-:W-:-:S01]  /*61d0*/  FADD.FTZ R153, R11, R4 ;  /* 0x000000040b997221 */ /* 0x002fc20000010000 */
[----:B------:R-:W-:-:S04]  /*61e0*/  FADD.FTZ R4, R172, R3 ;  /* 0x00000003ac047221 */ /* 0x000fc80000010000 */
[----:B------:R-:W-:Y:S02]  /*61f0*/  FADD.FTZ R3, R159, R4 ;  /* 0x000000049f037221 */ /* 0x000fe40000010000 */
[----:B------:R-:W1:Y:S01]  /*6200*/  MUFU.EX2 R20, R20 ;  /* 0x0000001400147308 */ /* 0x000e620000000800 */
[----:B--2---:R-:W-:-:S01]  /*6210*/  FADD.FTZ R154, R12, R153 ;  /* 0x000000990c9a7221 */ /* 0x004fc20000010000 */
[----:B------:R-:W-:-:S04]  /*6220*/  FADD.FTZ R4, R160, R3 ;  /* 0x00000003a0047221 */ /* 0x000fc80000010000 */
[----:B------:R-:W-:Y:S02]  /*6230*/  FADD.FTZ R3, R163, R4 ;  /* 0x00000004a3037221 */ /* 0x000fe40000010000 */
[----:B------:R-:W2:Y:S01]  /*6240*/  MUFU.EX2 R179, R179 ;  /* 0x000000b300b37308 */ /* 0x000ea20000000800 */
[----:B0-----:R-:W-:-:S01]  /*6250*/  FADD.FTZ R153, R15, R154 ;  /* 0x0000009a0f997221 */ /* 0x001fc20000010000 */
[----:B------:R-:W-:-:S06]  /*6260*/  FADD.FTZ R3, R164, R3 ;  /* 0x00000003a4037221 */ /* 0x000fcc0000010000 */
        /* <DEDUP_REMOVED lines=32> */
[----:B--2---:R-:W-:-:S03]  /*6470*/  FADD.FTZ R153, R184, R3 ;  /* 0x00000003b8997221 */ /* 0x004fc60000010000 */
[----:B------:R-:W-:Y:S01]  /*6480*/  FADD.FTZ R3, R7, R4 ;  /* 0x0000000407037221 */ /* 0x000fe20000010000 */
[----:B0-----:R-:W-:-:S01]  /*6490*/  FADD.FTZ R4, R167, R153 ;  /* 0x00000099a7047221 */ /* 0x001fc20000010000 */
[----:B------:R-:W-:Y:S06]  /*64a0*/  @!P0 BRA `(.L_x_890) ;  /* 0x0000000000048947 */ /* 0x000fec0003800000 */
[----:B------:R-:W-:Y:S01]  /*64b0*/  BPT.TRAP 0x1 ;  /* 0x000000040000795c */ /* 0x000fe20000300000 */
.L_x_890:
[----:B------:R-:W-:Y:S01]  /*64c0*/  ULEA UR6, UR52, UR41, 0x3 ;  /* 0x0000002934067291 */ /* 0x000fe2000f8e183f */
[----:B------:R-:W-:Y:S01]  /*64d0*/  ISETP.GT.AND P2, PT, R5, UR58, PT ;  /* 0x0000003a05007c0c */ /* 0x000fe2000bf44270 */
[----:B------:R-:W-:Y:S01]  /*64e0*/  UMOV UR45, UR56 ;  /* 0x00000038002d7c82 */ /* 0x000fe20008000000 */
[----:B------:R-:W-:Y:S01]  /*64f0*/  F2FP.SATFINITE.E4M3.F32.PACK_AB_MERGE_C R11, R12, R11, RZ ;  /* 0x0000000b0c0b723e */ /* 0x000fe200048070ff */
[----:B------:R-:W-:Y:S01]  /*6500*/  UIADD3 UR6, UR6, 0x28460, URZ ;  /* 0x0002846006067890 */ /* 0x000fe2000fffe03f */
[----:B------:R-:W-:Y:S01]  /*6510*/  F2FP.SATFINITE.E4M3.F32.PACK_AB_MERGE_C R7, R7, R174, RZ ;  /* 0x000000ae0707723e */ /* 0x000fe200048070ff */
[----:B------:R-:W-:Y:S01]  /*6520*/  UMOV UR52, UR57 ;  /* 0x0000003900347c82 */ /* 0x000fe20008000000 */
[----:B------:R-:W-:Y:S01]  /*6530*/  F2FP.SATFINITE.E4M3.F32.PACK_AB_MERGE_C R172, R172, R177, RZ ;  /* 0x000000b1acac723e */ /* 0x000fe200048070ff */
[----:B------:R-:W-:Y:S01]  /*6540*/  UPRMT UR6, UR40, 0x654, UR6 ;  /* 0x0000065428067896 */ /* 0x000fe20008000006 */
        /* <DEDUP_REMOVED lines=8> */
[----:B------:R-:W-:Y:S01]  /*65d0*/  F2FP.SATFINITE.E4M3.F32.PACK_AB_MERGE_C R153, R167, R184, RZ ;  /* 0x000000b8a799723e */ /* 0x000fe200048070ff */
[----:B------:R-:W-:Y:S01]  /*65e0*/  SYNCS.ARRIVE.TRANS64.RED.A1T0 RZ, [UR6], RZ ;  /* 0x000000ffffff79a7 */ /* 0x000fe20008100406 */
        /* <DEDUP_REMOVED lines=62> */
[----:B------:R-:W-:Y:S01]  /*69d0*/  FMUL.FTZ R24, R24, R175 ;  /* 0x000000af18187220 */ /* 0x000fe20000410000 */
[----:B------:R-:W-:Y:S01]  /*69e0*/  F2FP.SATFINITE.E4M3.F32.PACK_AB_MERGE_C R189, R178, R9, R11 ;  /* 0x00000009b2bd723e */ /* 0x000fe2000480700b */
[----:B------:R-:W-:Y:S01]  /*69f0*/  FMUL.FTZ R25, R25, R175 ;  /* 0x000000af19197220 */ /* 0x000fe20000410000 */
[----:B------:R-:W-:Y:S01]  /*6a00*/  F2FP.SATFINITE.E4M3.F32.PACK_AB_MERGE_C R190, R160, R159, R163 ;  /* 0x0000009fa0be723e */ /* 0x000fe200048070a3 */
[----:B------:R-:W-:Y:S01]  /*6a10*/  FMUL.FTZ R28, R28, R175 ;  /* 0x000000af1c1c7220 */ /* 0x000fe20000410000 */
[----:B------:R-:W-:Y:S01]  /*6a20*/  F2FP.SATFINITE.E4M3.F32.PACK_AB_MERGE_C R191, R20, R15, R179 ;  /* 0x0000000f14bf723e */ /* 0x000fe200048070b3 */
[-C--:B------:R-:W-:Y:S01]  /*6a30*/  FMUL.FTZ R29, R29, R175.reuse ;  /* 0x000000af1d1d7220 */ /* 0x080fe20000410000 */
[----:B------:R-:W-:Y:S01]  /*6a40*/  F2FP.SATFINITE.E4M3.F32.PACK_AB_MERGE_C R184, R181, R166, R168 ;  /* 0x000000a6b5b8723e */ /* 0x000fe200048070a8 */
[----:B------:R-:W-:Y:S01]  /*6a50*/  FMUL.FTZ R32, R32, R175 ;  /* 0x000000af20207220 */ /* 0x000fe20000410000 */
[----:B------:R-:W-:Y:S01]  /*6a60*/  F2FP.SATFINITE.E4M3.F32.PACK_AB_MERGE_C R185, R152, R21, R12 ;  /* 0x0000001598b9723e */ /* 0x000fe2000480700c */
[-C--:B------:R-:W-:Y:S01]  /*6a70*/  FMUL.FTZ R33, R33, R175.reuse ;  /* 0x000000af21217220 */ /* 0x080fe20000410000 */
        /* <DEDUP_REMOVED lines=59> */
[----:B------:R-:W-:-:S02]  /*6e30*/  VIADD R5, R5, 0xffffffff ;  /* 0xffffffff05057836 */ /* 0x000fc40000000000 */
[----:B------:R-:W-:Y:S02]  /*6e40*/  IMAD.MOV.U32 R6, RZ, RZ, R157 ;  /* 0x000000ffff067224 */ /* 0x000fe400078e009d */
[----:B------:R-:W-:Y:S01]  /*6e50*/  IMAD.MOV.U32 R7, RZ, RZ, R8 ;  /* 0x000000ffff077224 */ /* 0x000fe200078e0008 */
[----:B------:R-:W-:Y:S06]  /*6e60*/  @P2 BRA `(.L_x_891) ;  /* 0xffffffd800002947 */ /* 0x000fec000383ffff */
[----:B------:R-:W-:Y:S01]  /*6e70*/  IMAD.MOV.U32 R6, RZ, RZ, R157 ;  /* 0x000000ffff067224 */ /* 0x000fe200078e009d */
[----:B------:R-:W-:Y:S01]  /*6e80*/  UMOV UR52, UR57 ;  /* 0x0000003900347c82 */ /* 0x000fe20008000000 */
[----:B------:R-:W-:Y:S01]  /*6e90*/  IMAD.MOV.U32 R7, RZ, RZ, R8 ;  /* 0x000000ffff077224 */ /* 0x000fe200078e0008 */
[----:B------:R-:W-:-:S06]  /*6ea0*/  UMOV UR45, UR56 ;  /* 0x00000038002d7c82 */ /* 0x000fcc0008000000 */
.L_x_873:
[----:B------:R-:W0:Y:S01]  /*6eb0*/  LDC R8, c[0x0][0x448] ;  /* 0x00011200ff087b82 */ /* 0x000e220000000800 */
[----:B------:R-:W-:Y:S01]  /*6ec0*/  UIADD3 UR6, UR36, 0x7f, URZ ;  /* 0x0000007f24067890 */ /* 0x000fe2000fffe03f */
[----:B------:R-:W-:-:S05]  /*6ed0*/  IADD3 R14, -R14, 0x1, RZ ;  /* 0x000000010e0e7810 */ /* 0x000fca0007ffe1ff */
[----:B------:R-:W-:Y:S01]  /*6ee0*/  IMAD R13, R13, UR43, R14 ;  /* 0x0000002b0d0d7c24 */ /* 0x000fe2000f8e020e */
[----:B------:R-:W1:Y:S01]  /*6ef0*/  LDC R15, c[0x0][0x9e4] ;  /* 0x00027900ff0f7b82 */ /* 0x000e620000000800 */
[----:B0-----:R-:W-:Y:S02]  /*6f00*/  ISETP.NE.AND P5, PT, R8, 0x1, PT ;  /* 0x000000010800780c */ /* 0x001fe40003fa5270 */
[----:B-1----:R-:W-:-:S11]  /*6f10*/  ISETP.GE.AND P6, PT, R15, 0x1, PT ;  /* 0x000000010f00780c */ /* 0x002fd60003fc6270 */
[----:B------:R-:W0:Y:S08]  /*6f20*/  @P5 LDC R8, c[0x0][0x44c] ;  /* 0x00011300ff085b82 */ /* 0x000e300000000800 */
[----:B------:R-:W1:Y:S01]  /*6f30*/  @P5 LDC R10, c[0x0][0x450] ;  /* 0x00011400ff0a5b82 */ /* 0x000e620000000800 */
[----:B0-----:R-:W-:-:S04]  /*6f40*/  @P5 IMAD.HI.U32 R9, R8, UR6, RZ ;  /* 0x0000000608095c27 */ /* 0x001fc8000f8e00ff */
[----:B------:R-:W-:Y:S01]  /*6f50*/  IMAD.U32 R8, RZ, RZ, UR6 ;  /* 0x00000006ff087e24 */ /* 0x000fe2000f8e00ff */
[----:B------:R-:W-:Y:S01]  /*6f60*/  ULDC UR6, c[0x0][0x9dc] ;  /* 0x0002770000067ab9 */ /* 0x000fe20000000800 */
[----:B-1----:R-:W-:-:S05]  /*6f70*/  @P5 SHF.R.U32.HI R8, RZ, R10, R9 ;  /* 0x0000000aff085219 */ /* 0x002fca0000011609 */
[----:B------:R-:W-:-:S04]  /*6f80*/  IMAD.IADD R8, R13, 0x1, R8 ;  /* 0x000000010d087824 */ /* 0x000fc800078e0208 */
[----:B------:R-:W-:Y:S01]  /*6f90*/  VIADD R9, R8, -UR6 ;  /* 0x8000000608097c36 */ /* 0x000fe20008000000 */
[----:B------:R-:W-:Y:S06]  /*6fa0*/  @!P6 BRA `(.L_x_892) ;  /* 0x00000000003ce947 */ /* 0x000fec0003800000 */
[----:B------:R-:W-:-:S13]  /*6fb0*/  ISETP.GT.AND P2, PT, R8, -0x1, PT ;  /* 0xffffffff0800780c */ /* 0x000fda0003f44270 */
[----:B------:R-:W-:Y:S05]  /*6fc0*/  @P2 BRA `(.L_x_893) ;  /* 0x00000000001c2947 */ /* 0x000fea0003800000 */
[----:B------:R-:W-:Y:S02]  /*6fd0*/  ISETP.NE.AND P2, PT, R15, 0x1, PT ;  /* 0x000000010f00780c */ /* 0x000fe40003f45270 */
[----:B------:R-:W-:-:S11]  /*6fe0*/  LOP3.LUT R11, RZ, R8, RZ, 0x33, !PT ;  /* 0x00000008ff0b7212 */ /* 0x000fd600078e33ff */
[----:B------:R-:W0:Y:S02]  /*6ff0*/  @P2 LDC.64 R12, c[0x0][0x9e8] ;  /* 0x00027a00ff0c2b82 */ /* 0x000e240000000a00 */
[----:B0-----:R-:W-:-:S05]  /*7000*/  @P2 IMAD.HI.U32 R8, R11, R12, RZ ;  /* 0x0000000c0b082227 */ /* 0x001fca00078e00ff */
[----:B------:R-:W-:-:S04]  /*7010*/  @P2 SHF.R.U32.HI R11, RZ, R13, R8 ;  /* 0x0000000dff0b2219 */ /* 0x000fc80000011608 */
[----:B------:R-:W-:Y:S01]  /*7020*/  LOP3.LUT R8, RZ, R11, RZ, 0x33, !PT ;  /* 0x0000000bff087212 */ /* 0x000fe200078e33ff */
[----:B------:R-:W-:Y:S06]  /*7030*/  BRA `(.L_x_894) ;  /* 0x0000000000107947 */ /* 0x000fec0003800000 */
.L_x_893:
[----:B------:R-:W-:-:S13]  /*7040*/  ISETP.NE.AND P2, PT, R15, 0x1, PT ;  /* 0x000000010f00780c */ /* 0x000fda0003f45270 */
[----:B------:R-:W0:Y:S02]  /*7050*/  @P2 LDC.64 R10, c[0x0][0x9e8] ;  /* 0x00027a00ff0a2b82 */ /* 0x000e240000000a00 */
[----:B0-----:R-:W-:-:S05]  /*7060*/  @P2 IMAD.HI.U32 R10, R8, R10, RZ ;  /* 0x0000000a080a2227 */ /* 0x001fca00078e00ff */
[----:B------:R-:W-:-:S07]  /*7070*/  @P2 SHF.R.U32.HI R8, RZ, R11, R10 ;  /* 0x0000000bff082219 */ /* 0x000fce000001160a */
.L_x_894:
[----:B------:R-:W-:-:S05]  /*7080*/  IMAD R8, R8, R15, RZ ;  /* 0x0000000f08087224 */ /* 0x000fca00078e02ff */
[----:B------:R-:W-:-:S07]  /*7090*/  VIMNMX R9, R9, R8, !PT ;  /* 0x0000000809097248 */ /* 0x000fce0007fe0100 */
.L_x_892:
[----:B------:R-:W-:-:S05]  /*70a0*/  VIADD R9, R9, 0x3f ;  /* 0x0000003f09097836 */ /* 0x000fca0000000000 */
[----:B------:R-:W-:-:S04]  /*70b0*/  SHF.R.S32.HI R8, RZ, 0x1f, R9 ;  /* 0x0000001fff087819 */ /* 0x000fc80000011409 */
[----:B------:R-:W-:-:S04]  /*70c0*/  LEA.HI R8, R8, R9, RZ, 0x6 ;  /* 0x0000000908087211 */ /* 0x000fc800078f30ff */
[----:B------:R-:W-:-:S04]  /*70d0*/  SHF.R.S32.HI R8, RZ, 0x6, R8 ;  /* 0x00000006ff087819 */ /* 0x000fc80000011408 */
[----:B------:R-:W-:-:S04]  /*70e0*/  VIMNMX R8, R8, UR39, !PT ;  /* 0x0000002708087c48 */ /* 0x000fc8000ffe0100 */
[----:B------:R-:W-:-:S13]  /*70f0*/  ISETP.GE.AND P2, PT, R5, R8, PT ;  /* 0x000000080500720c */ /* 0x000fda0003f46270 */
[----:B------:R-:W-:Y:S05]  /*7100*/  @!P2 BRA `(.L_x_895) ;  /* 0x0000001c006ca947 */ /* 0x000fea0003800000 */
[----:B------:R-:W-:Y:S01]  /*7110*/  IMAD.MOV.U32 R21, RZ, RZ, R6 ;  /* 0x000000ffff157224 */ /* 0x000fe200078e0006 */
[----:B------:R-:W-:Y:S01]  /*7120*/  UMOV UR54, UR52 ;  /* 0x0000003400367c82 */ /* 0x000fe20008000000 */
[----:B------:R-:W-:Y:S01]  /*7130*/  IMAD.MOV.U32 R202, RZ, RZ, R7 ;  /* 0x000000ffffca7224 */ /* 0x000fe200078e0007 */
[----:B------:R-:W-:Y:S01]  /*7140*/  UMOV UR55, UR45 ;  /* 0x0000002d00377c82 */ /* 0x000fe20008000000 */
[----:B------:R-:W-:-:S05]  /*7150*/  ULDC UR52, c[0x0][0x988] ;  /* 0x0002620000347ab9 */ /* 0x000fca0000000800 */
.L_x_905:
[----:B------:R-:W-:Y:S01]  /*7160*/  ISETP.NE.AND P2, PT, RZ, UR42, PT ;  /* 0x0000002aff007c0c */ /* 0x000fe2000bf45270 */
[----:B------:R-:W-:-:S04]  /*7170*/  UISETP.NE.AND UP0, UPT, UR54, 0x1, UPT ;  /* 0x000000013600788c */ /* 0x000fc8000bf05270 */
[----:B------:R-:W-:-:S04]  /*7180*/  USEL UR45, URZ, 0x1, UP0 ;  /* 0x000000013f2d7887 */ /* 0x000fc80008000000 */
[----:B------:R-:W-:-:S04]  /*7190*/  ULOP3.LUT UR45, UR55, UR45, URZ, 0x3c, !UPT ;  /* 0x0000002d372d7292 */ /* 0x000fc8000f8e3c3f */
[----:B------:R-:W-:Y:S08]  /*71a0*/  @P2 BRA `(.L_x_896) ;  /* 0x0000000000382947 */ /* 0x000ff00003800000 */
[----:B------:R-:W-:Y:S05]  /*71b0*/  @!P0 BRA `(.L_x_897) ;  /* 0x0000000000048947 */ /* 0x000fea0003800000 */
[----:B------:R-:W-:Y:S01]  /*71c0*/  BPT.TRAP 0x1 ;  /* 0x000000040000795c */ /* 0x000fe20000300000 */
.L_x_897:
        /* <DEDUP_REMOVED lines=9> */
.L_x_898:
[----:B-1----:R-:W-:Y:S05]  /*7260*/  @P3 BRA `(.L_x_896) ;  /* 0x0000000000083947 */ /* 0x002fea0003800000 */
[----:B------:R-:W1:Y:S02]  /*7270*/  SYNCS.PHASECHK.TRANS64.TRYWAIT P3, [UR6+0x28430], R6 ;  /* 0x02843006ff0075a7 */ /* 0x000e640008060146 */
[----:B-1----:R-:W-:Y:S05]  /*7280*/  @!P3 BRA `(.L_x_899) ;  /* 0x000000cc00a4b947 */ /* 0x002fea0003800000 */
.L_x_896:
        /* <DEDUP_REMOVED lines=50> */
.L_x_901:
[----:B------:R-:W-:Y:S01]  /*75b0*/  ULEA UR6, UR54, UR41, 0x3 ;  /* 0x0000002936067291 */ /* 0x000fe2000f8e183f */
[----:B------:R-:W-:-:S05]  /*75c0*/  IMAD.U32 R6, RZ, RZ, UR55 ;  /* 0x00000037ff067e24 */ /* 0x000fca000f8e00ff */
[----:B------:R-:W-:-:S04]  /*75d0*/  SHF.L.U32 R6, R6, 0x1f, RZ ;  /* 0x0000001f06067819 */ /* 0x000fc800000006ff */
[----:B------:R0:W1:Y:S01]  /*75e0*/  SYNCS.PHASECHK.TRANS64.TRYWAIT P2, [UR6+0x28450], R6 ;  /* 0x02845006ff0075a7 */ /* 0x0000620008040146 */
[----:B------:R-:W-:Y:S05]  /*75f0*/  @!P0 BRA `(.L_x_902) ;  /* 0x0000000000048947 */ /* 0x000fea0003800000 */
[----:B------:R-:W-:Y:S01]  /*7600*/  BPT.TRAP 0x1 ;  /* 0x000000040000795c */ /* 0x000fe20000300000 */
.L_x_902:
[----:B-1----:R-:W-:Y:S05]  /*7610*/  @P2 BRA `(.L_x_900) ;  /* 0x0000000000082947 */ /* 0x002fea0003800000 */
[----:B------:R-:W1:Y:S02]  /*7620*/  SYNCS.PHASECHK.TRANS64.TRYWAIT P2, [UR6+0x28450], R6 ;  /* 0x02845006ff0075a7 */ /* 0x000e640008040146 */
[----:B-1----:R-:W-:Y:S05]  /*7630*/  @!P2 BRA `(.L_x_903) ;  /* 0x000000c800d0a947 */ /* 0x002fea0003800000 */
.L_x_900:
[----:B------:R-:W-:Y:S01]  /*7640*/  UIADD3 UR6, UR41, 0x8000, URZ ;  /* 0x0000800029067890 */ /* 0x000fe2000fffe03f */
[----:B------:R-:W-:Y:S01]  /*7650*/  WARPGROUP.ARRIVE ;  /* 0x00000000000079c5 */ /* 0x000fe20000000000 */
[----:B------:R-:W-:Y:S01]  /*7660*/  UMOV UR7, 0x80000020 ;  /* 0x8000002000077882 */ /* 0x000fe20000000000 */
[C---:B------:R-:W-:Y:S01]  /*7670*/  FMUL.FTZ R203, R0.reuse, R152 ;  /* 0x0000009800cb7220 */ /* 0x040fe20000410000 */
[----:B------:R-:W-:Y:S01]  /*7680*/  USHF.R.U32.HI UR6, URZ, 0x4, UR6 ;  /* 0x000000043f067899 */ /* 0x000fe20008011606 */
[C---:B------:R-:W-:Y:S01]  /*7690*/  FMUL.FTZ R9, R0.reuse, R154 ;  /* 0x0000009a00097220 */ /* 0x040fe20000410000 */
[C---:B------:R-:W-:Y:S01]  /*76a0*/  FMUL.FTZ R152, R0.reuse, R153 ;  /* 0x0000009900987220 */ /* 0x040fe20000410000 */
[C---:B------:R-:W-:Y:S01]  /*76b0*/  FMUL.FTZ R10, R0.reuse, R155 ;  /* 0x0000009b000a7220 */ /* 0x040fe20000410000 */
[----:B------:R-:W-:Y:S01]  /*76c0*/  ULOP3.LUT UR6, UR6, 0x3fff, URZ, 0xc0, !UPT ;  /* 0x00003fff06067892 */ /* 0x000fe2000f8ec03f */
[----:B------:R-:W1:Y:S01]  /*76d0*/  MUFU.TANH R203, R203 ;  /* 0x000000cb00cb7308 */ /* 0x000e620000002400 */
[C---:B------:R-:W-:Y:S01]  /*76e0*/  FMUL.FTZ R153, R0.reuse, R156 ;  /* 0x0000009c00997220 */ /* 0x040fe20000410000 */
[C---:B------:R-:W-:Y:S01]  /*76f0*/  FMUL.FTZ R11, R0.reuse, R158 ;  /* 0x0000009e000b7220 */ /* 0x040fe20000410000 */
[----:B------:R-:W-:Y:S01]  /*7700*/  ULOP3.LUT UR6, UR6, 0x10000, URZ, 0xfc, !UPT ;  /* 0x0001000006067892 */ /* 0x000fe2000f8efc3f */
[C---:B------:R-:W-:Y:S01]  /*7710*/  FMUL.FTZ R154, R0.reuse, R157 ;  /* 0x0000009d009a7220 */ /* 0x040fe20000410000 */
[C---:B------:R-:W-:Y:S01]  /*7720*/  FMUL.FTZ R12, R0.reuse, R159 ;  /* 0x0000009f000c7220 */ /* 0x040fe20000410000 */
[C---:B------:R-:W-:Y:S01]  /*7730*/  FMUL.FTZ R157, R0.reuse, R160 ;  /* 0x000000a0009d7220 */ /* 0x040fe20000410000 */
[----:B------:R-:W-:Y:S01]  /*7740*/  ULEA UR6, UR54, UR6, 0xa ;  /* 0x0000000636067291 */ /* 0x000fe2000f8e503f */
[----:B------:R-:W2:Y:S01]  /*7750*/  MUFU.TANH R9, R9 ;  /* 0x0000000900097308 */ /* 0x000ea20000002400 */
[C---:B------:R-:W-:Y:S01]  /*7760*/  FMUL.FTZ R13, R0.reuse, R162 ;  /* 0x000000a2000d7220 */ /* 0x040fe20000410000 */
[C---:B------:R-:W-:Y:S01]  /*7770*/  FMUL.FTZ R158, R0.reuse, R161 ;  /* 0x000000a1009e7220 */ /* 0x040fe20000410000 */
[C---:B------:R-:W-:Y:S01]  /*7780*/  FMUL.FTZ R14, R0.reuse, R163 ;  /* 0x000000a3000e7220 */ /* 0x040fe20000410000 */
[C---:B------:R-:W-:Y:S01]  /*7790*/  FMUL.FTZ R161, R0.reuse, R164 ;  /* 0x000000a400a17220 */ /* 0x040fe20000410000 */
[C---:B------:R-:W-:Y:S01]  /*77a0*/  FMUL.FTZ R20, R0.reuse, R167 ;  /* 0x000000a700147220 */ /* 0x040fe20000410000 */
[C---:B------:R-:W-:Y:S01]  /*77b0*/  FMUL.FTZ R15, R0.reuse, R166 ;  /* 0x000000a6000f7220 */ /* 0x040fe20000410000 */
[C---:B------:R-:W-:Y:S01]  /*77c0*/  FMUL.FTZ R162, R0.reuse, R165 ;  /* 0x000000a500a27220 */ /* 0x040fe20000410000 */
[----:B------:R-:W-:Y:S01]  /*77d0*/  QGMMA.64x256x32.F32.E4M3.E4M3 R24, R188, gdesc[UR4], R24, gsb0 ;  /* 0x03e00004bc187df3 */ /* 0x000fe20008000818 */
        /* <DEDUP_REMOVED lines=11> */
[----:B------:R-:W-:Y:S01]  /*7890*/  UIADD3 UR6, UR6, 0x2, URZ ;  /* 0x0000000206067890 */ /* 0x000fe2000fffe03f */
[C---:B------:R-:W-:Y:S01]  /*78a0*/  FMUL.FTZ R169, R0.reuse, R176 ;  /* 0x000000b000a97220 */ /* 0x040fe20000410000 */
[C---:B------:R-:W-:Y:S01]  /*78b0*/  FMUL.FTZ R160, R0.reuse, R175 ;  /* 0x000000af00a07220 */ /* 0x040fe20000410000 */
[----:B------:R-:W-:Y:S01]  /*78c0*/  UMOV UR7, 0x80000020 ;  /* 0x8000002000077882 */ /* 0x000fe20000000000 */
[----:B------:R-:W-:Y:S01]  /*78d0*/  FMUL.FTZ R170, R0, R177 ;  /* 0x000000b100aa7220 */ /* 0x000fe20000410000 */
[----:B------:R-:W2:Y:S01]  /*78e0*/  MUFU.TANH R153, R153 ;  /* 0x0000009900997308 */ /* 0x000ea20000002400 */
[----:B0-----:R-:W-:Y:S01]  /*78f0*/  FMNMX.FTZ R6, R152, R7, !PT ;  /* 0x0000000798067209 */ /* 0x001fe20007810000 */
[----:B------:R-:W-:Y:S01]  /*7900*/  FMUL.FTZ R165, R0, R178 ;  /* 0x000000b200a57220 */ /* 0x000fe20000410000 */
[----:B------:R-:W-:Y:S01]  /*7910*/  UMOV UR10, UR52 ;  /* 0x00000034000a7c82 */ /* 0x000fe20008000000 */
[----:B------:R-:W0:Y:S04]  /*7920*/  S2R R204, SR_TID.X ;  /* 0x0000000000cc7919 */ /* 0x000e280000002100 */
[----:B------:R-:W3:Y:S01]  /*7930*/  MUFU.TANH R11, R11 ;  /* 0x0000000b000b7308 */ /* 0x000ee20000002400 */
[----:B-1----:R-:W-:Y:S01]  /*7940*/  FMNMX.FTZ R172, R10, R167, !PT ;  /* 0x000000a70aac7209 */ /* 0x002fe20007810000 */
[----:B------:R-:W-:-:S06]  /*7950*/  FMUL.FTZ R167, R0, R179 ;  /* 0x000000b300a77220 */ /* 0x000fcc0000410000 */
[----:B------:R-:W1:Y:S01]  /*7960*/  MUFU.TANH R154, R154 ;  /* 0x0000009a009a7308 */ /* 0x000e620000002400 */
[----:B--2---:R-:W-:-:S07]  /*7970*/  FMNMX.FTZ R7, R153, R6, !PT ;  /* 0x0000000699077209 */ /* 0x004fce0007810000 */
[----:B------:R-:W2:Y:S01]  /*7980*/  MUFU.TANH R12, R12 ;  /* 0x0000000c000c7308 */ /* 0x000ea20000002400 */
[----:B---3--:R-:W-:Y:S01]  /*7990*/  FMNMX.FTZ R171, R11, R172, !PT ;  /* 0x000000ac0bab7209 */ /* 0x008fe20007810000 */
[----:B------:R-:W-:Y:S01]  /*79a0*/  FMUL.FTZ R172, R0, R180 ;  /* 0x000000b400ac7220 */ /* 0x000fe20000410000 */
[----:B------:R-:W-:-:S05]  /*79b0*/  IMAD.U32 R180, RZ, RZ, UR10 ;  /* 0x0000000affb47e24 */ /* 0x000fca000f8e00ff */
[----:B------:R-:W3:Y:S01]  /*79c0*/  MUFU.TANH R157, R157 ;  /* 0x0000009d009d7308 */ /* 0x000ee20000002400 */
[----:B-1----:R-:W-:Y:S02]  /*79d0*/  FMNMX.FTZ R6, R154, R7, !PT ;  /* 0x000000079a067209 */ /* 0x002fe40007810000 */
[----:B0-----:R-:W-:-:S05]  /*79e0*/  SHF.R.U32.HI R204, RZ, 0x7, R204 ;  /* 0x00000007ffcc7819 */ /* 0x001fca00000116cc */
[----:B------:R-:W0:Y:S01]  /*79f0*/  MUFU.TANH R13, R13 ;  /* 0x0000000d000d7308 */ /* 0x000e220000002400 */
[----:B--2---:R-:W-:-:S07]  /*7a00*/  FMNMX.FTZ R174, R12, R171, !PT ;  /* 0x000000ab0cae7209 */ /* 0x004fce0007810000 */
[----:B------:R-:W1:Y:S01]  /*7a10*/  MUFU.TANH R158, R158 ;  /* 0x0000009e009e7308 */ /* 0x000e620000002400 */
[----:B---3--:R-:W-:-:S07]  /*7a20*/  FMNMX.FTZ R7, R157, R6, !PT ;  /* 0x000000069d077209 */ /* 0x008fce0007810000 */
        /* <DEDUP_REMOVED lines=24> */
[----:B------:R-:W-:Y:S01]  /*7bb0*/  FMUL.FTZ R173, R0, R183 ;  /* 0x000000b700ad7220 */ /* 0x000fe20000410000 */
[----:B------:R-:W-:-:S05]  /*7bc0*/  IMAD.U32 R183, RZ, RZ, UR10 ;  /* 0x0000000affb77e24 */ /* 0x000fca000f8e00ff */
        /* <DEDUP_REMOVED lines=19> */
[----:B--2---:R-:W-:-:S05]  /*7d00*/  FMNMX.FTZ R175, R174, R7, !PT ;  /* 0x00000007aeaf7209 */ /* 0x004fca0007810000 */
[----:B------:R-:W2:Y:S01]  /*7d10*/  SHFL.BFLY PT, R6, R175, 0x2, 0x1f ;  /* 0x0c401f00af067f89 */ /* 0x000ea200000e0000 */
[----:B0-----:R-:W-:-:S04]  /*7d20*/  FMNMX.FTZ R176, R171, R176, !PT ;  /* 0x000000b0abb07209 */ /* 0x001fc80007810000 */
[----:B-1----:R-:W-:-:S05]  /*7d30*/  FMNMX.FTZ R176, R173, R176, !PT ;  /* 0x000000b0adb07209 */ /* 0x002fca0007810000 */
[----:B------:R-:W0:Y:S01]  /*7d40*/  SHFL.BFLY PT, R7, R176, 0x2, 0x1f ;  /* 0x0c401f00b0077f89 */ /* 0x000e2200000e0000 */
[----:B--2---:R-:W-:-:S05]  /*7d50*/  FMNMX.FTZ R177, R175, R6, !PT ;  /* 0x00000006afb17209 */ /* 0x004fca0007810000 */
[----:B------:R-:W1:Y:S01]  /*7d60*/  SHFL.BFLY PT, R6, R177, 0x1, 0x1f ;  /* 0x0c201f00b1067f89 */ /* 0x000e6200000e0000 */
[----:B------:R-:W-:Y:S02]  /*7d70*/  WARPGROUP.DEPBAR.LE gsb0, 0x0 ;  /* 0x00008000000079c5 */ /* 0x000fe40000010000 */
[----:B------:R-:W-:-:S06]  /*7d80*/  WARPGROUP.ARRIVE ;  /* 0x00000000000079c5 */ /* 0x000fcc0000000000 */
[----:B------:R-:W-:Y:S01]  /*7d90*/  QGMMA.64x256x32.F32.E4M3.E4M3 R24, R184, gdesc[UR4], R24, gsb0 ;  /* 0x03e00004b8187df3 */ /* 0x000fe20008000818 */
[----:B0-----:R-:W-:-:S05]  /*7da0*/  FMNMX.FTZ R178, R176, R7, !PT ;  /* 0x00000007b0b27209 */ /* 0x001fca0007810000 */
[----:B------:R-:W0:Y:S01]  /*7db0*/  SHFL.BFLY PT, R179, R178, 0x1, 0x1f ;  /* 0x0c201f00b2b37f89 */ /* 0x000e2200000e0000 */
[----:B-1----:R-:W-:-:S05]  /*7dc0*/  FMNMX.FTZ R7, R177, R6, !PT ;  /* 0x00000006b1077209 */ /* 0x002fca0007810000 */
[----:B------:R-:W-:-:S04]  /*7dd0*/  FFMA.FTZ R181, R7, R180, -8 ;  /* 0xc100000007b57423 */ /* 0x000fc800000100b4 */
[--C-:B------:R-:W-:Y:S01]  /*7de0*/  FFMA.FTZ R177, R168, UR10, -R181.reuse ;  /* 0x0000000aa8b17c23 */ /* 0x100fe200080108b5 */
[----:B------:R-:W-:-:S01]  /*7df0*/  FFMA.FTZ R168, R169, UR10, -R181 ;  /* 0x0000000aa9a87c23 */ /* 0x000fc200080108b5 */
[--C-:B------:R-:W-:Y:S01]  /*7e00*/  FFMA.FTZ R169, R170, UR10, -R181.reuse ;  /* 0x0000000aaaa97c23 */ /* 0x100fe200080108b5 */
[----:B------:R-:W-:-:S01]  /*7e10*/  FFMA.FTZ R170, R172, UR10, -R181 ;  /* 0x0000000aacaa7c23 */ /* 0x000fc200080108b5 */
[--C-:B------:R-:W-:Y:S01]  /*7e20*/  FFMA.FTZ R175, R203, UR10, -R181.reuse ;  /* 0x0000000acbaf7c23 */ /* 0x100fe200080108b5 */
[----:B------:R-:W-:-:S01]  /*7e30*/  FFMA.FTZ R152, R152, UR10, -R181 ;  /* 0x0000000a98987c23 */ /* 0x000fc200080108b5 */
[--C-:B------:R-:W-:Y:S01]  /*7e40*/  FFMA.FTZ R153, R153, UR10, -R181.reuse ;  /* 0x0000000a99997c23 */ /* 0x100fe200080108b5 */
[----:B0-----:R-:W-:Y:S01]  /*7e50*/  FMNMX.FTZ R6, R178, R179, !PT ;  /* 0x000000b3b2067209 */ /* 0x001fe20007810000 */
[----:B------:R-:W-:Y:S01]  /*7e60*/  FADD.FTZ R179, -R7, R202 ;  /* 0x000000ca07b37221 */ /* 0x000fe20000010100 */
[----:B------:R-:W-:-:S01]  /*7e70*/  FFMA.FTZ R154, R154, UR10, -R181 ;  /* 0x0000000a9a9a7c23 */ /* 0x000fc200080108b5 */
[----:B------:R-:W-:Y:S01]  /*7e80*/  MUFU.EX2 R175, R175 ;  /* 0x000000af00af7308 */ /* 0x000fe20000000800 */
[----:B------:R-:W-:-:S01]  /*7e90*/  FFMA.FTZ R157, R157, UR10, -R181 ;  /* 0x0000000a9d9d7c23 */ /* 0x000fc200080108b5 */
[----:B------:R-:W-:Y:S01]  /*7ea0*/  FMUL.FTZ R179, R179, UR10 ;  /* 0x0000000ab3b37c20 */ /* 0x000fe20008410000 */
[----:B------:R-:W-:-:S01]  /*7eb0*/  FADD.FTZ R21, -R6, R21 ;  /* 0x0000001506157221 */ /* 0x000fc20000010100 */
[----:B------:R-:W-:Y:S01]  /*7ec0*/  FFMA.FTZ R172, R6, R183, -8 ;  /* 0xc100000006ac7423 */ /* 0x000fe200000100b7 */
[----:B------:R-:W-:-:S01]  /*7ed0*/  FFMA.FTZ R158, R158, UR10, -R181 ;  /* 0x0000000a9e9e7c23 */ /* 0x000fc200080108b5 */
[----:B------:R-:W-:Y:S01]  /*7ee0*/  FFMA.FTZ R161, R161, UR10, -R181 ;  /* 0x0000000aa1a17c23 */ /* 0x000fe200080108b5 */
[----:B------:R-:W-:Y:S01]  /*7ef0*/  FMUL.FTZ R21, R21, UR10 ;  /* 0x0000000a15157c20 */ /* 0x000fe20008410000 */
[----:B------:R0:W1:Y:S01]  /*7f00*/  MUFU.EX2 R176, R179 ;  /* 0x000000b300b07308 */ /* 0x0000620000000800 */
[----:B------:R-:W-:-:S01]  /*7f10*/  FFMA.FTZ R178, R15, UR10, -R172 ;  /* 0x0000000a0fb27c23 */ /* 0x000fc200080108ac */
[----:B------:R-:W-:Y:S01]  /*7f20*/  FFMA.FTZ R15, R156, UR10, -R172 ;  /* 0x0000000a9c0f7c23 */ /* 0x000fe200080108ac */
[----:B------:R-:W-:-:S01]  /*7f30*/  FFMA.FTZ R162, R162, UR10, -R181 ;  /* 0x0000000aa2a27c23 */ /* 0x000fc200080108b5 */
[--C-:B------:R-:W-:Y:S01]  /*7f40*/  FFMA.FTZ R163, R163, UR10, -R181.reuse ;  /* 0x0000000aa3a37c23 */ /* 0x100fe200080108b5 */
[----:B------:R-:W-:-:S01]  /*7f50*/  FFMA.FTZ R164, R164, UR10, -R181 ;  /* 0x0000000aa4a47c23 */ /* 0x000fc200080108b5 */
[----:B------:R-:W-:Y:S01]  /*7f60*/  FFMA.FTZ R166, R166, UR10, -R181 ;  /* 0x0000000aa6a67c23 */ /* 0x000fe200080108b5 */
[----:B------:R-:W-:-:S01]  /*7f70*/  FFMA.FTZ R160, R160, UR10, -R172 ;  /* 0x0000000aa0a07c23 */ /* 0x000fc200080108ac */
[----:B------:R-:W-:Y:S01]  /*7f80*/  MUFU.EX2 R21, R21 ;  /* 0x0000001500157308 */ /* 0x000fe20000000800 */
[----:B0-----:R-:W-:-:S01]  /*7f90*/  FFMA.FTZ R179, R174, UR10, -R181 ;  /* 0x0000000aaeb37c23 */ /* 0x001fc200080108b5 */
[--C-:B------:R-:W-:Y:S01]  /*7fa0*/  FFMA.FTZ R174, R9, UR10, -R172.reuse ;  /* 0x0000000a09ae7c23 */ /* 0x100fe200080108ac */
[----:B------:R-:W-:-:S01]  /*7fb0*/  FFMA.FTZ R9, R10, UR10, -R172 ;  /* 0x0000000a0a097c23 */ /* 0x000fc200080108ac */
[--C-:B------:R-:W-:Y:S01]  /*7fc0*/  FFMA.FTZ R10, R11, UR10, -R172.reuse ;  /* 0x0000000a0b0a7c23 */ /* 0x100fe200080108ac */
[----:B------:R-:W-:-:S01]  /*7fd0*/  FFMA.FTZ R11, R12, UR10, -R172 ;  /* 0x0000000a0c0b7c23 */ /* 0x000fc200080108ac */
[--C-:B------:R-:W-:Y:S01]  /*7fe0*/  FFMA.FTZ R12, R13, UR10, -R172.reuse ;  /* 0x0000000a0d0c7c23 */ /* 0x100fe200080108ac */
[----:B------:R-:W-:-:S01]  /*7ff0*/  FFMA.FTZ R13, R14, UR10, -R172 ;  /* 0x0000000a0e0d7c23 */ /* 0x000fc200080108ac */
[----:B------:R-:W0:Y:S01]  /*8000*/  MUFU.EX2 R174, R174 ;  /* 0x000000ae00ae7308 */ /* 0x000e220000000800 */
[----:B-1----:R-:W-:-:S01]  /*8010*/  FFMA.FTZ R3, R176, R3, R175 ;  /* 0x00000003b0037223 */ /* 0x002fc200000100af */
[--C-:B------:R-:W-:Y:S01]  /*8020*/  FFMA.FTZ R181, R20, UR10, -R172.reuse ;  /* 0x0000000a14b57c23 */ /* 0x100fe200080108ac */
[----:B------:R-:W-:-:S01]  /*8030*/  FFMA.FTZ R14, R155, UR10, -R172 ;  /* 0x0000000a9b0e7c23 */ /* 0x000fc200080108ac */
[--C-:B------:R-:W-:Y:S01]  /*8040*/  FFMA.FTZ R20, R159, UR10, -R172.reuse ;  /* 0x0000000a9f147c23 */ /* 0x100fe200080108ac */
[----:B------:R-:W-:-:S01]  /*8050*/  FFMA.FTZ R165, R165, UR10, -R172 ;  /* 0x0000000aa5a57c23 */ /* 0x000fc200080108ac */
[----:B------:R-:W-:Y:S01]  /*8060*/  IMAD.U32 R183, RZ, RZ, UR53 ;  /* 0x00000035ffb77e24 */ /* 0x000fe2000f8e00ff */
[----:B------:R-:W-:Y:S01]  /*8070*/  IADD3 R159, -R204, 0xb, RZ ;  /* 0x0000000bcc9f7810 */ /* 0x000fe20007ffe1ff */
[----:B------:R-:W1:Y:S01]  /*8080*/  MUFU.EX2 R152, R152 ;  /* 0x0000009800987308 */ /* 0x000e620000000800 */
[----:B------:R-:W-:-:S01]  /*8090*/  FFMA.FTZ R167, R167, UR10, -R172 ;  /* 0x0000000aa7a77c23 */ /* 0x000fc200080108ac */
[--C-:B------:R-:W-:Y:S01]  /*80a0*/  FFMA.FTZ R171, R171, UR10, -R172.reuse ;  /* 0x0000000aabab7c23 */ /* 0x100fe200080108ac */
[----:B------:R-:W-:-:S05]  /*80b0*/  FFMA.FTZ R172, R173, UR10, -R172 ;  /* 0x0000000aadac7c23 */ /* 0x000fca00080108ac */
[----:B------:R-:W2:Y:S01]  /*80c0*/  MUFU.EX2 R9, R9 ;  /* 0x0000000900097308 */ /* 0x000ea20000000800 */
[----:B0-----:R-:W-:-:S07]  /*80d0*/  FFMA.FTZ R4, R21, R4, R174 ;  /* 0x0000000415047223 */ /* 0x001fce00000100ae */
        /* <DEDUP_REMOVED lines=34> */
[----:B------:R-:W2:Y:S08]  /*8300*/  MUFU.EX2 R20, R20 ;  /* 0x0000001400147308 */ /* 0x000eb00000000800 */
[----:B------:R-:W3:Y:S08]  /*8310*/  MUFU.EX2 R177, R177 ;  /* 0x000000b100b17308 */ /* 0x000ef00000000800 */
[----:B------:R-:W4:Y:S08]  /*8320*/  MUFU.EX2 R160, R160 ;  /* 0x000000a000a07308 */ /* 0x000f300000000800 */
[----:B------:R5:W-:Y:S08]  /*8330*/  MUFU.EX2 R180, R165 ;  /* 0x000000a500b47308 */ /* 0x000bf00000000800 */
[----:B------:R-:W4:Y:S01]  /*8340*/  MUFU.EX2 R168, R168 ;  /* 0x000000a800a87308 */ /* 0x000f220000000800 */
[----:B-----5:R-:W-:-:S05]  /*8350*/  @!P1 LEA R165, R183, UR41, 0x3 ;  /* 0x00000029b7a59c11 */ /* 0x020fca000f8e18ff */
[----:B------:R-:W-:Y:S02]  /*8360*/  @!P1 VIADD R3, R165, 0x28440 ;  /* 0x00028440a5039836 */ /* 0x000fe40000000000 */
[----:B------:R-:W5:Y:S03]  /*8370*/  MUFU.EX2 R169, R169 ;  /* 0x000000a900a97308 */ /* 0x000f660000000800 */
[----:B------:R-:W-:-:S05]  /*8380*/  @!P1 PRMT R3, RZ, 0x654, R3 ;  /* 0x00000654ff039816 */ /* 0x000fca0000000003 */
[----:B------:R-:W5:Y:S01]  /*8390*/  MUFU.EX2 R182, R167 ;  /* 0x000000a700b67308 */ /* 0x000f620000000800 */
[----:B------:R-:W-:Y:S02]  /*83a0*/  WARPGROUP.DEPBAR.LE gsb0, 0x0 ;  /* 0x00008000000079c5 */ /* 0x000fe40000010000 */
[----:B------:R0:W-:Y:S06]  /*83b0*/  BAR.ARV R159, 0x100 ;  /* 0x0004009f0000751d */ /* 0x0001ec0000002000 */
[----:B------:R-:W5:Y:S01]  /*83c0*/  MUFU.EX2 R170, R170 ;  /* 0x000000aa00aa7308 */ /* 0x000f620000000800 */
[----:B------:R3:W-:Y:S01]  /*83d0*/  @!P1 SYNCS.ARRIVE.TRANS64.RED.A1T0 RZ, [R3+URZ], RZ ;  /* 0x000000ff03ff99a7 */ /* 0x0007e2000810043f */
[----:B0-----:R-:W-:-:S01]  /*83e0*/  FADD.FTZ R159, R15, R4 ;  /* 0x000000040f9f7221 */ /* 0x001fc20000010000 */
[----:B-1----:R-:W-:-:S03]  /*83f0*/  FADD.FTZ R4, R166, R155 ;  /* 0x0000009ba6047221 */ /* 0x002fc60000010000 */
[----:B--2---:R-:W-:Y:S02]  /*8400*/  FADD.FTZ R159, R20, R159 ;  /* 0x0000009f149f7221 */ /* 0x004fe40000010000 */
[----:B------:R-:W0:Y:S01]  /*8410*/  MUFU.EX2 R156, R171 ;  /* 0x000000ab009c7308 */ /* 0x000e220000000800 */
[----:B---3--:R-:W-:-:S01]  /*8420*/  FADD.FTZ R3, R177, R4 ;  /* 0x00000004b1037221 */ /* 0x008fc20000010000 */
[----:B----4-:R-:W-:-:S03]  /*8430*/  FADD.FTZ R159, R160, R159 ;  /* 0x0000009fa09f7221 */ /* 0x010fc60000010000 */
[----:B------:R-:W-:Y:S01]  /*8440*/  FADD.FTZ R4, R168, R3 ;  /* 0x00000003a8047221 */ /* 0x000fe20000010000 */
[----:B------:R-:W-:-:S02]  /*8450*/  FADD.FTZ R159, R180, R159 ;  /* 0x0000009fb49f7221 */ /* 0x000fc40000010000 */
[----:B------:R-:W1:Y:S01]  /*8460*/  MUFU.EX2 R179, R179 ;  /* 0x000000b300b37308 */ /* 0x000e620000000800 */
[----:B-----5:R-:W-:-:S01]  /*8470*/  FADD.FTZ R3, R169, R4 ;  /* 0x00000004a9037221 */ /* 0x020fc20000010000 */
[----:B------:R-:W-:-:S03]  /*8480*/  FADD.FTZ R159, R182, R159 ;  /* 0x0000009fb69f7221 */ /* 0x000fc60000010000 */
[----:B------:R-:W-:-:S03]  /*8490*/  FADD.FTZ R4, R170, R3 ;  /* 0x00000003aa047221 */ /* 0x000fc60000010000 */
[----:B------:R-:W2:Y:S01]  /*84a0*/  MUFU.EX2 R172, R172 ;  /* 0x000000ac00ac7308 */ /* 0x000ea20000000800 */
[----:B0-----:R-:W-:-:S01]  /*84b0*/  FADD.FTZ R159, R156, R159 ;  /* 0x0000009f9c9f7221 */ /* 0x001fc20000010000 */
[----:B-1----:R-:W-:-:S03]  /*84c0*/  FADD.FTZ R3, R179, R4 ;  /* 0x00000004b3037221 */ /* 0x002fc60000010000 */
[----:B--2---:R-:W-:Y:S01]  /*84d0*/  FADD.FTZ R4, R172, R159 ;  /* 0x0000009fac047221 */ /* 0x004fe20000010000 */
[----:B------:R-:W-:Y:S06]  /*84e0*/  @!P0 BRA `(.L_x_904) ;  /* 0x0000000000048947 */ /* 0x000fec0003800000 */
[----:B------:R-:W-:Y:S01]  /*84f0*/  BPT.TRAP 0x1 ;  /* 0x000000040000795c */ /* 0x000fe20000300000 */
.L_x_904:
[----:B------:R-:W-:Y:S01]  /*8500*/  ULEA UR6, UR54, UR41, 0x3 ;  /* 0x0000002936067291 */ /* 0x000fe2000f8e183f */
[----:B------:R-:W-:Y:S01]  /*8510*/  ISETP.GT.AND P2, PT, R5, R8, PT ;  /* 0x000000080500720c */ /* 0x000fe20003f44270 */
        /* <DEDUP_REMOVED lines=16> */
[----:B------:R-:W-:Y:S01]  /*8620*/  SYNCS.ARRIVE.TRANS64.RED.A1T0 RZ, [UR6], RZ ;  /* 0x000000ffffff79a7 */ /* 0x000fe20008100406 */
        /* <DEDUP_REMOVED lines=136> */
[----:B------:R-:W-:-:S05]  /*8eb0*/  UMOV UR52, UR53 ;  /* 0x0000003500347c82 */ /* 0x000fca0008000000 */
.L_x_895:
[----:B------:R-:W-:-:S13]  /*8ec0*/  ISETP.GE.AND P2, PT, R5, UR39, PT ;  /* 0x0000002705007c0c */ /* 0x000fda000bf46270 */
[----:B------:R-:W-:Y:S05]  /*8ed0*/  @!P2 BRA `(.L_x_906) ;  /* 0x000000280020a947 */ /* 0x000fea0003800000 */
[----:B------:R-:W-:Y:S01]  /*8ee0*/  IMAD.MOV.U32 R9, RZ, RZ, R6 ;  /* 0x000000ffff097224 */ /* 0x000fe200078e0006 */
[----:B------:R-:W-:Y:S01]  /*8ef0*/  UMOV UR57, UR52 ;  /* 0x0000003400397c82 */ /* 0x000fe20008000000 */
[----:B------:R-:W-:Y:S01]  /*8f00*/  IMAD.MOV.U32 R8, RZ, RZ, R7 ;  /* 0x000000ffff087224 */ /* 0x000fe200078e0007 */
[----:B------:R-:W-:Y:S01]  /*8f10*/  UMOV UR58, UR45 ;  /* 0x0000002d003a7c82 */ /* 0x000fe20008000000 */
[----:B------:R-:W-:Y:S01]  /*8f20*/  ULDC UR53, c[0x0][0x9e4] ;  /* 0x0002790000357ab9 */ /* 0x000fe20000000800 */
[----:B------:R-:W-:Y:S01]  /*8f30*/  ULDC UR55, c[0x0][0x288] ;  /* 0x0000a20000377ab9 */ /* 0x000fe20000000800 */
[----:B------:R-:W-:Y:S01]  /*8f40*/  ULDC UR52, c[0x0][0x988] ;  /* 0x0002620000347ab9 */ /* 0x000fe20000000800 */
[----:B------:R-:W-:-:S05]  /*8f50*/  ULDC UR54, c[0x0][0x9e0] ;  /* 0x0002780000367ab9 */ /* 0x000fca0000000800 */
.L_x_924:
[----:B------:R-:W-:Y:S01]  /*8f60*/  ISETP.NE.AND P2, PT, RZ, UR42, PT ;  /* 0x0000002aff007c0c */ /* 0x000fe2000bf45270 */
[----:B------:R-:W-:-:S04]  /*8f70*/  UISETP.NE.AND UP0, UPT, UR57, 0x1, UPT ;  /* 0x000000013900788c */ /* 0x000fc8000bf05270 */
[----:B------:R-:W-:-:S04]  /*8f80*/  USEL UR45, URZ, 0x1, UP0 ;  /* 0x000000013f2d7887 */ /* 0x000fc80008000000 */
[----:B------:R-:W-:-:S04]  /*8f90*/  ULOP3.LUT UR45, UR58, UR45, URZ, 0x3c, !UPT ;  /* 0x0000002d3a2d7292 */ /* 0x000fc8000f8e3c3f */
[----:B------:R-:W-:Y:S08]  /*8fa0*/  @P2 BRA `(.L_x_907) ;  /* 0x0000000000382947 */ /* 0x000ff00003800000 */
[----:B------:R-:W-:Y:S05]  /*8fb0*/  @!P0 BRA `(.L_x_908) ;  /* 0x0000000000048947 */ /* 0x000fea0003800000 */
[----:B------:R-:W-:Y:S01]  /*8fc0*/  BPT.TRAP 0x1 ;  /* 0x000000040000795c */ /* 0x000fe20000300000 */
.L_x_908:
        /* <DEDUP_REMOVED lines=9> */
.L_x_909:
[----:B-1----:R-:W-:Y:S05]  /*9060*/  @P3 BRA `(.L_x_907) ;  /* 0x0000000000083947 */ /* 0x002fea0003800000 */
[----:B------:R-:W1:Y:S02]  /*9070*/  SYNCS.PHASECHK.TRANS64.TRYWAIT P3, [UR6+0x28430], R6 ;  /* 0x02843006ff0075a7 */ /* 0x000e640008060146 */
[----:B-1----:R-:W-:Y:S05]  /*9080*/  @!P3 BRA `(.L_x_910) ;  /* 0x000000b00054b947 */ /* 0x002fea0003800000 */
.L_x_907:
        /* <DEDUP_REMOVED lines=50> */
.L_x_912:
[----:B------:R-:W-:Y:S01]  /*93b0*/  ULEA UR6, UR57, UR41, 0x3 ;  /* 0x0000002939067291 */ /* 0x000fe2000f8e183f */
[----:B------:R-:W-:-:S05]  /*93c0*/  IMAD.U32 R6, RZ, RZ, UR58 ;  /* 0x0000003aff067e24 */ /* 0x000fca000f8e00ff */
[----:B------:R-:W-:-:S04]  /*93d0*/  SHF.L.U32 R6, R6, 0x1f, RZ ;  /* 0x0000001f06067819 */ /* 0x000fc800000006ff */
[----:B------:R0:W1:Y:S01]  /*93e0*/  SYNCS.PHASECHK.TRANS64.TRYWAIT P2, [UR6+0x28450], R6 ;  /* 0x02845006ff0075a7 */ /* 0x0000620008040146 */
[----:B------:R-:W-:Y:S05]  /*93f0*/  @!P0 BRA `(.L_x_913) ;  /* 0x0000000000048947 */ /* 0x000fea0003800000 */
[----:B------:R-:W-:Y:S01]  /*9400*/  BPT.TRAP 0x1 ;  /* 0x000000040000795c */ /* 0x000fe20000300000 */
.L_x_913:
[----:B-1----:R-:W-:Y:S05]  /*9410*/  @P2 BRA `(.L_x_911) ;  /* 0x0000000000082947 */ /* 0x002fea0003800000 */
[----:B------:R-:W1:Y:S02]  /*9420*/  SYNCS.PHASECHK.TRANS64.TRYWAIT P2, [UR6+0x28450], R6 ;  /* 0x02845006ff0075a7 */ /* 0x000e640008040146 */
[----:B-1----:R-:W-:Y:S05]  /*9430*/  @!P2 BRA `(.L_x_914) ;  /* 0x000000ac0080a947 */ /* 0x002fea0003800000 */
.L_x_911:
[----:B------:R-:W-:Y:S01]  /*9440*/  UIADD3 UR6, UR41, 0x8000, URZ ;  /* 0x0000800029067890 */ /* 0x000fe2000fffe03f */
[----:B------:R-:W-:Y:S01]  /*9450*/  WARPGROUP.ARRIVE ;  /* 0x00000000000079c5 */ /* 0x000fe20000000000 */
[----:B------:R-:W-:Y:S01]  /*9460*/  UMOV UR7, 0x80000020 ;  /* 0x8000002000077882 */ /* 0x000fe20000000000 */
[----:B01----:R-:W0:Y:S01]  /*9470*/  @P5 LDC R6, c[0x0][0x44c] ;  /* 0x00011300ff065b82 */ /* 0x003e220000000800 */
[----:B------:R-:W-:-:S03]  /*9480*/  USHF.R.U32.HI UR6, URZ, 0x4, UR6 ;  /* 0x000000043f067899 */ /* 0x000fc60008011606 */
[----:B------:R-:W1:Y:S01]  /*9490*/  S2R R202, SR_TID.X ;  /* 0x0000000000ca7919 */ /* 0x000e620000002100 */
[C---:B------:R-:W-:Y:S01]  /*94a0*/  FMUL.FTZ R13, R0.reuse, R158 ;  /* 0x0000009e000d7220 */ /* 0x040fe20000410000 */
[C---:B------:R-:W-:Y:S01]  /*94b0*/  FMUL.FTZ R158, R0.reuse, R174 ;  /* 0x000000ae009e7220 */ /* 0x040fe20000410000 */
[----:B------:R-:W-:Y:S01]  /*94c0*/  ULOP3.LUT UR6, UR6, 0x3fff, URZ, 0xc0, !UPT ;  /* 0x00003fff06067892 */ /* 0x000fe2000f8ec03f */
[C---:B------:R-:W-:Y:S01]  /*94d0*/  FMUL.FTZ R174, R0.reuse, R176 ;  /* 0x000000b000ae7220 */ /* 0x040fe20000410000 */
[C---:B------:R-:W-:Y:S01]  /*94e0*/  FMUL.FTZ R176, R0.reuse, R177 ;  /* 0x000000b100b07220 */ /* 0x040fe20000410000 */
[----:B------:R-:W2:Y:S01]  /*94f0*/  @P5 LDC R7, c[0x0][0x450] ;  /* 0x00011400ff075b82 */ /* 0x000ea20000000800 */
[----:B------:R-:W-:Y:S01]  /*9500*/  ULOP3.LUT UR6, UR6, 0x10000, URZ, 0xfc, !UPT ;  /* 0x0001000006067892 */ /* 0x000fe2000f8efc3f */
[C---:B------:R-:W-:Y:S01]  /*9510*/  FMUL.FTZ R14, R0.reuse, R162 ;  /* 0x000000a2000e7220 */ /* 0x040fe20000410000 */
[----:B------:R-:W-:Y:S02]  /*9520*/  VIADD R177, R17, UR36 ;  /* 0x0000002411b17c36 */ /* 0x000fe40008000000 */
[C---:B------:R-:W-:Y:S01]  /*9530*/  FMUL.FTZ R162, R0.reuse, R179 ;  /* 0x000000b300a27220 */ /* 0x040fe20000410000 */
[----:B------:R-:W-:Y:S01]  /*9540*/  ULEA UR6, UR57, UR6, 0xa ;  /* 0x0000000639067291 */ /* 0x000fe2000f8e503f */
[C---:B------:R-:W-:Y:S01]  /*9550*/  FMUL.FTZ R15, R0.reuse, R163 ;  /* 0x000000a3000f7220 */ /* 0x040fe20000410000 */
[C---:B------:R-:W-:Y:S01]  /*9560*/  FMUL.FTZ R163, R0.reuse, R178 ;  /* 0x000000b200a37220 */ /* 0x040fe20000410000 */
[----:B------:R-:W3:Y:S01]  /*9570*/  LDC R179, c[0x0][0x2f0] ;  /* 0x0000bc00ffb37b82 */ /* 0x000ee20000000800 */
[----:B------:R-:W-:Y:S01]  /*9580*/  FMUL.FTZ R20, R0, R152 ;  /* 0x0000009800147220 */ /* 0x000fe20000410000 */
[----:B------:R-:W-:-:S02]  /*9590*/  IMAD.SHL.U32 R178, R5, 0x40, RZ ;  /* 0x0000004005b27824 */ /* 0x000fc400078e00ff */
[C---:B------:R-:W-:Y:S01]  /*95a0*/  FMUL.FTZ R152, R0.reuse, R166 ;  /* 0x000000a600987220 */ /* 0x040fe20000410000 */
[----:B------:R-:W-:Y:S02]  /*95b0*/  IMAD.U32 R166, RZ, RZ, UR56 ;  /* 0x00000038ffa67e24 */ /* 0x000fe4000f8e00ff */
[----:B------:R-:W-:Y:S01]  /*95c0*/  FMUL.FTZ R21, R0, R153 ;  /* 0x0000009900157220 */ /* 0x000fe20000410000 */
[----:B------:R-:W-:Y:S01]  /*95d0*/  QGMMA.64x256x32.F32.E4M3.E4M3 R24, R188, gdesc[UR4], R24, gsb0 ;  /* 0x03e00004bc187df3 */ /* 0x000fe20008000818 */
[----:B------:R-:W-:Y:S01]  /*95e0*/  UIADD3 UR6, UR6, 0x2, URZ ;  /* 0x0000000206067890 */ /* 0x000fe2000fffe03f */
[----:B0-----:R-:W-:Y:S01]  /*95f0*/  @P5 IMAD.HI.U32 R6, R177, R6, RZ ;  /* 0x00000006b1065227 */ /* 0x001fe200078e00ff */
[----:B------:R-:W-:-:S03]  /*9600*/  UMOV UR7, 0x80000020 ;  /* 0x8000002000077882 */ /* 0x000fc60000000000 */
[C---:B------:R-:W-:Y:S01]  /*9610*/  FMUL.FTZ R10, R0.reuse, R154 ;  /* 0x0000009a000a7220 */ /* 0x040fe20000410000 */
[C---:B------:R-:W-:Y:S01]  /*9620*/  FMUL.FTZ R11, R0.reuse, R155 ;  /* 0x0000009b000b7220 */ /* 0x040fe20000410000 */
[C---:B------:R-:W-:Y:S01]  /*9630*/  FMUL.FTZ R153, R0.reuse, R156 ;  /* 0x0000009c00997220 */ /* 0x040fe20000410000 */
[C---:B------:R-:W-:Y:S01]  /*9640*/  FMUL.FTZ R155, R0.reuse, R157 ;  /* 0x0000009d009b7220 */ /* 0x040fe20000410000 */
[C---:B------:R-:W-:Y:S01]  /*9650*/  FMUL.FTZ R12, R0.reuse, R159 ;  /* 0x0000009f000c7220 */ /* 0x040fe20000410000 */
[C---:B------:R-:W-:Y:S01]  /*9660*/  FMUL.FTZ R154, R0.reuse, R167 ;  /* 0x000000a7009a7220 */ /* 0x040fe20000410000 */
[----:B--2---:R-:W-:Y:S01]  /*9670*/  @P5 SHF.R.U32.HI R177, RZ, R7, R6 ;  /* 0x00000007ffb15219 */ /* 0x004fe20000011606 */
[----:B------:R-:W-:Y:S01]  /*9680*/  FMUL.FTZ R159, R0, R160 ;  /* 0x000000a0009f7220 */ /* 0x000fe20000410000 */
[----:B------:R-:W-:Y:S01]  /*9690*/  IADD3 R7, -R178, 0x1, RZ ;  /* 0x00000001b2077810 */ /* 0x000fe20007ffe1ff */
[C---:B------:R-:W-:Y:S01]  /*96a0*/  FMUL.FTZ R167, R0.reuse, R168 ;  /* 0x000000a800a77220 */ /* 0x040fe20000410000 */
[C---:B------:R-:W-:Y:S01]  /*96b0*/  FMUL.FTZ R156, R0.reuse, R170 ;  /* 0x000000aa009c7220 */ /* 0x040fe20000410000 */
[----:B------:R-:W-:Y:S01]  /*96c0*/  FMUL.FTZ R157, R0, R171 ;  /* 0x000000ab009d7220 */ /* 0x000fe20000410000 */
[----:B------:R-:W-:Y:S01]  /*96d0*/  @!P1 LEA R6, R166, UR41, 0x3 ;  /* 0x00000029a6069c11 */ /* 0x000fe2000f8e18ff */
        /* <DEDUP_REMOVED lines=10> */
[----:B------:R-:W-:Y:S01]  /*9780*/  IMAD R172, R2, -0x2, R7 ;  /* 0xfffffffe02ac7824 */ /* 0x000fe200078e0207 */
[----:B-1----:R-:W-:Y:S01]  /*9790*/  SHF.R.U32.HI R202, RZ, 0x7, R202 ;  /* 0x00000007ffca7819 */ /* 0x002fe200000116ca */
[----:B------:R-:W0:Y:S01]  /*97a0*/  MUFU.TANH R20, R20 ;  /* 0x0000001400147308 */ /* 0x000e220000002400 */
[----:B------:R-:W-:-:S02]  /*97b0*/  @!P1 VIADD R6, R6, 0x28440 ;  /* 0x0002844006069836 */ /* 0x000fc40000000000 */
[----:B------:R-:W-:Y:S01]  /*97c0*/  FMUL.FTZ R181, R0, R181 ;  /* 0x000000b500b57220 */ /* 0x000fe20000410000 */
[----:B---3--:R-:W-:Y:S01]  /*97d0*/  IMAD R172, R179, UR43, R172 ;  /* 0x0000002bb3ac7c24 */ /* 0x008fe2000f8e02ac */
[----:B------:R-:W-:Y:S02]  /*97e0*/  IADD3 R173, -R202, 0xb, RZ ;  /* 0x0000000bcaad7810 */ /* 0x000fe40007ffe1ff */
[----:B------:R-:W-:Y:S01]  /*97f0*/  @!P1 PRMT R6, RZ, 0x654, R6 ;  /* 0x00000654ff069816 */ /* 0x000fe20000000006 */
[----:B------:R-:W-:Y:S01]  /*9800*/  VIADD R172, R172, -UR55 ;  /* 0x80000037acac7c36 */ /* 0x000fe20008000000 */
[----:B------:R-:W1:Y:S03]  /*9810*/  MUFU.TANH R21, R21 ;  /* 0x0000001500157308 */ /* 0x000e660000002400 */
[----:B------:R-:W-:-:S05]  /*9820*/  VIADD R183, R172, UR54 ;  /* 0x00000036acb77c36 */ /* 0x000fca0008000000 */
[----:B------:R-:W2:Y:S08]  /*9830*/  MUFU.TANH R10, R10 ;  /* 0x0000000a000a7308 */ /* 0x000eb00000002400 */
[----:B------:R-:W3:Y:S08]  /*9840*/  MUFU.TANH R11, R11 ;  /* 0x0000000b000b7308 */ /* 0x000ef00000002400 */
        /* <DEDUP_REMOVED lines=28> */
[----:B------:R-:W-:-:S06]  /*9a10*/  WARPGROUP.ARRIVE ;  /* 0x00000000000079c5 */ /* 0x000fcc0000000000 */
[----:B------:R-:W-:Y:S03]  /*9a20*/  QGMMA.64x256x32.F32.E4M3.E4M3 R24, R184, gdesc[UR4], R24, gsb0 ;  /* 0x03e00004b8187df3 */ /* 0x000fe60008000818 */
[----:B------:R-:W-:Y:S02]  /*9a30*/  WARPGROUP.DEPBAR.LE gsb0, 0x0 ;  /* 0x00008000000079c5 */ /* 0x000fe40000010000 */
[----:B------:R-:W5:Y:S01]  /*9a40*/  SHFL.IDX PT, R186, R177, RZ, 0x1c1f ;  /* 0x001c1fffb1ba7589 */ /* 0x000f6200000e0000 */
[----:B------:R-:W-:Y:S01]  /*9a50*/  VIADD R185, R172, UR49 ;  /* 0x00000031acb97c36 */ /* 0x000fe20008000000 */
[----:B------:R5:W0:Y:S01]  /*9a60*/  MUFU.TANH R184, R181 ;  /* 0x000000b500b87308 */ /* 0x000a220000002400 */
[----:B------:R0:W-:Y:S06]  /*9a70*/  BAR.ARV R173, 0x100 ;  /* 0x000400ad0000751d */ /* 0x0001ec0000002000 */
[----:B------:R0:W-:Y:S01]  /*9a80*/  @!P1 SYNCS.ARRIVE.TRANS64.RED.A1T0 RZ, [R6+URZ], RZ ;  /* 0x000000ff06ff99a7 */ /* 0x0001e2000810043f */
[----:B-----5:R-:W-:-:S02]  /*9a90*/  IMAD.IADD R181, R183, 0x1, R186 ;  /* 0x00000001b7b57824 */ /* 0x020fc400078e02ba */
[----:B------:R-:W-:Y:S01]  /*9aa0*/  IMAD.IADD R182, R185, 0x1, R186 ;  /* 0x00000001b9b67824 */ /* 0x000fe200078e02ba */
[----:B01234-:R-:W-:Y:S06]  /*9ab0*/  @!P6 BRA `(.L_x_915) ;  /* 0x00000000005ce947 */ /* 0x01ffec0003800000 */
[----:B------:R-:W-:Y:S01]  /*9ac0*/  IMAD R6, R179, UR43, R186 ;  /* 0x0000002bb3067c24 */ /* 0x000fe2000f8e02ba */
[----:B------:R-:W-:Y:S03]  /*9ad0*/  BSSY B0, `(.L_x_916) ;  /* 0x0000011000007945 */ /* 0x000fe60003800000 */
[----:B------:R-:W-:-:S05]  /*9ae0*/  VIADD R173, R6, -UR55 ;  /* 0x8000003706ad7c36 */ /* 0x000fca0008000000 */
        /* <DEDUP_REMOVED lines=10> */
.L_x_917:
[----:B------:R-:W-:-:S05]  /*9b90*/  IMAD.U32 R172, RZ, RZ, UR53 ;  /* 0x00000035ffac7e24 */ /* 0x000fca000f8e00ff */
[----:B------:R-:W-:-:S13]  /*9ba0*/  ISETP.NE.AND P2, PT, R172, 0x1, PT ;  /* 0x00000001ac00780c */ /* 0x000fda0003f45270 */
[----:B------:R-:W0:Y:S02]  /*9bb0*/  @P2 LDC.64 R6, c[0x0][0x9e8] ;  /* 0x00027a00ff062b82 */ /* 0x000e240000000a00 */
[----:B0-----:R-:W-:-:S05]  /*9bc0*/  @P2 IMAD.HI.U32 R6, R173, R6, RZ ;  /* 0x00000006ad062227 */ /* 0x001fca00078e00ff */
[----:B------:R-:W-:-:S07]  /*9bd0*/  @P2 SHF.R.U32.HI R173, RZ, R7, R6 ;  /* 0x00000007ffad2219 */ /* 0x000fce0000011606 */
.L_x_918:
[----:B------:R-:W-:Y:S05]  /*9be0*/  BSYNC B0 ;  /* 0x0000000000007941 */ /* 0x000fea0003800000 */
.L_x_916:
[----:B------:R-:W-:-:S04]  /*9bf0*/  IMAD R173, R173, R172, -R178 ;  /* 0x000000acadad7224 */ /* 0x000fc800078e0ab2 */
[----:B------:R-:W-:-:S05]  /*9c00*/  IMAD R173, R2, -0x2, R173 ;  /* 0xfffffffe02ad7824 */ /* 0x000fca00078e02ad */
[----:B------:R-:W-:Y:S02]  /*9c10*/  VIADDMNMX R181, R173, R172, R181, PT ;  /* 0x000000acadb57246 */ /* 0x000fe400038001b5 */
[----:B------:R-:W-:-:S07]  /*9c20*/  VIMNMX R182, R182, R173, !PT ;  /* 0x000000adb6b67248 */ /* 0x000fce0007fe0100 */
.L_x_915:
[----:B------:R-:W-:Y:S01]  /*9c30*/  ISETP.GT.AND P2, PT, R5, -0x1, PT ;  /* 0xffffffff0500780c */ /* 0x000fe20003f44270 */
[----:B------:R-:W0:Y:S03]  /*9c40*/  SHFL.IDX PT, R6, R177, 0x1, 0x1c1f ;  /* 0x003c1f00b1067f89 */ /* 0x000e2600000e0000 */
[C---:B------:R-:W-:Y:S02]  /*9c50*/  ISETP.GT.AND P4, PT, R182.reuse, RZ, P2 ;  /* 0x000000ffb600720c */ /* 0x040fe40001784270 */
[----:B------:R-:W-:Y:S02]  /*9c60*/  ISETP.GT.AND P3, PT, R182, 0x1, P2 ;  /* 0x00000001b600780c */ /* 0x000fe40001764270 */
[C---:B------:R-:W-:Y:S02]  /*9c70*/  ISETP.LT.OR P4, PT, R181.reuse, 0x1, P4 ;  /* 0x00000001b500780c */ /* 0x040fe40002781670 */
[----:B------:R-:W-:-:S02]  /*9c80*/  ISETP.LT.OR P3, PT, R181, 0x2, P3 ;  /* 0x00000002b500780c */ /* 0x000fc40001f61670 */
[----:B------:R-:W-:Y:S02]  /*9c90*/  FSEL R175, R20, -INF , !P4 ;  /* 0xff80000014af7808 */ /* 0x000fe40006000000 */
[----:B------:R-:W-:Y:S02]  /*9ca0*/  FSEL R173, R21, -INF , !P3 ;  /* 0xff80000015ad7808 */ /* 0x000fe40005800000 */
[C---:B------:R-:W-:Y:S02]  /*9cb0*/  ISETP.GT.AND P4, PT, R182.reuse, 0x8, P2 ;  /* 0x00000008b600780c */ /* 0x040fe40001784270 */
[----:B------:R-:W-:Y:S02]  /*9cc0*/  ISETP.GT.AND P3, PT, R182, 0x9, P2 ;  /* 0x00000009b600780c */ /* 0x000fe40001764270 */
[C---:B------:R-:W-:Y:S02]  /*9cd0*/  ISETP.LT.OR P4, PT, R181.reuse, 0x9, P4 ;  /* 0x00000009b500780c */ /* 0x040fe40002781670 */
[----:B------:R-:W-:-:S02]  /*9ce0*/  ISETP.LT.OR P3, PT, R181, 0xa, P3 ;  /* 0x0000000ab500780c */ /* 0x000fc40001f61670 */
[----:B------:R-:W-:Y:S01]  /*9cf0*/  FSEL R172, R153, -INF , !P4 ;  /* 0xff80000099ac7808 */ /* 0x000fe20006000000 */
[----:B0-----:R-:W-:Y:S01]  /*9d00*/  IMAD.IADD R177, R185, 0x1, R6 ;  /* 0x00000001b9b17824 */ /* 0x001fe200078e0206 */
[----:B------:R-:W-:Y:S02]  /*9d10*/  FSEL R155, R155, -INF , !P3 ;  /* 0xff8000009b9b7808 */ /* 0x000fe40005800000 */
[C---:B------:R-:W-:Y:S02]  /*9d20*/  ISETP.GT.AND P4, PT, R182.reuse, 0x10, P2 ;  /* 0x00000010b600780c */ /* 0x040fe40001784270 */
        /* <DEDUP_REMOVED lines=28> */
[----:B------:R-:W-:Y:S01]  /*9ef0*/  FSEL R153, R176, -INF , !P3 ;  /* 0xff800000b0997808 */ /* 0x000fe20005800000 */
[----:B------:R-:W-:Y:S01]  /*9f00*/  IMAD.IADD R176, R183, 0x1, R6 ;  /* 0x00000001b7b07824 */ /* 0x000fe200078e0206 */
[C---:B------:R-:W-:Y:S02]  /*9f10*/  ISETP.GT.AND P4, PT, R182.reuse, 0x38, P2 ;  /* 0x00000038b600780c */ /* 0x040fe40001784270 */
[----:B------:R-:W-:Y:S02]  /*9f20*/  ISETP.GT.AND P3, PT, R182, 0x39, P2 ;  /* 0x00000039b600780c */ /* 0x000fe40001764270 */
[C---:B------:R-:W-:Y:S02]  /*9f30*/  ISETP.LT.OR P4, PT, R181.reuse, 0x39, P4 ;  /* 0x00000039b500780c */ /* 0x040fe40002781670 */
[----:B------:R-:W-:-:S02]  /*9f40*/  ISETP.LT.OR P3, PT, R181, 0x3a, P3 ;  /* 0x0000003ab500780c */ /* 0x000fc40001f61670 */
[----:B------:R-:W-:Y:S02]  /*9f50*/  FSEL R174, R180, -INF , !P4 ;  /* 0xff800000b4ae7808 */ /* 0x000fe40006000000 */
[----:B------:R-:W-:Y:S01]  /*9f60*/  FSEL R171, R184, -INF , !P3 ;  /* 0xff800000b8ab7808 */ /* 0x000fe20005800000 */
[----:B------:R-:W-:Y:S08]  /*9f70*/  @!P6 BRA `(.L_x_919) ;  /* 0x00000000005ce947 */ /* 0x000ff00003800000 */
        /* <DEDUP_REMOVED lines=13> */
.L_x_921:
[----:B------:R-:W-:-:S05]  /*a050*/  IMAD.U32 R180, RZ, RZ, UR53 ;  /* 0x00000035ffb47e24 */ /* 0x000fca000f8e00ff */
[----:B------:R-:W-:-:S13]  /*a060*/  ISETP.NE.AND P3, PT, R180, 0x1, PT ;  /* 0x00000001b400780c */ /* 0x000fda0003f65270 */
[----:B------:R-:W0:Y:S02]  /*a070*/  @P3 LDC.64 R6, c[0x0][0x9e8] ;  /* 0x00027a00ff063b82 */ /* 0x000e240000000a00 */
[----:B0-----:R-:W-:-:S05]  /*a080*/  @P3 IMAD.HI.U32 R6, R179, R6, RZ ;  /* 0x00000006b3063227 */ /* 0x001fca00078e00ff */
[----:B------:R-:W-:-:S07]  /*a090*/  @P3 SHF.R.U32.HI R179, RZ, R7, R6 ;  /* 0x00000007ffb33219 */ /* 0x000fce0000011606 */
.L_x_922:
[----:B------:R-:W-:Y:S05]  /*a0a0*/  BSYNC B0 ;  /* 0x0000000000007941 */ /* 0x000fea0003800000 */
.L_x_920:
[----:B------:R-:W-:-:S04]  /*a0b0*/  IMAD R179, R179, R180, -R178 ;  /* 0x000000b4b3b37224 */ /* 0x000fc800078e0ab2 */
[----:B------:R-:W-:-:S05]  /*a0c0*/  IMAD R179, R2, -0x2, R179 ;  /* 0xfffffffe02b37824 */ /* 0x000fca00078e02b3 */
[----:B------:R-:W-:Y:S02]  /*a0d0*/  VIADDMNMX R176, R179, R180, R176, PT ;  /* 0x000000b4b3b07246 */ /* 0x000fe400038001b0 */
[----:B------:R-:W-:-:S07]  /*a0e0*/  VIMNMX R177, R177, R179, !PT ;  /* 0x000000b3b1b17248 */ /* 0x000fce0007fe0100 */
.L_x_919:
        /* <DEDUP_REMOVED lines=9> */
[----:B------:R-:W-:Y:S02]  /*a180*/  ISETP.GT.AND P4, PT, R177, 0x10, P2 ;  /* 0x00000010b100780c */ /* 0x000fe40001784270 */
[----:B------:R-:W-:Y:S02]  /*a190*/  FMNMX.FTZ R6, R159, R6, !PT ;  /* 0x000000069f067209 */ /* 0x000fe40007810000 */
[----:B------:R-:W-:Y:S02]  /*a1a0*/  ISETP.GT.AND P3, PT, R177, 0x1, P2 ;  /* 0x00000001b100780c */ /* 0x000fe40001764270 */
[----:B------:R-:W-:Y:S02]  /*a1b0*/  FMNMX.FTZ R7, R161, R6, !PT ;  /* 0x00000006a1077209 */ /* 0x000fe40007810000 */
[----:B------:R-:W-:-:S02]  /*a1c0*/  ISETP.LT.OR P4, PT, R176, 0x11, P4 ;  /* 0x00000011b000780c */ /* 0x000fc40002781670 */
        /* <DEDUP_REMOVED lines=17> */
[----:B------:R-:W-:-:S02]  /*a2e0*/  ISETP.GT.AND P4, PT, R177, RZ, P2 ;  /* 0x000000ffb100720c */ /* 0x000fc40001784270 */
[----:B------:R-:W-:Y:S02]  /*a2f0*/  FMNMX.FTZ R6, R171, R6, !PT ;  /* 0x00000006ab067209 */ /* 0x000fe40007810000 */
[----:B------:R-:W-:Y:S02]  /*a300*/  FSEL R12, R12, -INF , !P3 ;  /* 0xff8000000c0c7808 */ /* 0x000fe40005800000 */
[----:B------:R-:W-:Y:S01]  /*a310*/  ISETP.GT.AND P3, PT, R177, 0x11, P2 ;  /* 0x00000011b100780c */ /* 0x000fe20001764270 */
[----:B------:R-:W0:Y:S01]  /*a320*/  SHFL.BFLY PT, R7, R6, 0x2, 0x1f ;  /* 0x0c401f0006077f89 */ /* 0x000e2200000e0000 */
[C---:B------:R-:W-:Y:S02]  /*a330*/  ISETP.LT.OR P4, PT, R176.reuse, 0x1, P4 ;  /* 0x00000001b000780c */ /* 0x040fe40002781670 */
[----:B------:R-:W-:Y:S02]  /*a340*/  ISETP.LT.OR P3, PT, R176, 0x12, P3 ;  /* 0x00000012b000780c */ /* 0x000fe40001f61670 */
[----:B------:R-:W-:-:S02]  /*a350*/  FSEL R10, R10, -INF , !P4 ;  /* 0xff8000000a0a7808 */ /* 0x000fc40006000000 */
[----:B------:R-:W-:Y:S02]  /*a360*/  FSEL R15, R15, -INF , !P3 ;  /* 0xff8000000f0f7808 */ /* 0x000fe40005800000 */
[C---:B------:R-:W-:Y:S02]  /*a370*/  ISETP.GT.AND P3, PT, R177.reuse, 0x19, P2 ;  /* 0x00000019b100780c */ /* 0x040fe40001764270 */
[----:B------:R-:W-:Y:S02]  /*a380*/  ISETP.GT.AND P4, PT, R177, 0x20, P2 ;  /* 0x00000020b100780c */ /* 0x000fe40001784270 */
[C---:B------:R-:W-:Y:S02]  /*a390*/  ISETP.LT.OR P3, PT, R176.reuse, 0x1a, P3 ;  /* 0x0000001ab000780c */ /* 0x040fe40001f61670 */
[----:B------:R-:W-:Y:S02]  /*a3a0*/  ISETP.LT.OR P4, PT, R176, 0x21, P4 ;  /* 0x00000021b000780c */ /* 0x000fe40002781670 */
[----:B------:R-:W-:-:S02]  /*a3b0*/  FSEL R154, R154, -INF , !P3 ;  /* 0xff8000009a9a7808 */ /* 0x000fc40005800000 */
[----:B------:R-:W-:Y:S02]  /*a3c0*/  ISETP.GT.AND P3, PT, R177, 0x21, P2 ;  /* 0x00000021b100780c */ /* 0x000fe40001764270 */
[----:B------:R-:W-:Y:S02]  /*a3d0*/  FSEL R156, R156, -INF , !P4 ;  /* 0xff8000009c9c7808 */ /* 0x000fe40006000000 */
[----:B------:R-:W-:Y:S02]  /*a3e0*/  ISETP.LT.OR P3, PT, R176, 0x22, P3 ;  /* 0x00000022b000780c */ /* 0x000fe40001f61670 */
[----:B0-----:R-:W-:Y:S02]  /*a3f0*/  FMNMX.FTZ R7, R6, R7, !PT ;  /* 0x0000000706077209 */ /* 0x001fe40007810000 */
[----:B------:R-:W-:Y:S02]  /*a400*/  FSEL R157, R157, -INF , !P3 ;  /* 0xff8000009d9d7808 */ /* 0x000fe40005800000 */
[C---:B------:R-:W-:Y:S01]  /*a410*/  ISETP.GT.AND P4, PT, R177.reuse, 0x28, P2 ;  /* 0x00000028b100780c */ /* 0x040fe20001784270 */
[----:B------:R-:W0:Y:S01]  /*a420*/  SHFL.BFLY PT, R6, R7, 0x1, 0x1f ;  /* 0x0c201f0007067f89 */ /* 0x000e2200000e0000 */
[----:B------:R-:W-:-:S02]  /*a430*/  ISETP.GT.AND P3, PT, R177, 0x29, P2 ;  /* 0x00000029b100780c */ /* 0x000fc40001764270 */
[C---:B------:R-:W-:Y:S02]  /*a440*/  ISETP.LT.OR P4, PT, R176.reuse, 0x29, P4 ;  /* 0x00000029b000780c */ /* 0x040fe40002781670 */
[----:B------:R-:W-:Y:S02]  /*a450*/  ISETP.LT.OR P3, PT, R176, 0x2a, P3 ;  /* 0x0000002ab000780c */ /* 0x000fe40001f61670 */
[----:B------:R-:W-:Y:S02]  /*a460*/  FSEL R158, R158, -INF , !P4 ;  /* 0xff8000009e9e7808 */ /* 0x000fe40006000000 */
[----:B------:R-:W-:Y:S02]  /*a470*/  FSEL R160, R160, -INF , !P3 ;  /* 0xff800000a0a07808 */ /* 0x000fe40005800000 */
[----:B------:R-:W-:-:S04]  /*a480*/  ISETP.GT.AND P3, PT, R177, 0x30, P2 ;  /* 0x00000030b100780c */ /* 0x000fc80001764270 */
[----:B------:R-:W-:-:S04]  /*a490*/  ISETP.LT.OR P3, PT, R176, 0x31, P3 ;  /* 0x00000031b000780c */ /* 0x000fc80001f61670 */
[----:B------:R-:W-:Y:S02]  /*a4a0*/  FSEL R163, R163, -INF , !P3 ;  /* 0xff800000a3a37808 */ /* 0x000fe40005800000 */
[----:B------:R-:W-:Y:S02]  /*a4b0*/  ISETP.GT.AND P3, PT, R177, 0x31, P2 ;  /* 0x00000031b100780c */ /* 0x000fe40001764270 */
[----:B0-----:R-:W-:Y:S02]  /*a4c0*/  FMNMX.FTZ R7, R7, R6, !PT ;  /* 0x0000000607077209 */ /* 0x001fe40007810000 */
[----:B------:R-:W-:Y:S02]  /*a4d0*/  FMNMX.FTZ R6, R10, R9, !PT ;  /* 0x000000090a067209 */ /* 0x000fe40007810000 */
[C---:B------:R-:W-:Y:S01]  /*a4e0*/  FSETP.NEU.FTZ.AND P4, PT, R7.reuse, -INF , PT ;  /* 0xff8000000700780b */ /* 0x040fe20003f9d000 */
[----:B------:R-:W-:-:S01]  /*a4f0*/  FFMA.FTZ R178, R7, R178, -8 ;  /* 0xc100000007b27423 */ /* 0x000fc200000100b2 */
[----:B------:R-:W-:-:S02]  /*a500*/  FMNMX.FTZ R6, R11, R6, !PT ;  /* 0x000000060b067209 */ /* 0x000fc40007810000 */
[----:B------:R-:W-:Y:S02]  /*a510*/  ISETP.LT.OR P3, PT, R176, 0x32, P3 ;  /* 0x00000032b000780c */ /* 0x000fe40001f61670 */
[----:B------:R-:W-:Y:S02]  /*a520*/  FMNMX.FTZ R179, R13, R6, !PT ;  /* 0x000000060db37209 */ /* 0x000fe40007810000 */
[----:B------:R-:W-:Y:S02]  /*a530*/  FSEL R182, R178, RZ, P4 ;  /* 0x000000ffb2b67208 */ /* 0x000fe40002000000 */
[----:B------:R-:W-:Y:S02]  /*a540*/  FMNMX.FTZ R179, R12, R179, !PT ;  /* 0x000000b30cb37209 */ /* 0x000fe40007810000 */
[----:B------:R-:W-:Y:S01]  /*a550*/  FSEL R162, R162, -INF , !P3 ;  /* 0xff800000a2a27808 */ /* 0x000fe20005800000 */
[--C-:B------:R-:W-:Y:S01]  /*a560*/  FFMA.FTZ R178, R175, UR10, -R182.reuse ;  /* 0x0000000aafb27c23 */ /* 0x100fe200080108b6 */
[----:B------:R-:W-:Y:S01]  /*a570*/  FMNMX.FTZ R6, R14, R179, !PT ;  /* 0x000000b30e067209 */ /* 0x000fe20007810000 */
[--C-:B------:R-:W-:Y:S01]  /*a580*/  FFMA.FTZ R180, R169, UR10, -R182.reuse ;  /* 0x0000000aa9b47c23 */ /* 0x100fe200080108b6 */
[----:B------:R-:W-:Y:S01]  /*a590*/  ISETP.GT.AND P3, PT, R177, 0x38, P2 ;  /* 0x00000038b100780c */ /* 0x000fe20001764270 */
[--C-:B------:R-:W-:Y:S01]  /*a5a0*/  FFMA.FTZ R173, R173, UR10, -R182.reuse ;  /* 0x0000000aadad7c23 */ /* 0x100fe200080108b6 */
[----:B------:R-:W-:Y:S01]  /*a5b0*/  FMNMX.FTZ R179, R15, R6, !PT ;  /* 0x000000060fb37209 */ /* 0x000fe20007810000 */
[--C-:B------:R-:W-:Y:S01]  /*a5c0*/  FFMA.FTZ R172, R172, UR10, -R182.reuse ;  /* 0x0000000aacac7c23 */ /* 0x100fe200080108b6 */
[----:B------:R-:W-:Y:S01]  /*a5d0*/  ISETP.GT.AND P2, PT, R177, 0x39, P2 ;  /* 0x00000039b100780c */ /* 0x000fe20001744270 */
[--C-:B------:R-:W-:Y:S01]  /*a5e0*/  FFMA.FTZ R155, R155, UR10, -R182.reuse ;  /* 0x0000000a9b9b7c23 */ /* 0x100fe200080108b6 */
[----:B------:R-:W-:Y:S01]  /*a5f0*/  FMNMX.FTZ R179, R152, R179, !PT ;  /* 0x000000b398b37209 */ /* 0x000fe20007810000 */
[--C-:B------:R-:W-:Y:S01]  /*a600*/  FFMA.FTZ R159, R159, UR10, -R182.reuse ;  /* 0x0000000a9f9f7c23 */ /* 0x100fe200080108b6 */
[----:B------:R-:W-:Y:S01]  /*a610*/  ISETP.LT.OR P3, PT, R176, 0x39, P3 ;  /* 0x00000039b000780c */ /* 0x000fe20001f61670 */
[--C-:B------:R-:W-:Y:S01]  /*a620*/  FFMA.FTZ R20, R20, UR10, -R182.reuse ;  /* 0x0000000a14147c23 */ /* 0x100fe200080108b6 */
[----:B------:R-:W-:Y:S01]  /*a630*/  FMNMX.FTZ R179, R154, R179, !PT ;  /* 0x000000b39ab37209 */ /* 0x000fe20007810000 */
[--C-:B------:R-:W-:Y:S01]  /*a640*/  FFMA.FTZ R21, R21, UR10, -R182.reuse ;  /* 0x0000000a15157c23 */ /* 0x100fe200080108b6 */
[----:B------:R-:W-:Y:S01]  /*a650*/  ISETP.LT.OR P2, PT, R176, 0x3a, P2 ;  /* 0x0000003ab000780c */ /* 0x000fe20001741670 */
[--C-:B------:R-:W-:Y:S01]  /*a660*/  FFMA.FTZ R176, R161, UR10, -R182.reuse ;  /* 0x0000000aa1b07c23 */ /* 0x100fe200080108b6 */
[----:B------:R-:W-:Y:S01]  /*a670*/  FMNMX.FTZ R6, R156, R179, !PT ;  /* 0x000000b39c067209 */ /* 0x000fe20007810000 */
[--C-:B------:R-:W-:Y:S01]  /*a680*/  FFMA.FTZ R161, R164, UR10, -R182.reuse ;  /* 0x0000000aa4a17c23 */ /* 0x100fe200080108b6 */
[----:B------:R-:W-:Y:S01]  /*a690*/  FSEL R166, R166, -INF , !P3 ;  /* 0xff800000a6a67808 */ /* 0x000fe20005800000 */
[--C-:B------:R-:W-:Y:S01]  /*a6a0*/  FFMA.FTZ R164, R165, UR10, -R182.reuse ;  /* 0x0000000aa5a47c23 */ /* 0x100fe200080108b6 */
[----:B------:R-:W-:Y:S01]  /*a6b0*/  FMNMX.FTZ R175, R157, R6, !PT ;  /* 0x000000069daf7209 */ /* 0x000fe20007810000 */
[--C-:B------:R-:W-:Y:S01]  /*a6c0*/  FFMA.FTZ R165, R167, UR10, -R182.reuse ;  /* 0x0000000aa7a57c23 */ /* 0x100fe200080108b6 */
[----:B------:R-:W-:Y:S01]  /*a6d0*/  FSEL R168, R168, -INF , !P2 ;  /* 0xff800000a8a87808 */ /* 0x000fe20005000000 */
[--C-:B------:R-:W-:Y:S01]  /*a6e0*/  FFMA.FTZ R167, R170, UR10, -R182.reuse ;  /* 0x0000000aaaa77c23 */ /* 0x100fe200080108b6 */
[----:B------:R-:W-:Y:S01]  /*a6f0*/  FMNMX.FTZ R175, R158, R175, !PT ;  /* 0x000000af9eaf7209 */ /* 0x000fe20007810000 */
[--C-:B------:R-:W-:Y:S01]  /*a700*/  FFMA.FTZ R170, R153, UR10, -R182.reuse ;  /* 0x0000000a99aa7c23 */ /* 0x100fe200080108b6 */
[----:B------:R-:W-:-:S01]  /*a710*/  FFMA.FTZ R153, R174, UR10, -R182 ;  /* 0x0000000aae997c23 */ /* 0x000fc200080108b6 */
[----:B------:R-:W-:Y:S01]  /*a720*/  FFMA.FTZ R182, R171, UR10, -R182 ;  /* 0x0000000aabb67c23 */ /* 0x000fe200080108b6 */
[----:B------:R-:W-:Y:S01]  /*a730*/  FMNMX.FTZ R6, R160, R175, !PT ;  /* 0x000000afa0067209 */ /* 0x000fe20007810000 */
[----:B------:R-:W-:Y:S01]  /*a740*/  MUFU.EX2 R178, R178 ;  /* 0x000000b200b27308 */ /* 0x000fe20000000800 */
[----:B------:R-:W-:-:S02]  /*a750*/  FSEL R171, R7, RZ, P4 ;  /* 0x000000ff07ab7208 */ /* 0x000fc40002000000 */
[----:B------:R-:W-:-:S03]  /*a760*/  FMNMX.FTZ R175, R163, R6, !PT ;  /* 0x00000006a3af7209 */ /* 0x000fc60007810000 */
[----:B------:R-:W-:Y:S01]  /*a770*/  FADD.FTZ R171, -R171, R8 ;  /* 0x00000008abab7221 */ /* 0x000fe20000010100 */
[----:B------:R-:W-:Y:S01]  /*a780*/  FMNMX.FTZ R175, R162, R175, !PT ;  /* 0x000000afa2af7209 */ /* 0x000fe20007810000 */
[----:B------:R-:W-:Y:S03]  /*a790*/  MUFU.EX2 R173, R173 ;  /* 0x000000ad00ad7308 */ /* 0x000fe60000000800 */
[----:B------:R-:W-:-:S04]  /*a7a0*/  FMNMX.FTZ R175, R166, R175, !PT ;  /* 0x000000afa6af7209 */ /* 0x000fc80007810000 */
[----:B------:R-:W-:Y:S01]  /*a7b0*/  FMNMX.FTZ R175, R168, R175, !PT ;  /* 0x000000afa8af7209 */ /* 0x000fe20007810000 */
[----:B------:R-:W-:Y:S04]  /*a7c0*/  MUFU.EX2 R172, R172 ;  /* 0x000000ac00ac7308 */ /* 0x000fe80000000800 */
[----:B------:R-:W0:Y:S04]  /*a7d0*/  SHFL.BFLY PT, R6, R175, 0x2, 0x1f ;  /* 0x0c401f00af067f89 */ /* 0x000e2800000e0000 */
[----:B------:R-:W-:Y:S08]  /*a7e0*/  MUFU.EX2 R155, R155 ;  /* 0x0000009b009b7308 */ /* 0x000ff00000000800 */
[----:B------:R-:W-:Y:S08]  /*a7f0*/  MUFU.EX2 R159, R159 ;  /* 0x0000009f009f7308 */ /* 0x000ff00000000800 */
[----:B------:R-:W-:Y:S01]  /*a800*/  MUFU.EX2 R176, R176 ;  /* 0x000000b000b07308 */ /* 0x000fe20000000800 */
[----:B0-----:R-:W-:Y:S01]  /*a810*/  FMNMX.FTZ R6, R175, R6, !PT ;  /* 0x00000006af067209 */ /* 0x001fe20007810000 */
[----:B------:R-:W-:-:S06]  /*a820*/  IMAD.U32 R175, RZ, RZ, UR10 ;  /* 0x0000000affaf7e24 */ /* 0x000fcc000f8e00ff */
[----:B------:R-:W-:Y:S01]  /*a830*/  MUFU.EX2 R161, R161 ;  /* 0x000000a100a17308 */ /* 0x000fe20000000800 */
[----:B------:R-:W0:Y:S07]  /*a840*/  SHFL.BFLY PT, R169, R6, 0x1, 0x1f ;  /* 0x0c201f0006a97f89 */ /* 0x000e2e00000e0000 */
[----:B------:R-:W-:Y:S08]  /*a850*/  MUFU.EX2 R164, R164 ;  /* 0x000000a400a47308 */ /* 0x000ff00000000800 */
[----:B------:R-:W-:Y:S08]  /*a860*/  MUFU.EX2 R165, R165 ;  /* 0x000000a500a57308 */ /* 0x000ff00000000800 */
[----:B------:R-:W-:Y:S01]  /*a870*/  MUFU.EX2 R180, R180 ;  /* 0x000000b400b47308 */ /* 0x000fe20000000800 */
[----:B0-----:R-:W-:Y:S01]  /*a880*/  FMNMX.FTZ R6, R6, R169, !PT ;  /* 0x000000a906067209 */ /* 0x001fe20007810000 */
[----:B------:R-:W-:-:S03]  /*a890*/  FMUL.FTZ R169, R171, UR10 ;  /* 0x0000000aaba97c20 */ /* 0x000fc60008410000 */
[C---:B------:R-:W-:Y:S01]  /*a8a0*/  FSETP.NEU.FTZ.AND P2, PT, R6.reuse, -INF , PT ;  /* 0xff8000000600780b */ /* 0x040fe20003f5d000 */
[----:B------:R-:W-:-:S02]  /*a8b0*/  FFMA.FTZ R175, R6, R175, -8 ;  /* 0xc100000006af7423 */ /* 0x000fc400000100af */
[----:B------:R-:W0:Y:S01]  /*a8c0*/  MUFU.EX2 R169, R169 ;  /* 0x000000a900a97308 */ /* 0x000e220000000800 */
[----:B------:R-:W-:Y:S02]  /*a8d0*/  FSEL R174, R6, RZ, P2 ;  /* 0x000000ff06ae7208 */ /* 0x000fe40001000000 */
[----:B------:R-:W-:-:S03]  /*a8e0*/  FSEL R175, R175, RZ, P2 ;  /* 0x000000ffafaf7208 */ /* 0x000fc60001000000 */
[----:B------:R-:W-:Y:S02]  /*a8f0*/  FADD.FTZ R174, -R174, R9 ;  /* 0x00000009aeae7221 */ /* 0x000fe40000010100 */
[----:B------:R-:W-:-:S01]  /*a900*/  FFMA.FTZ R171, R10, UR10, -R175 ;  /* 0x0000000a0aab7c23 */ /* 0x000fc200080108af */
[--C-:B------:R-:W-:Y:S01]  /*a910*/  FFMA.FTZ R10, R11, UR10, -R175.reuse ;  /* 0x0000000a0b0a7c23 */ /* 0x100fe200080108af */
[----:B------:R-:W-:-:S01]  /*a920*/  FFMA.FTZ R11, R13, UR10, -R175 ;  /* 0x0000000a0d0b7c23 */ /* 0x000fc200080108af */
[--C-:B------:R-:W-:Y:S01]  /*a930*/  FFMA.FTZ R13, R14, UR10, -R175.reuse ;  /* 0x0000000a0e0d7c23 */ /* 0x100fe200080108af */
[----:B------:R-:W-:-:S01]  /*a940*/  FFMA.FTZ R14, R15, UR10, -R175 ;  /* 0x0000000a0f0e7c23 */ /* 0x000fc200080108af */
[--C-:B------:R-:W-:Y:S01]  /*a950*/  FFMA.FTZ R15, R152, UR10, -R175.reuse ;  /* 0x0000000a980f7c23 */ /* 0x100fe200080108af */
[----:B------:R-:W-:Y:S01]  /*a960*/  FMUL.FTZ R152, R174, UR10 ;  /* 0x0000000aae987c20 */ /* 0x000fe20008410000 */
[----:B------:R-:W-:Y:S01]  /*a970*/  MUFU.EX2 R171, R171 ;  /* 0x000000ab00ab7308 */ /* 0x000fe20000000800 */
[----:B------:R-:W-:-:S01]  /*a980*/  FFMA.FTZ R12, R12, UR10, -R175 ;  /* 0x0000000a0c0c7c23 */ /* 0x000fc200080108af */
[----:B------:R-:W-:Y:S01]  /*a990*/  FFMA.FTZ R9, R156, UR10, -R175 ;  /* 0x0000000a9c097c23 */ /* 0x000fe200080108af */
[----:B0-----:R-:W-:-:S01]  /*a9a0*/  FFMA.FTZ R156, R169, R3, R178 ;  /* 0x00000003a99c7223 */ /* 0x001fc200000100b2 */
[--C-:B------:R-:W-:Y:S01]  /*a9b0*/  FFMA.FTZ R174, R154, UR10, -R175.reuse ;  /* 0x0000000a9aae7c23 */ /* 0x100fe200080108af */
[----:B------:R-:W-:-:S01]  /*a9c0*/  FFMA.FTZ R154, R157, UR10, -R175 ;  /* 0x0000000a9d9a7c23 */ /* 0x000fc200080108af */
[----:B------:R-:W-:Y:S01]  /*a9d0*/  FFMA.FTZ R158, R158, UR10, -R175 ;  /* 0x0000000a9e9e7c23 */ /* 0x000fe200080108af */
[----:B------:R-:W-:-:S01]  /*a9e0*/  FADD.FTZ R157, R173, R156 ;  /* 0x0000009cad9d7221 */ /* 0x000fc20000010000 */
[----:B------:R-:W0:Y:S01]  /*a9f0*/  MUFU.EX2 R152, R152 ;  /* 0x0000009800987308 */ /* 0x000e220000000800 */
[----:B------:R-:W-:-:S01]  /*aa00*/  FFMA.FTZ R160, R160, UR10, -R175 ;  /* 0x0000000aa0a07c23 */ /* 0x000fc200080108af */
[----:B------:R-:W-:Y:S01]  /*aa10*/  FFMA.FTZ R163, R163, UR10, -R175 ;  /* 0x0000000aa3a37c23 */ /* 0x000fe200080108af */
[----:B------:R-:W-:-:S01]  /*aa20*/  FADD.FTZ R156, R172, R157 ;  /* 0x0000009dac9c7221 */ /* 0x000fc20000010000 */
[--C-:B------:R-:W-:Y:S01]  /*aa30*/  FFMA.FTZ R162, R162, UR10, -R175.reuse ;  /* 0x0000000aa2a27c23 */ /* 0x100fe200080108af */
[----:B------:R-:W-:-:S01]  /*aa40*/  FFMA.FTZ R166, R166, UR10, -R175 ;  /* 0x0000000aa6a67c23 */ /* 0x000fc200080108af */
[----:B------:R-:W-:Y:S01]  /*aa50*/  FFMA.FTZ R168, R168, UR10, -R175 ;  /* 0x0000000aa8a87c23 */ /* 0x000fe200080108af */
[----:B------:R-:W-:-:S01]  /*aa60*/  FADD.FTZ R156, R155, R156 ;  /* 0x0000009c9b9c7221 */ /* 0x000fc20000010000 */
[----:B------:R-:W1:Y:S08]  /*aa70*/  MUFU.EX2 R10, R10 ;  /* 0x0000000a000a7308 */ /* 0x000e700000000800 */
[----:B------:R-:W2:Y:S01]  /*aa80*/  MUFU.EX2 R11, R11 ;  /* 0x0000000b000b7308 */ /* 0x000ea20000000800 */
[----:B0-----:R-:W-:-:S07]  /*aa90*/  FFMA.FTZ R3, R152, R4, R171 ;  /* 0x0000000498037223 */ /* 0x001fce00000100ab */
[----:B------:R-:W0:Y:S01]  /*aaa0*/  MUFU.EX2 R12, R12 ;  /* 0x0000000c000c7308 */ /* 0x000e220000000800 */
[----:B-1----:R-:W-:-:S07]  /*aab0*/  FADD.FTZ R4, R10, R3 ;  /* 0x000000030a047221 */ /* 0x002fce0000010000 */
[----:B------:R-:W1:Y:S01]  /*aac0*/  MUFU.EX2 R13, R13 ;  /* 0x0000000d000d7308 */ /* 0x000e620000000800 */
[----:B--2---:R-:W-:-:S07]  /*aad0*/  FADD.FTZ R3, R11, R4 ;  /* 0x000000040b037221 */ /* 0x004fce0000010000 */
[----:B------:R-:W2:Y:S01]  /*aae0*/  MUFU.EX2 R14, R14 ;  /* 0x0000000e000e7308 */ /* 0x000ea20000000800 */
[----:B0-----:R-:W-:-:S01]  /*aaf0*/  FADD.FTZ R4, R12, R3 ;  /* 0x000000030c047221 */ /* 0x001fc20000010000 */
[----:B------:R-:W-:-:S06]  /*ab00*/  FADD.FTZ R3, R159, R156 ;  /* 0x0000009c9f037221 */ /* 0x000fcc0000010000 */
        /* <DEDUP_REMOVED lines=21> */
[----:B------:R-:W-:Y:S01]  /*ac60*/  MUFU.EX2 R8, R182 ;  /* 0x000000b600087308 */ /* 0x000fe20000000800 */
[----:B0-----:R-:W-:-:S07]  /*ac70*/  FADD.FTZ R4, R20, R3 ;  /* 0x0000000314047221 */ /* 0x001fce0000010000 */
[----:B------:R-:W0:Y:S01]  /*ac80*/  MUFU.EX2 R21, R21 ;  /* 0x0000001500157308 */ /* 0x000e220000000800 */
[----:B-1----:R-:W-:-:S07]  /*ac90*/  FADD.FTZ R157, R160, R157 ;  /* 0x0000009da09d7221 */ /* 0x002fce0000010000 */
[----:B------:R-:W1:Y:S08]  /*aca0*/  MUFU.EX2 R182, R163 ;  /* 0x000000a300b67308 */ /* 0x000e700000000800 */
        /* <DEDUP_REMOVED lines=9> */
[----:B-1----:R-:W-:-:S04]  /*ad40*/  FADD.FTZ R3, R153, R4 ;  /* 0x0000000499037221 */ /* 0x002fc80000010000 */
[----:B------:R-:W-:Y:S01]  /*ad50*/  FADD.FTZ R3, R8, R3 ;  /* 0x0000000308037221 */ /* 0x000fe20000010000 */
[----:B--2---:R-:W-:-:S04]  /*ad60*/  FADD.FTZ R157, R166, R157 ;  /* 0x0000009da69d7221 */ /* 0x004fc80000010000 */
[----:B0-----:R-:W-:Y:S01]  /*ad70*/  FADD.FTZ R4, R168, R157 ;  /* 0x0000009da8047221 */ /* 0x001fe20000010000 */
[----:B------:R-:W-:Y:S06]  /*ad80*/  @!P0 BRA `(.L_x_923) ;  /* 0x0000000000048947 */ /* 0x000fec0003800000 */
[----:B------:R-:W-:Y:S01]  /*ad90*/  BPT.TRAP 0x1 ;  /* 0x000000040000795c */ /* 0x000fe20000300000 */
.L_x_923:
        /* <DEDUP_REMOVED lines=152> */
[----:B------:R-:W-:-:S02]  /*b720*/  IMAD.MOV.U32 R9, RZ, RZ, R6 ;  /* 0x000000ffff097224 */ /* 0x000fc400078e0006 */
[----:B------:R-:W-:Y:S01]  /*b730*/  IMAD.MOV.U32 R8, RZ, RZ, R7 ;  /* 0x000000ffff087224 */ /* 0x000fe200078e0007 */
[----:B------:R-:W-:Y:S06]  /*b740*/  @P2 BRA `(.L_x_924) ;  /* 0xffffffd800042947 */ /* 0x000fec000383ffff */
[----:B------:R-:W-:-:S05]  /*b750*/  UMOV UR52, UR56 ;  /* 0x0000003800347c82 */ /* 0x000fca0008000000 */
.L_x_906:
[----:B------:R-:W-:Y:S06]  /*b760*/  BAR.ARV 0x8, 0x180 ;  /* 0x0206000000007b1d */ /* 0x000fec0000002000 */
[----:B------:R-:W-:Y:S05]  /*b770*/  @!P0 BRA `(.L_x_925) ;  /* 0x0000000000048947 */ /* 0x000fea0003800000 */
[----:B------:R-:W-:Y:S01]  /*b780*/  BPT.TRAP 0x1 ;  /* 0x000000040000795c */ /* 0x000fe20000300000 */
.L_x_925:
[----:B------:R-:W-:Y:S01]  /*b790*/  ULEA UR9, UR52, UR41, 0x3 ;  /* 0x0000002934097291 */ /* 0x000fe2000f8e183f */
[----:B------:R-:W-:-:S05]  /*b7a0*/  IMAD.U32 R0, RZ, RZ, UR45 ;  /* 0x0000002dff007e24 */ /* 0x000fca000f8e00ff */
[----:B------:R-:W-:-:S04]  /*b7b0*/  SHF.L.U32 R0, R0, 0x1f, RZ ;  /* 0x0000001f00007819 */ /* 0x000fc800000006ff */
[----:B------:R0:W1:Y:S01]  /*b7c0*/  SYNCS.PHASECHK.TRANS64.TRYWAIT P1, [UR9+0x28450], R0 ;  /* 0x02845000ff0075a7 */ /* 0x0000620008020149 */
[----:B------:R-:W-:Y:S05]  /*b7d0*/  @!P0 BRA `(.L_x_926) ;  /* 0x0000000000048947 */ /* 0x000fea0003800000 */
[----:B------:R-:W-:Y:S01]  /*b7e0*/  BPT.TRAP 0x1 ;  /* 0x000000040000795c */ /* 0x000fe20000300000 */
.L_x_926:
[----:B-1----:R-:W-:Y:S05]  /*b7f0*/  @P1 BRA `(.L_x_927) ;  /* 0x0000000000081947 */ /* 0x002fea0003800000 */
[----:B------:R-:W1:Y:S02]  /*b800*/  SYNCS.PHASECHK.TRANS64.TRYWAIT P1, [UR9+0x28450], R0 ;  /* 0x02845000ff0075a7 */ /* 0x000e640008020149 */
[----:B-1----:R-:W-:Y:S05]  /*b810*/  @!P1 BRA `(.L_x_928) ;  /* 0x0000008800a09947 */ /* 0x002fea0003800000 */
.L_x_927:
[----:B------:R-:W-:Y:S01]  /*b820*/  UIADD3 UR41, UR41, 0x8000, URZ ;  /* 0x0000800029297890 */ /* 0x000fe2000fffe03f */
[----:B------:R-:W-:Y:S01]  /*b830*/  WARPGROUP.ARRIVE ;  /* 0x00000000000079c5 */ /* 0x000fe20000000000 */
[----:B------:R-:W-:Y:S01]  /*b840*/  ULDC.64 UR4, c[0x0][0x9a0] ;  /* 0x0002680000047ab9 */ /* 0x000fe20000000a00 */
[----:B------:R-:W-:Y:S01]  /*b850*/  UMOV UR15, 0x80000020 ;  /* 0x80000020000f7882 */ /* 0x000fe20000000000 */
[----:B------:R-:W-:Y:S01]  /*b860*/  USHF.R.U32.HI UR41, URZ, 0x4, UR41 ;  /* 0x000000043f297899 */ /* 0x000fe20008011629 */
[----:B-1----:R-:W-:Y:S01]  /*b870*/  IMAD.MOV.U32 R5, RZ, RZ, 0x3f800000 ;  /* 0x3f800000ff057424 */ /* 0x002fe200078e00ff */
[----:B------:R-:W-:Y:S02]  /*b880*/  UISETP.NE.U32.AND UP0, UPT, UR4, URZ, UPT ;  /* 0x0000003f0400728c */ /* 0x000fe4000bf05070 */
[----:B------:R-:W-:Y:S02]  /*b890*/  ULOP3.LUT UR41, UR41, 0x3fff, URZ, 0xc0, !UPT ;  /* 0x00003fff29297892 */ /* 0x000fe4000f8ec03f */
[----:B------:R-:W-:-:S02]  /*b8a0*/  UISETP.NE.AND.EX UP0, UPT, UR5, URZ, UPT, UP0 ;  /* 0x0000003f0500728c */ /* 0x000fc4000bf05300 */
[----:B------:R-:W-:-:S04]  /*b8b0*/  ULOP3.LUT UR14, UR41, 0x10000, URZ, 0xfc, !UPT ;  /* 0x00010000290e7892 */ /* 0x000fc8000f8efc3f */
[----:B------:R-:W-:Y:S01]  /*b8c0*/  ULEA UR14, UR52, UR14, 0xa ;  /* 0x0000000e340e7291 */ /* 0x000fe2000f8e503f */
[----:B------:R-:W-:-:S04]  /*b8d0*/  PLOP3.LUT P1, PT, PT, PT, UP0, 0x80, 0x0 ;  /* 0x000000000000781c */ /* 0x000fc80003f2f008 */
[----:B------:R-:W-:Y:S01]  /*b8e0*/  @UP0 USHF.R.S32.HI UR8, URZ, 0x1f, UR44 ;  /* 0x0000001f3f080899 */ /* 0x000fe2000801142c */
[----:B------:R-:W-:Y:S01]  /*b8f0*/  @UP0 ULDC.64 UR12, c[0x0][0x9c8] ;  /* 0x00027200000c0ab9 */ /* 0x000fe20000000a00 */
[----:B------:R-:W-:Y:S02]  /*b900*/  @UP0 USHF.R.S32.HI UR11, URZ, 0x1f, UR37 ;  /* 0x0000001f3f0b0899 */ /* 0x000fe40008011425 */
[----:B------:R-:W-:Y:S01]  /*b910*/  QGMMA.64x256x32.F32.E4M3.E4M3 R24, R188, gdesc[UR12], R24, gsb0 ;  /* 0x03e0000cbc187df3 */ /* 0x000fe20008000818 */
[----:B------:R-:W-:Y:S02]  /*b920*/  @UP0 UIMAD UR8, UR8, UR12, URZ ;  /* 0x0000000c080802a4 */ /* 0x000fe4000f8e023f */
[----:B------:R-:W-:Y:S02]  /*b930*/  @UP0 UIMAD.WIDE.U32 UR6, UR44, UR12, URZ ;  /* 0x0000000c2c0602a5 */ /* 0x000fe4000f8e003f */
[----:B------:R-:W-:-:S03]  /*b940*/  @UP0 UIMAD UR8, UR44, UR13, UR8 ;  /* 0x0000000d2c0802a4 */ /* 0x000fc6000f8e0208 */
[----:B------:R-:W-:Y:S01]  /*b950*/  @UP0 ULDC.64 UR12, c[0x0][0x9d0] ;  /* 0x00027400000c0ab9 */ /* 0x000fe20000000a00 */
[----:B------:R-:W-:Y:S02]  /*b960*/  @UP0 UIADD3 UR7, UR7, UR8, URZ ;  /* 0x0000000807070290 */ /* 0x000fe4000fffe03f */
[----:B------:R-:W-:Y:S02]  /*b970*/  @UP0 UIMAD UR8, UR11, UR12, URZ ;  /* 0x0000000c0b0802a4 */ /* 0x000fe4000f8e023f */
[----:B------:R-:W-:Y:S02]  /*b980*/  @UP0 UIMAD.WIDE.U32 UR6, UR37, UR12, UR6 ;  /* 0x0000000c250602a5 */ /* 0x000fe4000f8e0006 */
[----:B------:R-:W-:Y:S02]  /*b990*/  @UP0 UIMAD UR8, UR37, UR13, UR8 ;  /* 0x0000000d250802a4 */ /* 0x000fe4000f8e0208 */
[----:B------:R-:W-:Y:S02]  /*b9a0*/  @UP0 ULEA UR4, UP1, UR6, UR4, 0x2 ;  /* 0x0000000406040291 */ /* 0x000fe4000f82103f */
[----:B------:R-:W-:-:S04]  /*b9b0*/  @UP0 UIADD3 UR7, UR7, UR8, URZ ;  /* 0x0000000807070290 */ /* 0x000fc8000fffe03f */
[----:B------:R-:W-:Y:S01]  /*b9c0*/  @UP0 ULEA.HI.X UR5, UR6, UR5, UR7, 0x2, UP1 ;  /* 0x0000000506050291 */ /* 0x000fe200088f1407 */
[----:B------:R-:W-:-:S05]  /*b9d0*/  IMAD.U32 R8, RZ, RZ, UR4 ;  /* 0x00000004ff087e24 */ /* 0x000fca000f8e00ff */
[----:B------:R-:W-:-:S05]  /*b9e0*/  IMAD.U32 R9, RZ, RZ, UR5 ;  /* 0x00000005ff097e24 */ /* 0x000fca000f8e00ff */
[----:B------:R1:W2:Y:S01]  /*b9f0*/  @P1 LDG.E R5, desc[UR50][R8.64] ;  /* 0x0000003208051981 */ /* 0x0002a2000c1e1900 */
[----:B------:R-:W-:Y:S01]  /*ba00*/  UIADD3 UR14, UR14, 0x2, URZ ;  /* 0x000000020e0e7890 */ /* 0x000fe2000fffe03f */
[----:B------:R-:W-:Y:S02]  /*ba10*/  UMOV UR15, 0x80000020 ;  /* 0x80000020000f7882 */ /* 0x000fe40000000000 */
[----:B0-----:R-:W0:Y:S04]  /*ba20*/  SHFL.BFLY PT, R0, R3, 0x2, 0x1f ;  /* 0x0c401f0003007f89 */ /* 0x001e2800000e0000 */
[----:B------:R-:W3:Y:S01]  /*ba30*/  SHFL.BFLY PT, R13, R4, 0x2, 0x1f ;  /* 0x0c401f00040d7f89 */ /* 0x000ee200000e0000 */
[----:B0-----:R-:W-:-:S01]  /*ba40*/  FADD.FTZ R0, R0, R3 ;  /* 0x0000000300007221 */ /* 0x001fc20000010000 */
[----:B---3--:R-:W-:-:S04]  /*ba50*/  FADD.FTZ R13, R13, R4 ;  /* 0x000000040d0d7221 */ /* 0x008fc80000010000 */
[----:B------:R-:W0:Y:S04]  /*ba60*/  SHFL.BFLY PT, R11, R0, 0x1, 0x1f ;  /* 0x0c201f00000b7f89 */ /* 0x000e2800000e0000 */
[----:B------:R-:W3:Y:S01]  /*ba70*/  SHFL.BFLY PT, R10, R13, 0x1, 0x1f ;  /* 0x0c201f000d0a7f89 */ /* 0x000ee200000e0000 */
[----:B-1----:R-:W-:Y:S02]  /*ba80*/  IMAD.MOV.U32 R8, RZ, RZ, RZ ;  /* 0x000000ffff087224 */ /* 0x002fe400078e00ff */
[----:B0-----:R-:W-:Y:S01]  /*ba90*/  FADD.FTZ R12, R0, R11 ;  /* 0x0000000b000c7221 */ /* 0x001fe20000010000 */
[----:B---3--:R-:W-:-:S04]  /*baa0*/  FADD.FTZ R14, R13, R10 ;  /* 0x0000000a0d0e7221 */ /* 0x008fc80000010000 */
        /* <DEDUP_REMOVED lines=8> */
[----:B------:R-:W0:Y:S01]  /*bb30*/  @P2 MUFU.LG2 R9, R9 ;  /* 0x0000000900092308 */ /* 0x000e220000000c00 */
[----:B------:R-:W-:Y:S02]  /*bb40*/  WARPGROUP.DEPBAR.LE gsb0, 0x0 ;  /* 0x00008000000079c5 */ /* 0x000fe40000010000 */
[----:B------:R-:W-:-:S06]  /*bb50*/  WARPGROUP.ARRIVE ;  /* 0x00000000000079c5 */ /* 0x000fcc0000000000 */
[----:B------:R-:W-:Y:S01]  /*bb60*/  QGMMA.64x256x32.F32.E4M3.E4M3 R24, R184, gdesc[UR12], R24, gsb0 ;  /* 0x03e0000cb8187df3 */ /* 0x000fe20008000818 */
[----:B------:R-:W1:Y:S08]  /*bb70*/  @P3 MUFU.LG2 R11, R15 ;  /* 0x0000000f000b3308 */ /* 0x000e700000000c00 */
[----:B------:R-:W3:Y:S01]  /*bb80*/  @P1 MUFU.RCP R10, R14 ;  /* 0x0000000e000a1308 */ /* 0x000ee20000001000 */
[----:B------:R-:W-:-:S02]  /*bb90*/  IMAD.U32 R4, RZ, RZ, UR10 ;  /* 0x0000000aff047e24 */ /* 0x000fc4000f8e00ff */
[----:B------:R-:W-:Y:S02]  /*bba0*/  IMAD.U32 R13, RZ, RZ, UR10 ;  /* 0x0000000aff0d7e24 */ /* 0x000fe4000f8e00ff */
[----:B0-----:R-:W-:Y:S01]  /*bbb0*/  @P2 FMUL.FTZ R9, R9, 0.69314718246459960938 ;  /* 0x3f31721809092820 */ /* 0x001fe20000410000 */
[----:B------:R-:W-:Y:S01]  /*bbc0*/  @P2 FMUL.FTZ R4, R4, 0.69314718246459960938 ;  /* 0x3f31721804042820 */ /* 0x000fe20000410000 */
[----:B------:R-:W-:Y:S01]  /*bbd0*/  @P3 FMUL.FTZ R12, R13, 0.69314718246459960938 ;  /* 0x3f3172180d0c3820 */ /* 0x000fe20000410000 */
[----:B-1----:R-:W-:Y:S01]  /*bbe0*/  @P3 FMUL.FTZ R11, R11, 0.69314718246459960938 ;  /* 0x3f3172180b0b3820 */ /* 0x002fe20000410000 */
[----:B------:R-:W-:Y:S02]  /*bbf0*/  IMAD.MOV.U32 R3, RZ, RZ, -0x800000 ;  /* 0xff800000ff037424 */ /* 0x000fe400078e00ff */
[----:B------:R-:W-:Y:S01]  /*bc00*/  @P2 FFMA.FTZ R3, R4, R7, R9 ;  /* 0x0000000704032223 */ /* 0x000fe20000010009 */
[----:B------:R-:W-:Y:S02]  /*bc10*/  IMAD.MOV.U32 R0, RZ, RZ, -0x800000 ;  /* 0xff800000ff007424 */ /* 0x000fe400078e00ff */
[----:B------:R-:W-:Y:S01]  /*bc20*/  @P3 FFMA.FTZ R0, R12, R6, R11 ;  /* 0x000000060c003223 */ /* 0x000fe2000001000b */
[-C--:B--2---:R-:W-:Y:S01]  /*bc30*/  FMUL.FTZ R152, R8, R5.reuse ;  /* 0x0000000508987220 */ /* 0x084fe20000410000 */
[----:B---3--:R-:W-:Y:S01]  /*bc40*/  FMUL.FTZ R4, R10, R5 ;  /* 0x000000050a047220 */ /* 0x008fe20000410000 */
[----:B------:R-:W-:-:S02]  /*bc50*/  WARPGROUP.DEPBAR.LE gsb0, 0x0 ;  /* 0x00008000000079c5 */ /* 0x000fc40000010000 */
[----:B------:R-:W-:Y:S05]  /*bc60*/  @!P0 BRA `(.L_x_929) ;  /* 0x0000000000048947 */ /* 0x000fea0003800000 */
[----:B------:R-:W-:Y:S01]  /*bc70*/  BPT.TRAP 0x1 ;  /* 0x000000040000795c */ /* 0x000fe20000300000 */
.L_x_929:
[----:B------:R-:W-:Y:S01]  /*bc80*/  UIADD3 UR4, UR9, 0x28460, URZ ;  /* 0x0002846009047890 */ /* 0x000fe2000fffe03f */
[-C--:B------:R-:W-:Y:S01]  /*bc90*/  FMUL.FTZ R6, R29, R152.reuse ;  /* 0x000000981d067220 */ /* 0x080fe20000410000 */
[----:B------:R-:W-:Y:S01]  /*bca0*/  UIADD3 UR52, UR52, 0x1, URZ ;  /* 0x0000000134347890 */ /* 0x000fe2000fffe03f */
[-C--:B------:R-:W-:Y:S01]  /*bcb0*/  FMUL.FTZ R7, R36, R152.reuse ;  /* 0x0000009824077220 */ /* 0x080fe20000410000 */
[----:B------:R-:W-:Y:S01]  /*bcc0*/  UPRMT UR4, UR40, 0x654, UR4 ;  /* 0x0000065428047896 */ /* 0x000fe20008000004 */
        /* <DEDUP_REMOVED lines=127> */
[-C--:B------:R-:W-:Y:S01]  /*c4c0*/  FMUL.FTZ R26, R147, R4.reuse ;  /* 0x00000004931a7220 */ /* 0x080fe20000410000 */
[-C--:B------:R-:W-:Y:S01]  /*c4d0*/  FMUL.FTZ R150, R150, R4.reuse ;  /* 0x0000000496967220 */ /* 0x080fe20000410000 */
[----:B------:R-:W-:Y:S01]  /*c4e0*/  FMUL.FTZ R151, R151, R4 ;  /* 0x0000000497977220 */ /* 0x000fe20000410000 */
[----:B------:R-:W-:-:S02]  /*c4f0*/  UIADD3 UR46, UR46, 0x1, URZ ;  /* 0x000000012e2e7890 */ /* 0x000fc4000fffe03f */
[----:B------:R-:W-:Y:S02]  /*c500*/  USEL UR52, UR52, URZ, UP0 ;  /* 0x0000003f34347287 */ /* 0x000fe40008000000 */
[----:B------:R-:W-:-:S12]  /*c510*/  ULOP3.LUT UR45, UR45, UR4, URZ, 0x3c, !UPT ;  /* 0x000000042d2d7292 */ /* 0x000fd8000f8e3c3f */
.L_x_855:
[----:B------:R-:W0:Y:S01]  /*c520*/  S2R R67, SR_CgaCtaId ;  /* 0x0000000000437919 */ /* 0x000e220000008800 */
[----:B------:R-:W-:Y:S01]  /*c530*/  MOV R4, 0x400 ;  /* 0x0000040000047802 */ /* 0x000fe20000000f00 */
[----:B------:R-:W-:Y:S01]  /*c540*/  BSSY B0, `(.L_x_930) ;  /* 0x0000357000007945 */ /* 0x000fe20003800000 */
[----:B------:R-:W-:Y:S02]  /*c550*/  BAR.SYNC.DEFER_BLOCKING 0x5, 0x180 ;  /* 0x0146000000007b1d */ /* 0x000fe40000010000 */
[----:B0-----:R-:W-:-:S05]  /*c560*/  LEA R4, R67, R4, 0x18 ;  /* 0x0000000443047211 */ /* 0x001fca00078ec0ff */
[----:B------:R-:W0:Y:S02]  /*c570*/  LDS R58, [R4+0x284d0] ;  /* 0x0284d000043a7984 */ /* 0x000e240000000800 */
[----:B0-----:R-:W-:Y:S01]  /*c580*/  R2UR UR4, R58 ;  /* 0x000000003a0472ca */ /* 0x001fe200000e0000 */
[----:B------:R-:W-:Y:S06]  /*c590*/  BAR.ARV 0x4, 0x180 ;  /* 0x0106000000007b1d */ /* 0x000fec0000002000 */
[----:B------:R-:W-:Y:S08]  /*c5a0*/  @P0 BRA `(.L_x_931) ;  /* 0x00000028006c0947 */ /* 0x000ff00003800000 */
[----:B------:R-:W0:Y:S01]  /*c5b0*/  S2R R74, SR_TID.X ;  /* 0x00000000004a7919 */ /* 0x000e220000002100 */
[----:B------:R-:W-:Y:S01]  /*c5c0*/  F2FP.BF16.F32.PACK_AB R9, R9, R40 ;  /* 0x000000280909723e */ /* 0x000fe200000010ff */
[----:B------:R-:W-:Y:S01]  /*c5d0*/  ULDC.64 UR6, c[0x4][0x38] ;  /* 0x01000e0000067ab9 */ /* 0x000fe20000000a00 */
        /* <DEDUP_REMOVED lines=14> */
[----:B------:R-:W-:Y:S01]  /*c6c0*/  F2FP.BF16.F32.PACK_AB R32, R7, R32 ;  /* 0x000000200720723e */ /* 0x000fe200000010ff */
[----:B0-----:R-:W-:Y:S01]  /*c6d0*/  IMAD.SHL.U32 R40, R74, 0x4, RZ ;  /* 0x000000044a287824 */ /* 0x001fe200078e00ff */
        /* <DEDUP_REMOVED lines=38> */
[----:B------:R-:W-:Y:S01]  /*c940*/  F2FP.BF16.F32.PACK_AB R54, R95, R54 ;  /* 0x000000365f36723e */ /* 0x000fe200000010ff */
[----:B------:R-:W-:Y:S01]  /*c950*/  USHF.R.S32.HI UR10, URZ, 0x1f, UR37 ;  /* 0x0000001f3f0a7899 */ /* 0x000fe20008011425 */
[----:B------:R-:W-:Y:S01]  /*c960*/  LOP3.LUT R48, R40, 0xc, RZ, 0xc0, !PT ;  /* 0x0000000c28307812 */ /* 0x000fe200078ec0ff */
[----:B------:R-:W-:Y:S01]  /*c970*/  ULDC.64 UR8, c[0x0][0xb90] ;  /* 0x0002e40000087ab9 */ /* 0x000fe20000000a00 */
[----:B------:R-:W-:Y:S02]  /*c980*/  F2FP.BF16.F32.PACK_AB R40, R76, R117 ;  /* 0x000000754c28723e */ /* 0x000fe400000010ff */
[----:B------:R-:W-:Y:S02]  /*c990*/  IADD3 R76, P0, R48, UR6, RZ ;  /* 0x00000006304c7c10 */ /* 0x000fe4000ff1e0ff */
[----:B------:R-:W-:Y:S02]  /*c9a0*/  F2FP.BF16.F32.PACK_AB R42, R84, R121 ;  /* 0x00000079542a723e */ /* 0x000fe400000010ff */
[----:B------:R-:W-:Y:S01]  /*c9b0*/  F2FP.BF16.F32.PACK_AB R43, R92, R129 ;  /* 0x000000815c2b723e */ /* 0x000fe200000010ff */
[----:B------:R-:W-:Y:S01]  /*c9c0*/  IMAD.X R77, RZ, RZ, UR7, P0 ;  /* 0x00000007ff4d7e24 */ /* 0x000fe200080e06ff */
[----:B------:R-:W-:-:S02]  /*c9d0*/  F2FP.BF16.F32.PACK_AB R5, R159, R160 ;  /* 0x000000a09f05723e */ /* 0x000fc400000010ff */
[----:B------:R-:W-:Y:S02]  /*c9e0*/  F2FP.BF16.F32.PACK_AB R6, R157, R158 ;  /* 0x0000009e9d06723e */ /* 0x000fe400000010ff */
[----:B------:R0:W2:Y:S01]  /*c9f0*/  LDG.E.CONSTANT R76, desc[UR50][R76.64] ;  /* 0x000000324c4c7981 */ /* 0x0000a2000c1e9900 */
[----:B------:R-:W-:Y:S02]  /*ca00*/  LOP3.LUT P0, R48, R74, 0x3, RZ, 0xc0, !PT ;  /* 0x000000034a307812 */ /* 0x000fe4000780c0ff */
[----:B------:R-:W-:Y:S02]  /*ca10*/  F2FP.BF16.F32.PACK_AB R7, R155, R156 ;  /* 0x0000009c9b07723e */ /* 0x000fe400000010ff */
[----:B------:R-:W-:Y:S02]  /*ca20*/  ISETP.EQ.OR P0, PT, R48, 0x3, !P0 ;  /* 0x000000033000780c */ /* 0x000fe40004702670 */
[----:B------:R-:W-:Y:S02]  /*ca30*/  F2FP.BF16.F32.PACK_AB R49, R125, R132 ;  /* 0x000000847d31723e */ /* 0x000fe400000010ff */
[----:B------:R-:W-:-:S02]  /*ca40*/  SEL R117, R9, R10, P0 ;  /* 0x0000000a09757207 */ /* 0x000fc40000000000 */
[----:B------:R-:W-:Y:S02]  /*ca50*/  SEL R79, R10, R9, P0 ;  /* 0x000000090a4f7207 */ /* 0x000fe40000000000 */
[----:B------:R-:W1:Y:S01]  /*ca60*/  S2R R9, SR_SWINHI ;  /* 0x0000000000097919 */ /* 0x000e620000002f00 */
        /* <DEDUP_REMOVED lines=8> */
[----:B------:R-:W-:Y:S02]  /*caf0*/  F2FP.BF16.F32.PACK_AB R8, R149, R152 ;  /* 0x000000989508723e */ /* 0x000fe400000010ff */
[----:B------:R-:W-:Y:S02]  /*cb00*/  F2FP.BF16.F32.PACK_AB R41, R141, R148 ;  /* 0x000000948d29723e */ /* 0x000fe400000010ff */
[----:B------:R-:W-:-:S02]  /*cb10*/  MOV R42, R4 ;  /* 0x00000004002a7202 */ /* 0x000fc40000000f00 */
[----:B-1----:R-:W-:-:S03]  /*cb20*/  MOV R43, R9 ;  /* 0x00000009002b7202 */ /* 0x002fc60000000f00 */
[----:B------:R-:W-:-:S03]  /*cb30*/  IMAD.WIDE R74, R196, 0x2, R42 ;  /* 0x00000002c44a7825 */ /* 0x000fc600078e022a */
[----:B------:R-:W-:-:S04]  /*cb40*/  IADD3 R73, P4, R74, 0xc060, RZ ;  /* 0x0000c0604a497810 */ /* 0x000fc80007f9e0ff */
[----:B------:R-:W-:Y:S01]  /*cb50*/  LOP3.LUT R72, R73, 0x380, RZ, 0xc0, !PT ;  /* 0x0000038049487812 */ /* 0x000fe200078ec0ff */
[----:B------:R-:W-:Y:S01]  /*cb60*/  IMAD R5, R192, 0x40, R16 ;  /* 0x00000040c0057824 */ /* 0x000fe200078e0210 */
[----:B------:R-:W-:Y:S02]  /*cb70*/  SEL R171, R35, R34, P0 ;  /* 0x0000002223ab7207 */ /* 0x000fe40000000000 */
[----:B------:R-:W-:Y:S02]  /*cb80*/  SEL R110, R34, R35, P0 ;  /* 0x00000023226e7207 */ /* 0x000fe40000000000 */
[----:B------:R-:W-:Y:S02]  /*cb90*/  SHF.R.U64 R72, R72, 0x3, RZ ;  /* 0x0000000348487819 */ /* 0x000fe400000012ff */
[C---:B------:R-:W-:Y:S02]  /*cba0*/  IADD3 R34, P3, R74.reuse, 0xc040, RZ ;  /* 0x0000c0404a227810 */ /* 0x040fe40007f7e0ff */
[----:B------:R-:W-:Y:S01]  /*cbb0*/  IADD3 R32, P2, R74, 0xc020, RZ ;  /* 0x0000c0204a207810 */ /* 0x000fe20007f5e0ff */
[----:B------:R-:W-:Y:S01]  /*cbc0*/  IMAD.WIDE R42, R5, 0x2, R42 ;  /* 0x00000002052a7825 */ /* 0x000fe200078e022a */
[----:B------:R-:W-:-:S02]  /*cbd0*/  SEL R155, R70, R71, P0 ;  /* 0x00000047469b7207 */ /* 0x000fc40000000000 */
[----:B------:R-:W-:Y:S01]  /*cbe0*/  SEL R97, R71, R70, P0 ;  /* 0x0000004647617207 */ /* 0x000fe20000000000 */
[--C-:B------:R-:W-:Y:S01]  /*cbf0*/  IMAD.X R71, RZ, RZ, R75.reuse, P3 ;  /* 0x000000ffff477224 */ /* 0x100fe200018e064b */
[----:B------:R-:W-:Y:S01]  /*cc00*/  LOP3.LUT R72, R72, R73, RZ, 0x3c, !PT ;  /* 0x0000004948487212 */ /* 0x000fe200078e3cff */
[--C-:B------:R-:W-:Y:S01]  /*cc10*/  IMAD.X R73, RZ, RZ, R75.reuse, P4 ;  /* 0x000000ffff497224 */ /* 0x100fe200020e064b */
[----:B------:R-:W-:Y:S01]  /*cc20*/  SEL R107, R24, R25, P0 ;  /* 0x00000019186b7207 */ /* 0x000fe20000000000 */
[----:B------:R-:W-:Y:S01]  /*cc30*/  IMAD.X R69, RZ, RZ, R75, P2 ;  /* 0x000000ffff457224 */ /* 0x000fe200010e064b */
[----:B0-----:R-:W-:Y:S02]  /*cc40*/  SEL R77, R25, R24, P0 ;  /* 0x00000018194d7207 */ /* 0x001fe40000000000 */
        /* <DEDUP_REMOVED lines=8> */
[C---:B------:R-:W-:Y:S02]  /*ccd0*/  LOP3.LUT R5, R74.reuse, 0x380, RZ, 0xc0, !PT ;  /* 0x000003804a057812 */ /* 0x040fe400078ec0ff */
[C---:B------:R-:W-:Y:S02]  /*cce0*/  IADD3 R30, P1, R74.reuse, 0xc000, RZ ;  /* 0x0000c0004a1e7810 */ /* 0x040fe40007f3e0ff */
[C---:B------:R-:W-:Y:S02]  /*ccf0*/  IADD3 R28, P6, R74.reuse, 0x8060, RZ ;  /* 0x000080604a1c7810 */ /* 0x040fe40007fde0ff */
[C---:B------:R-:W-:Y:S02]  /*cd00*/  IADD3 R6, P5, R74.reuse, 0x20, RZ ;  /* 0x000000204a067810 */ /* 0x040fe40007fbe0ff */
[C---:B------:R-:W-:Y:S02]  /*cd10*/  IADD3 R26, P4, R74.reuse, 0x8040, RZ ;  /* 0x000080404a1a7810 */ /* 0x040fe40007f9e0ff */
[----:B------:R-:W-:-:S02]  /*cd20*/  IADD3 R24, P3, R74, 0x8020, RZ ;  /* 0x000080204a187810 */ /* 0x000fc40007f7e0ff */
[----:B------:R-:W-:Y:S02]  /*cd30*/  IADD3 R20, P2, R74, 0x8000, RZ ;  /* 0x000080004a147810 */ /* 0x000fe40007f5e0ff */
[----:B------:R-:W-:Y:S02]  /*cd40*/  SEL R141, R93, R100, P0 ;  /* 0x000000645d8d7207 */ /* 0x000fe40000000000 */
[----:B------:R-:W-:Y:S02]  /*cd50*/  SEL R91, R100, R93, P0 ;  /* 0x0000005d645b7207 */ /* 0x000fe40000000000 */
[----:B------:R-:W-:Y:S01]  /*cd60*/  SHF.R.U64 R5, R5, 0x3, RZ ;  /* 0x0000000305057819 */ /* 0x000fe200000012ff */
        /* <DEDUP_REMOVED lines=9> */
[--C-:B------:R-:W-:Y:S01]  /*ce00*/  IMAD.X R63, RZ, RZ, R75.reuse, P4 ;  /* 0x000000ffff3f7224 */ /* 0x100fe200020e064b */
[----:B------:R-:W-:Y:S02]  /*ce10*/  SEL R159, R59, R62, P0 ;  /* 0x0000003e3b9f7207 */ /* 0x000fe40000000000 */
[----:B------:R-:W-:Y:S01]  /*ce20*/  SEL R100, R62, R59, P0 ;  /* 0x0000003b3e647207 */ /* 0x000fe20000000000 */
[----:B------:R-:W-:Y:S01]  /*ce30*/  IMAD.X R59, RZ, RZ, R75, P3 ;  /* 0x000000ffff3b7224 */ /* 0x000fe200018e064b */
[----:B------:R-:W-:Y:S02]  /*ce40*/  SEL R119, R11, R12, P0 ;  /* 0x0000000c0b777207 */ /* 0x000fe40000000000 */
[----:B------:R-:W-:Y:S02]  /*ce50*/  SEL R80, R12, R11, P0 ;  /* 0x0000000b0c507207 */ /* 0x000fe40000000000 */
[----:B------:R-:W-:-:S02]  /*ce60*/  SEL R121, R13, R14, P0 ;  /* 0x0000000e0d797207 */ /* 0x000fc40000000000 */
[----:B------:R-:W-:Y:S02]  /*ce70*/  SEL R81, R14, R13, P0 ;  /* 0x0000000d0e517207 */ /* 0x000fe40000000000 */
[----:B------:R-:W-:Y:S02]  /*ce80*/  SEL R94, R94, R7, P0 ;  /* 0x000000075e5e7207 */ /* 0x000fe40000000000 */
[----:B------:R-:W-:Y:S02]  /*ce90*/  SEL R149, R8, R41, P0 ;  /* 0x0000002908957207 */ /* 0x000fe40000000000 */
[----:B------:R-:W-:Y:S02]  /*cea0*/  SEL R93, R41, R8, P0 ;  /* 0x00000008295d7207 */ /* 0x000fe40000000000 */
[C---:B------:R-:W-:Y:S02]  /*ceb0*/  IADD3 R14, P1, R74.reuse, 0x4060, RZ ;  /* 0x000040604a0e7810 */ /* 0x040fe40007f3e0ff */
[----:B------:R-:W-:-:S02]  /*cec0*/  IADD3 R8, P6, R74, 0x40, RZ ;  /* 0x000000404a087810 */ /* 0x000fc40007fde0ff */
[C---:B------:R-:W-:Y:S02]  /*ced0*/  IADD3 R12, P5, R74.reuse, 0x4040, RZ ;  /* 0x000040404a0c7810 */ /* 0x040fe40007fbe0ff */
[C---:B------:R-:W-:Y:S02]  /*cee0*/  IADD3 R9, P4, R74.reuse, 0x4020, RZ ;  /* 0x000040204a097810 */ /* 0x040fe40007f9e0ff */
[C---:B------:R-:W-:Y:S02]  /*cef0*/  IADD3 R7, P3, R74.reuse, 0x4000, RZ ;  /* 0x000040004a077810 */ /* 0x040fe40007f7e0ff */
[----:B------:R-:W-:Y:S02]  /*cf00*/  IADD3 R10, P2, R74, 0x60, RZ ;  /* 0x000000604a0a7810 */ /* 0x000fe40007f5e0ff */
[----:B------:R-:W-:Y:S02]  /*cf10*/  LOP3.LUT R74, R5, R74, RZ, 0x3c, !PT ;  /* 0x0000004a054a7212 */ /* 0x000fe400078e3cff */
[----:B------:R-:W-:-:S02]  /*cf20*/  SEL R163, R102, R103, P0 ;  /* 0x0000006766a37207 */ /* 0x000fc40000000000 */
[----:B------:R-:W-:Y:S02]  /*cf30*/  LOP3.LUT R5, R28, 0x380, RZ, 0xc0, !PT ;  /* 0x000003801c057812 */ /* 0x000fe400078ec0ff */
[----:B------:R-:W-:Y:S02]  /*cf40*/  SEL R102, R103, R102, P0 ;  /* 0x0000006667667207 */ /* 0x000fe40000000000 */
[----:B------:R-:W-:Y:S02]  /*cf50*/  SEL R165, R47, R46, P0 ;  /* 0x0000002e2fa57207 */ /* 0x000fe40000000000 */
[----:B------:R-:W-:Y:S01]  /*cf60*/  SEL R103, R46, R47, P0 ;  /* 0x0000002f2e677207 */ /* 0x000fe20000000000 */
[----:B------:R-:W-:Y:S01]  /*cf70*/  IMAD.X R47, RZ, RZ, R75, P2 ;  /* 0x000000ffff2f7224 */ /* 0x000fe200010e064b */
[----:B------:R-:W-:Y:S02]  /*cf80*/  SEL R129, R37, R44, P0 ;  /* 0x0000002c25817207 */ /* 0x000fe40000000000 */
[----:B------:R-:W-:-:S02]  /*cf90*/  SEL R85, R44, R37, P0 ;  /* 0x000000252c557207 */ /* 0x000fc40000000000 */
[----:B------:R-:W-:Y:S02]  /*cfa0*/  LOP3.LUT R13, R32, 0x380, RZ, 0xc0, !PT ;  /* 0x00000380200d7812 */ /* 0x000fe400078ec0ff */
[----:B------:R-:W-:Y:S02]  /*cfb0*/  SHF.R.U64 R5, R5, 0x3, RZ ;  /* 0x0000000305057819 */ /* 0x000fe400000012ff */
[----:B------:R-:W-:Y:S02]  /*cfc0*/  IADD3 R37, P2, R42, 0x3000, RZ ;  /* 0x000030002a257810 */ /* 0x000fe40007f5e0ff */
[----:B------:R-:W-:Y:S02]  /*cfd0*/  LOP3.LUT R11, R30, 0x380, RZ, 0xc0, !PT ;  /* 0x000003801e0b7812 */ /* 0x000fe400078ec0ff */
[----:B------:R-:W-:Y:S02]  /*cfe0*/  SEL R127, R29, R36, P0 ;  /* 0x000000241d7f7207 */ /* 0x000fe40000000000 */
[----:B------:R-:W-:-:S02]  /*cff0*/  SEL R84, R36, R29, P0 ;  /* 0x0000001d24547207 */ /* 0x000fc40000000000 */
[----:B------:R-:W-:Y:S02]  /*d000*/  SHF.R.U64 R13, R13, 0x3, RZ ;  /* 0x000000030d0d7819 */ /* 0x000fe400000012ff */
[----:B------:R-:W-:Y:S02]  /*d010*/  LOP3.LUT R64, R5, R28, RZ, 0x3c, !PT ;  /* 0x0000001c05407212 */ /* 0x000fe400078e3cff */
[----:B------:R-:W-:Y:S02]  /*d020*/  LOP3.LUT R36, R37, 0x380, RZ, 0xc0, !PT ;  /* 0x0000038025247812 */ /* 0x000fe400078ec0ff */
[----:B------:R-:W-:Y:S02]  /*d030*/  SHF.R.U64 R11, R11, 0x3, RZ ;  /* 0x000000030b0b7819 */ /* 0x000fe400000012ff */
[----:B------:R-:W-:Y:S02]  /*d040*/  LOP3.LUT R5, R6, 0x380, RZ, 0xc0, !PT ;  /* 0x0000038006057812 */ /* 0x000fe400078ec0ff */
[----:B------:R-:W-:-:S02]  /*d050*/  LOP3.LUT R68, R13, R32, RZ, 0x3c, !PT ;  /* 0x000000200d447212 */ /* 0x000fc400078e3cff */
[----:B------:R-:W-:Y:S02]  /*d060*/  SHF.R.U64 R36, R36, 0x3, RZ ;  /* 0x0000000324247819 */ /* 0x000fe400000012ff */
[----:B------:R-:W-:Y:S02]  /*d070*/  LOP3.LUT R66, R11, R30, RZ, 0x3c, !PT ;  /* 0x0000001e0b427212 */ /* 0x000fe400078e3cff */
[----:B------:R-:W-:Y:S02]  /*d080*/  LOP3.LUT R13, R24, 0x380, RZ, 0xc0, !PT ;  /* 0x00000380180d7812 */ /* 0x000fe400078ec0ff */
[----:B------:R-:W-:Y:S02]  /*d090*/  SHF.R.U64 R5, R5, 0x3, RZ ;  /* 0x0000000305057819 */ /* 0x000fe400000012ff */
[----:B------:R-:W-:Y:S02]  /*d0a0*/  LOP3.LUT R11, R20, 0x380, RZ, 0xc0, !PT ;  /* 0x00000380140b7812 */ /* 0x000fe400078ec0ff */
[----:B------:R-:W-:-:S02]  /*d0b0*/  SEL R133, R53, R60, P0 ;  /* 0x0000003c35857207 */ /* 0x000fc40000000000 */
[----:B------:R-:W-:Y:S02]  /*d0c0*/  SEL R87, R60, R53, P0 ;  /* 0x000000353c577207 */ /* 0x000fe40000000000 */
[----:B------:R-:W-:Y:S01]  /*d0d0*/  LOP3.LUT R36, R36, R37, RZ, 0x3c, !PT ;  /* 0x0000002524247212 */ /* 0x000fe200078e3cff */
[----:B------:R-:W-:Y:S01]  /*d0e0*/  IMAD.X R37, RZ, RZ, R43, P2 ;  /* 0x000000ffff257224 */ /* 0x000fe200010e062b */
[----:B------:R-:W-:Y:S02]  /*d0f0*/  SHF.R.U64 R13, R13, 0x3, RZ ;  /* 0x000000030d0d7819 */ /* 0x000fe400000012ff */
[----:B------:R-:W-:Y:S02]  /*d100*/  LOP3.LUT R60, R5, R6, RZ, 0x3c, !PT ;  /* 0x00000006053c7212 */ /* 0x000fe400078e3cff */
[----:B------:R-:W-:Y:S02]  /*d110*/  SHF.R.U64 R11, R11, 0x3, RZ ;  /* 0x000000030b0b7819 */ /* 0x000fe400000012ff */
[----:B------:R-:W-:-:S02]  /*d120*/  LOP3.LUT R5, R8, 0x380, RZ, 0xc0, !PT ;  /* 0x0000038008057812 */ /* 0x000fc400078ec0ff */
[----:B------:R-:W-:Y:S02]  /*d130*/  IADD3 R25, P2, R42, 0x9000, RZ ;  /* 0x000090002a197810 */ /* 0x000fe40007f5e0ff */
[----:B------:R-:W-:Y:S02]  /*d140*/  LOP3.LUT R58, R13, R24, RZ, 0x3c, !PT ;  /* 0x000000180d3a7212 */ /* 0x000fe400078e3cff */
[----:B------:R-:W-:Y:S02]  /*d150*/  LOP3.LUT R56, R11, R20, RZ, 0x3c, !PT ;  /* 0x000000140b387212 */ /* 0x000fe400078e3cff */
[----:B------:R-:W-:Y:S02]  /*d160*/  SHF.R.U64 R5, R5, 0x3, RZ ;  /* 0x0000000305057819 */ /* 0x000fe400000012ff */
[----:B------:R-:W-:Y:S02]  /*d170*/  LOP3.LUT R24, R25, 0x380, RZ, 0xc0, !PT ;  /* 0x0000038019187812 */ /* 0x000fe400078ec0ff */
[----:B------:R-:W-:-:S02]  /*d180*/  LOP3.LUT R11, R12, 0x380, RZ, 0xc0, !PT ;  /* 0x000003800c0b7812 */ /* 0x000fc400078ec0ff */
[----:B------:R-:W-:Y:S02]  /*d190*/  SEL R131, R45, R52, P0 ;  /* 0x000000342d837207 */ /* 0x000fe40000000000 */
[----:B------:R-:W-:Y:S01]  /*d1a0*/  SEL R86, R52, R45, P0 ;  /* 0x0000002d34567207 */ /* 0x000fe20000000000 */
[----:B------:R-:W-:Y:S01]  /*d1b0*/  IMAD.X R45, RZ, RZ, R75, P3 ;  /* 0x000000ffff2d7224 */ /* 0x000fe200018e064b */
[----:B------:R-:W-:Y:S02]  /*d1c0*/  SEL R153, R40, R109, P0 ;  /* 0x0000006d28997207 */ /* 0x000fe40000000000 */
[----:B------:R-:W-:Y:S02]  /*d1d0*/  SEL R96, R109, R40, P0 ;  /* 0x000000286d607207 */ /* 0x000fe40000000000 */
[----:B------:R-:W-:Y:S02]  /*d1e0*/  LOP3.LUT R50, R5, R8, RZ, 0x3c, !PT ;  /* 0x0000000805327212 */ /* 0x000fe400078e3cff */
[----:B------:R-:W-:-:S02]  /*d1f0*/  SHF.R.U64 R24, R24, 0x3, RZ ;  /* 0x0000000318187819 */ /* 0x000fc400000012ff */
[----:B------:R-:W-:Y:S02]  /*d200*/  SEL R169, R39, R38, P0 ;  /* 0x0000002627a97207 */ /* 0x000fe40000000000 */
[----:B------:R-:W-:Y:S02]  /*d210*/  SEL R109, R38, R39, P0 ;  /* 0x00000027266d7207 */ /* 0x000fe40000000000 */
[----:B------:R-:W-:Y:S02]  /*d220*/  SHF.R.U64 R11, R11, 0x3, RZ ;  /* 0x000000030b0b7819 */ /* 0x000fe400000012ff */
[----:B------:R-:W-:Y:S02]  /*d230*/  LOP3.LUT R5, R10, 0x380, RZ, 0xc0, !PT ;  /* 0x000003800a057812 */ /* 0x000fe400078ec0ff */
[----:B------:R-:W-:Y:S02]  /*d240*/  IADD3 R39, P3, R42, 0x2000, RZ ;  /* 0x000020002a277810 */ /* 0x000fe40007f7e0ff */
[----:B------:R-:W-:Y:S01]  /*d250*/  LOP3.LUT R24, R24, R25, RZ, 0x3c, !PT ;  /* 0x0000001918187212 */ /* 0x000fe200078e3cff */
[----:B------:R-:W-:Y:S01]  /*d260*/  IMAD.X R25, RZ, RZ, R43, P2 ;  /* 0x000000ffff197224 */ /* 0x000fe200010e062b */
[----:B------:R-:W-:-:S02]  /*d270*/  LOP3.LUT R52, R11, R12, RZ, 0x3c, !PT ;  /* 0x0000000c0b347212 */ /* 0x000fc400078e3cff */
[----:B------:R-:W-:Y:S02]  /*d280*/  SHF.R.U64 R5, R5, 0x3, RZ ;  /* 0x0000000305057819 */ /* 0x000fe400000012ff */
[----:B------:R-:W-:Y:S02]  /*d290*/  LOP3.LUT R38, R39, 0x380, RZ, 0xc0, !PT ;  /* 0x0000038027267812 */ /* 0x000fe400078ec0ff */
[----:B------:R-:W-:Y:S02]  /*d2a0*/  IADD3 R12, P2, R42, 0xf000, RZ ;  /* 0x0000f0002a0c7810 */ /* 0x000fe40007f5e0ff */
[----:B------:R-:W-:Y:S02]  /*d2b0*/  LOP3.LUT R46, R5, R10, RZ, 0x3c, !PT ;  /* 0x0000000a052e7212 */ /* 0x000fe400078e3cff */
[----:B------:R-:W-:Y:S02]  /*d2c0*/  SHF.R.U64 R38, R38, 0x3, RZ ;  /* 0x0000000326267819 */ /* 0x000fe400000012ff */
[----:B------:R-:W-:-:S02]  /*d2d0*/  LOP3.LUT R5, R12, 0x380, RZ, 0xc0, !PT ;  /* 0x000003800c057812 */ /* 0x000fc400078ec0ff */
[----:B------:R-:W-:Y:S02]  /*d2e0*/  LOP3.LUT R13, R14, 0x380, RZ, 0xc0, !PT ;  /* 0x000003800e0d7812 */ /* 0x000fe400078ec0ff */
[----:B------:R-:W-:Y:S01]  /*d2f0*/  LOP3.LUT R38, R38, R39, RZ, 0x3c, !PT ;  /* 0x0000002726267212 */ /* 0x000fe200078e3cff */
[----:B------:R-:W-:Y:S01]  /*d300*/  IMAD.X R39, RZ, RZ, R43, P3 ;  /* 0x000000ffff277224 */ /* 0x000fe200018e062b */
[----:B------:R-:W-:Y:S02]  /*d310*/  SHF.R.U64 R5, R5, 0x3, RZ ;  /* 0x0000000305057819 */ /* 0x000fe400000012ff */
[----:B------:R-:W-:Y:S02]  /*d320*/  IADD3 R21, P3, R42, 0x8000, RZ ;  /* 0x000080002a157810 */ /* 0x000fe40007f7e0ff */
[----:B------:R-:W-:Y:S02]  /*d330*/  SHF.R.U64 R13, R13, 0x3, RZ ;  /* 0x000000030d0d7819 */ /* 0x000fe400000012ff */
[----:B------:R-:W-:-:S02]  /*d340*/  SEL R143, R101, R108, P0 ;  /* 0x0000006c658f7207 */ /* 0x000fc40000000000 */
[----:B------:R-:W-:Y:S02]  /*d350*/  SEL R92, R108, R101, P0 ;  /* 0x000000656c5c7207 */ /* 0x000fe40000000000 */
[----:B------:R-:W-:Y:S02]  /*d360*/  SEL R161, R55, R54, P0 ;  /* 0x0000003637a17207 */ /* 0x000fe40000000000 */
[----:B------:R-:W-:Y:S01]  /*d370*/  SEL R101, R54, R55, P0 ;  /* 0x0000003736657207 */ /* 0x000fe20000000000 */
[----:B------:R-:W-:Y:S01]  /*d380*/  IMAD.X R55, RZ, RZ, R75, P1 ;  /* 0x000000ffff377224 */ /* 0x000fe200008e064b */
[----:B------:R-:W-:Y:S02]  /*d390*/  LOP3.LUT R12, R5, R12, RZ, 0x3c, !PT ;  /* 0x0000000c050c7212 */ /* 0x000fe400078e3cff */
[----:B------:R-:W-:Y:S01]  /*d3a0*/  LOP3.LUT R20, R21, 0x380, RZ, 0xc0, !PT ;  /* 0x0000038015147812 */ /* 0x000fe200078ec0ff */
[----:B------:R-:W0:Y:S01]  /*d3b0*/  LDC R5, c[0x0][0xbe8] ;  /* 0x0002fa00ff057b82 */ /* 0x000e220000000800 */
[----:B------:R-:W-:-:S02]  /*d3c0*/  LOP3.LUT R54, R13, R14, RZ, 0x3c, !PT ;  /* 0x0000000e0d367212 */ /* 0x000fc400078e3cff */
[----:B------:R-:W-:Y:S02]  /*d3d0*/  SHF.R.U64 R20, R20, 0x3, RZ ;  /* 0x0000000314147819 */ /* 0x000fe400000012ff */
[----:B------:R-:W-:Y:S02]  /*d3e0*/  MOV R106, R54 ;  /* 0x00000036006a7202 */ /* 0x000fe40000000f00 */
[----:B--2---:R-:W-:Y:S02]  /*d3f0*/  LOP3.LUT R54, R76, 0x2, RZ, 0x3c, !PT ;  /* 0x000000024c367812 */ /* 0x004fe400078e3cff */
[----:B------:R-:W-:Y:S01]  /*d400*/  LOP3.LUT R20, R20, R21, RZ, 0x3c, !PT ;  /* 0x0000001514147212 */ /* 0x000fe200078e3cff */
[----:B------:R-:W-:Y:S01]  /*d410*/  IMAD.X R21, RZ, RZ, R43, P3 ;  /* 0x000000ffff157224 */ /* 0x000fe200018e062b */
[----:B------:R-:W-:Y:S01]  /*d420*/  IADD3 R11, P3, R42, 0xe000, RZ ;  /* 0x0000e0002a0b7810 */ /* 0x000fe20007f7e0ff */
[----:B------:R-:W-:Y:S01]  /*d430*/  SHFL.IDX PT, R77, R77, R54, 0x1c1f ;  /* 0x001c1f364d4d7589 */ /* 0x000fe200000e0000 */
[----:B------:R-:W-:-:S03]  /*d440*/  MOV R136, R46 ;  /* 0x0000002e00887202 */ /* 0x000fc60000000f00 */
[----:B------:R-:W1:Y:S01]  /*d450*/  SHFL.IDX PT, R46, R107, R76, 0x1c1f ;  /* 0x001c1f4c6b2e7589 */ /* 0x000e6200000e0000 */
[----:B------:R-:W-:Y:S02]  /*d460*/  LOP3.LUT R6, R9, 0x380, RZ, 0xc0, !PT ;  /* 0x0000038009067812 */ /* 0x000fe400078ec0ff */
[----:B------:R-:W-:Y:S02]  /*d470*/  LOP3.LUT R10, R11, 0x380, RZ, 0xc0, !PT ;  /* 0x000003800b0a7812 */ /* 0x000fe400078ec0ff */
[----:B------:R-:W-:Y:S02]  /*d480*/  LOP3.LUT R15, R34, 0x380, RZ, 0xc0, !PT ;  /* 0x00000380220f7812 */ /* 0x000fe400078ec0ff */
[----:B------:R-:W-:Y:S02]  /*d490*/  SHF.R.U64 R6, R6, 0x3, RZ ;  /* 0x0000000306067819 */ /* 0x000fe400000012ff */
[----:B------:R-:W-:Y:S02]  /*d4a0*/  SHF.R.U64 R10, R10, 0x3, RZ ;  /* 0x000000030a0a7819 */ /* 0x000fe400000012ff */
[----:B------:R-:W-:-:S02]  /*d4b0*/  SHF.R.U64 R15, R15, 0x3, RZ ;  /* 0x000000030f0f7819 */ /* 0x000fc400000012ff */
[----:B------:R-:W-:Y:S02]  /*d4c0*/  LOP3.LUT R48, R6, R9, RZ, 0x3c, !PT ;  /* 0x0000000906307212 */ /* 0x000fe400078e3cff */
[----:B------:R-:W-:Y:S02]  /*d4d0*/  LOP3.LUT R6, R7, 0x380, RZ, 0xc0, !PT ;  /* 0x0000038007067812 */ /* 0x000fe400078ec0ff */
[----:B------:R-:W-:Y:S01]  /*d4e0*/  LOP3.LUT R10, R10, R11, RZ, 0x3c, !PT ;  /* 0x0000000b0a0a7212 */ /* 0x000fe200078e3cff */
[----:B------:R-:W-:Y:S01]  /*d4f0*/  IMAD.X R11, RZ, RZ, R43, P3 ;  /* 0x000000ffff0b7224 */ /* 0x000fe200018e062b */
[----:B------:R-:W-:Y:S02]  /*d500*/  LOP3.LUT R70, R15, R34, RZ, 0x3c, !PT ;  /* 0x000000220f467212 */ /* 0x000fe400078e3cff */
[----:B0-----:R-:W-:Y:S02]  /*d510*/  ISETP.NE.AND P3, PT, R5, 0x1, PT ;  /* 0x000000010500780c */ /* 0x001fe40003f65270 */
[----:B------:R-:W-:-:S02]  /*d520*/  SHF.R.U64 R6, R6, 0x3, RZ ;  /* 0x0000000306067819 */ /* 0x000fc400000012ff */
[----:B------:R-:W-:Y:S02]  /*d530*/  LOP3.LUT R15, R26, 0x380, RZ, 0xc0, !PT ;  /* 0x000003801a0f7812 */ /* 0x000fe400078ec0ff */
[----:B------:R-:W-:Y:S02]  /*d540*/  MOV R70, R70 ;  /* 0x0000004600467202 */ /* 0x000fe40000000f00 */
[----:B------:R-:W-:Y:S02]  /*d550*/  MOV R68, R68 ;  /* 0x0000004400447202 */ /* 0x000fe40000000f00 */
[----:B------:R-:W-:Y:S02]  /*d560*/  MOV R69, R66 ;  /* 0x0000004200457202 */ /* 0x000fe40000000f00 */
[----:B------:R-:W-:Y:S01]  /*d570*/  MOV R71, R64 ;  /* 0x0000004000477202 */ /* 0x000fe20000000f00 */
[--C-:B------:R-:W-:Y:S01]  /*d580*/  IMAD.X R51, RZ, RZ, R75.reuse, P6 ;  /* 0x000000ffff337224 */ /* 0x100fe200030e064b */
[----:B------:R-:W-:Y:S01]  /*d590*/  SEL R151, R140, R49, P0 ;  /* 0x000000318c977207 */ /* 0x000fe20000000000 */
[----:B------:R-:W-:Y:S01]  /*d5a0*/  SHFL.IDX PT, R117, R117, R76, 0x1c1f ;  /* 0x001c1f4c75757589 */ /* 0x000fe200000e0000 */
[----:B------:R-:W-:Y:S01]  /*d5b0*/  SEL R95, R49, R140, P0 ;  /* 0x0000008c315f7207 */ /* 0x000fe20000000000 */
[----:B------:R-:W-:Y:S01]  /*d5c0*/  IMAD.X R49, RZ, RZ, R75, P4 ;  /* 0x000000ffff317224 */ /* 0x000fe200020e064b */
[----:B------:R-:W-:Y:S01]  /*d5d0*/  LOP3.LUT R44, R6, R7, RZ, 0x3c, !PT ;  /* 0x00000007062c7212 */ /* 0x000fe200078e3cff */
[----:B------:R-:W-:Y:S01]  /*d5e0*/  SHFL.IDX PT, R145, R145, R76, 0x1c1f ;  /* 0x001c1f4c91917589 */ /* 0x000fe200000e0000 */
[----:B------:R-:W-:-:S02]  /*d5f0*/  MOV R65, R58 ;  /* 0x0000003a00417202 */ /* 0x000fc40000000f00 */
[----:B------:R-:W-:Y:S01]  /*d600*/  MOV R66, R56 ;  /* 0x0000003800427202 */ /* 0x000fe20000000f00 */
[----:B------:R-:W-:Y:S01]  /*d610*/  SHFL.IDX PT, R149, R149, R76, 0x1c1f ;  /* 0x001c1f4c95957589 */ /* 0x000fe200000e0000 */
[----:B------:R-:W-:-:S03]  /*d620*/  SHF.R.U64 R15, R15, 0x3, RZ ;  /* 0x000000030f0f7819 */ /* 0x000fc600000012ff */
[----:B------:R-:W-:Y:S01]  /*d630*/  SHFL.IDX PT, R56, R79, R54, 0x1c1f ;  /* 0x001c1f364f387589 */ /* 0x000fe200000e0000 */
[----:B------:R-:W-:-:S03]  /*d640*/  MOV R134, R44 ;  /* 0x0000002c00867202 */ /* 0x000fc60000000f00 */
[----:B------:R-:W0:Y:S04]  /*d650*/  SHFL.IDX PT, R98, R98, R54, 0x1c1f ;  /* 0x001c1f3662627589 */ /* 0x000e2800000e0000 */
[----:B------:R-:W2:Y:S01]  /*d660*/  SHFL.IDX PT, R58, R93, R54, 0x1c1f ;  /* 0x001c1f365d3a7589 */ /* 0x000ea200000e0000 */
[----:B------:R-:W-:-:S03]  /*d670*/  LOP3.LUT R62, R15, R26, RZ, 0x3c, !PT ;  /* 0x0000001a0f3e7212 */ /* 0x000fc600078e3cff */
[----:B------:R-:W-:Y:S01]  /*d680*/  SHFL.IDX PT, R119, R119, R76, 0x1c1f ;  /* 0x001c1f4c77777589 */ /* 0x000fe200000e0000 */
[----:B-1----:R-:W-:-:S03]  /*d690*/  SEL R44, R46, R77, P0 ;  /* 0x0000004d2e2c7207 */ /* 0x002fc60000000000 */
[----:B------:R-:W1:Y:S01]  /*d6a0*/  SHFL.IDX PT, R80, R80, R54, 0x1c1f ;  /* 0x001c1f3650507589 */ /* 0x000e6200000e0000 */
[----:B------:R-:W-:Y:S02]  /*d6b0*/  MOV R138, R50 ;  /* 0x00000032008a7202 */ /* 0x000fe40000000f00 */
[----:B------:R-:W-:Y:S01]  /*d6c0*/  MOV R116, R48 ;  /* 0x0000003000747202 */ /* 0x000fe20000000f00 */
[----:B------:R-:W-:Y:S01]  /*d6d0*/  SHFL.IDX PT, R50, R115, R76, 0x1c1f ;  /* 0x001c1f4c73327589 */ /* 0x000fe200000e0000 */
[----:B------:R-:W-:Y:S02]  /*d6e0*/  SEL R46, R77, R46, P0 ;  /* 0x0000002e4d2e7207 */ /* 0x000fe40000000000 */
[----:B------:R-:W3:Y:S01]  /*d6f0*/  @P3 LDC R77, c[0x0][0xbec] ;  /* 0x0002fb00ff4d3b82 */ /* 0x000ee20000000800 */
[----:B------:R-:W4:Y:S01]  /*d700*/  SHFL.IDX PT, R49, R78, R54, 0x1c1f ;  /* 0x001c1f364e317589 */ /* 0x000f2200000e0000 */
[----:B------:R-:W-:Y:S02]  /*d710*/  MOV R140, R60 ;  /* 0x0000003c008c7202 */ /* 0x000fe40000000f00 */
[----:B------:R-:W-:Y:S01]  /*d720*/  MOV R64, R62 ;  /* 0x0000003e00407202 */ /* 0x000fe20000000f00 */
[----:B------:R-:W-:Y:S04]  /*d730*/  SHFL.IDX PT, R147, R147, R76, 0x1c1f ;  /* 0x001c1f4c93937589 */ /* 0x000fe800000e0000 */
[----:B------:R-:W3:Y:S01]  /*d740*/  SHFL.IDX PT, R94, R94, R54, 0x1c1f ;  /* 0x001c1f365e5e7589 */ /* 0x000ee200000e0000 */
[----:B------:R-:W-:-:S03]  /*d750*/  IADD3 R41, P4, R42, 0x1000, RZ ;  /* 0x000010002a297810 */ /* 0x000fc60007f9e0ff */
[----:B------:R-:W-:Y:S04]  /*d760*/  SHFL.IDX PT, R151, R151, R76, 0x1c1f ;  /* 0x001c1f4c97977589 */ /* 0x000fe800000e0000 */
[----:B------:R0:W-:Y:S04]  /*d770*/  SHFL.IDX PT, R62, R81, R54, 0x1c1f ;  /* 0x001c1f36513e7589 */ /* 0x0001e800000e0000 */
[----:B------:R-:W3:Y:S04]  /*d780*/  SHFL.IDX PT, R60, R95, R54, 0x1c1f ;  /* 0x001c1f365f3c7589 */ /* 0x000ee800000e0000 */
[----:B------:R-:W3:Y:S01]  /*d790*/  SHFL.IDX PT, R121, R121, R76, 0x1c1f ;  /* 0x001c1f4c79797589 */ /* 0x000ee200000e0000 */
[----:B0-----:R-:W0:Y:S03]  /*d7a0*/  @P3 LDC R81, c[0x0][0xbf0] ;  /* 0x0002fc00ff513b82 */ /* 0x001e260000000800 */
[----:B------:R-:W-:Y:S01]  /*d7b0*/  SHFL.IDX PT, R153, R153, R76, 0x1c1f ;  /* 0x001c1f4c99997589 */ /* 0x000fe200000e0000 */
[----:B------:R-:W-:-:S03]  /*d7c0*/  SEL R167, R118, R105, P0 ;  /* 0x0000006976a77207 */ /* 0x000fc60000000000 */
[----:B------:R-:W0:Y:S01]  /*d7d0*/  SHFL.IDX PT, R96, R96, R54, 0x1c1f ;  /* 0x001c1f3660607589 */ /* 0x000e2200000e0000 */
[----:B------:R-:W-:-:S03]  /*d7e0*/  LOP3.LUT R40, R41, 0x380, RZ, 0xc0, !PT ;  /* 0x0000038029287812 */ /* 0x000fc600078ec0ff */
[----:B------:R-:W-:Y:S04]  /*d7f0*/  SHFL.IDX PT, R123, R123, R76, 0x1c1f ;  /* 0x001c1f4c7b7b7589 */ /* 0x000fe800000e0000 */
[----:B------:R-:W-:Y:S04]  /*d800*/  SHFL.IDX PT, R155, R155, R76, 0x1c1f ;  /* 0x001c1f4c9b9b7589 */ /* 0x000fe800000e0000 */
[----:B------:R-:W0:Y:S04]  /*d810*/  SHFL.IDX PT, R82, R82, R54, 0x1c1f ;  /* 0x001c1f3652527589 */ /* 0x000e2800000e0000 */
[----:B------:R-:W0:Y:S01]  /*d820*/  SHFL.IDX PT, R78, R97, R54, 0x1c1f ;  /* 0x001c1f36614e7589 */ /* 0x000e2200000e0000 */
[----:B------:R-:W-:-:S03]  /*d830*/  SEL R105, R105, R118, P0 ;  /* 0x0000007669697207 */ /* 0x000fc60000000000 */
[----:B------:R-:W-:Y:S01]  /*d840*/  SHFL.IDX PT, R125, R125, R76, 0x1c1f ;  /* 0x001c1f4c7d7d7589 */ /* 0x000fe200000e0000 */
[----:B------:R-:W-:-:S03]  /*d850*/  IMAD.X R53, RZ, RZ, R75, P5 ;  /* 0x000000ffff357224 */ /* 0x000fc600028e064b */
[----:B------:R-:W-:Y:S04]  /*d860*/  SHFL.IDX PT, R157, R157, R76, 0x1c1f ;  /* 0x001c1f4c9d9d7589 */ /* 0x000fe800000e0000 */
[----:B------:R-:W0:Y:S04]  /*d870*/  SHFL.IDX PT, R120, R83, R54, 0x1c1f ;  /* 0x001c1f3653787589 */ /* 0x000e2800000e0000 */
[----:B------:R-:W0:Y:S01]  /*d880*/  SHFL.IDX PT, R124, R99, R54, 0x1c1f ;  /* 0x001c1f36637c7589 */ /* 0x000e2200000e0000 */
[----:B------:R-:W-:-:S03]  /*d890*/  IADD3 R33, P1, R42, 0x4000, RZ ;  /* 0x000040002a217810 */ /* 0x000fc60007f3e0ff */
[----:B------:R-:W-:Y:S04]  /*d8a0*/  SHFL.IDX PT, R127, R127, R76, 0x1c1f ;  /* 0x001c1f4c7f7f7589 */ /* 0x000fe800000e0000 */
[----:B------:R-:W-:Y:S04]  /*d8b0*/  SHFL.IDX PT, R159, R159, R76, 0x1c1f ;  /* 0x001c1f4c9f9f7589 */ /* 0x000fe800000e0000 */
[----:B------:R-:W0:Y:S04]  /*d8c0*/  SHFL.IDX PT, R84, R84, R54, 0x1c1f ;  /* 0x001c1f3654547589 */ /* 0x000e2800000e0000 */
[----:B------:R-:W0:Y:S01]  /*d8d0*/  SHFL.IDX PT, R100, R100, R54, 0x1c1f ;  /* 0x001c1f3664647589 */ /* 0x000e2200000e0000 */
[----:B------:R-:W-:-:S02]  /*d8e0*/  SHF.R.U64 R40, R40, 0x3, RZ ;  /* 0x0000000328287819 */ /* 0x000fc400000012ff */
[----:B------:R-:W-:Y:S01]  /*d8f0*/  MOV R104, R74 ;  /* 0x0000004a00687202 */ /* 0x000fe20000000f00 */
[----:B------:R-:W-:Y:S01]  /*d900*/  SHFL.IDX PT, R129, R129, R76, 0x1c1f ;  /* 0x001c1f4c81817589 */ /* 0x000fe200000e0000 */
[----:B------:R-:W-:Y:S02]  /*d910*/  MOV R72, R72 ;  /* 0x0000004800487202 */ /* 0x000fe40000000f00 */
[----:B------:R-:W-:Y:S01]  /*d920*/  LOP3.LUT R32, R33, 0x380, RZ, 0xc0, !PT ;  /* 0x0000038021207812 */ /* 0x000fe200078ec0ff */
[----:B------:R-:W-:Y:S01]  /*d930*/  SHFL.IDX PT, R131, R131, R76, 0x1c1f ;  /* 0x001c1f4c83837589 */ /* 0x000fe200000e0000 */
[----:B------:R-:W-:-:S03]  /*d940*/  MOV R111, R52 ;  /* 0x00000034006f7202 */ /* 0x000fc60000000f00 */
[----:B------:R-:W-:Y:S01]  /*d950*/  SHFL.IDX PT, R118, R133, R76, 0x1c1f ;  /* 0x001c1f4c85767589 */ /* 0x000fe200000e0000 */
[----:B------:R-:W-:-:S03]  /*d960*/  LOP3.LUT R40, R40, R41, RZ, 0x3c, !PT ;  /* 0x0000002928287212 */ /* 0x000fc600078e3cff */
[----:B------:R-:W-:Y:S01]  /*d970*/  SHFL.IDX PT, R107, R135, R76, 0x1c1f ;  /* 0x001c1f4c876b7589 */ /* 0x000fe200000e0000 */
[----:B------:R-:W-:-:S03]  /*d980*/  SEL R45, R145, R98, P0 ;  /* 0x00000062912d7207 */ /* 0x000fc60000000000 */
[----:B------:R-:W-:Y:S01]  /*d990*/  SHFL.IDX PT, R67, R137, R76, 0x1c1f ;  /* 0x001c1f4c89437589 */ /* 0x000fe200000e0000 */
[----:B------:R-:W-:Y:S01]  /*d9a0*/  SEL R47, R98, R145, P0 ;  /* 0x00000091622f7207 */ /* 0x000fe20000000000 */
[----:B------:R-:W-:Y:S01]  /*d9b0*/  BAR.SYNC.DEFER_BLOCKING 0x1, 0x100 ;  /* 0x0044000000007b1d */ /* 0x000fe20000010000 */
[----:B------:R-:W-:Y:S01]  /*d9c0*/  SEL R52, R117, R56, P0 ;  /* 0x0000003875347207 */ /* 0x000fe20000000000 */
[----:B------:R-:W-:Y:S01]  /*d9d0*/  IMAD.X R41, RZ, RZ, R43, P4 ;  /* 0x000000ffff297224 */ /* 0x000fe200020e062b */
[----:B--2---:R-:W-:Y:S02]  /*d9e0*/  SEL R53, R149, R58, P0 ;  /* 0x0000003a95357207 */ /* 0x004fe40000000000 */
[----:B------:R-:W-:Y:S01]  /*d9f0*/  SEL R55, R58, R149, P0 ;  /* 0x000000953a377207 */ /* 0x000fe20000000000 */
[----:B------:R-:W-:Y:S01]  /*da00*/  SHFL.IDX PT, R75, R139, R76, 0x1c1f ;  /* 0x001c1f4c8b4b7589 */ /* 0x000fe200000e0000 */
[----:B-1----:R-:W-:-:S03]  /*da10*/  SEL R58, R80, R119, P0 ;  /* 0x00000077503a7207 */ /* 0x002fc60000000000 */
        /* <DEDUP_REMOVED lines=9> */
[----:B------:R-:W-:Y:S01]  /*dab0*/  SHFL.IDX PT, R175, R175, R76, 0x1c1f ;  /* 0x001c1f4cafaf7589 */ /* 0x000fe200000e0000 */
[----:B------:R-:W-:-:S03]  /*dac0*/  IADD3 R29, P4, R42, 0x7000, RZ ;  /* 0x000070002a1d7810 */ /* 0x000fc60007f9e0ff */
        /* <DEDUP_REMOVED lines=8> */
[----:B------:R-:W2:Y:S04]  /*db50*/  SHFL.IDX PT, R126, R101, R54, 0x1c1f ;  /* 0x001c1f36657e7589 */ /* 0x000ea800000e0000 */
[----:B------:R-:W2:Y:S04]  /*db60*/  SHFL.IDX PT, R102, R102, R54, 0x1c1f ;  /* 0x001c1f3666667589 */ /* 0x000ea800000e0000 */
[----:B------:R-:W2:Y:S04]  /*db70*/  SHFL.IDX PT, R128, R103, R54, 0x1c1f ;  /* 0x001c1f3667807589 */ /* 0x000ea800000e0000 */
[----:B------:R-:W2:Y:S04]  /*db80*/  SHFL.IDX PT, R130, R105, R54, 0x1c1f ;  /* 0x001c1f3669827589 */ /* 0x000ea800000e0000 */
[----:B------:R-:W2:Y:S04]  /*db90*/  SHFL.IDX PT, R132, R109, R54, 0x1c1f ;  /* 0x001c1f366d847589 */ /* 0x000ea800000e0000 */
[----:B------:R-:W2:Y:S04]  /*dba0*/  SHFL.IDX PT, R79, R110, R54, 0x1c1f ;  /* 0x001c1f366e4f7589 */ /* 0x000ea800000e0000 */
[----:B------:R-:W2:Y:S04]  /*dbb0*/  SHFL.IDX PT, R113, R113, R54, 0x1c1f ;  /* 0x001c1f3671717589 */ /* 0x000ea800000e0000 */
[----:B------:R4:W2:Y:S01]  /*dbc0*/  SHFL.IDX PT, R114, R114, R54, 0x1c1f ;  /* 0x001c1f3672727589 */ /* 0x0008a200000e0000 */
[----:B------:R-:W-:Y:S01]  /*dbd0*/  SHF.R.U64 R32, R32, 0x3, RZ ;  /* 0x0000000320207819 */ /* 0x000fe200000012ff */
[----:B------:R-:W-:Y:S01]  /*dbe0*/  UIMAD UR5, UR10, UR8, URZ ;  /* 0x000000080a0572a4 */ /* 0x000fe2000f8e023f */
[----:B------:R-:W-:Y:S01]  /*dbf0*/  LOP3.LUT R28, R29, 0x380, RZ, 0xc0, !PT ;  /* 0x000003801d1c7812 */ /* 0x000fe200078ec0ff */
[----:B------:R3:W-:Y:S01]  /*dc00*/  STSM.16.M88.4 [R104], R44 ;  /* 0x0000002c68007844 */ /* 0x0007e20000000200 */
[----:B----4-:R-:W-:-:S02]  /*dc10*/  SEL R54, R56, R117, P0 ;  /* 0x0000007538367207 */ /* 0x010fc40000000000 */
[----:B------:R-:W-:Y:S01]  /*dc20*/  SEL R56, R119, R80, P0 ;  /* 0x0000005077387207 */ /* 0x000fe20000000000 */
[----:B------:R-:W-:Y:S01]  /*dc30*/  VIADD R80, R17, UR36 ;  /* 0x0000002411507c36 */ /* 0x000fe20008000000 */
[----:B------:R-:W-:Y:S01]  /*dc40*/  SEL R48, R50, R49, P0 ;  /* 0x0000003132307207 */ /* 0x000fe20000000000 */
[----:B------:R-:W-:Y:S01]  /*dc50*/  UIMAD.WIDE.U32 UR6, UR37, UR8, URZ ;  /* 0x00000008250672a5 */ /* 0x000fe2000f8e003f */
[----:B------:R-:W-:Y:S01]  /*dc60*/  LOP3.LUT R32, R32, R33, RZ, 0x3c, !PT ;  /* 0x0000002120207212 */ /* 0x000fe200078e3cff */
[----:B------:R-:W-:Y:S01]  /*dc70*/  UIMAD UR5, UR37, UR9, UR5 ;  /* 0x00000009250572a4 */ /* 0x000fe2000f8e0205 */
[----:B------:R-:W-:Y:S01]  /*dc80*/  SEL R50, R49, R50, P0 ;  /* 0x0000003231327207 */ /* 0x000fe20000000000 */
[----:B---3--:R-:W-:Y:S01]  /*dc90*/  @P3 IMAD.HI.U32 R44, R80, R77, RZ ;  /* 0x0000004d502c3227 */ /* 0x008fe200078e00ff */
[----:B------:R-:W-:Y:S01]  /*dca0*/  SEL R49, R147, R94, P0 ;  /* 0x0000005e93317207 */ /* 0x000fe20000000000 */
[----:B------:R-:W-:Y:S01]  /*dcb0*/  USHF.R.S32.HI UR12, URZ, 0x1f, UR44 ;  /* 0x0000001f3f0c7899 */ /* 0x000fe2000801142c */
[----:B------:R-:W-:Y:S01]  /*dcc0*/  SEL R51, R94, R147, P0 ;  /* 0x000000935e337207 */ /* 0x000fe20000000000 */
[----:B------:R-:W-:Y:S01]  /*dcd0*/  IMAD.X R33, RZ, RZ, R43, P1 ;  /* 0x000000ffff217224 */ /* 0x000fe200008e062b */
[----:B------:R-:W-:Y:S01]  /*dce0*/  IADD3 R27, P1, R42, 0xa000, RZ ;  /* 0x0000a0002a1b7810 */ /* 0x000fe20007f3e0ff */
[----:B------:R-:W-:Y:S01]  /*dcf0*/  IMAD.MOV.U32 R77, RZ, RZ, R80 ;  /* 0x000000ffff4d7224 */ /* 0x000fe200078e0050 */
[----:B------:R-:W-:Y:S01]  /*dd00*/  SHF.R.U64 R28, R28, 0x3, RZ ;  /* 0x000000031c1c7819 */ /* 0x000fe200000012ff */
[----:B------:R-:W-:Y:S01]  /*dd10*/  ULDC.64 UR8, c[0x0][0xb98] ;  /* 0x0002e60000087ab9 */ /* 0x000fe20000000a00 */
[----:B------:R-:W-:Y:S01]  /*dd20*/  SEL R57, R151, R60, P0 ;  /* 0x0000003c97397207 */ /* 0x000fe20000000000 */
[----:B------:R-:W-:Y:S01]  /*dd30*/  UIADD3 UR7, UR7, UR5, URZ ;  /* 0x0000000507077290 */ /* 0x000fe2000fffe03f */
[----:B------:R-:W-:Y:S01]  /*dd40*/  SEL R59, R60, R151, P0 ;  /* 0x000000973c3b7207 */ /* 0x000fe20000000000 */
[----:B------:R-:W-:Y:S01]  /*dd50*/  UIMAD UR5, UR12, UR8, URZ ;  /* 0x000000080c0572a4 */ /* 0x000fe2000f8e023f */
[----:B0-----:R-:W-:Y:S01]  /*dd60*/  @P3 SHF.R.U32.HI R77, RZ, R81, R44 ;  /* 0x00000051ff4d3219 */ /* 0x001fe2000001162c */
[----:B------:R0:W-:Y:S01]  /*dd70*/  STSM.16.M88.4 [R140], R48 ;  /* 0x000000308c007844 */ /* 0x0001e20000000200 */
[----:B------:R-:W-:-:S02]  /*dd80*/  SEL R60, R121, R62, P0 ;  /* 0x0000003e793c7207 */ /* 0x000fc40000000000 */
[----:B------:R-:W-:Y:S01]  /*dd90*/  LOP3.LUT R26, R27, 0x380, RZ, 0xc0, !PT ;  /* 0x000003801b1a7812 */ /* 0x000fe200078ec0ff */
[----:B------:R-:W-:Y:S01]  /*dda0*/  STSM.16.M88.4 [R138], R52 ;  /* 0x000000348a007844 */ /* 0x000fe20000000200 */
[----:B------:R-:W-:Y:S02]  /*ddb0*/  SEL R62, R62, R121, P0 ;  /* 0x000000793e3e7207 */ /* 0x000fe40000000000 */
[----:B------:R-:W-:Y:S02]  /*ddc0*/  SEL R61, R153, R96, P0 ;  /* 0x00000060993d7207 */ /* 0x000fe40000000000 */
[----:B------:R-:W-:Y:S01]  /*ddd0*/  SEL R63, R96, R153, P0 ;  /* 0x00000099603f7207 */ /* 0x000fe20000000000 */
[----:B------:R3:W-:Y:S01]  /*dde0*/  STSM.16.M88.4 [R136], R56 ;  /* 0x0000003888007844 */ /* 0x0007e20000000200 */
[----:B------:R-:W-:Y:S01]  /*ddf0*/  LOP3.LUT R28, R28, R29, RZ, 0x3c, !PT ;  /* 0x0000001d1c1c7212 */ /* 0x000fe200078e3cff */
[----:B------:R-:W-:Y:S01]  /*de00*/  IMAD.X R29, RZ, RZ, R43, P4 ;  /* 0x000000ffff1d7224 */ /* 0x000fe200020e062b */
[----:B------:R-:W-:-:S02]  /*de10*/  SEL R44, R123, R82, P0 ;  /* 0x000000527b2c7207 */ /* 0x000fc40000000000 */
[----:B------:R-:W-:Y:S02]  /*de20*/  SEL R46, R82, R123, P0 ;  /* 0x0000007b522e7207 */ /* 0x000fe40000000000 */
[----:B------:R-:W-:Y:S02]  /*de30*/  SEL R45, R155, R78, P0 ;  /* 0x0000004e9b2d7207 */ /* 0x000fe40000000000 */
[----:B------:R-:W-:Y:S01]  /*de40*/  SEL R47, R78, R155, P0 ;  /* 0x0000009b4e2f7207 */ /* 0x000fe20000000000 */
[----:B------:R-:W-:Y:S01]  /*de50*/  UIMAD UR5, UR44, UR9, UR5 ;  /* 0x000000092c0572a4 */ /* 0x000fe2000f8e0205 */
[----:B0-----:R-:W-:Y:S02]  /*de60*/  SEL R48, R125, R120, P0 ;  /* 0x000000787d307207 */ /* 0x001fe40000000000 */
[----:B------:R-:W-:Y:S02]  /*de70*/  SEL R50, R120, R125, P0 ;  /* 0x0000007d78327207 */ /* 0x000fe40000000000 */
[----:B------:R-:W-:Y:S01]  /*de80*/  SEL R49, R157, R124, P0 ;  /* 0x0000007c9d317207 */ /* 0x000fe20000000000 */
[----:B---3--:R-:W-:Y:S01]  /*de90*/  IMAD.MOV R56, RZ, RZ, -R77 ;  /* 0x000000ffff387224 */ /* 0x008fe200078e0a4d */
[----:B------:R-:W-:Y:S01]  /*dea0*/  SEL R51, R124, R157, P0 ;  /* 0x0000009d7c337207 */ /* 0x000fe20000000000 */
[----:B------:R-:W-:Y:S01]  /*deb0*/  UIMAD.WIDE.U32 UR6, UR44, UR8, UR6 ;  /* 0x000000082c0672a5 */ /* 0x000fe2000f8e0006 */
[----:B------:R-:W-:-:S02]  /*dec0*/  IADD3 R9, P4, R42, 0xd000, RZ ;  /* 0x0000d0002a097810 */ /* 0x000fc40007f9e0ff */
[----:B------:R-:W-:Y:S02]  /*ded0*/  SEL R52, R127, R84, P0 ;  /* 0x000000547f347207 */ /* 0x000fe40000000000 */
[----:B------:R-:W-:Y:S02]  /*dee0*/  SEL R54, R84, R127, P0 ;  /* 0x0000007f54367207 */ /* 0x000fe40000000000 */
[----:B------:R-:W-:Y:S02]  /*def0*/  SEL R53, R159, R100, P0 ;  /* 0x000000649f357207 */ /* 0x000fe40000000000 */
[----:B------:R-:W-:Y:S01]  /*df00*/  SEL R55, R100, R159, P0 ;  /* 0x0000009f64377207 */ /* 0x000fe20000000000 */
[----:B------:R0:W-:Y:S01]  /*df10*/  STSM.16.M88.4 [R134], R60 ;  /* 0x0000003c86007844 */ /* 0x0001e20000000200 */
[----:B------:R-:W-:Y:S01]  /*df20*/  SHF.R.U64 R26, R26, 0x3, RZ ;  /* 0x000000031a1a7819 */ /* 0x000fe200000012ff */
[--C-:B------:R-:W-:Y:S01]  /*df30*/  IMAD.X R13, RZ, RZ, R43.reuse, P2 ;  /* 0x000000ffff0d7224 */ /* 0x100fe200010e062b */
[----:B------:R-:W-:Y:S01]  /*df40*/  LOP3.LUT R8, R9, 0x380, RZ, 0xc0, !PT ;  /* 0x0000038009087812 */ /* 0x000fe200078ec0ff */
[----:B------:R-:W-:Y:S01]  /*df50*/  STSM.16.M88.4 [R116], R44 ;  /* 0x0000002c74007844 */ /* 0x000fe20000000200 */
[----:B------:R-:W-:Y:S01]  /*df60*/  LOP3.LUT R26, R26, R27, RZ, 0x3c, !PT ;  /* 0x0000001b1a1a7212 */ /* 0x000fe200078e3cff */
[----:B------:R-:W-:Y:S01]  /*df70*/  IMAD.X R27, RZ, RZ, R43, P1 ;  /* 0x000000ffff1b7224 */ /* 0x000fe200008e062b */
[C---:B------:R-:W-:Y:S01]  /*df80*/  IADD3 R35, P6, R42.reuse, 0x5000, RZ ;  /* 0x000050002a237810 */ /* 0x040fe20007fde0ff */
[----:B------:R3:W-:Y:S01]  /*df90*/  STSM.16.M88.4 [R111], R48 ;  /* 0x000000306f007844 */ /* 0x0007e20000000200 */
[----:B------:R-:W-:Y:S01]  /*dfa0*/  IADD3 R31, P5, R42, 0x6000, RZ ;  /* 0x000060002a1f7810 */ /* 0x000fe20007fbe0ff */
[----:B------:R-:W-:-:S02]  /*dfb0*/  ULDC.64 UR8, c[0x0][0xae8] ;  /* 0x0002ba0000087ab9 */ /* 0x000fc40000000a00 */
[----:B------:R4:W-:Y:S01]  /*dfc0*/  STSM.16.M88.4 [R106], R52 ;  /* 0x000000346a007844 */ /* 0x0009e20000000200 */
[----:B0-----:R-:W-:Y:S01]  /*dfd0*/  IMAD R61, R5, R56, R80 ;  /* 0x00000038053d7224 */ /* 0x001fe200078e0250 */
[----:B------:R-:W-:Y:S02]  /*dfe0*/  SHF.R.U64 R8, R8, 0x3, RZ ;  /* 0x0000000308087819 */ /* 0x000fe400000012ff */
[----:B------:R-:W-:Y:S02]  /*dff0*/  LOP3.LUT R34, R35, 0x380, RZ, 0xc0, !PT ;  /* 0x0000038023227812 */ /* 0x000fe400078ec0ff */
[----:B------:R-:W-:Y:S02]  /*e000*/  LOP3.LUT R30, R31, 0x380, RZ, 0xc0, !PT ;  /* 0x000003801f1e7812 */ /* 0x000fe400078ec0ff */
[----:B---3--:R-:W-:Y:S02]  /*e010*/  SHF.R.S32.HI R49, RZ, 0x1f, R77 ;  /* 0x0000001fff317819 */ /* 0x008fe4000001144d */
[----:B------:R-:W-:Y:S01]  /*e020*/  IADD3 R48, P1, R77, UR6, RZ ;  /* 0x000000064d307c10 */ /* 0x000fe2000ff3e0ff */
[----:B----4-:R-:W-:Y:S01]  /*e030*/  IMAD.U32 R52, RZ, RZ, UR5 ;  /* 0x00000005ff347e24 */ /* 0x010fe2000f8e00ff */
[----:B------:R-:W-:-:S02]  /*e040*/  SHF.R.S32.HI R50, RZ, 0x1f, R61 ;  /* 0x0000001fff327819 */ /* 0x000fc4000001143d */
[----:B-1----:R-:W-:Y:S02]  /*e050*/  SEL R58, R122, R129, P0 ;  /* 0x000000817a3a7207 */ /* 0x002fe40000000000 */
[----:B--2---:R-:W-:Y:S02]  /*e060*/  SEL R57, R161, R126, P0 ;  /* 0x0000007ea1397207 */ /* 0x004fe40000000000 */
[----:B------:R-:W-:Y:S02]  /*e070*/  SEL R59, R126, R161, P0 ;  /* 0x000000a17e3b7207 */ /* 0x000fe40000000000 */
[----:B------:R-:W-:Y:S02]  /*e080*/  SEL R44, R131, R86, P0 ;  /* 0x00000056832c7207 */ /* 0x000fe40000000000 */
[----:B------:R-:W-:Y:S02]  /*e090*/  SEL R46, R86, R131, P0 ;  /* 0x00000083562e7207 */ /* 0x000fe40000000000 */
[----:B------:R-:W-:-:S02]  /*e0a0*/  SEL R45, R163, R102, P0 ;  /* 0x00000066a32d7207 */ /* 0x000fc40000000000 */
[----:B------:R-:W-:Y:S01]  /*e0b0*/  SEL R47, R102, R163, P0 ;  /* 0x000000a3662f7207 */ /* 0x000fe20000000000 */
[----:B------:R-:W-:Y:S01]  /*e0c0*/  VIADD R51, R195, UR36 ;  /* 0x00000024c3337c36 */ /* 0x000fe20008000000 */
[----:B------:R-:W-:Y:S01]  /*e0d0*/  IADD3.X R49, R49, UR7, R52, P1, !PT ;  /* 0x0000000731317c10 */ /* 0x000fe20008ffe434 */
[----:B------:R-:W-:Y:S01]  /*e0e0*/  ULDC.64 UR6, c[0x0][0xb88] ;  /* 0x0002e20000067ab9 */ /* 0x000fe20000000a00 */
[----:B------:R-:W-:Y:S01]  /*e0f0*/  LOP3.LUT R8, R8, R9, RZ, 0x3c, !PT ;  /* 0x0000000908087212 */ /* 0x000fe200078e3cff */
[----:B------:R-:W-:Y:S01]  /*e100*/  IMAD R50, R50, UR6, RZ ;  /* 0x0000000632327c24 */ /* 0x000fe2000f8e02ff */
[----:B------:R-:W-:Y:S02]  /*e110*/  LOP3.LUT R9, R42, 0x380, RZ, 0xc0, !PT ;  /* 0x000003802a097812 */ /* 0x000fe400078ec0ff */
[----:B------:R-:W-:Y:S02]  /*e120*/  SHF.R.U64 R34, R34, 0x3, RZ ;  /* 0x0000000322227819 */ /* 0x000fe400000012ff */
[----:B------:R-:W-:-:S02]  /*e130*/  SHF.R.U64 R30, R30, 0x3, RZ ;  /* 0x000000031e1e7819 */ /* 0x000fc400000012ff */
[----:B------:R-:W-:Y:S01]  /*e140*/  SEL R56, R129, R122, P0 ;  /* 0x0000007a81387207 */ /* 0x000fe20000000000 */
[----:B------:R-:W-:Y:S01]  /*e150*/  IMAD.WIDE.U32 R48, R61, UR6, R48 ;  /* 0x000000063d307c25 */ /* 0x000fe2000f8e0030 */
[----:B------:R-:W-:Y:S01]  /*e160*/  SHF.R.U64 R9, R9, 0x3, RZ ;  /* 0x0000000309097819 */ /* 0x000fe200000012ff */
[----:B------:R-:W-:Y:S01]  /*e170*/  ULDC UR5, c[0x0][0xa88] ;  /* 0x0002a20000057ab9 */ /* 0x000fe20000000800 */
[----:B------:R-:W-:Y:S01]  /*e180*/  LOP3.LUT R34, R34, R35, RZ, 0x3c, !PT ;  /* 0x0000002322227212 */ /* 0x000fe200078e3cff */
[----:B------:R-:W-:Y:S01]  /*e190*/  IMAD R61, R61, UR7, R50 ;  /* 0x000000073d3d7c24 */ /* 0x000fe2000f8e0232 */
[----:B------:R-:W-:Y:S01]  /*e1a0*/  LOP3.LUT R30, R30, R31, RZ, 0x3c, !PT ;  /* 0x0000001f1e1e7212 */ /* 0x000fe200078e3cff */
[--C-:B------:R-:W-:Y:S01]  /*e1b0*/  IMAD.X R35, RZ, RZ, R43.reuse, P6 ;  /* 0x000000ffff237224 */ /* 0x100fe200030e062b */
[C---:B------:R-:W-:Y:S01]  /*e1c0*/  IADD3 R15, P6, R42.reuse, 0xb000, RZ ;  /* 0x0000b0002a0f7810 */ /* 0x040fe20007fde0ff */
[--C-:B------:R-:W-:Y:S01]  /*e1d0*/  IMAD.X R31, RZ, RZ, R43.reuse, P5 ;  /* 0x000000ffff1f7224 */ /* 0x100fe200028e062b */
[----:B------:R-:W-:Y:S01]  /*e1e0*/  IADD3 R7, P5, R42, 0xc000, RZ ;  /* 0x0000c0002a077810 */ /* 0x000fe20007fbe0ff */
[----:B------:R-:W-:Y:S01]  /*e1f0*/  STSM.16.M88.4 [R66], R56 ;  /* 0x0000003842007844 */ /* 0x000fe20000000200 */
[----:B------:R-:W-:Y:S01]  /*e200*/  LOP3.LUT R42, R9, R42, RZ, 0x3c, !PT ;  /* 0x0000002a092a7212 */ /* 0x000fe200078e3cff */
[----:B------:R-:W-:Y:S01]  /*e210*/  ULDC.64 UR6, c[0x0][0xb50] ;  /* 0x0002d40000067ab9 */ /* 0x000fe20000000a00 */
[----:B------:R-:W-:Y:S01]  /*e220*/  IMAD.X R9, RZ, RZ, R43, P4 ;  /* 0x000000ffff097224 */ /* 0x000fe200020e062b */
[----:B------:R0:W-:Y:S01]  /*e230*/  STSM.16.M88.4 [R65], R44 ;  /* 0x0000002c41007844 */ /* 0x0001e20000000200 */
[----:B------:R-:W-:Y:S01]  /*e240*/  IMAD R100, R5, UR5, RZ ;  /* 0x0000000505647c24 */ /* 0x000fe2000f8e02ff */
[----:B------:R-:W-:-:S02]  /*e250*/  SEL R52, R118, R87, P0 ;  /* 0x0000005776347207 */ /* 0x000fc40000000000 */
[----:B------:R-:W-:Y:S02]  /*e260*/  SEL R54, R87, R118, P0 ;  /* 0x0000007657367207 */ /* 0x000fe40000000000 */
[----:B------:R-:W-:Y:S02]  /*e270*/  SEL R53, R165, R128, P0 ;  /* 0x00000080a5357207 */ /* 0x000fe40000000000 */
[----:B------:R-:W-:Y:S02]  /*e280*/  SEL R55, R128, R165, P0 ;  /* 0x000000a580377207 */ /* 0x000fe40000000000 */
[----:B------:R-:W-:Y:S02]  /*e290*/  LOP3.LUT P1, RZ, R193, 0x3, RZ, 0xc0, !PT ;  /* 0x00000003c1ff7812 */ /* 0x000fe4000782c0ff */
[C---:B------:R-:W-:Y:S01]  /*e2a0*/  LEA R50, P4, R48.reuse, UR6, 0x2 ;  /* 0x0000000630327c11 */ /* 0x040fe2000f8810ff */
[----:B0-----:R-:W-:Y:S02]  /*e2b0*/  IMAD.IADD R47, R49, 0x1, R61 ;  /* 0x00000001312f7824 */ /* 0x001fe400078e023d */
[C---:B------:R-:W-:Y:S01]  /*e2c0*/  VIADD R45, R51.reuse, 0x8 ;  /* 0x00000008332d7836 */ /* 0x040fe20000000000 */
[----:B------:R-:W-:Y:S01]  /*e2d0*/  ISETP.GE.OR P2, PT, R51, R100, P1 ;  /* 0x000000643300720c */ /* 0x000fe20000f46670 */
[----:B------:R0:W-:Y:S01]  /*e2e0*/  STSM.16.M88.4 [R64], R52 ;  /* 0x0000003440007844 */ /* 0x0001e20000000200 */
[----:B------:R-:W-:-:S02]  /*e2f0*/  LEA.HI.X R48, R48, UR7, R47, 0x2, P4 ;  /* 0x0000000730307c11 */ /* 0x000fc4000a0f142f */
[----:B------:R-:W-:Y:S02]  /*e300*/  ISETP.GE.OR P1, PT, R45, R100, P1 ;  /* 0x000000642d00720c */ /* 0x000fe40000f26670 */
[----:B------:R-:W-:Y:S02]  /*e310*/  SEL R44, R107, R88, P0 ;  /* 0x000000586b2c7207 */ /* 0x000fe40000000000 */
[----:B------:R-:W-:Y:S02]  /*e320*/  SEL R46, R88, R107, P0 ;  /* 0x0000006b582e7207 */ /* 0x000fe40000000000 */
[----:B------:R-:W-:Y:S02]  /*e330*/  SEL R45, R167, R130, P0 ;  /* 0x00000082a72d7207 */ /* 0x000fe40000000000 */
[----:B------:R-:W-:Y:S02]  /*e340*/  SEL R47, R130, R167, P0 ;  /* 0x000000a7822f7207 */ /* 0x000fe40000000000 */
[----:B------:R-:W-:-:S02]  /*e350*/  SEL R66, R76, R67, P0 ;  /* 0x000000434c427207 */ /* 0x000fc40000000000 */
[----:B------:R-:W-:Y:S02]  /*e360*/  SEL R65, R115, R132, P0 ;  /* 0x0000008473417207 */ /* 0x000fe40000000000 */
[----:B0-----:R-:W-:Y:S02]  /*e370*/  SEL R64, R67, R76, P0 ;  /* 0x0000004c43407207 */ /* 0x001fe40000000000 */
[----:B------:R-:W-:Y:S02]  /*e380*/  SEL R67, R132, R115, P0 ;  /* 0x0000007384437207 */ /* 0x000fe40000000000 */
[----:B------:R-:W-:Y:S02]  /*e390*/  SEL R76, R75, R90, P0 ;  /* 0x0000005a4b4c7207 */ /* 0x000fe40000000000 */
[----:B------:R-:W-:Y:S02]  /*e3a0*/  SEL R78, R90, R75, P0 ;  /* 0x0000004b5a4e7207 */ /* 0x000fe40000000000 */
[----:B------:R-:W-:Y:S01]  /*e3b0*/  SEL R77, R112, R79, P0 ;  /* 0x0000004f704d7207 */ /* 0x000fe20000000000 */
[----:B------:R-:W-:Y:S01]  /*e3c0*/  SHFL.IDX PT, R84, R50, RZ, 0x1c1f ;  /* 0x001c1fff32547589 */ /* 0x000fe200000e0000 */
[----:B------:R-:W-:-:S02]  /*e3d0*/  SEL R79, R79, R112, P0 ;  /* 0x000000704f4f7207 */ /* 0x000fc40000000000 */
[----:B------:R-:W-:Y:S01]  /*e3e0*/  SEL R88, R74, R91, P0 ;  /* 0x0000005b4a587207 */ /* 0x000fe20000000000 */
[----:B------:R-:W0:Y:S01]  /*e3f0*/  SHFL.IDX PT, R85, R48, RZ, 0x1c1f ;  /* 0x001c1fff30557589 */ /* 0x000e2200000e0000 */
[----:B------:R-:W-:Y:S02]  /*e400*/  SEL R90, R91, R74, P0 ;  /* 0x0000004a5b5a7207 */ /* 0x000fe40000000000 */
[----:B------:R-:W-:Y:S01]  /*e410*/  SEL R89, R108, R113, P0 ;  /* 0x000000716c597207 */ /* 0x000fe20000000000 */
[----:B------:R1:W-:Y:S01]  /*e420*/  SHFL.IDX PT, R94, R50, 0x1, 0x1c1f ;  /* 0x003c1f00325e7f89 */ /* 0x0003e200000e0000 */
[----:B------:R-:W-:Y:S02]  /*e430*/  SEL R91, R113, R108, P0 ;  /* 0x0000006c715b7207 */ /* 0x000fe40000000000 */
[----:B------:R-:W-:Y:S01]  /*e440*/  SEL R49, R175, R114, P0 ;  /* 0x00000072af317207 */ /* 0x000fe20000000000 */
[----:B------:R2:W3:Y:S01]  /*e450*/  SHFL.IDX PT, R95, R48, 0x1, 0x1c1f ;  /* 0x003c1f00305f7f89 */ /* 0x0004e200000e0000 */
[----:B------:R-:W-:-:S02]  /*e460*/  SEL R51, R114, R175, P0 ;  /* 0x000000af72337207 */ /* 0x000fc40000000000 */
[----:B-1----:R-:W-:Y:S01]  /*e470*/  SEL R50, R92, R73, P0 ;  /* 0x000000495c327207 */ /* 0x002fe20000000000 */
[----:B------:R-:W-:Y:S01]  /*e480*/  STSM.16.M88.4 [R71], R44 ;  /* 0x0000002c47007844 */ /* 0x000fe20000000200 */
[----:B--2---:R-:W-:-:S03]  /*e490*/  SEL R48, R73, R92, P0 ;  /* 0x0000005c49307207 */ /* 0x004fc60000000000 */
[----:B------:R-:W-:Y:S04]  /*e4a0*/  STSM.16.M88.4 [R69], R64 ;  /* 0x0000004045007844 */ /* 0x000fe80000000200 */
[----:B------:R-:W-:Y:S04]  /*e4b0*/  STSM.16.M88.4 [R68], R76 ;  /* 0x0000004c44007844 */ /* 0x000fe80000000200 */
[----:B------:R1:W-:Y:S04]  /*e4c0*/  STSM.16.M88.4 [R70], R88 ;  /* 0x0000005846007844 */ /* 0x0003e80000000200 */
[----:B------:R-:W-:Y:S01]  /*e4d0*/  STSM.16.M88.4 [R72], R48 ;  /* 0x0000003048007844 */ /* 0x000fe20000000200 */
[----:B------:R-:W-:Y:S01]  /*e4e0*/  BAR.SYNC.DEFER_BLOCKING 0x1, 0x100 ;  /* 0x0044000000007b1d */ /* 0x000fe20000010000 */
[----:B------:R-:W-:-:S05]  /*e4f0*/  UIMAD UR5, UR10, UR8, URZ ;  /* 0x000000080a0572a4 */ /* 0x000fca000f8e023f */
[----:B0-----:R-:W-:Y:S01]  /*e500*/  @!P2 ST.E desc[UR50][R84.64], R3 ;  /* 0x000000035400a985 */ /* 0x001fe2000c101932 */
[----:B------:R-:W-:Y:S01]  /*e510*/  UIMAD.WIDE.U32 UR6, UR37, UR8, URZ ;  /* 0x00000008250672a5 */ /* 0x000fe2000f8e003f */
[----:B------:R-:W-:Y:S01]  /*e520*/  LOP3.LUT R6, R7, 0x380, RZ, 0xc0, !PT ;  /* 0x0000038007067812 */ /* 0x000fe200078ec0ff */
[----:B------:R-:W-:Y:S01]  /*e530*/  ULDC.64 UR10, c[0x0][0xaf0] ;  /* 0x0002bc00000a7ab9 */ /* 0x000fe20000000a00 */
[----:B---3--:R0:W-:Y:S04]  /*e540*/  @!P1 ST.E desc[UR50][R94.64], R0 ;  /* 0x000000005e009985 */ /* 0x0081e8000c101932 */
[----:B------:R2:W5:Y:S04]  /*e550*/  LD.E.128 R80, desc[UR50][R32.64] ;  /* 0x0000003220507980 */ /* 0x000568000c101d00 */
[----:B-1----:R1:W5:Y:S01]  /*e560*/  LD.E.128 R68, desc[UR50][R30.64] ;  /* 0x000000321e447980 */ /* 0x002362000c101d00 */
[----:B0-----:R-:W-:-:S03]  /*e570*/  IMAD R0, R23, 0x20, R192 ;  /* 0x0000002017007824 */ /* 0x001fc600078e02c0 */
[----:B------:R0:W5:Y:S01]  /*e580*/  LD.E.128 R92, desc[UR50][R8.64] ;  /* 0x00000032085c7980 */ /* 0x000162000c101d00 */
[----:B--2---:R-:W2:Y:S01]  /*e590*/  @P3 LDC R32, c[0x0][0xbec] ;  /* 0x0002fb00ff203b82 */ /* 0x004ea20000000800 */
[----:B------:R-:W-:Y:S01]  /*e5a0*/  UIMAD UR5, UR37, UR9, UR5 ;  /* 0x00000009250572a4 */ /* 0x000fe2000f8e0205 */
[----:B------:R-:W-:Y:S01]  /*e5b0*/  LOP3.LUT R14, R15, 0x380, RZ, 0xc0, !PT ;  /* 0x000003800f0e7812 */ /* 0x000fe200078ec0ff */
[----:B------:R-:W-:Y:S01]  /*e5c0*/  UIMAD UR8, UR12, UR10, URZ ;  /* 0x0000000a0c0872a4 */ /* 0x000fe2000f8e023f */
[----:B------:R-:W-:Y:S01]  /*e5d0*/  SHF.R.U64 R6, R6, 0x3, RZ ;  /* 0x0000000306067819 */ /* 0x000fe200000012ff */
[----:B------:R-:W5:Y:S03]  /*e5e0*/  LD.E.128 R52, desc[UR50][R42.64] ;  /* 0x000000322a347980 */ /* 0x000f66000c101d00 */
[----:B-1----:R-:W1:Y:S01]  /*e5f0*/  @P3 LDC R31, c[0x0][0xbf0] ;  /* 0x0002fc00ff1f3b82 */ /* 0x002e620000000800 */
[----:B0-----:R-:W-:Y:S01]  /*e600*/  VIADD R9, R0, UR36 ;  /* 0x0000002400097c36 */ /* 0x001fe20008000000 */
[----:B------:R-:W-:Y:S01]  /*e610*/  UIADD3 UR7, UR7, UR5, URZ ;  /* 0x0000000507077290 */ /* 0x000fe2000fffe03f */
[----:B------:R-:W5:Y:S02]  /*e620*/  LD.E.128 R56, desc[UR50][R40.64] ;  /* 0x0000003228387980 */ /* 0x000f64000c101d00 */
[----:B------:R-:W-:Y:S01]  /*e630*/  IMAD.MOV.U32 R3, RZ, RZ, R9 ;  /* 0x000000ffff037224 */ /* 0x000fe200078e0009 */
[----:B------:R-:W-:Y:S01]  /*e640*/  UIMAD UR5, UR44, UR11, UR8 ;  /* 0x0000000b2c0572a4 */ /* 0x000fe2000f8e0208 */
[----:B------:R-:W-:Y:S01]  /*e650*/  SHF.R.U64 R14, R14, 0x3, RZ ;  /* 0x000000030e0e7819 */ /* 0x000fe200000012ff */
[----:B------:R-:W-:Y:S01]  /*e660*/  UIMAD.WIDE.U32 UR6, UR44, UR10, UR6 ;  /* 0x0000000a2c0672a5 */ /* 0x000fe2000f8e0006 */
[----:B------:R-:W-:Y:S01]  /*e670*/  LOP3.LUT R6, R6, R7, RZ, 0x3c, !PT ;  /* 0x0000000706067212 */ /* 0x000fe200078e3cff */
[----:B------:R-:W5:Y:S04]  /*e680*/  LD.E.128 R60, desc[UR50][R38.64] ;  /* 0x00000032263c7980 */ /* 0x000f68000c101d00 */
[----:B------:R-:W5:Y:S01]  /*e690*/  LD.E.128 R44, desc[UR50][R36.64] ;  /* 0x00000032242c7980 */ /* 0x000f62000c101d00 */
[----:B--2---:R-:W-:Y:S01]  /*e6a0*/  @P3 IMAD.HI.U32 R0, R9, R32, RZ ;  /* 0x0000002009003227 */ /* 0x004fe200078e00ff */
[----:B------:R-:W-:Y:S01]  /*e6b0*/  UIADD3 UR5, UR7, UR5, URZ ;  /* 0x0000000507057290 */ /* 0x000fe2000fffe03f */
[----:B------:R-:W-:Y:S01]  /*e6c0*/  LOP3.LUT R14, R14, R15, RZ, 0x3c, !PT ;  /* 0x0000000f0e0e7212 */ /* 0x000fe200078e3cff */
[----:B------:R-:W-:Y:S01]  /*e6d0*/  ULDC.64 UR8, c[0x0][0xae0] ;  /* 0x0002b80000087ab9 */ /* 0x000fe20000000a00 */
[--C-:B------:R-:W-:Y:S01]  /*e6e0*/  IMAD.X R7, RZ, RZ, R43.reuse, P5 ;  /* 0x000000ffff077224 */ /* 0x100fe200028e062b */
[----:B------:R-:W5:Y:S01]  /*e6f0*/  LD.E.128 R64, desc[UR50][R34.64] ;  /* 0x0000003222407980 */ /* 0x000f62000c101d00 */
[----:B-1----:R-:W-:Y:S01]  /*e700*/  @P3 SHF.R.U32.HI R3, RZ, R31, R0 ;  /* 0x0000001fff033219 */ /* 0x002fe20000011600 */
[----:B------:R-:W-:-:S02]  /*e710*/  IMAD.X R15, RZ, RZ, R43, P6 ;  /* 0x000000ffff0f7224 */ /* 0x000fc400030e062b */
[----:B------:R0:W5:Y:S01]  /*e720*/  LD.E.128 R96, desc[UR50][R6.64] ;  /* 0x0000003206607980 */ /* 0x000162000c101d00 */
[--C-:B------:R-:W-:Y:S01]  /*e730*/  SHF.R.S32.HI R0, RZ, 0x1f, R3.reuse ;  /* 0x0000001fff007819 */ /* 0x100fe20000011403 */
[----:B------:R-:W-:Y:S02]  /*e740*/  IMAD.MOV R8, RZ, RZ, -R3 ;  /* 0x000000ffff087224 */ /* 0x000fe400078e0a03 */
[----:B------:R-:W5:Y:S02]  /*e750*/  LD.E.128 R48, desc[UR50][R28.64] ;  /* 0x000000321c307980 */ /* 0x000f64000c101d00 */
[----:B------:R-:W-:Y:S02]  /*e760*/  IMAD R0, R0, UR8, RZ ;  /* 0x0000000800007c24 */ /* 0x000fe4000f8e02ff */
[----:B------:R-:W5:Y:S01]  /*e770*/  LD.E.128 R88, desc[UR50][R20.64] ;  /* 0x0000003214587980 */ /* 0x000f62000c101d00 */
[----:B------:R-:W-:Y:S02]  /*e780*/  IMAD R5, R5, R8, R9 ;  /* 0x0000000805057224 */ /* 0x000fe400078e0209 */
[----:B0-----:R-:W-:Y:S01]  /*e790*/  IMAD.U32 R7, RZ, RZ, UR7 ;  /* 0x00000007ff077e24 */ /* 0x001fe2000f8e00ff */
[----:B------:R-:W5:Y:S01]  /*e7a0*/  LD.E.128 R84, desc[UR50][R24.64] ;  /* 0x0000003218547980 */ /* 0x000f62000c101d00 */
[----:B------:R-:W-:Y:S01]  /*e7b0*/  IMAD.U32 R6, RZ, RZ, UR6 ;  /* 0x00000006ff067e24 */ /* 0x000fe2000f8e00ff */
[----:B------:R-:W-:Y:S01]  /*e7c0*/  ULDC.64 UR6, c[0x0][0xad8] ;  /* 0x0002b60000067ab9 */ /* 0x000fe20000000a00 */
[----:B------:R-:W-:Y:S01]  /*e7d0*/  IMAD.U32 R7, RZ, RZ, UR5 ;  /* 0x00000005ff077e24 */ /* 0x000fe2000f8e00ff */
[----:B------:R-:W5:Y:S01]  /*e7e0*/  LD.E.128 R72, desc[UR50][R26.64] ;  /* 0x000000321a487980 */ /* 0x000f62000c101d00 */
[----:B------:R-:W-:Y:S01]  /*e7f0*/  IMAD R9, R3, UR9, R0 ;  /* 0x0000000903097c24 */ /* 0x000fe2000f8e0200 */
[----:B------:R-:W-:-:S02]  /*e800*/  SHF.R.S32.HI R0, RZ, 0x1f, R5 ;  /* 0x0000001fff007819 */ /* 0x000fc40000011405 */
[----:B------:R-:W5:Y:S01]  /*e810*/  LD.E.128 R76, desc[UR50][R14.64] ;  /* 0x000000320e4c7980 */ /* 0x000f62000c101d00 */
[----:B------:R-:W-:-:S03]  /*e820*/  IMAD.WIDE.U32 R6, R3, UR8, R6 ;  /* 0x0000000803067c25 */ /* 0x000fc6000f8e0006 */
[----:B------:R-:W5:Y:S04]  /*e830*/  LD.E.128 R40, desc[UR50][R10.64] ;  /* 0x000000320a287980 */ /* 0x000f68000c101d00 */
[----:B------:R0:W5:Y:S01]  /*e840*/  LD.E.128 R36, desc[UR50][R12.64] ;  /* 0x000000320c247980 */ /* 0x000162000c101d00 */
[----:B------:R-:W-:Y:S01]  /*e850*/  @!PT LDS RZ, [RZ] ;  /* 0x00000000fffff984 */ /* 0x000fe20000000800 */
[----:B------:R-:W-:Y:S01]  /*e860*/  @!PT LDS RZ, [RZ] ;  /* 0x00000000fffff984 */ /* 0x000fe20000000800 */
[----:B------:R-:W-:Y:S01]  /*e870*/  @!PT LDS RZ, [RZ] ;  /* 0x00000000fffff984 */ /* 0x000fe20000000800 */
[----:B------:R-:W-:Y:S01]  /*e880*/  @!PT LDS RZ, [RZ] ;  /* 0x00000000fffff984 */ /* 0x000fe20000000800 */
[----:B------:R1:W-:Y:S06]  /*e890*/  MEMBAR.ALL.CTA ;  /* 0x0000000000007992 */ /* 0x0003ec0000008000 */
[----:B-1----:R-:W1:Y:S01]  /*e8a0*/  FENCE.VIEW.ASYNC.S ;  /* 0x00000000000073c6 */ /* 0x002e620000000000 */
[----:B------:R-:W-:-:S02]  /*e8b0*/  IMAD.IADD R7, R7, 0x1, R9 ;  /* 0x0000000107077824 */ /* 0x000fc400078e0209 */
[----:B------:R-:W-:Y:S02]  /*e8c0*/  IMAD R0, R0, UR6, RZ ;  /* 0x0000000600007c24 */ /* 0x000fe4000f8e02ff */
[----:B0-----:R-:W-:Y:S02]  /*e8d0*/  VIADD R13, R192, UR36 ;  /* 0x00000024c00d7c36 */ /* 0x001fe40008000000 */
        /* <DEDUP_REMOVED lines=12> */
[----:B-1----:R0:W1:Y:S01]  /*e9a0*/  SHFL.IDX PT, R11, R0, RZ, 0x181f ;  /* 0x00181fff000b7589 */ /* 0x00206200000e0000 */
[----:B------:R-:W-:Y:S01]  /*e9b0*/  ISETP.GE.AND P0, PT, R3, R100, PT ;  /* 0x000000640300720c */ /* 0x000fe20003f06270 */
[----:B------:R-:W-:Y:S01]  /*e9c0*/  BSSY B1, `(.L_x_932) ;  /* 0x0000015000017945 */ /* 0x000fe20003800000 */
[----:B------:R0:W-:Y:S01]  /*e9d0*/  SYNCS.ARRIVE.TRANS64.RED.A1T0 RZ, [R4+URZ], RZ ;  /* 0x000000ff04ff79a7 */ /* 0x0001e2000810043f */
[----:B------:R0:W2:Y:S02]  /*e9e0*/  SHFL.IDX PT, R3, R12, RZ, 0x181f ;  /* 0x00181fff0c037589 */ /* 0x0000a400000e0000 */
[----:B------:R-:W-:Y:S08]  /*e9f0*/  @P2 BRA `(.L_x_933) ;  /* 0x0000000000442947 */ /* 0x000ff00003800000 */
[----:B------:R-:W-:Y:S02]  /*ea00*/  ULDC UR5, c[0x0][0xac8] ;  /* 0x0002b20000057ab9 */ /* 0x000fe40000000800 */
[----:B------:R-:W-:Y:S02]  /*ea10*/  ISETP.GE.AND P5, PT, R16, UR5, PT ;  /* 0x0000000510007c0c */ /* 0x000fe4000bfa6270 */
[----:B------:R-:W-:Y:S02]  /*ea20*/  ISETP.GE.AND P4, PT, R19, UR5, PT ;  /* 0x0000000513007c0c */ /* 0x000fe4000bf86270 */
[----:B------:R-:W-:Y:S02]  /*ea30*/  ISETP.GE.AND P3, PT, R18, UR5, PT ;  /* 0x0000000512007c0c */ /* 0x000fe4000bf66270 */
[----:B------:R-:W-:-:S07]  /*ea40*/  ISETP.GE.AND P2, PT, R22, UR5, PT ;  /* 0x0000000516007c0c */ /* 0x000fce000bf46270 */
[----:B01----:R-:W-:-:S04]  /*ea50*/  @!P5 LEA R4, P6, R16, R11, 0x1 ;  /* 0x0000000b1004d211 */ /* 0x003fc800078c08ff */
        /* <DEDUP_REMOVED lines=11> */
.L_x_933:
[----:B------:R-:W-:Y:S05]  /*eb10*/  BSYNC B1 ;  /* 0x0000000000017941 */ /* 0x000fea0003800000 */
.L_x_932:
        /* <DEDUP_REMOVED lines=9> */
[CC--:B01----:R-:W-:Y:S02]  /*ebb0*/  @!P4 LEA R4, P6, R16.reuse, R11.reuse, 0x1 ;  /* 0x0000000b1004c211 */ /* 0x0c3fe400078c08ff */
[C---:B------:R-:W-:Y:S02]  /*ebc0*/  @!P3 LEA R6, P5, R19.reuse, R11, 0x1 ;  /* 0x0000000b1306b211 */ /* 0x040fe400078a08ff */
[----:B----4-:R-:W-:Y:S02]  /*ebd0*/  @!P4 LEA.HI.X R5, R16, R3, R200, 0x1, P6 ;  /* 0x000000031005c211 */ /* 0x010fe400030f0cc8 */
[----:B------:R-:W-:Y:S02]  /*ebe0*/  @!P2 LEA R8, P6, R18, R11, 0x1 ;  /* 0x0000000b1208a211 */ /* 0x000fe400078c08ff */
[----:B------:R-:W-:Y:S01]  /*ebf0*/  @!P3 LEA.HI.X R7, R19, R3, R199, 0x1, P5 ;  /* 0x000000031307b211 */ /* 0x000fe200028f0cc7 */
[----:B-----5:R3:W-:Y:S01]  /*ec00*/  @!P4 ST.E.128 desc[UR50][R4.64], R56 ;  /* 0x000000380400c985 */ /* 0x0207e2000c101d32 */
[----:B------:R-:W-:-:S02]  /*ec10*/  @!P1 LEA R10, P5, R22, R11, 0x1 ;  /* 0x0000000b160a9211 */ /* 0x000fc400078a08ff */
[-C--:B------:R-:W-:Y:S01]  /*ec20*/  @!P2 LEA.HI.X R9, R18, R3.reuse, R198, 0x1, P6 ;  /* 0x000000031209a211 */ /* 0x080fe200030f0cc6 */
[----:B------:R3:W-:Y:S01]  /*ec30*/  @!P3 ST.E.128 desc[UR50][R6.64], R64 ;  /* 0x000000400600b985 */ /* 0x0007e2000c101d32 */
[----:B------:R-:W-:-:S03]  /*ec40*/  @!P1 LEA.HI.X R11, R22, R3, R197, 0x1, P5 ;  /* 0x00000003160b9211 */ /* 0x000fc600028f0cc5 */
[----:B------:R3:W-:Y:S04]  /*ec50*/  @!P2 ST.E.128 desc[UR50][R8.64], R84 ;  /* 0x000000540800a985 */ /* 0x0007e8000c101d32 */
[----:B------:R3:W-:Y:S02]  /*ec60*/  @!P1 ST.E.128 desc[UR50][R10.64], R92 ;  /* 0x0000005c0a009985 */ /* 0x0007e4000c101d32 */
.L_x_935:
[----:B------:R-:W-:Y:S05]  /*ec70*/  BSYNC B1 ;  /* 0x0000000000017941 */ /* 0x000fea0003800000 */
.L_x_934:
        /* <DEDUP_REMOVED lines=9> */
[-C--:B01----:R-:W-:Y:S02]  /*ed10*/  @!P3 LEA R4, P6, R16, R11.reuse, 0x1 ;  /* 0x0000000b1004b211 */ /* 0x083fe400078c08ff */
[CC--:B------:R-:W-:Y:S02]  /*ed20*/  @!P2 LEA R6, P5, R19.reuse, R11.reuse, 0x1 ;  /* 0x0000000b1306a211 */ /* 0x0c0fe400078a08ff */
[----:B------:R-:W-:Y:S02]  /*ed30*/  @!P1 LEA R8, P4, R18, R11, 0x1 ;  /* 0x0000000b12089211 */ /* 0x000fe400078808ff */
[----:B------:R-:W-:Y:S02]  /*ed40*/  @!P3 LEA.HI.X R5, R16, R3, R200, 0x1, P6 ;  /* 0x000000031005b211 */ /* 0x000fe400030f0cc8 */
[----:B------:R-:W-:Y:S02]  /*ed50*/  @!P0 LEA R10, P6, R22, R11, 0x1 ;  /* 0x0000000b160a8211 */ /* 0x000fe400078c08ff */
[-C--:B------:R-:W-:Y:S01]  /*ed60*/  @!P2 LEA.HI.X R7, R19, R3.reuse, R199, 0x1, P5 ;  /* 0x000000031307a211 */ /* 0x080fe200028f0cc7 */
[----:B-----5:R3:W-:Y:S01]  /*ed70*/  @!P3 ST.E.128 desc[UR50][R4.64], R60 ;  /* 0x0000003c0400b985 */ /* 0x0207e2000c101d32 */
[----:B------:R-:W-:-:S02]  /*ed80*/  @!P1 LEA.HI.X R9, R18, R3, R198, 0x1, P4 ;  /* 0x0000000312099211 */ /* 0x000fc400020f0cc6 */
[----:B------:R-:W-:Y:S01]  /*ed90*/  @!P0 LEA.HI.X R11, R22, R3, R197, 0x1, P6 ;  /* 0x00000003160b8211 */ /* 0x000fe200030f0cc5 */
[----:B------:R3:W-:Y:S04]  /*eda0*/  @!P2 ST.E.128 desc[UR50][R6.64], R68 ;  /* 0x000000440600a985 */ /* 0x0007e8000c101d32 */
[----:B------:R3:W-:Y:S04]  /*edb0*/  @!P1 ST.E.128 desc[UR50][R8.64], R72 ;  /* 0x0000004808009985 */ /* 0x0007e8000c101d32 */
[----:B------:R3:W-:Y:S02]  /*edc0*/  @!P0 ST.E.128 desc[UR50][R10.64], R40 ;  /* 0x000000280a008985 */ /* 0x0007e4000c101d32 */
.L_x_937:
[----:B------:R-:W-:Y:S05]  /*edd0*/  BSYNC B1 ;  /* 0x0000000000017941 */ /* 0x000fea0003800000 */
.L_x_936:
[----:B0-----:R-:W-:Y:S01]  /*ede0*/  VIADD R3, R13, 0x60 ;  /* 0x000000600d037836 */ /* 0x001fe20000000000 */
[----:B-1-3--:R0:W1:Y:S04]  /*edf0*/  SHFL.IDX PT, R11, R12, 0x3, 0x181f ;  /* 0x00781f000c0b7f89 */ /* 0x00a06800000e0000 */
[----:B------:R-:W-:Y:S01]  /*ee00*/  ISETP.GE.AND P0, PT, R3, R100, PT ;  /* 0x000000640300720c */ /* 0x000fe20003f06270 */
[----:B------:R0:W3:-:S12]  /*ee10*/  SHFL.IDX PT, R15, R0, 0x3, 0x181f ;  /* 0x00781f00000f7f89 */ /* 0x0000d800000e0000 */
[----:B0-----:R-:W-:Y:S05]  /*ee20*/  @P0 BRA `(.L_x_938) ;  /* 0x0000000c00200947 */ /* 0x001fea0003800000 */
[----:B------:R-:W-:Y:S02]  /*ee30*/  ULDC UR5, c[0x0][0xac8] ;  /* 0x0002b20000057ab9 */ /* 0x000fe40000000800 */
[----:B------:R-:W-:Y:S02]  /*ee40*/  ISETP.GE.AND P3, PT, R16, UR5, PT ;  /* 0x0000000510007c0c */ /* 0x000fe4000bf66270 */
[----:B------:R-:W-:Y:S02]  /*ee50*/  ISETP.GE.AND P4, PT, R19, UR5, PT ;  /* 0x0000000513007c0c */ /* 0x000fe4000bf86270 */
[----:B------:R-:W-:-:S09]  /*ee60*/  ISETP.GE.AND P5, PT, R18, UR5, PT ;  /* 0x0000000512007c0c */ /* 0x000fd2000bfa6270 */
[-C--:B---3--:R-:W-:Y:S02]  /*ee70*/  @!P3 LEA R4, P0, R16, R15.reuse, 0x1 ;  /* 0x0000000f1004b211 */ /* 0x088fe400078008ff */
[CC--:B------:R-:W-:Y:S02]  /*ee80*/  @!P4 LEA R6, P1, R19.reuse, R15.reuse, 0x1 ;  /* 0x0000000f1306c211 */ /* 0x0c0fe400078208ff */
[----:B------:R-:W-:Y:S02]  /*ee90*/  @!P5 LEA R8, P2, R18, R15, 0x1 ;  /* 0x0000000f1208d211 */ /* 0x000fe400078408ff */
[-C--:B-1----:R-:W-:Y:S02]  /*eea0*/  @!P3 LEA.HI.X R5, R16, R11.reuse, R200, 0x1, P0 ;  /* 0x0000000b1005b211 */ /* 0x082fe400000f0cc8 */
[-C--:B------:R-:W-:Y:S02]  /*eeb0*/  @!P4 LEA.HI.X R7, R19, R11.reuse, R199, 0x1, P1 ;  /* 0x0000000b1307c211 */ /* 0x080fe400008f0cc7 */
[----:B------:R-:W-:Y:S01]  /*eec0*/  @!P5 LEA.HI.X R9, R18, R11, R198, 0x1, P2 ;  /* 0x0000000b1209d211 */ /* 0x000fe200010f0cc6 */
[----:B-----5:R0:W-:Y:S01]  /*eed0*/  @!P3 ST.E.128 desc[UR50][R4.64], R44 ;  /* 0x0000002c0400b985 */ /* 0x0201e2000c101d32 */
        /* <DEDUP_REMOVED lines=8> */
.L_x_931:
[----:B------:R-:W0:Y:S01]  /*ef60*/  LDC R10, c[0x0][0xbe8] ;  /* 0x0002fa00ff0a7b82 */ /* 0x000e220000000800 */
[----:B------:R-:W-:Y:S01]  /*ef70*/  ISETP.GE.AND P0, PT, R201, 0x80, PT ;  /* 0x00000080c900780c */ /* 0x000fe20003f06270 */
[----:B------:R-:W-:Y:S01]  /*ef80*/  USHF.R.S32.HI UR8, URZ, 0x1f, UR37 ;  /* 0x0000001f3f087899 */ /* 0x000fe20008011425 */
[----:B------:R-:W-:Y:S01]  /*ef90*/  BSSY B1, `(.L_x_939) ;  /* 0x000002f000017945 */ /* 0x000fe20003800000 */
[----:B------:R-:W-:Y:S01]  /*efa0*/  USHF.R.S32.HI UR9, URZ, 0x1f, UR44 ;  /* 0x0000001f3f097899 */ /* 0x000fe2000801142c */
[----:B------:R-:W-:Y:S01]  /*efb0*/  IMAD R8, R23, 0x20, R192 ;  /* 0x0000002017087824 */ /* 0x000fe200078e02c0 */
[----:B0-----:R-:W-:-:S13]  /*efc0*/  ISETP.NE.AND P1, PT, R10, 0x1, PT ;  /* 0x000000010a00780c */ /* 0x001fda0003f25270 */
[----:B------:R-:W0:Y:S08]  /*efd0*/  @P1 LDC R9, c[0x0][0xbec] ;  /* 0x0002fb00ff091b82 */ /* 0x000e300000000800 */
[----:B------:R-:W1:Y:S01]  /*efe0*/  @P1 LDC R11, c[0x0][0xbf0] ;  /* 0x0002fc00ff0b1b82 */ /* 0x000e620000000800 */
[----:B------:R-:W-:Y:S05]  /*eff0*/  @P0 BRA `(.L_x_940) ;  /* 0x0000000000a00947 */ /* 0x000fea0003800000 */
[----:B------:R-:W2:Y:S01]  /*f000*/  S2R R0, SR_TID.X ;  /* 0x0000000000007919 */ /* 0x000ea20000002100 */
[----:B------:R-:W3:Y:S01]  /*f010*/  LDC R5, c[0x0][0xbe8] ;  /* 0x0002fa00ff057b82 */ /* 0x000ee20000000800 */
[----:B------:R-:W-:Y:S01]  /*f020*/  IMAD.U32 R6, RZ, RZ, UR36 ;  /* 0x00000024ff067e24 */ /* 0x000fe2000f8e00ff */
[----:B------:R-:W-:Y:S02]  /*f030*/  ULDC UR5, c[0x0][0xa88] ;  /* 0x0002a20000057ab9 */ /* 0x000fe40000000800 */
[----:B---3--:R-:W-:Y:S02]  /*f040*/  IMAD R3, R5, UR5, RZ ;  /* 0x0000000505037c24 */ /* 0x008fe4000f8e02ff */
[----:B--2---:R-:W-:-:S04]  /*f050*/  IADD3 R6, R6, -0x80, R0 ;  /* 0xffffff8006067810 */ /* 0x004fc80007ffe000 */
[----:B------:R-:W-:-:S13]  /*f060*/  ISETP.GE.AND P0, PT, R6, R3, PT ;  /* 0x000000030600720c */ /* 0x000fda0003f06270 */
[----:B------:R-:W-:Y:S05]  /*f070*/  @P0 BRA `(.L_x_940) ;  /* 0x0000000000800947 */ /* 0x000fea0003800000 */
[----:B------:R-:W-:Y:S01]  /*f080*/  ISETP.NE.AND P0, PT, R5, 0x1, PT ;  /* 0x000000010500780c */ /* 0x000fe20003f05270 */
[----:B------:R-:W-:Y:S01]  /*f090*/  ULDC.64 UR10, c[0x0][0xb90] ;  /* 0x0002e400000a7ab9 */ /* 0x000fe20000000a00 */
[----:B------:R-:W-:Y:S01]  /*f0a0*/  IMAD.MOV.U32 R4, RZ, RZ, R6 ;  /* 0x000000ffff047224 */ /* 0x000fe200078e0006 */
[----:B------:R-:W-:Y:S02]  /*f0b0*/  UIMAD UR5, UR8, UR10, URZ ;  /* 0x0000000a080572a4 */ /* 0x000fe4000f8e023f */
[----:B------:R-:W-:Y:S02]  /*f0c0*/  UIMAD.WIDE.U32 UR6, UR37, UR10, URZ ;  /* 0x0000000a250672a5 */ /* 0x000fe4000f8e003f */
[----:B------:R-:W-:-:S03]  /*f0d0*/  UIMAD UR5, UR37, UR11, UR5 ;  /* 0x0000000b250572a4 */ /* 0x000fc6000f8e0205 */
[----:B------:R-:W-:Y:S01]  /*f0e0*/  ULDC.64 UR10, c[0x0][0xb98] ;  /* 0x0002e600000a7ab9 */ /* 0x000fe20000000a00 */
[----:B------:R-:W-:Y:S02]  /*f0f0*/  UIADD3 UR7, UR7, UR5, URZ ;  /* 0x0000000507077290 */ /* 0x000fe4000fffe03f */
[----:B------:R-:W2:Y:S01]  /*f100*/  @P0 LDC R3, c[0x0][0xbec] ;  /* 0x0002fb00ff030b82 */ /* 0x000ea20000000800 */
[----:B------:R-:W-:Y:S02]  /*f110*/  UIMAD UR5, UR9, UR10, URZ ;  /* 0x0000000a090572a4 */ /* 0x000fe4000f8e023f */
[----:B------:R-:W-:Y:S02]  /*f120*/  UIMAD.WIDE.U32 UR6, UR44, UR10, UR6 ;  /* 0x0000000a2c0672a5 */ /* 0x000fe4000f8e0006 */
[----:B------:R-:W-:-:S03]  /*f130*/  UIMAD UR5, UR44, UR11, UR5 ;  /* 0x0000000b2c0572a4 */ /* 0x000fc6000f8e0205 */
[----:B------:R-:W3:Y:S01]  /*f140*/  @P0 LDC R7, c[0x0][0xbf0] ;  /* 0x0002fc00ff070b82 */ /* 0x000ee20000000800 */
[----:B------:R-:W-:Y:S01]  /*f150*/  ULDC.64 UR10, c[0x0][0xb88] ;  /* 0x0002e200000a7ab9 */ /* 0x000fe20000000a00 */
[----:B--2---:R-:W-:-:S05]  /*f160*/  @P0 IMAD.HI.U32 R0, R6, R3, RZ ;  /* 0x0000000306000227 */ /* 0x004fca00078e00ff */
[----:B---3--:R-:W-:-:S05]  /*f170*/  @P0 SHF.R.U32.HI R4, RZ, R7, R0 ;  /* 0x00000007ff040219 */ /* 0x008fca0000011600 */
[----:B------:R-:W-:-:S04]  /*f180*/  IMAD.MOV R3, RZ, RZ, -R4 ;  /* 0x000000ffff037224 */ /* 0x000fc800078e0a04 */
[----:B------:R-:W-:Y:S01]  /*f190*/  IMAD R3, R5, R3, R6 ;  /* 0x0000000305037224 */ /* 0x000fe200078e0206 */
[----:B------:R-:W-:Y:S01]  /*f1a0*/  SHF.R.S32.HI R5, RZ, 0x1f, R4 ;  /* 0x0000001fff057819 */ /* 0x000fe20000011404 */
[----:B------:R-:W-:Y:S01]  /*f1b0*/  IMAD.U32 R6, RZ, RZ, UR5 ;  /* 0x00000005ff067e24 */ /* 0x000fe2000f8e00ff */
[----:B------:R-:W-:Y:S02]  /*f1c0*/  IADD3 R4, P0, R4, UR6, RZ ;  /* 0x0000000604047c10 */ /* 0x000fe4000ff1e0ff */
[----:B------:R-:W-:Y:S02]  /*f1d0*/  SHF.R.S32.HI R0, RZ, 0x1f, R3 ;  /* 0x0000001fff007819 */ /* 0x000fe40000011403 */
[----:B------:R-:W-:Y:S01]  /*f1e0*/  IADD3.X R5, R5, UR7, R6, P0, !PT ;  /* 0x0000000705057c10 */ /* 0x000fe200087fe406 */
[----:B------:R-:W-:Y:S02]  /*f1f0*/  ULDC.64 UR6, c[0x0][0xb50] ;  /* 0x0002d40000067ab9 */ /* 0x000fe40000000a00 */
[----:B------:R-:W-:-:S02]  /*f200*/  IMAD R0, R0, UR10, RZ ;  /* 0x0000000a00007c24 */ /* 0x000fc4000f8e02ff */
[----:B------:R-:W-:-:S04]  /*f210*/  IMAD.WIDE.U32 R4, R3, UR10, R4 ;  /* 0x0000000a03047c25 */ /* 0x000fc8000f8e0004 */
[----:B------:R-:W-:Y:S01]  /*f220*/  IMAD R7, R3, UR11, R0 ;  /* 0x0000000b03077c24 */ /* 0x000fe2000f8e0200 */
[----:B------:R-:W-:-:S03]  /*f230*/  LEA R6, P0, R4, UR6, 0x2 ;  /* 0x0000000604067c11 */ /* 0x000fc6000f8010ff */
[----:B------:R-:W-:-:S05]  /*f240*/  IMAD.IADD R3, R5, 0x1, R7 ;  /* 0x0000000105037824 */ /* 0x000fca00078e0207 */
[----:B------:R-:W-:Y:S01]  /*f250*/  LEA.HI.X R7, R4, UR7, R3, 0x2, P0 ;  /* 0x0000000704077c11 */ /* 0x000fe200080f1403 */
[----:B------:R-:W-:-:S05]  /*f260*/  IMAD.MOV.U32 R3, RZ, RZ, -0x800000 ;  /* 0xff800000ff037424 */ /* 0x000fca00078e00ff */
[----:B------:R2:W-:Y:S02]  /*f270*/  STG.E desc[UR50][R6.64], R3 ;  /* 0x0000000306007986 */ /* 0x0005e4000c101932 */
.L_x_940:
[----:B------:R-:W-:Y:S05]  /*f280*/  BSYNC B1 ;  /* 0x0000000000017941 */ /* 0x000fea0003800000 */
.L_x_939:
[----:B------:R-:W-:Y:S01]  /*f290*/  ULDC.64 UR10, c[0x0][0xae8] ;  /* 0x0002ba00000a7ab9 */ /* 0x000fe20000000a00 */
[----:B------:R-:W-:Y:S01]  /*f2a0*/  VIADD R8, R8, UR36 ;  /* 0x0000002408087c36 */ /* 0x000fe20008000000 */
[----:B------:R-:W-:Y:S01]  /*f2b0*/  UIMAD UR5, UR8, UR10, URZ ;  /* 0x0000000a080572a4 */ /* 0x000fe2000f8e023f */
[----:B------:R-:W-:Y:S01]  /*f2c0*/  BSSY B1, `(.L_x_941) ;  /* 0x000003c000017945 */ /* 0x000fe20003800000 */
[----:B------:R-:W-:Y:S01]  /*f2d0*/  UIMAD.WIDE.U32 UR6, UR37, UR10, URZ ;  /* 0x0000000a250672a5 */ /* 0x000fe2000f8e003f */
[----:B0-----:R-:W-:Y:S01]  /*f2e0*/  @P1 IMAD.HI.U32 R0, R8, R9, RZ ;  /* 0x0000000908001227 */ /* 0x001fe200078e00ff */
[----:B------:R-:W-:-:S03]  /*f2f0*/  UIMAD UR5, UR37, UR11, UR5 ;  /* 0x0000000b250572a4 */ /* 0x000fc6000f8e0205 */
[----:B------:R-:W-:Y:S01]  /*f300*/  ULDC.64 UR10, c[0x0][0xaf0] ;  /* 0x0002bc00000a7ab9 */ /* 0x000fe20000000a00 */
[----:B------:R-:W-:Y:S01]  /*f310*/  UIADD3 UR7, UR7, UR5, URZ ;  /* 0x0000000507077290 */ /* 0x000fe2000fffe03f */
[----:B--2---:R-:W-:Y:S01]  /*f320*/  IMAD.MOV.U32 R3, RZ, RZ, R8 ;  /* 0x000000ffff037224 */ /* 0x004fe200078e0008 */
[----:B------:R-:W-:Y:S01]  /*f330*/  UIMAD UR5, UR9, UR10, URZ ;  /* 0x0000000a090572a4 */ /* 0x000fe2000f8e023f */
[----:B-1----:R-:W-:Y:S01]  /*f340*/  @P1 SHF.R.U32.HI R3, RZ, R11, R0 ;  /* 0x0000000bff031219 */ /* 0x002fe20000011600 */
[----:B------:R-:W-:Y:S02]  /*f350*/  UIMAD.WIDE.U32 UR6, UR44, UR10, UR6 ;  /* 0x0000000a2c0672a5 */ /* 0x000fe4000f8e0006 */
[----:B------:R-:W-:Y:S01]  /*f360*/  UIMAD UR5, UR44, UR11, UR5 ;  /* 0x0000000b2c0572a4 */ /* 0x000fe2000f8e0205 */
[--C-:B------:R-:W-:Y:S01]  /*f370*/  SHF.R.S32.HI R0, RZ, 0x1f, R3.reuse ;  /* 0x0000001fff007819 */ /* 0x100fe20000011403 */
[----:B------:R-:W-:Y:S01]  /*f380*/  IMAD.MOV R7, RZ, RZ, -R3 ;  /* 0x000000ffff077224 */ /* 0x000fe200078e0a03 */
[----:B------:R-:W-:Y:S01]  /*f390*/  ULDC.64 UR8, c[0x0][0xae0] ;  /* 0x0002b80000087ab9 */ /* 0x000fe20000000a00 */
[----:B------:R-:W-:-:S02]  /*f3a0*/  UIADD3 UR5, UR7, UR5, URZ ;  /* 0x0000000507057290 */ /* 0x000fc4000fffe03f */
[----:B------:R-:W-:Y:S02]  /*f3b0*/  IMAD.U32 R5, RZ, RZ, UR7 ;  /* 0x00000007ff057e24 */ /* 0x000fe4000f8e00ff */
[----:B------:R-:W-:Y:S02]  /*f3c0*/  IMAD R0, R0, UR8, RZ ;  /* 0x0000000800007c24 */ /* 0x000fe4000f8e02ff */
[----:B------:R-:W-:Y:S02]  /*f3d0*/  IMAD R7, R10, R7, R8 ;  /* 0x000000070a077224 */ /* 0x000fe400078e0208 */
[----:B------:R-:W-:Y:S01]  /*f3e0*/  IMAD.U32 R4, RZ, RZ, UR6 ;  /* 0x00000006ff047e24 */ /* 0x000fe2000f8e00ff */
[----:B------:R-:W-:Y:S01]  /*f3f0*/  ULDC.64 UR6, c[0x0][0xad8] ;  /* 0x0002b60000067ab9 */ /* 0x000fe20000000a00 */
[----:B------:R-:W-:Y:S01]  /*f400*/  IMAD.U32 R5, RZ, RZ, UR5 ;  /* 0x00000005ff057e24 */ /* 0x000fe2000f8e00ff */
[----:B------:R-:W-:Y:S01]  /*f410*/  ULDC UR5, c[0x0][0xa88] ;  /* 0x0002a20000057ab9 */ /* 0x000fe20000000800 */
[C---:B------:R-:W-:Y:S01]  /*f420*/  IMAD R9, R3.reuse, UR9, R0 ;  /* 0x0000000903097c24 */ /* 0x040fe2000f8e0200 */
[----:B------:R-:W-:Y:S01]  /*f430*/  SHF.R.S32.HI R0, RZ, 0x1f, R7 ;  /* 0x0000001fff007819 */ /* 0x000fe20000011407 */
[----:B------:R-:W-:-:S04]  /*f440*/  IMAD.WIDE.U32 R4, R3, UR8, R4 ;  /* 0x0000000803047c25 */ /* 0x000fc8000f8e0004 */
[----:B------:R-:W-:Y:S02]  /*f450*/  IMAD.IADD R5, R5, 0x1, R9 ;  /* 0x0000000105057824 */ /* 0x000fe400078e0209 */
[----:B------:R-:W-:Y:S02]  /*f460*/  IMAD R6, R0, UR6, RZ ;  /* 0x0000000600067c24 */ /* 0x000fe4000f8e02ff */
[----:B------:R-:W-:Y:S02]  /*f470*/  VIADD R8, R192, UR36 ;  /* 0x00000024c0087c36 */ /* 0x000fe40008000000 */
[----:B------:R-:W-:Y:S02]  /*f480*/  IMAD R9, R10, UR5, RZ ;  /* 0x000000050a097c24 */ /* 0x000fe4000f8e02ff */
[C---:B------:R-:W-:Y:S02]  /*f490*/  IMAD R3, R7.reuse, UR7, R6 ;  /* 0x0000000707037c24 */ /* 0x040fe4000f8e0206 */
[----:B------:R-:W-:Y:S01]  /*f4a0*/  IMAD.WIDE.U32 R4, R7, UR6, R4 ;  /* 0x0000000607047c25 */ /* 0x000fe2000f8e0004 */
[----:B------:R-:W-:Y:S01]  /*f4b0*/  ISETP.GE.AND P2, PT, R8, R9, PT ;  /* 0x000000090800720c */ /* 0x000fe20003f46270 */
[----:B------:R-:W-:-:S02]  /*f4c0*/  ULDC.64 UR6, c[0x0][0xa80] ;  /* 0x0002a00000067ab9 */ /* 0x000fc40000000a00 */
[----:B------:R-:W-:Y:S01]  /*f4d0*/  IMAD.IADD R3, R5, 0x1, R3 ;  /* 0x0000000105037824 */ /* 0x000fe200078e0203 */
[----:B------:R-:W-:Y:S01]  /*f4e0*/  LEA R6, P3, R4, UR6, 0x1 ;  /* 0x0000000604067c11 */ /* 0x000fe2000f8608ff */
[----:B------:R-:W-:-:S03]  /*f4f0*/  VIADD R0, R8, 0x20 ;  /* 0x0000002008007836 */ /* 0x000fc60000000000 */
[----:B------:R-:W-:Y:S01]  /*f500*/  LEA.HI.X R7, R4, UR7, R3, 0x1, P3 ;  /* 0x0000000704077c11 */ /* 0x000fe200098f0c03 */
[----:B------:R0:W1:Y:S01]  /*f510*/  SHFL.IDX PT, R5, R6, RZ, 0x181f ;  /* 0x00181fff06057589 */ /* 0x00006200000e0000 */
[-C--:B------:R-:W-:Y:S01]  /*f520*/  ISETP.GE.AND P1, PT, R0, R9.reuse, PT ;  /* 0x000000090000720c */ /* 0x080fe20003f26270 */
[----:B------:R-:W-:Y:S02]  /*f530*/  VIADD R0, R8, 0x40 ;  /* 0x0000004008007836 */ /* 0x000fe40000000000 */
[----:B------:R0:W2:Y:S03]  /*f540*/  SHFL.IDX PT, R3, R7, RZ, 0x181f ;  /* 0x00181fff07037589 */ /* 0x0000a600000e0000 */
[----:B------:R-:W-:Y:S01]  /*f550*/  ISETP.GE.AND P0, PT, R0, R9, PT ;  /* 0x000000090000720c */ /* 0x000fe20003f06270 */
[----:B------:R-:W-:-:S12]  /*f560*/  @P2 BRA `(.L_x_942) ;  /* 0x0000000000442947 */ /* 0x000fd80003800000 */
        /* <DEDUP_REMOVED lines=17> */
.L_x_942:
[----:B------:R-:W-:Y:S05]  /*f680*/  BSYNC B1 ;  /* 0x0000000000017941 */ /* 0x000fea0003800000 */
.L_x_941:
        /* <DEDUP_REMOVED lines=9> */
[CC--:B-1----:R-:W-:Y:S02]  /*f720*/  @!P4 LEA R10, P6, R16.reuse, R5.reuse, 0x1 ;  /* 0x00000005100ac211 */ /* 0x0c2fe400078c08ff */
[C---:B------:R-:W-:Y:S02]  /*f730*/  @!P3 LEA R12, P5, R19.reuse, R5, 0x1 ;  /* 0x00000005130cb211 */ /* 0x040fe400078a08ff */
        /* <DEDUP_REMOVED lines=10> */
.L_x_944:
[----:B------:R-:W-:Y:S05]  /*f7e0*/  BSYNC B1 ;  /* 0x0000000000017941 */ /* 0x000fea0003800000 */
.L_x_943:
        /* <DEDUP_REMOVED lines=10> */
[CC--:B------:R-:W-:Y:S02]  /*f890*/  @!P2 LEA R12, P5, R19.reuse, R5.reuse, 0x1 ;  /* 0x00000005130ca211 */ /* 0x0c0fe400078a08ff */
        /* <DEDUP_REMOVED lines=10> */
.L_x_946:
[----:B------:R-:W-:Y:S05]  /*f940*/  BSYNC B1 ;  /* 0x0000000000017941 */ /* 0x000fea0003800000 */
.L_x_945:
[----:B------:R-:W-:Y:S01]  /*f950*/  VIADD R0, R8, 0x60 ;  /* 0x0000006008007836 */ /* 0x000fe20000000000 */
[----:B0-----:R0:W0:Y:S04]  /*f960*/  SHFL.IDX PT, R3, R7, 0x3, 0x181f ;  /* 0x00781f0007037f89 */ /* 0x00102800000e0000 */
[----:B------:R-:W-:Y:S01]  /*f970*/  ISETP.GE.AND P0, PT, R0, R9, PT ;  /* 0x000000090000720c */ /* 0x000fe20003f06270 */
[----:B-1-3--:R1:W3:-:S12]  /*f980*/  SHFL.IDX PT, R5, R6, 0x3, 0x181f ;  /* 0x00781f0006057f89 */ /* 0x00a2d800000e0000 */
[----:B-1----:R-:W-:Y:S05]  /*f990*/  @P0 BRA `(.L_x_938) ;  /* 0x0000000000440947 */ /* 0x002fea0003800000 */
[----:B------:R-:W-:Y:S02]  /*f9a0*/  ULDC UR5, c[0x0][0xac8] ;  /* 0x0002b20000057ab9 */ /* 0x000fe40000000800 */
[----:B------:R-:W-:Y:S02]  /*f9b0*/  ISETP.GE.AND P3, PT, R16, UR5, PT ;  /* 0x0000000510007c0c */ /* 0x000fe4000bf66270 */
[----:B------:R-:W-:Y:S02]  /*f9c0*/  ISETP.GE.AND P2, PT, R19, UR5, PT ;  /* 0x0000000513007c0c */ /* 0x000fe4000bf46270 */
[----:B------:R-:W-:Y:S02]  /*f9d0*/  ISETP.GE.AND P1, PT, R18, UR5, PT ;  /* 0x0000000512007c0c */ /* 0x000fe4000bf26270 */
[----:B------:R-:W-:-:S07]  /*f9e0*/  ISETP.GE.AND P0, PT, R22, UR5, PT ;  /* 0x0000000516007c0c */ /* 0x000fce000bf06270 */
[-C--:B--234-:R-:W-:Y:S02]  /*f9f0*/  @!P3 LEA R6, P6, R16, R5.reuse, 0x1 ;  /* 0x000000051006b211 */ /* 0x09cfe400078c08ff */
        /* <DEDUP_REMOVED lines=11> */
.L_x_938:
[----:B------:R-:W-:Y:S05]  /*fab0*/  BSYNC B0 ;  /* 0x0000000000007941 */ /* 0x000fea0003800000 */
.L_x_930:
[----:B------:R-:W-:Y:S02]  /*fac0*/  ULDC UR5, c[0x0][0xc38] ;  /* 0x00030e0000057ab9 */ /* 0x000fe40000000800 */
[----:B------:R-:W-:-:S06]  /*fad0*/  UISETP.GE.AND UP0, UPT, UR4, UR5, UPT ;  /* 0x000000050400728c */ /* 0x000fcc000bf06270 */
[----:B------:R-:W-:-:S13]  /*fae0*/  PLOP3.LUT P0, PT, PT, PT, UP0, 0x80, 0x0 ;  /* 0x000000000000781c */ /* 0x000fda0003f0f008 */
[----:B------:R-:W-:Y:S05]  /*faf0*/  @!P0 BRA `(.L_x_947) ;  /* 0xffffff1000b88947 */ /* 0x000fea000383ffff */
[----:B------:R-:W-:Y:S05]  /*fb00*/  EXIT ;  /* 0x000000000000794d */ /* 0x000fea0003800000 */
.L_x_845:
[----:B------:R-:W-:-:S08]  /*fb10*/  NOP ;  /* 0x0000000000007918 */ /* 0x000fd00000000000 */
[----:B------:R-:W0:-:S00]  /*fb20*/  USETMAXREG.DEALLOC.CTAPOOL 0x18 ;  /* 0x00000018000079c8 */ /* 0x000e0000080e0500 */
[----:B0-----:R-:W2:Y:S01]  /*fb30*/  LDL.LU R2, [R1+0x8] ;  /* 0x0000080001027983 */ /* 0x001ea20000300800 */
[----:B------:R-:W-:-:S05]  /*fb40*/  LOP3.LUT R0, R0, 0x3, RZ, 0xc0, !PT ;  /* 0x0000000300007812 */ /* 0x000fca00078ec0ff */
[----:B------:R-:W0:Y:S01]  /*fb50*/  S2UR UR6, SR_CTAID.X ;  /* 0x00000000000679c3 */ /* 0x000e220000002500 */
[----:B------:R-:W1:Y:S02]  /*fb60*/  SHFL.IDX PT, R0, R0, RZ, 0x1f ;  /* 0x00001fff00007589 */ /* 0x000e6400000e0000 */
[----:B-1----:R-:W-:-:S05]  /*fb70*/  ISETP.NE.AND P0, PT, R0, RZ, PT ;  /* 0x000000ff0000720c */ /* 0x002fca0003f05270 */
[----:B------:R-:W0:Y:S08]  /*fb80*/  LDC R0, c[0x0][0xc38] ;  /* 0x00030e00ff007b82 */ /* 0x000e300000000800 */
[----:B------:R-:W-:Y:S06]  /*fb90*/  @P0 BAR.ARV 0x4, 0x180 ;  /* 0x0106000000000b1d */ /* 0x000fec0000002000 */
[----:B--2---:R-:W-:-:S04]  /*fba0*/  LOP3.LUT R2, R2, 0xfffffffb, RZ, 0xc0, !PT ;  /* 0xfffffffb02027812 */ /* 0x004fc800078ec0ff */
[----:B------:R-:W-:Y:S02]  /*fbb0*/  @P0 LOP3.LUT R2, R2, 0x4, RZ, 0xfc, !PT ;  /* 0x0000000402020812 */ /* 0x000fe400078efcff */
[----:B0-----:R-:W-:Y:S01]  /*fbc0*/  ISETP.LE.AND P0, PT, R0, UR6, PT ;  /* 0x0000000600007c0c */ /* 0x001fe2000bf03270 */
[----:B------:R-:W-:Y:S02]  /*fbd0*/  IMAD.MOV.U32 R0, RZ, RZ, 0x1 ;  /* 0x00000001ff007424 */ /* 0x000fe400078e00ff */
[----:B------:R0:W-:Y:S04]  /*fbe0*/  STL [R1+0x8], R2 ;  /* 0x0000080201007387 */ /* 0x0001e80000100800 */
[----:B------:R0:W-:Y:S04]  /*fbf0*/  STL [R1], RZ ;  /* 0x000000ff01007387 */ /* 0x0001e80000100800 */
[----:B------:R0:W-:Y:S04]  /*fc00*/  STL [R1+0x24], RZ ;  /* 0x000024ff01007387 */ /* 0x0001e80000100800 */
[----:B------:R0:W-:Y:S01]  /*fc10*/  STL [R1+0x4], R0 ;  /* 0x0000040001007387 */ /* 0x0001e20000100800 */
[----:B------:R-:W-:Y:S05]  /*fc20*/  @P0 BRA `(.L_x_948) ;  /* 0x0000003c00d00947 */ /* 0x000fea0003800000 */
[----:B------:R-:W1:Y:S01]  /*fc30*/  S2R R4, SR_TID.X ;  /* 0x0000000000047919 */ /* 0x000e620000002100 */
[----:B------:R-:W2:Y:S01]  /*fc40*/  S2UR UR5, SR_CgaCtaId ;  /* 0x00000000000579c3 */ /* 0x000ea20000008800 */
[----:B------:R-:W-:Y:S01]  /*fc50*/  UMOV UR4, 0x400 ;  /* 0x0000040000047882 */ /* 0x000fe20000000000 */
[----:B------:R-:W-:Y:S01]  /*fc60*/  ULDC UR43, c[0x0][0xc] ;  /* 0x00000300002b7ab9 */ /* 0x000fe20000000800 */
[----:B------:R-:W-:Y:S02]  /*fc70*/  ULOP3.LUT UR39, UR38, 0x1, URZ, 0xfc, !UPT ;  /* 0x0000000126277892 */ /* 0x000fe4000f8efc3f */
[----:B------:R-:W-:Y:S01]  /*fc80*/  ULOP3.LUT UR45, UR38, 0x2, URZ, 0xfc, !UPT ;  /* 0x00000002262d7892 */ /* 0x000fe2000f8efc3f */
[----:B------:R-:W-:Y:S01]  /*fc90*/  ULDC.64 UR46, c[0x0][0x198] ;  /* 0x00006600002e7ab9 */ /* 0x000fe20000000a00 */
[----:B--2---:R-:W-:-:S06]  /*fca0*/  ULEA UR4, UR5, UR4, 0x18 ;  /* 0x0000000405047291 */ /* 0x004fcc000f8ec03f */
[----:B------:R-:W-:Y:S01]  /*fcb0*/  IMAD.U32 R17, RZ, RZ, UR4 ;  /* 0x00000004ff117e24 */ /* 0x000fe2000f8e00ff */
[C---:B-1----:R-:W-:Y:S01]  /*fcc0*/  LOP3.LUT R6, R4.reuse, 0x7f, RZ, 0xc0, !PT ;  /* 0x0000007f04067812 */ /* 0x042fe200078ec0ff */
[C---:B0-----:R-:W-:Y:S01]  /*fcd0*/  IMAD.SHL.U32 R0, R4.reuse, 0x40, RZ ;  /* 0x0000004004007824 */ /* 0x041fe200078e00ff */
[C---:B------:R-:W-:Y:S01]  /*fce0*/  LOP3.LUT P0, RZ, R4.reuse, 0x4, RZ, 0xc0, !PT ;  /* 0x0000000404ff7812 */ /* 0x040fe2000780c0ff */
[----:B------:R-:W-:-:S03]  /*fcf0*/  IMAD.SHL.U32 R3, R4, 0x8, RZ ;  /* 0x0000000804037824 */ /* 0x000fc600078e00ff */
[----:B------:R-:W-:-:S04]  /*fd00*/  LOP3.LUT R2, R0, 0x180, RZ, 0xc0, !PT ;  /* 0x0000018000027812 */ /* 0x000fc800078ec0ff */
[----:B------:R-:W-:-:S04]  /*fd10*/  LOP3.LUT R2, R2, 0x10, R4, 0xf8, !PT ;  /* 0x0000001002027812 */ /* 0x000fc800078ef804 */
[----:B------:R-:W-:Y:S02]  /*fd20*/  LOP3.LUT R5, R2, 0x30, R3, 0x78, !PT ;  /* 0x0000003002057812 */ /* 0x000fe400078e7803 */
[----:B------:R-:W-:Y:S02]  /*fd30*/  SHF.R.U32.HI R3, RZ, 0x5, R6 ;  /* 0x00000005ff037819 */ /* 0x000fe40000011606 */
[C---:B------:R-:W-:Y:S02]  /*fd40*/  LOP3.LUT R2, R0.reuse, 0x40, RZ, 0xc0, !PT ;  /* 0x0000004000027812 */ /* 0x040fe400078ec0ff */
[----:B------:R-:W-:-:S03]  /*fd50*/  LOP3.LUT R0, R0, 0x200, RZ, 0xc0, !PT ;  /* 0x0000020000007812 */ /* 0x000fc600078ec0ff */
[----:B------:R-:W-:-:S05]  /*fd60*/  IMAD R2, R3, 0x400, R2 ;  /* 0x0000040003027824 */ /* 0x000fca00078e0202 */
[----:B------:R-:W-:Y:S01]  /*fd70*/  IADD3 R5, R5, R2, R0 ;  /* 0x0000000205057210 */ /* 0x000fe20007ffe000 */
[----:B------:R-:W-:-:S04]  /*fd80*/  IMAD.SHL.U32 R2, R4, 0x80, RZ ;  /* 0x0000008004027824 */ /* 0x000fc800078e00ff */
[----:B------:R0:W-:Y:S01]  /*fd90*/  STL [R1+0x14], R5 ;  /* 0x0000140501007387 */ /* 0x0001e20000100800 */
[----:B------:R-:W-:-:S05]  /*fda0*/  LOP3.LUT R0, R2, 0x380, RZ, 0xc0, !PT ;  /* 0x0000038002007812 */ /* 0x000fca00078ec0ff */
[----:B------:R-:W-:Y:S02]  /*fdb0*/  IMAD R3, R3, 0x10, R0 ;  /* 0x0000001003037824 */ /* 0x000fe400078e0200 */
[----:B------:R-:W-:-:S05]  /*fdc0*/  IMAD.SHL.U32 R0, R4, 0x10, RZ ;  /* 0x0000001004007824 */ /* 0x000fca00078e00ff */
[----:B------:R-:W-:-:S04]  /*fdd0*/  LOP3.LUT R3, R3, 0x70, R0, 0x78, !PT ;  /* 0x0000007003037812 */ /* 0x000fc800078e7800 */
[----:B0-----:R-:W-:Y:S01]  /*fde0*/  LOP3.LUT R5, R3, 0xc00, R2, 0xf8, !PT ;  /* 0x00000c0003057812 */ /* 0x001fe200078ef802 */
[----:B------:R-:W-:Y:S01]  /*fdf0*/  IMAD.SHL.U32 R3, R4, 0x2, RZ ;  /* 0x0000000204037824 */ /* 0x000fe200078e00ff */
[----:B------:R-:W-:Y:S01]  /*fe00*/  LOP3.LUT R2, R0, 0x3f0, RZ, 0xc0, !PT ;  /* 0x000003f000027812 */ /* 0x000fe200078ec0ff */
[----:B------:R-:W-:Y:S02]  /*fe10*/  IMAD.MOV.U32 R4, RZ, RZ, 0x20 ;  /* 0x00000020ff047424 */ /* 0x000fe400078e00ff */
[----:B------:R0:W-:Y:S01]  /*fe20*/  STL [R1+0x18], R5 ;  /* 0x0000180501007387 */ /* 0x0001e20000100800 */
[----:B------:R-:W-:Y:S01]  /*fe30*/  LOP3.LUT R3, R2, 0x70, R3, 0x78, !PT ;  /* 0x0000007002037812 */ /* 0x000fe200078e7803 */
[----:B------:R-:W-:-:S05]  /*fe40*/  IMAD.SHL.U32 R2, R6, 0x10, RZ ;  /* 0x0000001006027824 */ /* 0x000fca00078e00ff */
[----:B------:R-:W-:Y:S01]  /*fe50*/  LOP3.LUT R2, R3, 0x400, R2, 0xf8, !PT ;  /* 0x0000040003027812 */ /* 0x000fe200078ef802 */
[----:B------:R-:W-:Y:S01]  /*fe60*/  IMAD.MOV.U32 R3, RZ, RZ, 0x40 ;  /* 0x00000040ff037424 */ /* 0x000fe200078e00ff */
[----:B0-----:R-:W-:-:S03]  /*fe70*/  SHF.R.U32.HI R5, RZ, 0x3, R6 ;  /* 0x00000003ff057819 */ /* 0x001fc60000011606 */
[----:B------:R-:W-:Y:S01]  /*fe80*/  IMAD.IADD R2, R17, 0x1, R2 ;  /* 0x0000000111027824 */ /* 0x000fe200078e0202 */
[----:B------:R-:W-:Y:S02]  /*fe90*/  SEL R7, R3, 0xffffffc0, !P0 ;  /* 0xffffffc003077807 */ /* 0x000fe40004000000 */
[----:B------:R-:W-:Y:S02]  /*fea0*/  SEL R3, R4, 0xffffffe0, !P0 ;  /* 0xffffffe004037807 */ /* 0x000fe40004000000 */
[----:B------:R-:W-:Y:S01]  /*feb0*/  LOP3.LUT R3, R0, 0x70, RZ, 0xc0, !PT ;  /* 0x0000007000037812 */ /* 0x000fe200078ec0ff */
[----:B------:R-:W-:Y:S01]  /*fec0*/  STL [R1+0x1c], R2 ;  /* 0x00001c0201007387 */ /* 0x000fe20000100800 */
[----:B------:R-:W-:Y:S01]  /*fed0*/  LOP3.LUT R4, R5, 0x70, R0, 0xf8, !PT ;  /* 0x0000007005047812 */ /* 0x000fe200078ef800 */
[----:B------:R-:W-:Y:S02]  /*fee0*/  IMAD.U32 R0, RZ, RZ, UR6 ;  /* 0x00000006ff007e24 */ /* 0x000fe4000f8e00ff */
[----:B------:R-:W-:Y:S04]  /*fef0*/  STL [R1+0x24], RZ ;  /* 0x000024ff01007387 */ /* 0x000fe80000100800 */
[----:B------:R0:W-:Y:S04]  /*ff00*/  STL [R1+0x20], R0 ;  /* 0x0000200001007387 */ /* 0x0001e80000100800 */
[----:B------:R-:W-:Y:S01]  /*ff10*/  STL [R1], RZ ;  /* 0x000000ff01007387 */ /* 0x000fe20000100800 */
[----:B0-----:R-:W-:-:S05]  /*ff20*/  IMAD.MOV.U32 R0, RZ, RZ, 0x1 ;  /* 0x00000001ff007424 */ /* 0x001fca00078e00ff */
[----:B------:R0:W-:Y:S02]  /*ff30*/  STL [R1+0x4], R0 ;  /* 0x0000040001007387 */ /* 0x0001e40000100800 */
[----:B0-----:R-:W-:-:S07]  /*ff40*/  LOP3.LUT R0, R3, 0x80, RZ, 0xfc, !PT ;  /* 0x0000008003007812 */ /* 0x001fce00078efcff */
.L_x_1017:
[----:B------:R-:W2:Y:S01]  /*ff50*/  LDL R0, [R1+0x20] ;  /* 0x0000200001007983 */ /* 0x000ea20000100800 */
[----:B------:R-:W-:Y:S02]  /*ff60*/  ULDC UR8, c[0x0][0xc60] ;  /* 0x0003180000087ab9 */ /* 0x000fe40000000800 */
[----:B------:R-:W-:-:S11]  /*ff70*/  UISETP.NE.AND UP0, UPT, UR8, 0x1, UPT ;  /* 0x000000010800788c */ /* 0x000fd6000bf05270 */
[----:B------:R-:W-:Y:S01]  /*ff80*/  @UP0 ULDC UR4, c[0x0][0xc64] ;  /* 0x0003190000040ab9 */ /* 0x000fe20000000800 */
[----:B------:R-:W-:Y:S01]  /*ff90*/  @UP0 ULDC UR9, c[0x0][0xc68] ;  /* 0x00031a0000090ab9 */ /* 0x000fe20000000800 */
[C---:B--2---:R-:W-:Y:S02]  /*ffa0*/  R2UR UR7, R0.reuse ;  /* 0x00000000000772ca */ /* 0x044fe400000e0000 */
[----:B------:R-:W-:-:S11]  /*ffb0*/  R2UR UR6, R0 ;  /* 0x00000000000672ca */ /* 0x000fd600000e0000 */
[----:B------:R-:W-:-:S04]  /*ffc0*/  UIMAD.WIDE.U32 UR4, UR7, UR4, URZ ;  /* 0x00000004070472a5 */ /* 0x000fc8000f8e003f */
[----:B------:R-:W-:-:S03]  /*ffd0*/  @UP0 USHF.R.U32.HI UR7, URZ, UR9, UR5 ;  /* 0x000000093f070299 */ /* 0x000fc60008011605 */
[----:B------:R-:W-:Y:S02]  /*ffe0*/  ULDC UR4, c[0x0][0xc78] ;  /* 0x00031e0000047ab9 */ /* 0x000fe40000000800 */
[----:B------:R-:W-:Y:S02]  /*fff0*/  UISETP.GE.AND UP0, UPT, UR7, UR4, UPT ;  /* 0x000000040700728c */ /* 0x000fe4000bf06270 */
[----:B------:R-:W-:-:S04]  /*10000*/  UIADD3 UR4, -UR7, URZ, URZ ;  /* 0x0000003f07047290 */ /* 0x000fc8000fffe13f */
[----:B------:R-:W-:Y:S01]  /*10010*/  PLOP3.LUT P0, PT, PT, PT, UP0, 0x80, 0x0 ;  /* 0x000000000000781c */ /* 0x000fe20003f0f008 */
[----:B------:R-:W-:-:S12]  /*10020*/  UIMAD UR8, UR8, UR4, UR6 ;  /* 0x00000004080872a4 */ /* 0x000fd8000f8e0206 */
[----:B01----:R-:W-:Y:S05]  /*10030*/  @!P0 BRA `(.L_x_949) ;  /* 0x0000000000208947 */ /* 0x003fea0003800000 */
        /* <DEDUP_REMOVED lines=8> */
.L_x_949:
[----:B------:R-:W-:Y:S01]  /*100c0*/  ULDC UR9, c[0x0][0xc54] ;  /* 0x0003150000097ab9 */ /* 0x000fe20000000800 */
[----:B------:R-:W-:Y:S01]  /*100d0*/  UMOV UR6, UR8 ;  /* 0x0000000800067c82 */ /* 0x000fe20008000000 */
[----:B------:R-:W-:-:S11]  /*100e0*/  UISETP.NE.AND UP0, UPT, UR9, 0x1, UPT ;  /* 0x000000010900788c */ /* 0x000fd6000bf05270 */
[----:B------:R-:W-:Y:S02]  /*100f0*/  @UP0 ULDC.64 UR10, c[0x0][0xc58] ;  /* 0x00031600000a0ab9 */ /* 0x000fe40000000a00 */
[----:B------:R-:W-:-:S04]  /*10100*/  UIMAD.WIDE.U32 UR4, UR8, UR10, URZ ;  /* 0x0000000a080472a5 */ /* 0x000fc8000f8e003f */
[----:B------:R-:W-:-:S04]  /*10110*/  @UP0 USHF.R.U32.HI UR6, URZ, UR11, UR5 ;  /* 0x0000000b3f060299 */ /* 0x000fc80008011605 */
[----:B------:R-:W-:-:S12]  /*10120*/  UIMAD UR4, UR6, UR9, URZ ;  /* 0x00000009060472a4 */ /* 0x000fd8000f8e023f */
.L_x_950:
[----:B------:R-:W-:Y:S02]  /*10130*/  UIADD3 UR4, UR8, -UR4, URZ ;  /* 0x8000000408047290 */ /* 0x000fe4000fffe03f */
[----:B------:R-:W-:Y:S01]  /*10140*/  ULOP3.LUT UR5, URZ, UR6, URZ, 0x33, !UPT ;  /* 0x000000063f057292 */ /* 0x000fe2000f8e333f */
[----:B------:R-:W-:Y:S01]  /*10150*/  ULDC UR14, c[0x0][0xc48] ;  /* 0x00031200000e7ab9 */ /* 0x000fe20000000800 */
[----:B------:R-:W-:Y:S01]  /*10160*/  ULDC UR8, c[0x0][0x448] ;  /* 0x0001120000087ab9 */ /* 0x000fe20000000800 */
[----:B------:R-:W-:Y:S01]  /*10170*/  ULDC UR42, c[0x0][0xc3c] ;  /* 0x00030f00002a7ab9 */ /* 0x000fe20000000800 */
[----:B------:R-:W-:Y:S02]  /*10180*/  UISETP.NE.AND UP2, UPT, UR14, 0x1, UPT ;  /* 0x000000010e00788c */ /* 0x000fe4000bf45270 */
[----:B------:R-:W-:Y:S02]  /*10190*/  UISETP.NE.AND UP1, UPT, UR8, 0x1, UPT ;  /* 0x000000010800788c */ /* 0x000fe4000bf25270 */
[----:B------:R-:W-:Y:S01]  /*101a0*/  UIADD3 UR42, UR5, UR42, URZ ;  /* 0x0000002a052a7290 */ /* 0x000fe2000fffe03f */
[----:B------:R-:W-:Y:S01]  /*101b0*/  ULDC.64 UR10, c[0x0][0x418] ;  /* 0x00010600000a7ab9 */ /* 0x000fe20000000a00 */
[----:B------:R-:W-:Y:S01]  /*101c0*/  ULDC UR13, c[0x0][0xc54] ;  /* 0x00031500000d7ab9 */ /* 0x000fe20000000800 */
[----:B------:R-:W-:-:S02]  /*101d0*/  UISETP.NE.U32.AND UP0, UPT, UR10, URZ, UPT ;  /* 0x0000003f0a00728c */ /* 0x000fc4000bf05070 */
[----:B------:R-:W-:Y:S02]  /*101e0*/  UIMAD UR13, UR7, UR13, UR4 ;  /* 0x0000000d070d72a4 */ /* 0x000fe4000f8e0204 */
[----:B------:R-:W-:Y:S01]  /*101f0*/  USHF.L.U32 UR42, UR42, 0x7, URZ ;  /* 0x000000072a2a7899 */ /* 0x000fe2000800063f */
[----:B------:R-:W-:Y:S01]  /*10200*/  ULDC.64 UR4, c[0x0][0x9e0] ;  /* 0x0002780000047ab9 */ /* 0x000fe20000000a00 */
[----:B------:R-:W-:Y:S02]  /*10210*/  UISETP.NE.AND.EX UP0, UPT, UR11, URZ, UPT, UP0 ;  /* 0x0000003f0b00728c */ /* 0x000fe4000bf05300 */
[----:B------:R-:W-:Y:S02]  /*10220*/  UISETP.GE.AND UP3, UPT, UR5, 0x1, UPT ;  /* 0x000000010500788c */ /* 0x000fe4000bf66270 */
[----:B------:R-:W-:Y:S01]  /*10230*/  UIADD3 UR12, UR42, 0x7f, URZ ;  /* 0x0000007f2a0c7890 */ /* 0x000fe2000fffe03f */
[----:B------:R-:W-:Y:S01]  /*10240*/  ULDC UR10, c[0x0][0x424] ;  /* 0x00010900000a7ab9 */ /* 0x000fe20000000800 */
[----:B------:R-:W-:Y:S01]  /*10250*/  ULDC UR6, c[0x0][0x288] ;  /* 0x0000a20000067ab9 */ /* 0x000fe20000000800 */
[----:B------:R-:W-:Y:S01]  /*10260*/  @UP2 ULDC UR8, c[0x0][0xc4c] ;  /* 0x0003130000082ab9 */ /* 0x000fe20000000800 */
[----:B------:R-:W-:Y:S01]  /*10270*/  @UP1 ULDC UR11, c[0x0][0x44c] ;  /* 0x00011300000b1ab9 */ /* 0x000fe20000000800 */
[----:B------:R-:W-:Y:S01]  /*10280*/  USEL UR15, UR10, 0x1, UP0 ;  /* 0x000000010a0f7887 */ /* 0x000fe20008000000 */
[----:B------:R-:W-:Y:S01]  /*10290*/  PLOP3.LUT P1, PT, PT, PT, UP3, 0x80, 0x0 ;  /* 0x000000000000781c */ /* 0x000fe20003f2f038 */
[----:B------:R-:W-:-:S02]  /*102a0*/  UIADD3 UR16, -UR6, 0x1, URZ ;  /* 0x0000000106107890 */ /* 0x000fc4000fffe13f */
[----:B------:R-:W-:Y:S02]  /*102b0*/  UIMAD.WIDE.U32 UR8, UR13, UR8, URZ ;  /* 0x000000080d0872a5 */ /* 0x000fe4000f8e003f */
[----:B------:R-:W-:Y:S01]  /*102c0*/  UIMAD.WIDE.U32 UR10, UR12, UR11, URZ ;  /* 0x0000000b0c0a72a5 */ /* 0x000fe2000f8e003f */
[----:B------:R-:W-:Y:S01]  /*102d0*/  ULDC UR7, c[0x0][0x2f0] ;  /* 0x0000bc0000077ab9 */ /* 0x000fe20000000800 */
[----:B------:R-:W-:Y:S01]  /*102e0*/  @UP2 ULDC UR17, c[0x0][0xc50] ;  /* 0x0003140000112ab9 */ /* 0x000fe20000000800 */
[----:B------:R-:W-:Y:S01]  /*102f0*/  @UP1 ULDC UR18, c[0x0][0x450] ;  /* 0x0001140000121ab9 */ /* 0x000fe20000000800 */
[----:B------:R-:W-:Y:S01]  /*10300*/  UMOV UR44, UR13 ;  /* 0x0000000d002c7c82 */ /* 0x000fe20008000000 */
[----:B------:R-:W-:Y:S02]  /*10310*/  UIMAD UR16, UR15, UR7, UR16 ;  /* 0x000000070f1072a4 */ /* 0x000fe4000f8e0210 */
[----:B------:R-:W-:Y:S02]  /*10320*/  @UP2 USHF.R.U32.HI UR44, URZ, UR17, UR9 ;  /* 0x000000113f2c2299 */ /* 0x000fe40008011609 */
[----:B------:R-:W-:-:S02]  /*10330*/  @UP1 USHF.R.U32.HI UR12, URZ, UR18, UR11 ;  /* 0x000000123f0c1299 */ /* 0x000fc4000801160b */
[----:B------:R-:W-:Y:S02]  /*10340*/  UIADD3 UR36, -UR44, URZ, URZ ;  /* 0x0000003f2c247290 */ /* 0x000fe4000fffe13f */
[----:B------:R-:W-:Y:S02]  /*10350*/  UIADD3 UR12, UR16, UR12, URZ ;  /* 0x0000000c100c7290 */ /* 0x000fe4000fffe03f */
[----:B------:R-:W-:Y:S02]  /*10360*/  UIMAD UR36, UR14, UR36, UR13 ;  /* 0x000000240e2472a4 */ /* 0x000fe4000f8e020d */
[----:B------:R-:W-:Y:S01]  /*10370*/  UIADD3 UR4, UR12, UR4, URZ ;  /* 0x000000040c047290 */ /* 0x000fe2000fffe03f */
[----:B------:R-:W-:Y:S11]  /*10380*/  @!P1 BRA `(.L_x_951) ;  /* 0x0000000000449947 */ /* 0x000ff60003800000 */
        /* <DEDUP_REMOVED lines=10> */
.L_x_952:
[----:B------:R-:W-:-:S11]  /*10430*/  UISETP.NE.AND UP0, UPT, UR5, 0x1, UPT ;  /* 0x000000010500788c */ /* 0x000fd6000bf05270 */
[----:B------:R-:W-:Y:S02]  /*10440*/  @UP0 ULDC.64 UR12, c[0x0][0x9e8] ;  /* 0x00027a00000c0ab9 */ /* 0x000fe40000000a00 */
[----:B------:R-:W-:-:S04]  /*10450*/  UIMAD.WIDE.U32 UR8, UR10, UR12, URZ ;  /* 0x0000000c0a0872a5 */ /* 0x000fc8000f8e003f */
[----:B------:R-:W-:-:S12]  /*10460*/  @UP0 USHF.R.U32.HI UR10, URZ, UR13, UR9 ;  /* 0x0000000d3f0a0299 */ /* 0x000fd80008011609 */
.L_x_953:
[----:B------:R-:W-:-:S04]  /*10470*/  UIMAD UR10, UR10, UR5, UR5 ;  /* 0x000000050a0a72a4 */ /* 0x000fc8000f8e0205 */
[----:B------:R-:W-:-:S04]  /*10480*/  UISETP.LT.AND UP0, UPT, UR4, UR10, UPT ;  /* 0x0000000a0400728c */ /* 0x000fc8000bf01270 */
[----:B------:R-:W-:-:S12]  /*10490*/  USEL UR4, UR4, UR10, UP0 ;  /* 0x0000000a04047287 */ /* 0x000fd80008000000 */
.L_x_951:
[----:B------:R-:W-:Y:S02]  /*104a0*/  UIMAD UR12, UR15, UR7, 0x3f ;  /* 0x0000003f0f0c74a4 */ /* 0x000fe4000f8e0207 */
[----:B------:R-:W-:Y:S02]  /*104b0*/  UIADD3 UR4, UR4, 0x3f, URZ ;  /* 0x0000003f04047890 */ /* 0x000fe4000fffe03f */
[----:B------:R-:W-:Y:S02]  /*104c0*/  USHF.R.S32.HI UR13, URZ, 0x1f, UR12 ;  /* 0x0000001f3f0d7899 */ /* 0x000fe4000801140c */
[----:B------:R-:W-:Y:S01]  /*104d0*/  USHF.R.S32.HI UR10, URZ, 0x1f, UR4 ;  /* 0x0000001f3f0a7899 */ /* 0x000fe20008011404 */
[----:B------:R-:W-:Y:S01]  /*104e0*/  @UP1 ULDC UR8, c[0x0][0x44c] ;  /* 0x0001130000081ab9 */ /* 0x000fe20000000800 */
[----:B------:R-:W-:Y:S02]  /*104f0*/  ULEA.HI UR13, UR13, UR12, URZ, 0x6 ;  /* 0x0000000c0d0d7291 */ /* 0x000fe4000f8f303f */
[----:B------:R-:W-:-:S02]  /*10500*/  UIMAD.WIDE.U32 UR8, UR42, UR8, URZ ;  /* 0x000000082a0872a5 */ /* 0x000fc4000f8e003f */
[----:B------:R-:W-:Y:S01]  /*10510*/  ULEA.HI UR10, UR10, UR4, URZ, 0x6 ;  /* 0x000000040a0a7291 */ /* 0x000fe2000f8f303f */
[----:B------:R-:W-:Y:S01]  /*10520*/  @UP1 ULDC UR14, c[0x0][0x450] ;  /* 0x00011400000e1ab9 */ /* 0x000fe20000000800 */
[----:B------:R-:W-:Y:S01]  /*10530*/  UMOV UR11, UR42 ;  /* 0x0000002a000b7c82 */ /* 0x000fe20008000000 */
[----:B------:R-:W-:Y:S02]  /*10540*/  UIMAD UR4, UR15, UR7, -UR6 ;  /* 0x000000070f0472a4 */ /* 0x000fe4000f8e0a06 */
[----:B------:R-:W-:Y:S02]  /*10550*/  USHF.R.S32.HI UR13, URZ, 0x6, UR13 ;  /* 0x000000063f0d7899 */ /* 0x000fe4000801140d */
[----:B------:R-:W-:Y:S02]  /*10560*/  USHF.R.S32.HI UR10, URZ, 0x6, UR10 ;  /* 0x000000063f0a7899 */ /* 0x000fe4000801140a */
[----:B------:R-:W-:Y:S02]  /*10570*/  @UP1 USHF.R.U32.HI UR11, URZ, UR14, UR9 ;  /* 0x0000000e3f0b1299 */ /* 0x000fe40008011609 */
[----:B------:R-:W-:-:S02]  /*10580*/  UISETP.LT.AND UP0, UPT, UR13, UR10, UPT ;  /* 0x0000000a0d00728c */ /* 0x000fc4000bf01270 */
[----:B------:R-:W-:Y:S01]  /*10590*/  UIADD3 UR4, UR4, UR11, URZ ;  /* 0x0000000b04047290 */ /* 0x000fe2000fffe03f */
[----:B------:R-:W-:Y:S01]  /*105a0*/  ULDC UR8, c[0x0][0x9dc] ;  /* 0x0002770000087ab9 */ /* 0x000fe20000000800 */
[----:B------:R-:W-:Y:S02]  /*105b0*/  USEL UR41, UR13, UR10, UP0 ;  /* 0x0000000a0d297287 */ /* 0x000fe40008000000 */
        /* <DEDUP_REMOVED lines=12> */
.L_x_955:
[----:B------:R-:W-:-:S11]  /*10680*/  UISETP.NE.AND UP0, UPT, UR5, 0x1, UPT ;  /* 0x000000010500788c */ /* 0x000fd6000bf05270 */
[----:B------:R-:W-:Y:S02]  /*10690*/  @UP0 ULDC.64 UR10, c[0x0][0x9e8] ;  /* 0x00027a00000a0ab9 */ /* 0x000fe40000000a00 */
[----:B------:R-:W-:-:S04]  /*106a0*/  UIMAD.WIDE.U32 UR6, UR4, UR10, URZ ;  /* 0x0000000a040672a5 */ /* 0x000fc8000f8e003f */
[----:B------:R-:W-:-:S12]  /*106b0*/  @UP0 USHF.R.U32.HI UR4, URZ, UR11, UR7 ;  /* 0x0000000b3f040299 */ /* 0x000fd80008011607 */
.L_x_956:
[----:B------:R-:W-:-:S04]  /*106c0*/  UIMAD UR4, UR4, UR5, URZ ;  /* 0x00000005040472a4 */ /* 0x000fc8000f8e023f */
[----:B------:R-:W-:-:S04]  /*106d0*/  UISETP.LT.AND UP0, UPT, UR8, UR4, UPT ;  /* 0x000000040800728c */ /* 0x000fc8000bf01270 */
[----:B------:R-:W-:-:S12]  /*106e0*/  USEL UR8, UR8, UR4, !UP0 ;  /* 0x0000000408087287 */ /* 0x000fd8000c000000 */
.L_x_954:
[----:B------:R-:W-:Y:S01]  /*106f0*/  USHF.R.S32.HI UR4, URZ, 0x1f, UR8 ;  /* 0x0000001f3f047899 */ /* 0x000fe20008011408 */
[----:B------:R-:W-:Y:S03]  /*10700*/  BSSY B7, `(.L_x_957) ;  /* 0x000032d000077945 */ /* 0x000fe60003800000 */
[----:B------:R-:W-:-:S04]  /*10710*/  ULEA.HI UR4, UR4, UR8, URZ, 0x6 ;  /* 0x0000000804047291 */ /* 0x000fc8000f8f303f */
[----:B------:R-:W-:-:S04]  /*10720*/  USHF.R.S32.HI UR4, URZ, 0x6, UR4 ;  /* 0x000000063f047899 */ /* 0x000fc80008011404 */
[----:B------:R-:W-:-:S04]  /*10730*/  UISETP.LT.AND UP0, UPT, URZ, UR4, UPT ;  /* 0x000000043f00728c */ /* 0x000fc8000bf01270 */
[----:B------:R-:W-:-:S04]  /*10740*/  USEL UR40, URZ, UR4, !UP0 ;  /* 0x000000043f287287 */ /* 0x000fc8000c000000 */
[----:B------:R-:W-:-:S06]  /*10750*/  UISETP.GT.AND UP0, UPT, UR41, UR40, UPT ;  /* 0x000000282900728c */ /* 0x000fcc000bf04270 */
[----:B------:R-:W-:-:S13]  /*10760*/  PLOP3.LUT P0, PT, PT, PT, UP0, 0x80, 0x0 ;  /* 0x000000000000781c */ /* 0x000fda0003f0f008 */
        /* <DEDUP_REMOVED lines=8> */
[----:B------:R-:W1:Y:S01]  /*107f0*/  POPC R5, UR4 ;  /* 0x0000000400057d09 */ /* 0x000e620008000000 */
[----:B0-----:R-:W-:-:S02]  /*10800*/  ISETP.EQ.U32.AND P1, PT, R0, R3, PT ;  /* 0x000000030000720c */ /* 0x001fc40003f22070 */
[----:B------:R-:W1:Y:S11]  /*10810*/  LDC.64 R2, c[0x0][0xc80] ;  /* 0x00032000ff027b82 */ /* 0x000e760000000a00 */
[----:B-1----:R-:W2:Y:S01]  /*10820*/  @P1 ATOMG.E.ADD.STRONG.GPU PT, R3, desc[UR50][R2.64], R5 ;  /* 0x00000005020319a8 */ /* 0x002ea200081ee1f2 */
[----:B------:R-:W0:Y:S02]  /*10830*/  S2R R4, SR_LTMASK ;  /* 0x0000000000047919 */ /* 0x000e240000003900 */
[----:B0-----:R-:W-:-:S04]  /*10840*/  LOP3.LUT R4, R4, UR4, RZ, 0xc0, !PT ;  /* 0x0000000404047c12 */ /* 0x001fc8000f8ec0ff */
[----:B------:R-:W0:Y:S01]  /*10850*/  POPC R7, R4 ;  /* 0x0000000400077309 */ /* 0x000e220000000000 */
[----:B--2---:R-:W0:Y:S02]  /*10860*/  SHFL.IDX PT, R0, R3, R0, 0x1f ;  /* 0x00001f0003007589 */ /* 0x004e2400000e0000 */
[----:B0-----:R-:W-:-:S05]  /*10870*/  IADD3 R0, R0, UR43, R7 ;  /* 0x0000002b00007c10 */ /* 0x001fca000fffe007 */
[----:B------:R2:W-:Y:S01]  /*10880*/  STL [R1+0x20], R0 ;  /* 0x0000200001007387 */ /* 0x0005e20000100800 */
[----:B------:R-:W-:Y:S05]  /*10890*/  BRA `(.L_x_959) ;  /* 0x00000030004c7947 */ /* 0x000fea0003800000 */
.L_x_958:
        /* <DEDUP_REMOVED lines=20> */
.L_x_961:
[----:B------:R-:W-:Y:S05]  /*109e0*/  BSYNC B6 ;  /* 0x0000000000067941 */ /* 0x000fea0003800000 */
.L_x_960:
        /* <DEDUP_REMOVED lines=13> */
[----:B------:R-:W1:Y:S01]  /*10ac0*/  LDC.64 R2, c[0x4][R2] ;  /* 0x0100000002027b82 */ /* 0x000e620000000a00 */
        /* <DEDUP_REMOVED lines=10> */
.L_x_963:
[----:B------:R-:W-:Y:S05]  /*10b70*/  BSYNC B6 ;  /* 0x0000000000067941 */ /* 0x000fea0003800000 */
.L_x_962:
        /* <DEDUP_REMOVED lines=20> */
.L_x_965:
[----:B------:R-:W-:Y:S05]  /*10cc0*/  BSYNC B6 ;  /* 0x0000000000067941 */ /* 0x000fea0003800000 */
.L_x_964:
[----:B------:R-:W-:Y:S01]  /*10cd0*/  IMAD.MOV.U32 R18, RZ, RZ, R16 ;  /* 0x000000ffff127224 */ /* 0x000fe200078e0010 */
        /* <DEDUP_REMOVED lines=19> */
.L_x_967:
[----:B------:R-:W-:Y:S05]  /*10e10*/  BSYNC B6 ;  /* 0x0000000000067941 */ /* 0x000fea0003800000 */
.L_x_966:
[----:B------:R-:W-:Y:S01]  /*10e20*/  ULDC.64 UR4, c[0x0][0x9f8] ;  /* 0x00027e0000047ab9 */ /* 0x000fe20000000a00 */
[----:B------:R-:W-:Y:S01]  /*10e30*/  IMAD.U32 R8, RZ, RZ, UR44 ;  /* 0x0000002cff087e24 */ /* 0x000fe2000f8e00ff */
[----:B------:R-:W-:-:S04]  /*10e40*/  UISETP.NE.U32.AND UP0, UPT, UR4, URZ, UPT ;  /* 0x0000003f0400728c */ /* 0x000fc8000bf05070 */
[----:B------:R-:W-:-:S06]  /*10e50*/  UISETP.NE.AND.EX UP0, UPT, UR5, URZ, UPT, UP0 ;  /* 0x0000003f0500728c */ /* 0x000fcc000bf05300 */
[----:B------:R-:W-:-:S05]  /*10e60*/  PLOP3.LUT P0, PT, PT, PT, UP0, 0x80, 0x0 ;  /* 0x000000000000781c */ /* 0x000fca0003f0f008 */
[----:B------:R-:W-:Y:S02]  /*10e70*/  @UP0 ULDC.64 UR4, c[0x0][0x9f8] ;  /* 0x00027e0000040ab9 */ /* 0x000fe40000000a00 */
[----:B------:R-:W-:-:S06]  /*10e80*/  @UP0 UIMAD.WIDE UR4, UR44, 0x4, UR4 ;  /* 0x000000042c0408a5 */ /* 0x000fcc000f8e0204 */
[----:B------:R-:W-:Y:S02]  /*10e90*/  IMAD.U32 R2, RZ, RZ, UR4 ;  /* 0x00000004ff027e24 */ /* 0x000fe4000f8e00ff */
[----:B------:R-:W-:-:S05]  /*10ea0*/  IMAD.U32 R3, RZ, RZ, UR5 ;  /* 0x00000005ff037e24 */ /* 0x000fca000f8e00ff */
[----:B------:R1:W2:Y:S01]  /*10eb0*/  @P0 LDG.E R8, desc[UR50][R2.64] ;  /* 0x0000003202080981 */ /* 0x0002a2000c1e1900 */
[----:B------:R-:W-:Y:S01]  /*10ec0*/  LOP3.LUT R18, R18, 0xfffffffe, RZ, 0xc0, !PT ;  /* 0xfffffffe12127812 */ /* 0x000fe200078ec0ff */
[----:B------:R-:W-:Y:S01]  /*10ed0*/  UMOV UR4, 0xffffffff ;  /* 0xffffffff00047882 */ /* 0x000fe20000000000 */
[----:B------:R-:W3:Y:S01]  /*10ee0*/  S2R R19, SR_TID.X ;  /* 0x0000000000137919 */ /* 0x000ee20000002100 */
[----:B-1----:R-:W1:Y:S02]  /*10ef0*/  LDC.64 R2, c[0x0][0x418] ;  /* 0x00010600ff027b82 */ /* 0x002e640000000a00 */
[----:B-1----:R-:W-:Y:S02]  /*10f00*/  ISETP.NE.U32.AND P0, PT, R2, RZ, PT ;  /* 0x000000ff0200720c */ /* 0x002fe40003f05070 */
[----:B---3--:R-:W-:Y:S02]  /*10f10*/  SHF.R.U32.HI R19, RZ, 0x5, R19 ;  /* 0x00000005ff137819 */ /* 0x008fe40000011613 */
[----:B------:R-:W-:-:S02]  /*10f20*/  ISETP.NE.AND.EX P1, PT, R3, RZ, PT, P0 ;  /* 0x000000ff0300720c */ /* 0x000fc40003f25300 */
[----:B------:R-:W-:-:S11]  /*10f30*/  LOP3.LUT R19, R19, 0x3, RZ, 0xc0, !PT ;  /* 0x0000000313137812 */ /* 0x000fd600078ec0ff */
[----:B------:R-:W-:Y:S02]  /*10f40*/  @P1 LOP3.LUT R18, R18, 0x1, RZ, 0xfc, !PT ;  /* 0x0000000112121812 */ /* 0x000fe400078efcff */
[----:B--2---:R-:W-:Y:S01]  /*10f50*/  SHF.R.S32.HI R9, RZ, 0x1f, R8 ;  /* 0x0000001fff097819 */ /* 0x004fe20000011408 */
[----:B------:R1:W-:Y:S01]  /*10f60*/  STL [R1+0xc], R8 ;  /* 0x00000c0801007387 */ /* 0x0003e20000100800 */
[----:B0-----:R-:W-:-:S03]  /*10f70*/  SEL R16, R8, RZ, !P1 ;  /* 0x000000ff08107207 */ /* 0x001fc60004800000 */
[----:B------:R1:W-:Y:S04]  /*10f80*/  STL [R1+0x10], R9 ;  /* 0x0000100901007387 */ /* 0x0003e80000100800 */
[----:B------:R1:W-:Y:S01]  /*10f90*/  STL [R1+0x8], R18 ;  /* 0x0000081201007387 */ /* 0x0003e20000100800 */
[----:B------:R-:W-:Y:S05]  /*10fa0*/  BRA.DIV UR4, `(.L_x_968) ;  /* 0x0000003204d47947 */ /* 0x000fea000b800000 */
[----:B------:R0:W2:Y:S02]  /*10fb0*/  SHFL.IDX PT, R14, R19, RZ, 0x1f ;  /* 0x00001fff130e7589 */ /* 0x0000a400000e0000 */
.L_x_1036:
[----:B------:R-:W-:Y:S01]  /*10fc0*/  PLOP3.LUT P2, PT, PT, PT, PT, 0x8, 0x0 ;  /* 0x000000000000781c */ /* 0x000fe20003f4e170 */
[----:B------:R-:W-:Y:S01]  /*10fd0*/  IMAD.MOV.U32 R0, RZ, RZ, R18 ;  /* 0x000000ffff007224 */ /* 0x000fe200078e0012 */
[----:B--2---:R-:W-:-:S04]  /*10fe0*/  ISETP.NE.AND P0, PT, R14, RZ, PT ;  /* 0x000000ff0e00720c */ /* 0x004fc80003f05270 */
[----:B------:R-:W-:-:S07]  /*10ff0*/  LOP3.LUT R0, R0, 0xfffffffd, RZ, 0xc0, !PT ;  /* 0xfffffffd00007812 */ /* 0x000fce00078ec0ff */
[----:B------:R-:W-:-:S05]  /*11000*/  @P2 LOP3.LUT R0, R0, 0x2, RZ, 0xfc, !PT ;  /* 0x0000000200002812 */ /* 0x000fca00078efcff */
[----:B------:R2:W-:Y:S01]  /*11010*/  STL [R1+0x8], R0 ;  /* 0x0000080001007387 */ /* 0x0005e20000100800 */
[----:B------:R-:W-:Y:S05]  /*11020*/  @P0 BRA `(.L_x_969) ;  /* 0x0000000400900947 */ /* 0x000fea0003800000 */
[----:B------:R-:W-:-:S06]  /*11030*/  UIADD3 UR4, UR41, -0x1, URZ ;  /* 0xffffffff29047890 */ /* 0x000fcc000fffe03f */
[----:B--2---:R-:W-:Y:S01]  /*11040*/  IMAD.U32 R0, RZ, RZ, UR4 ;  /* 0x00000004ff007e24 */ /* 0x004fe2000f8e00ff */
[----:B------:R-:W-:-:S03]  /*11050*/  UMOV UR4, 0xffffffff ;  /* 0xffffffff00047882 */ /* 0x000fc60000000000 */
[----:B------:R-:W-:Y:S05]  /*11060*/  BRA.DIV UR4, `(.L_x_970) ;  /* 0x0000003204c47947 */ /* 0x000fea000b800000 */
[----:B------:R-:W-:-:S13]  /*11070*/  ELECT P6, URZ, PT ;  /* 0x00000000003f782f */ /* 0x000fda00038c0000 */
.L_x_1039:
        /* <DEDUP_REMOVED lines=20> */
.L_x_971:
[----:B------:R-:W3:Y:S04]  /*111c0*/  LDL R4, [R1] ;  /* 0x0000000001047983 */ /* 0x000ee80000100800 */
[----:B--2---:R-:W2:Y:S01]  /*111d0*/  LDL R3, [R1+0x4] ;  /* 0x0000040001037983 */ /* 0x004ea20000100800 */
[----:B------:R-:W4:Y:S02]  /*111e0*/  S2R R2, SR_TID.X ;  /* 0x0000000000027919 */ /* 0x000f240000002100 */
[----:B----4-:R-:W-:-:S04]  /*111f0*/  LOP3.LUT R2, R2, 0x7f, RZ, 0xc0, !PT ;  /* 0x0000007f02027812 */ /* 0x010fc800078ec0ff */
[----:B------:R-:W-:Y:S01]  /*11200*/  ISETP.NE.AND P0, PT, R2, RZ, PT ;  /* 0x000000ff0200720c */ /* 0x000fe20003f05270 */
[----:B---3--:R-:W-:Y:S01]  /*11210*/  IMAD R4, R4, 0x8, R17 ;  /* 0x0000000804047824 */ /* 0x008fe200078e0211 */
[----:B--2---:R-:W-:-:S04]  /*11220*/  SHF.L.U32 R3, R3, 0x1f, RZ ;  /* 0x0000001f03037819 */ /* 0x004fc800000006ff */
[----:B------:R-:W2:Y:S02]  /*11230*/  SYNCS.PHASECHK.TRANS64.TRYWAIT P1, [R4+URZ+0x28480], R3 ;  /* 0x02848003040075a7 */ /* 0x000ea4000802017f */
[----:B--2---:R-:W-:Y:S05]  /*11240*/  @!P1 BRA `(.L_x_972) ;  /* 0x00000030006c9947 */ /* 0x004fea0003800000 */
.L_x_1040:
        /* <DEDUP_REMOVED lines=8> */
.L_x_973:
        /* <DEDUP_REMOVED lines=16> */
[----:B---3--:R-:W-:-:S05]  /*113d0*/  IMAD R2, R2, 0x4000, R17 ;  /* 0x0000400002027824 */ /* 0x008fca00078e0211 */
[----:B------:R-:W-:-:S13]  /*113e0*/  R2UR UR8, R2 ;  /* 0x00000000020872ca */ /* 0x000fda00000e0000 */
[----:B------:R-:W-:Y:S02]  /*113f0*/  UIADD3 UR32, UR8, 0x10000, URZ ;  /* 0x0001000008207890 */ /* 0x000fe4000fffe03f */
[----:B------:R-:W-:-:S07]  /*11400*/  UIADD3 UR8, UR8, 0x12000, URZ ;  /* 0x0001200008087890 */ /* 0x000fce000fffe03f */
[----:B------:R3:W-:Y:S02]  /*11410*/  UTMALDG.4D [UR32], [UR4], desc[UR6] ;  /* 0x00000620040075b4 */ /* 0x0007e40008019000 */
[----:B------:R3:W-:Y:S01]  /*11420*/  UTMALDG.4D [UR8], [UR4], desc[UR6] ;  /* 0x00000608040075b4 */ /* 0x0007e20008019000 */
[----:B------:R-:W4:Y:S02]  /*11430*/  SYNCS.PHASECHK.TRANS64.TRYWAIT P1, [R4+URZ+0x28440], R3 ;  /* 0x02844003040075a7 */ /* 0x000f24000802017f */
[----:B---34-:R-:W-:Y:S05]  /*11440*/  @!P1 BRA `(.L_x_974) ;  /* 0x0000003000009947 */ /* 0x018fea0003800000 */
.L_x_1041:
        /* <DEDUP_REMOVED lines=8> */
.L_x_975:
        /* <DEDUP_REMOVED lines=26> */
.L_x_969:
[----:B--2---:R-:W-:Y:S01]  /*11670*/  VIADD R0, R17, 0x18000 ;  /* 0x0001800011007836 */ /* 0x004fe20000000000 */
[----:B------:R-:W-:Y:S05]  /*11680*/  WARPSYNC.ALL ;  /* 0x0000000000007948 */ /* 0x000fea0003800000 */
[----:B------:R-:W-:Y:S01]  /*11690*/  BAR.SYNC.DEFER_BLOCKING 0x8, 0x180 ;  /* 0x0206000000007b1d */ /* 0x000fe20000010000 */
[----:B------:R-:W-:-:S05]  /*116a0*/  LOP3.LUT P0, RZ, R0, 0x3ff, RZ, 0xc0, !PT ;  /* 0x000003ff00ff7812 */ /* 0x000fca000780c0ff */
[----:B------:R-:W-:Y:S08]  /*116b0*/  BSSY B6, `(.L_x_976) ;  /* 0x0000012000067945 */ /* 0x000ff00003800000 */
[----:B------:R-:W-:Y:S05]  /*116c0*/  @!P0 BRA `(.L_x_977) ;  /* 0x0000000000408947 */ /* 0x000fea0003800000 */
[----:B------:R-:W-:Y:S01]  /*116d0*/  MOV R2, 0x0 ;  /* 0x0000000000027802 */ /* 0x000fe20000000f00 */
[----:B---3--:R-:W-:Y:S01]  /*116e0*/  ULDC.64 UR6, c[0x4][0xc0] ;  /* 0x0100300000067ab9 */ /* 0x008fe20000000a00 */
        /* <DEDUP_REMOVED lines=9> */
[----:B-1----:R-:W-:Y:S02]  /*11780*/  IMAD.MOV.U32 R8, RZ, RZ, 0x70 ;  /* 0x00000070ff087424 */ /* 0x002fe400078e00ff */
[----:B------:R-:W-:Y:S02]  /*11790*/  IMAD.MOV.U32 R12, RZ, RZ, 0x1 ;  /* 0x00000001ff0c7424 */ /* 0x000fe400078e00ff */
[----:B------:R-:W-:-:S07]  /*117a0*/  IMAD.MOV.U32 R13, RZ, RZ, RZ ;  /* 0x000000ffff0d7224 */ /* 0x000fce00078e00ff */
[----:B------:R-:W-:-:S07]  /*117b0*/  LEPC R20, `(.L_x_977) ;  /* 0x000000001014794e */ /* 0x000fce0000000000 */
[----:B0-2---:R-:W-:Y:S05]  /*117c0*/  CALL.ABS.NOINC R2 ;  /* 0x0000000002007343 */ /* 0x005fea0003c00000 */
.L_x_977:
[----:B---3--:R-:W-:Y:S05]  /*117d0*/  BSYNC B6 ;  /* 0x0000000000067941 */ /* 0x008fea0003800000 */
.L_x_976:
[----:B-1----:R1:W5:Y:S01]  /*117e0*/  LDL R9, [R1+0x1c] ;  /* 0x00001c0001097983 */ /* 0x0023620000100800 */
[----:B------:R-:W2:Y:S01]  /*117f0*/  LDC R8, c[0x0][0x448] ;  /* 0x00011200ff087b82 */ /* 0x000ea20000000800 */
[----:B------:R-:W3:Y:S01]  /*11800*/  S2R R2, SR_TID.X ;  /* 0x0000000000027919 */ /* 0x000ee20000002100 */
[----:B------:R-:W-:Y:S01]  /*11810*/  USHF.R.S32.HI UR4, URZ, 0x1f, UR36 ;  /* 0x0000001f3f047899 */ /* 0x000fe20008011424 */
[----:B------:R-:W-:Y:S01]  /*11820*/  ULDC.64 UR8, c[0x0][0x2d8] ;  /* 0x0000b60000087ab9 */ /* 0x000fe20000000a00 */
[----:B--2---:R-:W-:Y:S01]  /*11830*/  ISETP.NE.AND P0, PT, R8, 0x1, PT ;  /* 0x000000010800780c */ /* 0x004fe20003f05270 */
[----:B0-----:R-:W0:Y:S01]  /*11840*/  S2R R19, SR_TID.X ;  /* 0x0000000000137919 */ /* 0x001e220000002100 */
[C---:B---3--:R-:W-:Y:S01]  /*11850*/  LOP3.LUT R18, R2.reuse, 0x7f, RZ, 0xc0, !PT ;  /* 0x0000007f02127812 */ /* 0x048fe200078ec0ff */
[----:B------:R-:W-:-:S10]  /*11860*/  IMAD.SHL.U32 R2, R2, 0x10, RZ ;  /* 0x0000001002027824 */ /* 0x000fd400078e00ff */
[----:B------:R-:W2:Y:S01]  /*11870*/  @P0 LDC R3, c[0x0][0x44c] ;  /* 0x00011300ff030b82 */ /* 0x000ea20000000800 */
[----:B------:R-:W-:Y:S01]  /*11880*/  SHF.R.U32.HI R18, RZ, 0x3, R18 ;  /* 0x00000003ff127819 */ /* 0x000fe20000011612 */
[----:B------:R-:W-:-:S03]  /*11890*/  UIMAD UR6, UR4, UR8, URZ ;  /* 0x00000008040672a4 */ /* 0x000fc6000f8e023f */
[----:B------:R-:W-:-:S03]  /*118a0*/  LOP3.LUT R2, R18, 0x70, R2, 0xf8, !PT ;  /* 0x0000007012027812 */ /* 0x000fc600078ef802 */
[----:B------:R-:W3:Y:S01]  /*118b0*/  @P0 LDC R0, c[0x0][0x450] ;  /* 0x00011400ff000b82 */ /* 0x000ee20000000800 */
[----:B------:R-:W4:Y:S01]  /*118c0*/  S2R R18, SR_TID.X ;  /* 0x0000000000127919 */ /* 0x000f220000002100 */
[----:B------:R-:W-:Y:S01]  /*118d0*/  UIMAD.WIDE.U32 UR4, UR36, UR8, URZ ;  /* 0x00000008240472a5 */ /* 0x000fe2000f8e003f */
[----:B------:R-:W-:Y:S01]  /*118e0*/  VIADD R2, R2, UR42 ;  /* 0x0000002a02027c36 */ /* 0x000fe20008000000 */
[----:B------:R-:W-:Y:S02]  /*118f0*/  UIMAD UR6, UR36, UR9, UR6 ;  /* 0x00000009240672a4 */ /* 0x000fe4000f8e0206 */
[----:B------:R-:W-:Y:S01]  /*11900*/  USHF.R.S32.HI UR7, URZ, 0x1f, UR44 ;  /* 0x0000001f3f077899 */ /* 0x000fe2000801142c */
[----:B------:R-:W-:Y:S01]  /*11910*/  ULDC.64 UR8, c[0x0][0x2e0] ;  /* 0x0000b80000087ab9 */ /* 0x000fe20000000a00 */
[----:B------:R-:W-:Y:S02]  /*11920*/  UIADD3 UR5, UR5, UR6, URZ ;  /* 0x0000000605057290 */ /* 0x000fe4000fffe03f */
[----:B------:R-:W-:Y:S01]  /*11930*/  UIMAD UR6, UR7, UR8, URZ ;  /* 0x00000008070672a4 */ /* 0x000fe2000f8e023f */
[----:B------:R-:W-:-:S02]  /*11940*/  IMAD.MOV.U32 R4, RZ, RZ, R2 ;  /* 0x000000ffff047224 */ /* 0x000fc400078e0002 */
[----:B--2---:R-:W-:Y:S01]  /*11950*/  @P0 IMAD.HI.U32 R3, R2, R3, RZ ;  /* 0x0000000302030227 */ /* 0x004fe200078e00ff */
[----:B------:R-:W-:Y:S02]  /*11960*/  UIMAD UR6, UR44, UR9, UR6 ;  /* 0x000000092c0672a4 */ /* 0x000fe4000f8e0206 */
[----:B------:R-:W-:Y:S02]  /*11970*/  UIMAD.WIDE.U32 UR4, UR44, UR8, UR4 ;  /* 0x000000082c0472a5 */ /* 0x000fe4000f8e0004 */
[----:B---3--:R-:W-:Y:S02]  /*11980*/  @P0 SHF.R.U32.HI R4, RZ, R0, R3 ;  /* 0x00000000ff040219 */ /* 0x008fe40000011603 */
[----:B------:R-:W-:Y:S02]  /*11990*/  UIADD3 UR6, UR5, UR6, URZ ;  /* 0x0000000605067290 */ /* 0x000fe4000fffe03f */
[----:B------:R-:W-:Y:S01]  /*119a0*/  IMAD.U32 R6, RZ, RZ, UR4 ;  /* 0x00000004ff067e24 */ /* 0x000fe2000f8e00ff */
[--C-:B------:R-:W-:Y:S01]  /*119b0*/  SHF.R.S32.HI R5, RZ, 0x1f, R4.reuse ;  /* 0x0000001fff057819 */ /* 0x100fe20000011404 */
[----:B------:R-:W-:-:S02]  /*119c0*/  IMAD.MOV R0, RZ, RZ, -R4 ;  /* 0x000000ffff007224 */ /* 0x000fc400078e0a04 */
[----:B------:R-:W-:Y:S01]  /*119d0*/  IMAD.U32 R7, RZ, RZ, UR5 ;  /* 0x00000005ff077e24 */ /* 0x000fe2000f8e00ff */
[----:B------:R-:W-:Y:S01]  /*119e0*/  ULDC.64 UR4, c[0x0][0x2d0] ;  /* 0x0000b40000047ab9 */ /* 0x000fe20000000a00 */
[----:B------:R-:W-:Y:S02]  /*119f0*/  IMAD R0, R8, R0, R2 ;  /* 0x0000000008007224 */ /* 0x000fe400078e0202 */
[----:B------:R-:W-:Y:S01]  /*11a00*/  IMAD.U32 R3, RZ, RZ, UR6 ;  /* 0x00000006ff037e24 */ /* 0x000fe2000f8e00ff */
[----:B------:R-:W-:Y:S01]  /*11a10*/  ULDC.64 UR6, c[0x0][0x280] ;  /* 0x0000a00000067ab9 */ /* 0x000fe20000000a00 */
[----:B------:R-:W-:Y:S02]  /*11a20*/  IMAD.MOV.U32 R2, RZ, RZ, R6 ;  /* 0x000000ffff027224 */ /* 0x000fe400078e0006 */
[----:B------:R-:W-:Y:S02]  /*11a30*/  IMAD R5, R5, UR4, RZ ;  /* 0x0000000405057c24 */ /* 0x000fe4000f8e02ff */
[----:B------:R-:W-:-:S04]  /*11a40*/  IMAD.WIDE.U32 R2, R4, UR4, R2 ;  /* 0x0000000404027c25 */ /* 0x000fc8000f8e0002 */
[----:B------:R-:W-:Y:S02]  /*11a50*/  IMAD R5, R4, UR5, R5 ;  /* 0x0000000504057c24 */ /* 0x000fe4000f8e0205 */
[----:B0-----:R-:W-:Y:S01]  /*11a60*/  IMAD.SHL.U32 R19, R19, 0x10, RZ ;  /* 0x0000001013137824 */ /* 0x001fe200078e00ff */
[----:B------:R-:W-:Y:S01]  /*11a70*/  SHF.R.S32.HI R4, RZ, 0x1f, R0 ;  /* 0x0000001fff047819 */ /* 0x000fe20000011400 */
[----:B------:R-:W-:Y:S01]  /*11a80*/  IMAD.IADD R3, R3, 0x1, R5 ;  /* 0x0000000103037824 */ /* 0x000fe200078e0205 */
[----:B------:R-:W-:Y:S01]  /*11a90*/  ULDC.64 UR4, c[0x0][0x2c8] ;  /* 0x0000b20000047ab9 */ /* 0x000fe20000000a00 */
[----:B----4-:R-:W-:Y:S01]  /*11aa0*/  IMAD.SHL.U32 R10, R18, 0x10, RZ ;  /* 0x00000010120a7824 */ /* 0x010fe200078e00ff */
[----:B------:R-:W-:Y:S01]  /*11ab0*/  LOP3.LUT R19, R19, 0x70, RZ, 0xc0, !PT ;  /* 0x0000007013137812 */ /* 0x000fe200078ec0ff */
[----:B------:R-:W-:Y:S02]  /*11ac0*/  IMAD R4, R4, UR4, RZ ;  /* 0x0000000404047c24 */ /* 0x000fe4000f8e02ff */
[----:B------:R-:W-:Y:S01]  /*11ad0*/  IMAD.WIDE.U32 R2, R0, UR4, R2 ;  /* 0x0000000400027c25 */ /* 0x000fe2000f8e0002 */
[----:B------:R-:W-:Y:S01]  /*11ae0*/  LOP3.LUT R10, R10, 0x70, RZ, 0xc0, !PT ;  /* 0x000000700a0a7812 */ /* 0x000fe200078ec0ff */
[----:B------:R-:W-:Y:S01]  /*11af0*/  ULDC UR4, c[0x0][0x2b8] ;  /* 0x0000ae0000047ab9 */ /* 0x000fe20000000800 */
[----:B------:R-:W-:Y:S01]  /*11b00*/  LOP3.LUT R11, R19, 0x80, RZ, 0xfc, !PT ;  /* 0x00000080130b7812 */ /* 0x000fe200078efcff */
[----:B------:R-:W-:Y:S01]  /*11b10*/  IMAD R4, R0, UR5, R4 ;  /* 0x0000000500047c24 */ /* 0x000fe2000f8e0204 */
[----:B------:R-:W-:-:S02]  /*11b20*/  IADD3 R0, P2, R2, UR6, RZ ;  /* 0x0000000602007c10 */ /* 0x000fc4000ff5e0ff */
[----:B------:R-:W-:Y:S02]  /*11b30*/  ISETP.GE.AND P1, PT, R10, UR4, PT ;  /* 0x000000040a007c0c */ /* 0x000fe4000bf26270 */
[----:B------:R-:W-:Y:S01]  /*11b40*/  ISETP.GE.AND P0, PT, R11, UR4, PT ;  /* 0x000000040b007c0c */ /* 0x000fe2000bf06270 */
[----:B------:R-:W-:Y:S01]  /*11b50*/  UMOV UR4, 0xffffffff ;  /* 0xffffffff00047882 */ /* 0x000fe20000000000 */
[----:B------:R-:W-:Y:S02]  /*11b60*/  LOP3.LUT R18, R18, 0x7f, RZ, 0xc0, !PT ;  /* 0x0000007f12127812 */ /* 0x000fe400078ec0ff */
[----:B------:R-:W-:Y:S02]  /*11b70*/  IADD3.X R2, R3, UR7, R4, P2, !PT ;  /* 0x0000000703027c10 */ /* 0x000fe400097fe404 */
[----:B------:R-:W-:Y:S01]  /*11b80*/  SHF.R.U32.HI R18, RZ, 0x3, R18 ;  /* 0x00000003ff127819 */ /* 0x000fe20000011612 */
[----:B-1----:R-:W-:Y:S06]  /*11b90*/  BRA.DIV UR4, `(.L_x_978) ;  /* 0x0000002a04407947 */ /* 0x002fec000b800000 */
[----:B------:R-:W0:Y:S01]  /*11ba0*/  SHFL.IDX PT, R7, R0, RZ, 0x181f ;  /* 0x00181fff00077589 */ /* 0x000e2200000e0000 */
[----:B------:R-:W-:Y:S01]  /*11bb0*/  ULDC UR4, c[0x0][0x288] ;  /* 0x0000a20000047ab9 */ /* 0x000fe20000000800 */
[----:B------:R-:W-:Y:S02]  /*11bc0*/  VIADD R4, R18, UR42 ;  /* 0x0000002a12047c36 */ /* 0x000fe40008000000 */
        /* <DEDUP_REMOVED lines=8> */
[----:B-1----:R-:W-:Y:S01]  /*11c50*/  @!P3 IMAD.X R6, RZ, RZ, R6, P4 ;  /* 0x000000ffff06b224 */ /* 0x002fe200020e0606 */
[----:B--2---:R-:W-:-:S04]  /*11c60*/  @!P2 IADD3 R8, P4, R10, R8, RZ ;  /* 0x000000080a08a210 */ /* 0x004fc80007f9e0ff */
[----:B------:R-:W-:-:S04]  /*11c70*/  @!P3 LOP3.LUT R7, R7, R6, RZ, 0x3c, !PT ;  /* 0x000000060707b212 */ /* 0x000fc800078e3cff */
[----:B------:R-:W-:Y:S01]  /*11c80*/  @!P3 LOP3.LUT R6, R7, R6, RZ, 0x3c, !PT ;  /* 0x000000060706b212 */ /* 0x000fe200078e3cff */
[----:B---3--:R-:W-:-:S03]  /*11c90*/  @!P2 IMAD.X R5, RZ, RZ, R5, P4 ;  /* 0x000000ffff05a224 */ /* 0x008fc600020e0605 */
[----:B------:R-:W-:-:S05]  /*11ca0*/  @!P3 LOP3.LUT R7, R7, R6, RZ, 0x3c, !PT ;  /* 0x000000060707b212 */ /* 0x000fca00078e3cff */
[----:B-----5:R-:W-:Y:S04]  /*11cb0*/  @!P3 LDGSTS.E.BYPASS.LTC128B.128 [R9+0x18000], desc[UR50][R6.64], !P1 ;  /* 0x180000000609bfae */ /* 0x020fe8000c901d72 */
[----:B------:R0:W-:Y:S02]  /*11cc0*/  @!P3 LDGSTS.E.BYPASS.LTC128B.128 [R9+0x1c000], desc[UR50][R6.64+0x80], !P0 ;  /* 0x1c0000800609bfae */ /* 0x0001e4000c101d72 */
[----:B0-----:R-:W-:Y:S02]  /*11cd0*/  @!P2 IMAD.MOV.U32 R6, RZ, RZ, R8 ;  /* 0x000000ffff06a224 */ /* 0x001fe400078e0008 */
        /* <DEDUP_REMOVED lines=38> */
[----:B------:R-:W-:Y:S02]  /*11f40*/  @!P2 LDGSTS.E.BYPASS.LTC128B.128 [R9+0x1a800], desc[UR50][R6.64], !P1 ;  /* 0x1a8000000609afae */ /* 0x000fe4000c901d72 */
[----:B------:R-:W-:Y:S02]  /*11f50*/  ISETP.GE.AND P3, PT, R5, R3, PT ;  /* 0x000000030500720c */ /* 0x000fe40003f66270 */
[----:B------:R0:W-:Y:S04]  /*11f60*/  @!P2 LDGSTS.E.BYPASS.LTC128B.128 [R9+0x1e800], desc[UR50][R6.64+0x80], !P0 ;  /* 0x1e8000800609afae */ /* 0x0001e8000c101d72 */
[----:B------:R-:W-:Y:S04]  /*11f70*/  SHFL.IDX PT, R5, R2, 0x6, 0x181f ;  /* 0x00d81f0002057f89 */ /* 0x000fe800000e0000 */
[----:B0-----:R-:W0:Y:S04]  /*11f80*/  SHFL.IDX PT, R6, R0, 0x6, 0x181f ;  /* 0x00d81f0000067f89 */ /* 0x001e2800000e0000 */
[----:B------:R-:W1:Y:S01]  /*11f90*/  SHFL.IDX PT, R0, R0, 0x7, 0x181f ;  /* 0x00f81f0000007f89 */ /* 0x000e6200000e0000 */
[----:B0-----:R-:W-:-:S05]  /*11fa0*/  @!P3 IADD3 R6, P2, R10, R6, RZ ;  /* 0x000000060a06b210 */ /* 0x001fca0007f5e0ff */
[----:B------:R-:W-:-:S04]  /*11fb0*/  @!P3 IMAD.X R5, RZ, RZ, R5, P2 ;  /* 0x000000ffff05b224 */ /* 0x000fc800010e0605 */
[----:B------:R-:W-:Y:S02]  /*11fc0*/  @!P3 IMAD.MOV.U32 R7, RZ, RZ, R5 ;  /* 0x000000ffff07b224 */ /* 0x000fe400078e0005 */
[----:B------:R0:W2:Y:S04]  /*11fd0*/  SHFL.IDX PT, R5, R2, 0x7, 0x181f ;  /* 0x00f81f0002057f89 */ /* 0x0000a800000e0000 */
[----:B------:R0:W-:Y:S04]  /*11fe0*/  @!P3 LDGSTS.E.BYPASS.LTC128B.128 [R9+0x1b000], desc[UR50][R6.64], !P1 ;  /* 0x1b0000000609bfae */ /* 0x0001e8000c901d72 */
[----:B-1----:R0:W-:Y:S02]  /*11ff0*/  @!P3 LDGSTS.E.BYPASS.LTC128B.128 [R9+0x1f000], desc[UR50][R6.64+0x80], !P0 ;  /* 0x1f0000800609bfae */ /* 0x0021e4000c101d72 */
.L_x_1058:
        /* <DEDUP_REMOVED lines=11> */
.L_x_980:
[----:B------:R-:W-:Y:S05]  /*120b0*/  BSYNC B0 ;  /* 0x0000000000007941 */ /* 0x000fea0003800000 */
.L_x_979:
[----:B------:R-:W-:Y:S01]  /*120c0*/  NOP ;  /* 0x0000000000007918 */ /* 0x000fe20000000000 */
[----:B------:R-:W-:-:S13]  /*120d0*/  PLOP3.LUT P0, PT, PT, PT, PT, 0x80, 0x0 ;  /* 0x000000000000781c */ /* 0x000fda0003f0f070 */
.L_x_981:
        /* <DEDUP_REMOVED lines=18> */
.L_x_1059:
[----:B------:R-:W-:Y:S05]  /*12200*/  BSYNC B0 ;  /* 0x0000000000007941 */ /* 0x000fea0003800000 */
.L_x_982:
[----:B------:R-:W-:-:S04]  /*12210*/  UIADD3 UR4, UR41, -0x2, URZ ;  /* 0xfffffffe29047890 */ /* 0x000fc8000fffe03f */
[----:B------:R-:W-:-:S06]  /*12220*/  UISETP.GE.AND UP0, UPT, UR4, UR40, UPT ;  /* 0x000000280400728c */ /* 0x000fcc000bf06270 */
[----:B------:R-:W-:-:S13]  /*12230*/  PLOP3.LUT P0, PT, PT, PT, UP0, 0x80, 0x0 ;  /* 0x000000000000781c */ /* 0x000fda0003f0f008 */
[----:B------:R-:W-:Y:S05]  /*12240*/  @!P0 BRA `(.L_x_984) ;  /* 0x0000000c00e48947 */ /* 0x000fea0003800000 */
[----:B------:R1:W5:Y:S04]  /*12250*/  LDL.LU R6, [R1] ;  /* 0x0000000001067983 */ /* 0x0003680000300800 */
[----:B------:R1:W5:Y:S01]  /*12260*/  LDL.LU R7, [R1+0x4] ;  /* 0x0000040001077983 */ /* 0x0003620000300800 */
[----:B0-----:R-:W-:-:S07]  /*12270*/  IMAD.U32 R0, RZ, RZ, UR4 ;  /* 0x00000004ff007e24 */ /* 0x001fce000f8e00ff */
.L_x_1006:
[----:B------:R-:W3:Y:S01]  /*12280*/  LDL R4, [R1+0x8] ;  /* 0x0000080001047983 */ /* 0x000ee20000100800 */
[----:B-----5:R-:W-:Y:S01]  /*12290*/  VIADD R3, R6, 0x1 ;  /* 0x0000000106037836 */ /* 0x020fe20000000000 */
[----:B------:R-:W-:Y:S05]  /*122a0*/  YIELD ;  /* 0x0000000000007946 */ /* 0x000fea0003800000 */
[----:B------:R-:W-:Y:S01]  /*122b0*/  ISETP.NE.AND P0, PT, R3, 0x2, PT ;  /* 0x000000020300780c */ /* 0x000fe20003f05270 */
[----:B------:R-:W-:Y:S03]  /*122c0*/  BSSY B0, `(.L_x_985) ;  /* 0x0000089000007945 */ /* 0x000fe60003800000 */
[----:B------:R-:W-:-:S02]  /*122d0*/  SEL R2, RZ, 0x1, P0 ;  /* 0x00000001ff027807 */ /* 0x000fc40000000000 */
[----:B------:R-:W-:Y:S02]  /*122e0*/  SEL R10, R3, RZ, P0 ;  /* 0x000000ff030a7207 */ /* 0x000fe40000000000 */
[----:B------:R-:W-:-:S05]  /*122f0*/  LOP3.LUT R9, R7, R2, RZ, 0x3c, !PT ;  /* 0x0000000207097212 */ /* 0x000fca00078e3cff */
[----:B------:R0:W-:Y:S04]  /*12300*/  STL [R1+0x4], R9 ;  /* 0x0000040901007387 */ /* 0x0001e80000100800 */
[----:B------:R0:W-:Y:S01]  /*12310*/  STL [R1], R10 ;  /* 0x0000000a01007387 */ /* 0x0001e20000100800 */
[----:B---3--:R-:W-:-:S13]  /*12320*/  LOP3.LUT P1, RZ, R4, 0x2, RZ, 0xc0, !PT ;  /* 0x0000000204ff7812 */ /* 0x008fda000782c0ff */
[----:B0-----:R-:W-:Y:S05]  /*12330*/  @!P1 BRA `(.L_x_986) ;  /* 0x0000000800049947 */ /* 0x001fea0003800000 */
[----:B------:R-:W-:Y:S01]  /*12340*/  LOP3.LUT P1, RZ, R4, 0x1, RZ, 0xc0, !PT ;  /* 0x0000000104ff7812 */ /* 0x000fe2000782c0ff */
[----:B------:R-:W-:-:S12]  /*12350*/  IMAD.MOV.U32 R8, RZ, RZ, R0 ;  /* 0x000000ffff087224 */ /* 0x000fd800078e0000 */
[----:B------:R-:W-:Y:S05]  /*12360*/  @!P1 BRA `(.L_x_987) ;  /* 0x0000000000509947 */ /* 0x000fea0003800000 */
[----:B------:R-:W3:Y:S01]  /*12370*/  LDL R11, [R1+0x10] ;  /* 0x00001000010b7983 */ /* 0x000ee20000100800 */
[----:B------:R-:W0:Y:S01]  /*12380*/  LDC R8, c[0x0][0x43c] ;  /* 0x00010f00ff087b82 */ /* 0x000e220000000800 */
[----:B------:R-:W-:Y:S02]  /*12390*/  ULDC.64 UR4, c[0x0][0x428] ;  /* 0x00010a0000047ab9 */ /* 0x000fe40000000a00 */
[----:B--2---:R-:W2:Y:S01]  /*123a0*/  LDL R5, [R1+0xc] ;  /* 0x00000c0001057983 */ /* 0x004ea20000100800 */
        /* <DEDUP_REMOVED lines=8> */
[----:B---3--:R-:W-:-:S04]  /*12430*/  IMAD R4, R11, UR4, RZ ;  /* 0x000000040b047c24 */ /* 0x008fc8000f8e02ff */
[C---:B--2---:R-:W-:Y:S02]  /*12440*/  IMAD R4, R5.reuse, UR5, R4 ;  /* 0x0000000505047c24 */ /* 0x044fe4000f8e0204 */
[----:B------:R-:W-:Y:S01]  /*12450*/  IMAD.WIDE.U32 R2, R5, UR4, R2 ;  /* 0x0000000405027c25 */ /* 0x000fe2000f8e0002 */
[----:B------:R-:W-:-:S03]  /*12460*/  ULDC.64 UR4, c[0x0][0x418] ;  /* 0x0001060000047ab9 */ /* 0x000fc60000000a00 */
[----:B------:R-:W-:Y:S01]  /*12470*/  IMAD.IADD R3, R4, 0x1, R3 ;  /* 0x0000000104037824 */ /* 0x000fe200078e0203 */
[----:B------:R-:W-:-:S04]  /*12480*/  LEA R4, P0, R2, UR4, 0x2 ;  /* 0x0000000402047c11 */ /* 0x000fc8000f8010ff */
[----:B------:R-:W-:-:S05]  /*12490*/  LEA.HI.X R5, R2, UR5, R3, 0x2, P0 ;  /* 0x0000000502057c11 */ /* 0x000fca00080f1403 */
[----:B------:R0:W5:Y:S04]  /*124a0*/  LDG.E R16, desc[UR50][R4.64] ;  /* 0x0000003204107981 */ /* 0x000168000c1e1900 */
.L_x_987:
[----:B0-----:R-:W-:Y:S01]  /*124b0*/  IMAD R4, R10, 0x8, R17 ;  /* 0x000000080a047824 */ /* 0x001fe200078e0211 */
[----:B------:R-:W-:Y:S01]  /*124c0*/  SHF.L.U32 R3, R9, 0x1f, RZ ;  /* 0x0000001f09037819 */ /* 0x000fe200000006ff */
[----:B------:R-:W0:Y:S01]  /*124d0*/  S2R R2, SR_TID.X ;  /* 0x0000000000027919 */ /* 0x000e220000002100 */
[----:B------:R-:W-:Y:S02]  /*124e0*/  BSSY B1, `(.L_x_988) ;  /* 0x0000005000017945 */ /* 0x000fe40003800000 */
[----:B------:R-:W3:Y:S01]  /*124f0*/  SYNCS.PHASECHK.TRANS64.TRYWAIT P0, [R4+URZ+0x28480], R3 ;  /* 0x02848003040075a7 */ /* 0x000ee2000800017f */
[----:B0-----:R-:W-:-:S04]  /*12500*/  LOP3.LUT R2, R2, 0x7f, RZ, 0xc0, !PT ;  /* 0x0000007f02027812 */ /* 0x001fc800078ec0ff */
[----:B------:R-:W-:Y:S01]  /*12510*/  ISETP.NE.AND P1, PT, R2, RZ, PT ;  /* 0x000000ff0200720c */ /* 0x000fe20003f25270 */
[----:B---3--:R-:W-:-:S12]  /*12520*/  @!P0 BRA `(.L_x_989) ;  /* 0x0000002800888947 */ /* 0x008fd80003800000 */
.L_x_1060:
[----:B------:R-:W-:Y:S05]  /*12530*/  BSYNC B1 ;  /* 0x0000000000017941 */ /* 0x000fea0003800000 */
.L_x_988:
[----:B------:R-:W-:Y:S04]  /*12540*/  BSSY B1, `(.L_x_990) ;  /* 0x0000009000017945 */ /* 0x000fe80003800000 */
[----:B------:R-:W-:Y:S05]  /*12550*/  @P1 BRA `(.L_x_991) ;  /* 0x00000000001c1947 */ /* 0x000fea0003800000 */
[----:B------:R-:W2:Y:S02]  /*12560*/  S2R R2, SR_TID.X ;  /* 0x0000000000027919 */ /* 0x000ea40000002100 */
[----:B--2---:R-:W-:Y:S01]  /*12570*/  LOP3.LUT R5, R2, 0x1f, RZ, 0xc0, !PT ;  /* 0x0000001f02057812 */ /* 0x004fe200078ec0ff */
[----:B------:R-:W-:-:S03]  /*12580*/  IMAD.MOV.U32 R2, RZ, RZ, 0x4000 ;  /* 0x00004000ff027424 */ /* 0x000fc600078e00ff */
[----:B------:R-:W-:Y:S01]  /*12590*/  ISETP.NE.AND P0, PT, R5, RZ, PT ;  /* 0x000000ff0500720c */ /* 0x000fe20003f05270 */
[----:B------:R3:W-:-:S12]  /*125a0*/  SYNCS.ARRIVE.TRANS64 RZ, [R4+URZ+0x28470], R2 ;  /* 0x0284700204ff79a7 */ /* 0x0007d8000800003f */
[----:B---3--:R-:W-:Y:S05]  /*125b0*/  @!P0 BRA `(.L_x_991) ;  /* 0x0000000000048947 */ /* 0x008fea0003800000 */
[----:B------:R-:W-:Y:S01]  /*125c0*/  BPT.TRAP 0x1 ;  /* 0x000000040000795c */ /* 0x000fe20000300000 */
.L_x_991:
[----:B------:R-:W-:Y:S05]  /*125d0*/  BSYNC B1 ;  /* 0x0000000000017941 */ /* 0x000fea0003800000 */
.L_x_990:
[----:B------:R-:W3:Y:S01]  /*125e0*/  LDL R2, [R1] ;  /* 0x0000000001027983 */ /* 0x000ee20000100800 */
[----:B------:R-:W-:Y:S01]  /*125f0*/  IMAD.MOV.U32 R13, RZ, RZ, RZ ;  /* 0x000000ffff0d7224 */ /* 0x000fe200078e00ff */
[----:B------:R-:W-:Y:S01]  /*12600*/  UIADD3 UR4, UP0, UR46, 0x470, URZ ;  /* 0x000004702e047890 */ /* 0x000fe2000ff1e03f */
[----:B------:R-:W-:Y:S01]  /*12610*/  PLOP3.LUT P0, PT, PT, PT, PT, 0x80, 0x0 ;  /* 0x000000000000781c */ /* 0x000fe20003f0f070 */
[----:B------:R-:W-:Y:S01]  /*12620*/  IMAD.SHL.U32 R8, R8, 0x40, RZ ;  /* 0x0000004008087824 */ /* 0x000fe200078e00ff */
[----:B------:R-:W-:Y:S01]  /*12630*/  UMOV UR6, 0x0 ;  /* 0x0000000000067882 */ /* 0x000fe20000000000 */
[----:B------:R-:W-:Y:S01]  /*12640*/  R2UR UR10, R13 ;  /* 0x000000000d0a72ca */ /* 0x000fe200000e0000 */
[----:B--2---:R-:W-:Y:S01]  /*12650*/  VIADD R5, R4, 0x28470 ;  /* 0x0002847004057836 */ /* 0x004fe20000000000 */
[----:B------:R-:W-:Y:S01]  /*12660*/  UIADD3.X UR5, URZ, UR47, URZ, UP0, !UPT ;  /* 0x0000002f3f057290 */ /* 0x000fe200087fe43f */
[----:B------:R-:W-:Y:S01]  /*12670*/  UMOV UR7, 0x14f00000 ;  /* 0x14f0000000077882 */ /* 0x000fe20000000000 */
[----:B---3--:R-:W-:-:S04]  /*12680*/  IMAD R2, R2, 0x4000, R17 ;  /* 0x0000400002027824 */ /* 0x008fc800078e0211 */
[----:B------:R-:W-:-:S07]  /*12690*/  VIADD R9, R2, 0x10000 ;  /* 0x0001000002097836 */ /* 0x000fce0000000000 */
.L_x_992:
        /* <DEDUP_REMOVED lines=16> */
.L_x_993:
        /* <DEDUP_REMOVED lines=13> */
.L_x_1061:
[----:B------:R-:W-:Y:S05]  /*12870*/  BSYNC B1 ;  /* 0x0000000000017941 */ /* 0x000fea0003800000 */
.L_x_994:
[----:B------:R-:W-:Y:S01]  /*12880*/  BSSY B1, `(.L_x_996) ;  /* 0x000000b000017945 */ /* 0x000fe20003800000 */
[----:B------:R-:W-:Y:S02]  /*12890*/  IMAD.MOV.U32 R10, RZ, RZ, 0x0 ;  /* 0x00000000ff0a7424 */ /* 0x000fe400078e00ff */
[----:B------:R-:W-:Y:S01]  /*128a0*/  IMAD.MOV.U32 R11, RZ, RZ, 0x14f00000 ;  /* 0x14f00000ff0b7424 */ /* 0x000fe200078e00ff */
[----:B------:R-:W-:Y:S06]  /*128b0*/  @P1 BRA `(.L_x_997) ;  /* 0x00000000001c1947 */ /* 0x000fec0003800000 */
[----:B------:R-:W3:Y:S01]  /*128c0*/  S2R R5, SR_TID.X ;  /* 0x0000000000057919 */ /* 0x000ee20000002100 */
[----:B0-2---:R-:W-:-:S04]  /*128d0*/  IMAD.MOV.U32 R3, RZ, RZ, 0x4000 ;  /* 0x00004000ff037424 */ /* 0x005fc800078e00ff */
[----:B------:R4:W-:Y:S01]  /*128e0*/  SYNCS.ARRIVE.TRANS64 RZ, [R4+URZ+0x28430], R3 ;  /* 0x0284300304ff79a7 */ /* 0x0009e2000800003f */
[----:B---3--:R-:W-:-:S04]  /*128f0*/  LOP3.LUT R5, R5, 0x1f, RZ, 0xc0, !PT ;  /* 0x0000001f05057812 */ /* 0x008fc800078ec0ff */
[----:B------:R-:W-:-:S13]  /*12900*/  ISETP.NE.AND P0, PT, R5, RZ, PT ;  /* 0x000000ff0500720c */ /* 0x000fda0003f05270 */
[----:B----4-:R-:W-:Y:S05]  /*12910*/  @!P0 BRA `(.L_x_997) ;  /* 0x0000000000048947 */ /* 0x010fea0003800000 */
[----:B------:R-:W-:Y:S01]  /*12920*/  BPT.TRAP 0x1 ;  /* 0x000000040000795c */ /* 0x000fe20000300000 */
.L_x_997:
[----:B------:R-:W-:Y:S05]  /*12930*/  BSYNC B1 ;  /* 0x0000000000017941 */ /* 0x000fea0003800000 */
.L_x_996:
[----:B------:R-:W-:Y:S01]  /*12940*/  R2UR UR10, R13 ;  /* 0x000000000d0a72ca */ /* 0x000fe200000e0000 */
[----:B------:R-:W-:Y:S01]  /*12950*/  UIADD3 UR4, UP0, UR46, 0x370, URZ ;  /* 0x000003702e047890 */ /* 0x000fe2000ff1e03f */
[----:B------:R-:W-:Y:S01]  /*12960*/  R2UR UR6, R10 ;  /* 0x000000000a0672ca */ /* 0x000fe200000e0000 */
[----:B0-2---:R-:W-:Y:S01]  /*12970*/  VIADD R4, R4, 0x28430 ;  /* 0x0002843004047836 */ /* 0x005fe20000000000 */
[----:B------:R-:W-:Y:S01]  /*12980*/  R2UR UR7, R11 ;  /* 0x000000000b0772ca */ /* 0x000fe200000e0000 */
[----:B------:R-:W-:Y:S01]  /*12990*/  VIADD R3, R2, 0x20000 ;  /* 0x0002000002037836 */ /* 0x000fe20000000000 */
[----:B------:R-:W-:Y:S01]  /*129a0*/  PLOP3.LUT P0, PT, PT, PT, PT, 0x80, 0x0 ;  /* 0x000000000000781c */ /* 0x000fe20003f0f070 */
[----:B------:R-:W-:-:S12]  /*129b0*/  UIADD3.X UR5, URZ, UR47, URZ, UP0, !UPT ;  /* 0x0000002f3f057290 */ /* 0x000fd800087fe43f */
.L_x_998:
        /* <DEDUP_REMOVED lines=15> */
.L_x_999:
        /* <DEDUP_REMOVED lines=10> */
.L_x_986:
[----:B------:R-:W-:Y:S05]  /*12b50*/  BSYNC B0 ;  /* 0x0000000000007941 */ /* 0x000fea0003800000 */
.L_x_985:
[----:B------:R-:W-:-:S06]  /*12b60*/  UISETP.NE.AND UP0, UPT, UR39, 0x3, UPT ;  /* 0x000000032700788c */ /* 0x000fcc000bf05270 */
[----:B------:R-:W-:-:S13]  /*12b70*/  PLOP3.LUT P0, PT, PT, PT, UP0, 0x80, 0x0 ;  /* 0x000000000000781c */ /* 0x000fda0003f0f008 */
[----:B------:R-:W-:Y:S05]  /*12b80*/  @!P0 BRA `(.L_x_1000) ;  /* 0x0000000000048947 */ /* 0x000fea0003800000 */
[----:B------:R-:W-:Y:S01]  /*12b90*/  BPT.TRAP 0x1 ;  /* 0x000000040000795c */ /* 0x000fe20000300000 */
.L_x_1000:
[----:B------:R-:W-:Y:S01]  /*12ba0*/  IMAD.U32 R2, RZ, RZ, UR45 ;  /* 0x0000002dff027e24 */ /* 0x000fe2000f8e00ff */
[----:B------:R-:W-:Y:S01]  /*12bb0*/  BSSY B0, `(.L_x_1001) ;  /* 0x0000007000007945 */ /* 0x000fe20003800000 */
[----:B------:R-:W-:-:S03]  /*12bc0*/  IMAD R19, R6, 0x8, R17 ;  /* 0x0000000806137824 */ /* 0x000fc600078e0211 */
[----:B------:R-:W-:Y:S02]  /*12bd0*/  ISETP.NE.AND P0, PT, R2, 0x3, PT ;  /* 0x000000030200780c */ /* 0x000fe40003f05270 */
[----:B------:R-:W-:-:S04]  /*12be0*/  LOP3.LUT R2, R7, 0x1, RZ, 0x3c, !PT ;  /* 0x0000000107027812 */ /* 0x000fc800078e3cff */
[----:B------:R-:W-:-:S04]  /*12bf0*/  SHF.L.U32 R2, R2, 0x1f, RZ ;  /* 0x0000001f02027819 */ /* 0x000fc800000006ff */
[----:B------:R-:W0:Y:S02]  /*12c00*/  SYNCS.PHASECHK.TRANS64.TRYWAIT P1, [R19+URZ+0x28470], R2 ;  /* 0x02847002130075a7 */ /* 0x000e24000802017f */
[----:B0-----:R-:W-:Y:S05]  /*12c10*/  @!P1 BRA `(.L_x_1002) ;  /* 0x0000002000f49947 */ /* 0x001fea0003800000 */
.L_x_1062:
[----:B------:R-:W-:Y:S05]  /*12c20*/  BSYNC B0 ;  /* 0x0000000000007941 */ /* 0x000fea0003800000 */
.L_x_1001:
[----:B------:R-:W-:Y:S05]  /*12c30*/  @!P0 BRA `(.L_x_1003) ;  /* 0x0000000000048947 */ /* 0x000fea0003800000 */
[----:B------:R-:W-:Y:S01]  /*12c40*/  BPT.TRAP 0x1 ;  /* 0x000000040000795c */ /* 0x000fe20000300000 */
.L_x_1003:
[----:B------:R-:W-:Y:S01]  /*12c50*/  SHF.L.U32 R3, R7, 0x1f, RZ ;  /* 0x0000001f07037819 */ /* 0x000fe200000006ff */
[----:B0-----:R-:W-:-:S03]  /*12c60*/  IMAD.SHL.U32 R2, R6, 0x4000, RZ ;  /* 0x0000400006027824 */ /* 0x001fc600078e00ff */
[----:B------:R-:W0:Y:S02]  /*12c70*/  SYNCS.PHASECHK.TRANS64.TRYWAIT P1, [R19+URZ+0x28460], R3 ;  /* 0x02846003130075a7 */ /* 0x000e24000802017f */
[----:B0-----:R-:W-:Y:S05]  /*12c80*/  @!P1 BRA `(.L_x_1004) ;  /* 0x0000002000ec9947 */ /* 0x001fea0003800000 */
.L_x_1063:
[----:B------:R-:W0:Y:S04]  /*12c90*/  LDL R4, [R1+0x18] ;  /* 0x0000180001047983 */ /* 0x000e280000100800 */
[----:B------:R-:W3:Y:S01]  /*12ca0*/  LDL R12, [R1+0x14] ;  /* 0x00001400010c7983 */ /* 0x000ee20000100800 */
[----:B------:R-:W-:Y:S05]  /*12cb0*/  WARPSYNC.ALL ;  /* 0x0000000000007948 */ /* 0x000fea0003800000 */
[----:B--2---:R-:W2:Y:S01]  /*12cc0*/  S2R R5, SR_TID.X ;  /* 0x0000000000057919 */ /* 0x004ea20000002100 */
[----:B------:R-:W-:Y:S01]  /*12cd0*/  IMAD.MOV.U32 R13, RZ, RZ, 0x40 ;  /* 0x00000040ff0d7424 */ /* 0x000fe200078e00ff */
[----:B--2---:R-:W-:-:S04]  /*12ce0*/  LOP3.LUT P1, RZ, R5, 0x4, RZ, 0xc0, !PT ;  /* 0x0000000405ff7812 */ /* 0x004fc8000782c0ff */
[----:B------:R-:W-:Y:S02]  /*12cf0*/  SEL R13, R13, 0xffffffc0, !P1 ;  /* 0xffffffc00d0d7807 */ /* 0x000fe40004800000 */
[----:B0-----:R-:W-:Y:S02]  /*12d00*/  LOP3.LUT R3, R2, R4, RZ, 0xfc, !PT ;  /* 0x0000000402037212 */ /* 0x001fe400078efcff */
[----:B---3--:R-:W-:-:S03]  /*12d10*/  IADD3 R2, R17, R2, R12 ;  /* 0x0000000211027210 */ /* 0x008fc60007ffe00c */
[----:B------:R-:W-:-:S04]  /*12d20*/  IMAD.IADD R3, R17, 0x1, R3 ;  /* 0x0000000111037824 */ /* 0x000fc800078e0203 */
[----:B------:R-:W-:Y:S01]  /*12d30*/  IMAD.IADD R18, R13, 0x1, R3 ;  /* 0x000000010d127824 */ /* 0x000fe200078e0203 */
[----:B------:R-:W0:Y:S02]  /*12d40*/  LDSM.16.MT88.4 R8, [R3+0x10000] ;  /* 0x010000000308783b */ /* 0x000e240000004200 */
[C-C-:B0-----:R-:W-:Y:S02]  /*12d50*/  PRMT R4, R8.reuse, 0x6420, R9.reuse ;  /* 0x0000642008047816 */ /* 0x141fe40000000009 */
[----:B------:R-:W-:Y:S02]  /*12d60*/  PRMT R5, R8, 0x7531, R9 ;  /* 0x0000753108057816 */ /* 0x000fe40000000009 */
[C-C-:B------:R-:W-:Y:S02]  /*12d70*/  PRMT R6, R10.reuse, 0x6420, R11.reuse ;  /* 0x000064200a067816 */ /* 0x140fe4000000000b */
[----:B------:R-:W-:Y:S02]  /*12d80*/  PRMT R7, R10, 0x7531, R11 ;  /* 0x000075310a077816 */ /* 0x000fe4000000000b */
[----:B------:R-:W0:Y:S04]  /*12d90*/  LDSM.16.MT88.4 R8, [R18+0x10000] ;  /* 0x010000001208783b */ /* 0x000e280000004200 */
[----:B------:R-:W-:Y:S01]  /*12da0*/  STSM.16.M88.4 [R2+0x8000], R4 ;  /* 0x0080000402007844 */ /* 0x000fe20000000200 */
[----:B0-----:R-:W-:-:S02]  /*12db0*/  PRMT R12, R8, 0x6420, R9 ;  /* 0x00006420080c7816 */ /* 0x001fc40000000009 */
        /* <DEDUP_REMOVED lines=10> */
[----:B------:R2:W-:Y:S02]  /*12e60*/  STSM.16.M88.4 [R2+0xa000], R4 ;  /* 0x00a0000402007844 */ /* 0x0005e40000000200 */
[----:B--2---:R-:W2:Y:S01]  /*12e70*/  S2R R7, SR_TID.X ;  /* 0x0000000000077919 */ /* 0x004ea20000002100 */
[C-C-:B0-----:R-:W-:Y:S02]  /*12e80*/  PRMT R12, R8.reuse, 0x6420, R9.reuse ;  /* 0x00006420080c7816 */ /* 0x141fe40000000009 */
[----:B------:R-:W-:-:S02]  /*12e90*/  PRMT R13, R8, 0x7531, R9 ;  /* 0x00007531080d7816 */ /* 0x000fc40000000009 */
[C-C-:B------:R-:W-:Y:S02]  /*12ea0*/  PRMT R14, R10.reuse, 0x6420, R11.reuse ;  /* 0x000064200a0e7816 */ /* 0x140fe4000000000b */
[----:B------:R-:W-:-:S05]  /*12eb0*/  PRMT R15, R10, 0x7531, R11 ;  /* 0x000075310a0f7816 */ /* 0x000fca000000000b */
[----:B------:R0:W-:Y:S01]  /*12ec0*/  STSM.16.M88.4 [R2+0xb000], R12 ;  /* 0x00b0000c02007844 */ /* 0x0001e20000000200 */
[----:B--2---:R-:W-:-:S03]  /*12ed0*/  LOP3.LUT P1, RZ, R7, 0x4, RZ, 0xc0, !PT ;  /* 0x0000000407ff7812 */ /* 0x004fc6000782c0ff */
[----:B------:R-:W2:Y:S01]  /*12ee0*/  LDSM.16.MT88.4 R8, [R3+0x11000] ;  /* 0x011000000308783b */ /* 0x000ea20000004200 */
[----:B0-----:R-:W-:-:S05]  /*12ef0*/  IMAD.MOV.U32 R15, RZ, RZ, 0x20 ;  /* 0x00000020ff0f7424 */ /* 0x001fca00078e00ff */
[----:B------:R-:W-:-:S04]  /*12f00*/  SEL R15, R15, 0xffffffe0, !P1 ;  /* 0xffffffe00f0f7807 */ /* 0x000fc80004800000 */
[----:B------:R-:W-:Y:S02]  /*12f10*/  IADD3 R2, R15, 0x8000, R2 ;  /* 0x000080000f027810 */ /* 0x000fe40007ffe002 */
[C-C-:B--2---:R-:W-:Y:S02]  /*12f20*/  PRMT R4, R8.reuse, 0x6420, R9.reuse ;  /* 0x0000642008047816 */ /* 0x144fe40000000009 */
[----:B------:R-:W-:Y:S02]  /*12f30*/  PRMT R5, R8, 0x7531, R9 ;  /* 0x0000753108057816 */ /* 0x000fe40000000009 */
[C-C-:B------:R-:W-:Y:S02]  /*12f40*/  PRMT R6, R10.reuse, 0x6420, R11.reuse ;  /* 0x000064200a067816 */ /* 0x140fe4000000000b */
[----:B------:R-:W-:Y:S02]  /*12f50*/  PRMT R7, R10, 0x7531, R11 ;  /* 0x000075310a077816 */ /* 0x000fe4000000000b */
[----:B------:R-:W0:Y:S04]  /*12f60*/  LDSM.16.MT88.4 R8, [R18+0x11000] ;  /* 0x011000001208783b */ /* 0x000e280000004200 */
[----:B------:R-:W-:Y:S01]  /*12f70*/  STSM.16.M88.4 [R2], R4 ;  /* 0x0000000402007844 */ /* 0x000fe20000000200 */
        /* <DEDUP_REMOVED lines=12> */
[C-C-:B0-----:R-:W-:Y:S02]  /*13040*/  PRMT R4, R8.reuse, 0x6420, R9.reuse ;  /* 0x0000642008047816 */ /* 0x141fe40000000009 */
[----:B------:R-:W-:-:S02]  /*13050*/  PRMT R5, R8, 0x7531, R9 ;  /* 0x0000753108057816 */ /* 0x000fc40000000009 */
[C-C-:B------:R-:W-:Y:S02]  /*13060*/  PRMT R6, R10.reuse, 0x6420, R11.reuse ;  /* 0x000064200a067816 */ /* 0x140fe4000000000b */
        /* <DEDUP_REMOVED lines=10> */
.L_x_1005:
[----:B0-----:R3:W5:Y:S01]  /*13110*/  LDL R6, [R1] ;  /* 0x0000000001067983 */ /* 0x0017620000100800 */
[----:B--2---:R0:W-:Y:S03]  /*13120*/  SYNCS.ARRIVE.TRANS64.A1T0 RZ, [R19+URZ+0x28450], RZ ;  /* 0x028450ff13ff79a7 */ /* 0x0041e6000810003f */
[----:B------:R3:W5:Y:S01]  /*13130*/  LDL R7, [R1+0x4] ;  /* 0x0000040001077983 */ /* 0x0007620000100800 */
[----:B------:R-:W2:Y:S02]  /*13140*/  S2R R2, SR_TID.X ;  /* 0x0000000000027919 */ /* 0x000ea40000002100 */
[----:B--2---:R-:W-:Y:S01]  /*13150*/  LOP3.LUT R2, R2, 0x7f, RZ, 0xc0, !PT ;  /* 0x0000007f02027812 */ /* 0x004fe200078ec0ff */
[----:B------:R-:W-:Y:S03]  /*13160*/  BAR.SYNC.DEFER_BLOCKING 0x2, 0x80 ;  /* 0x0082000000007b1d */ /* 0x000fe60000010000 */
[----:B------:R-:W-:-:S13]  /*13170*/  ISETP.NE.AND P0, PT, R2, RZ, PT ;  /* 0x000000ff0200720c */ /* 0x000fda0003f05270 */
[----:B0-----:R-:W-:-:S05]  /*13180*/  @!P0 VIADD R19, R19, 0x28480 ;  /* 0x0002848013138836 */ /* 0x001fca0000000000 */
[----:B------:R-:W-:-:S04]  /*13190*/  @!P0 PRMT R19, RZ, 0x654, R19 ;  /* 0x00000654ff138816 */ /* 0x000fc80000000013 */
[----:B------:R3:W-:Y:S01]  /*131a0*/  @!P0 SYNCS.ARRIVE.TRANS64.RED.A1T0 RZ, [R19+URZ], RZ ;  /* 0x000000ff13ff89a7 */ /* 0x0007e2000810043f */
[C---:B------:R-:W-:Y:S01]  /*131b0*/  ISETP.GT.AND P0, PT, R0.reuse, UR40, PT ;  /* 0x0000002800007c0c */ /* 0x040fe2000bf04270 */
[----:B------:R-:W-:-:S12]  /*131c0*/  VIADD R0, R0, 0xffffffff ;  /* 0xffffffff00007836 */ /* 0x000fd80000000000 */
[----:B---3--:R-:W-:Y:S05]  /*131d0*/  @P0 BRA `(.L_x_1006) ;  /* 0xfffffff000280947 */ /* 0x008fea000383ffff */
.L_x_984:
[----:B------:R-:W3:Y:S01]  /*131e0*/  S2R R2, SR_TID.X ;  /* 0x0000000000027919 */ /* 0x000ee20000002100 */
[----:B------:R-:W-:Y:S01]  /*131f0*/  BSSY B0, `(.L_x_1007) ;  /* 0x0000011000007945 */ /* 0x000fe20003800000 */
[----:B---3--:R-:W-:-:S04]  /*13200*/  LOP3.LUT R2, R2, 0x7f, RZ, 0xc0, !PT ;  /* 0x0000007f02027812 */ /* 0x008fc800078ec0ff */
[----:B------:R-:W-:-:S13]  /*13210*/  ISETP.NE.AND P0, PT, R2, RZ, PT ;  /* 0x000000ff0200720c */ /* 0x000fda0003f05270 */
[----:B------:R-:W-:Y:S05]  /*13220*/  @P0 BRA `(.L_x_1008) ;  /* 0x0000000000340947 */ /* 0x000fea0003800000 */
[----:B------:R-:W3:Y:S01]  /*13230*/  S2R R3, SR_LANEID ;  /* 0x0000000000037919 */ /* 0x000ee20000000000 */
[----:B------:R-:W-:Y:S02]  /*13240*/  VOTEU.ANY UR4, UPT, PT ;  /* 0x0000000000047886 */ /* 0x000fe400038e0100 */
[----:B0-----:R-:W3:Y:S08]  /*13250*/  FLO.U32 R0, UR4 ;  /* 0x0000000400007d00 */ /* 0x001ef000080e0000 */
[----:B--2---:R-:W0:Y:S01]  /*13260*/  POPC R5, UR4 ;  /* 0x0000000400057d09 */ /* 0x004e220008000000 */
[----:B---3--:R-:W-:-:S02]  /*13270*/  ISETP.EQ.U32.AND P1, PT, R0, R3, PT ;  /* 0x000000030000720c */ /* 0x008fc40003f22070 */
[----:B------:R-:W0:Y:S11]  /*13280*/  LDC.64 R2, c[0x0][0xc80] ;  /* 0x00032000ff027b82 */ /* 0x000e360000000a00 */
[----:B0-----:R-:W2:Y:S01]  /*13290*/  @P1 ATOMG.E.ADD.STRONG.GPU PT, R3, desc[UR50][R2.64], R5 ;  /* 0x00000005020319a8 */ /* 0x001ea200081ee1f2 */
[----:B------:R-:W0:Y:S02]  /*132a0*/  S2R R4, SR_LTMASK ;  /* 0x0000000000047919 */ /* 0x000e240000003900 */
[----:B0-----:R-:W-:-:S04]  /*132b0*/  LOP3.LUT R4, R4, UR4, RZ, 0xc0, !PT ;  /* 0x0000000404047c12 */ /* 0x001fc8000f8ec0ff */
[----:B-----5:R-:W0:Y:S01]  /*132c0*/  POPC R7, R4 ;  /* 0x0000000400077309 */ /* 0x020e220000000000 */
[----:B--2---:R-:W0:Y:S02]  /*132d0*/  SHFL.IDX PT, R0, R3, R0, 0x1f ;  /* 0x00001f0003007589 */ /* 0x004e2400000e0000 */
[----:B0-----:R-:W-:-:S05]  /*132e0*/  IADD3 R0, R0, UR43, R7 ;  /* 0x0000002b00007c10 */ /* 0x001fca000fffe007 */
[----:B------:R3:W-:Y:S02]  /*132f0*/  STL [R1+0x20], R0 ;  /* 0x0000200001007387 */ /* 0x0007e40000100800 */
.L_x_1008:
[----:B------:R-:W-:Y:S05]  /*13300*/  BSYNC B0 ;  /* 0x0000000000007941 */ /* 0x000fea0003800000 */
.L_x_1007:
[----:B------:R-:W-:-:S06]  /*13310*/  UISETP.NE.AND UP0, UPT, UR39, 0x3, UPT ;  /* 0x000000032700788c */ /* 0x000fcc000bf05270 */
[----:B------:R-:W-:-:S13]  /*13320*/  PLOP3.LUT P1, PT, PT, PT, UP0, 0x80, 0x0 ;  /* 0x000000000000781c */ /* 0x000fda0003f2f008 */
[----:B------:R-:W-:Y:S05]  /*13330*/  @!P1 BRA `(.L_x_1009) ;  /* 0x0000000000049947 */ /* 0x000fea0003800000 */
[----:B------:R-:W-:Y:S01]  /*13340*/  BPT.TRAP 0x1 ;  /* 0x000000040000795c */ /* 0x000fe20000300000 */
.L_x_1009:
[----:B------:R-:W4:Y:S04]  /*13350*/  LDL R3, [R1+0x4] ;  /* 0x0000040001037983 */ /* 0x000f280000100800 */
[----:B------:R-:W2:Y:S01]  /*13360*/  LDL R2, [R1] ;  /* 0x0000000001027983 */ /* 0x000ea20000100800 */
[----:B0--3--:R-:W-:Y:S01]  /*13370*/  IMAD.U32 R0, RZ, RZ, UR45 ;  /* 0x0000002dff007e24 */ /* 0x009fe2000f8e00ff */
[----:B------:R-:W-:Y:S04]  /*13380*/  BSSY B0, `(.L_x_1010) ;  /* 0x0000007000007945 */ /* 0x000fe80003800000 */
[----:B------:R-:W-:-:S02]  /*13390*/  ISETP.NE.AND P2, PT, R0, 0x3, PT ;  /* 0x000000030000780c */ /* 0x000fc40003f45270 */
[----:B----4-:R-:W-:-:S04]  /*133a0*/  LOP3.LUT R3, R3, 0x1, RZ, 0x3c, !PT ;  /* 0x0000000103037812 */ /* 0x010fc800078e3cff */
[----:B------:R-:W-:Y:S01]  /*133b0*/  SHF.L.U32 R3, R3, 0x1f, RZ ;  /* 0x0000001f03037819 */ /* 0x000fe200000006ff */
[----:B--2---:R-:W-:-:S04]  /*133c0*/  IMAD R16, R2, 0x8, R17 ;  /* 0x0000000802107824 */ /* 0x004fc800078e0211 */
[----:B------:R-:W0:Y:S02]  /*133d0*/  SYNCS.PHASECHK.TRANS64.TRYWAIT P1, [R16+URZ+0x28470], R3 ;  /* 0x02847003100075a7 */ /* 0x000e24000802017f */
[----:B0-----:R-:W-:Y:S05]  /*133e0*/  @!P1 BRA `(.L_x_1011) ;  /* 0x0000001c00289947 */ /* 0x001fea0003800000 */
.L_x_1064:
[----:B------:R-:W-:Y:S05]  /*133f0*/  BSYNC B0 ;  /* 0x0000000000007941 */ /* 0x000fea0003800000 */
.L_x_1010:
[----:B------:R-:W-:Y:S05]  /*13400*/  @!P2 BRA `(.L_x_1012) ;  /* 0x000000000004a947 */ /* 0x000fea0003800000 */
[----:B------:R-:W-:Y:S01]  /*13410*/  BPT.TRAP 0x1 ;  /* 0x000000040000795c */ /* 0x000fe20000300000 */
.L_x_1012:
[----:B------:R-:W0:Y:S02]  /*13420*/  LDL R0, [R1+0x4] ;  /* 0x0000040001007983 */ /* 0x000e240000100800 */
[----:B0-----:R-:W-:-:S04]  /*13430*/  SHF.L.U32 R3, R0, 0x1f, RZ ;  /* 0x0000001f00037819 */ /* 0x001fc800000006ff */
[----:B------:R-:W0:Y:S02]  /*13440*/  SYNCS.PHASECHK.TRANS64.TRYWAIT P1, [R16+URZ+0x28460], R3 ;  /* 0x02846003100075a7 */ /* 0x000e24000802017f */
[----:B0-----:R-:W-:Y:S05]  /*13450*/  @!P1 BRA `(.L_x_1013) ;  /* 0x0000001c00209947 */ /* 0x001fea0003800000 */
.L_x_1065:
[----:B------:R-:W2:Y:S04]  /*13460*/  LDL R18, [R1] ;  /* 0x0000000001127983 */ /* 0x000ea80000100800 */
[----:B------:R-:W3:Y:S04]  /*13470*/  LDL R2, [R1+0x18] ;  /* 0x0000180001027983 */ /* 0x000ee80000100800 */
[----:B------:R-:W4:Y:S01]  /*13480*/  LDL R12, [R1+0x14] ;  /* 0x00001400010c7983 */ /* 0x000f220000100800 */
[----:B------:R-:W0:Y:S01]  /*13490*/  S2R R9, SR_TID.X ;  /* 0x0000000000097919 */ /* 0x000e220000002100 */
[----:B------:R-:W-:Y:S05]  /*134a0*/  WARPSYNC.ALL ;  /* 0x0000000000007948 */ /* 0x000fea0003800000 */
[----:B------:R-:W-:Y:S01]  /*134b0*/  IMAD.MOV.U32 R13, RZ, RZ, 0x40 ;  /* 0x00000040ff0d7424 */ /* 0x000fe200078e00ff */
[----:B0-----:R-:W-:-:S04]  /*134c0*/  LOP3.LUT P1, RZ, R9, 0x4, RZ, 0xc0, !PT ;  /* 0x0000000409ff7812 */ /* 0x001fc8000782c0ff */
[----:B------:R-:W-:Y:S01]  /*134d0*/  SEL R13, R13, 0xffffffc0, !P1 ;  /* 0xffffffc00d0d7807 */ /* 0x000fe20004800000 */
[----:B------:R-:W0:Y:S01]  /*134e0*/  S2R R19, SR_TID.X ;  /* 0x0000000000137919 */ /* 0x000e220000002100 */
[----:B--2---:R-:W-:-:S05]  /*134f0*/  IMAD.SHL.U32 R0, R18, 0x4000, RZ ;  /* 0x0000400012007824 */ /* 0x004fca00078e00ff */
[----:B---3--:R-:W-:-:S05]  /*13500*/  LOP3.LUT R2, R0, R2, RZ, 0xfc, !PT ;  /* 0x0000000200027212 */ /* 0x008fca00078efcff */
[----:B------:R-:W-:-:S05]  /*13510*/  IMAD.IADD R2, R17, 0x1, R2 ;  /* 0x0000000111027824 */ /* 0x000fca00078e0202 */
[----:B-----5:R-:W2:Y:S01]  /*13520*/  LDSM.16.MT88.4 R4, [R2+0x10000] ;  /* 0x010000000204783b */ /* 0x020ea20000004200 */
[----:B------:R-:W-:Y:S01]  /*13530*/  IMAD.IADD R3, R13, 0x1, R2 ;  /* 0x000000010d037824 */ /* 0x000fe200078e0202 */
[----:B----4-:R-:W-:Y:S02]  /*13540*/  IADD3 R0, R17, R0, R12 ;  /* 0x0000000011007210 */ /* 0x010fe40007ffe00c */
[C-C-:B--2---:R-:W-:Y:S02]  /*13550*/  PRMT R8, R4.reuse, 0x6420, R5.reuse ;  /* 0x0000642004087816 */ /* 0x144fe40000000005 */
[----:B------:R-:W-:Y:S02]  /*13560*/  PRMT R9, R4, 0x7531, R5 ;  /* 0x0000753104097816 */ /* 0x000fe40000000005 */
[C-C-:B------:R-:W-:Y:S02]  /*13570*/  PRMT R10, R6.reuse, 0x6420, R7.reuse ;  /* 0x00006420060a7816 */ /* 0x140fe40000000007 */
[----:B------:R-:W-:-:S02]  /*13580*/  PRMT R11, R6, 0x7531, R7 ;  /* 0x00007531060b7816 */ /* 0x000fc40000000007 */
[----:B------:R-:W2:Y:S04]  /*13590*/  LDSM.16.MT88.4 R4, [R3+0x10000] ;  /* 0x010000000304783b */ /* 0x000ea80000004200 */
[----:B------:R2:W-:Y:S02]  /*135a0*/  STSM.16.M88.4 [R0+0x8000], R8 ;  /* 0x0080000800007844 */ /* 0x0005e40000000200 */
        /* <DEDUP_REMOVED lines=17> */
[----:B------:R-:W2:Y:S01]  /*136c0*/  LDSM.16.MT88.4 R4, [R2+0x11000] ;  /* 0x011000000204783b */ /* 0x000ea20000004200 */
[----:B0-----:R-:W-:Y:S01]  /*136d0*/  LOP3.LUT P1, RZ, R19, 0x4, RZ, 0xc0, !PT ;  /* 0x0000000413ff7812 */ /* 0x001fe2000782c0ff */
[----:B------:R-:W-:Y:S01]  /*136e0*/  IMAD.MOV.U32 R19, RZ, RZ, 0x20 ;  /* 0x00000020ff137424 */ /* 0x000fe200078e00ff */
[C-C-:B--2---:R-:W-:Y:S02]  /*136f0*/  PRMT R12, R4.reuse, 0x6420, R5.reuse ;  /* 0x00006420040c7816 */ /* 0x144fe40000000005 */
[----:B------:R-:W-:Y:S02]  /*13700*/  PRMT R13, R4, 0x7531, R5 ;  /* 0x00007531040d7816 */ /* 0x000fe40000000005 */
[----:B------:R-:W-:-:S02]  /*13710*/  PRMT R14, R6, 0x6420, R7 ;  /* 0x00006420060e7816 */ /* 0x000fc40000000007 */
[----:B------:R-:W-:Y:S02]  /*13720*/  PRMT R15, R6, 0x7531, R7 ;  /* 0x00007531060f7816 */ /* 0x000fe40000000007 */
[----:B------:R-:W0:Y:S01]  /*13730*/  LDSM.16.MT88.4 R4, [R3+0x11000] ;  /* 0x011000000304783b */ /* 0x000e220000004200 */
[----:B------:R-:W-:-:S04]  /*13740*/  SEL R19, R19, 0xffffffe0, !P1 ;  /* 0xffffffe013137807 */ /* 0x000fc80004800000 */
        /* <DEDUP_REMOVED lines=27> */
.L_x_1014:
[----:B------:R-:W3:Y:S01]  /*13900*/  LDL.LU R3, [R1+0x4] ;  /* 0x0000040001037983 */ /* 0x000ee20000300800 */
[----:B0-----:R0:W-:Y:S01]  /*13910*/  SYNCS.ARRIVE.TRANS64.A1T0 RZ, [R16+URZ+0x28450], RZ ;  /* 0x028450ff10ff79a7 */ /* 0x0011e2000810003f */
[----:B--2---:R-:W-:Y:S01]  /*13920*/  VIADD R0, R18, 0x1 ;  /* 0x0000000112007836 */ /* 0x004fe20000000000 */
[----:B------:R-:W-:Y:S04]  /*13930*/  BAR.SYNC.DEFER_BLOCKING 0x2, 0x80 ;  /* 0x0082000000007b1d */ /* 0x000fe80000010000 */
[----:B------:R-:W-:Y:S01]  /*13940*/  ISETP.NE.AND P1, PT, R0, 0x2, PT ;  /* 0x000000020000780c */ /* 0x000fe20003f25270 */
[----:B0-----:R-:W-:-:S03]  /*13950*/  @!P0 VIADD R16, R16, 0x28480 ;  /* 0x0002848010108836 */ /* 0x001fc60000000000 */
[----:B------:R-:W-:Y:S02]  /*13960*/  SEL R2, RZ, 0x1, P1 ;  /* 0x00000001ff027807 */ /* 0x000fe40000800000 */
[----:B------:R-:W-:Y:S02]  /*13970*/  SEL R0, R0, RZ, P1 ;  /* 0x000000ff00007207 */ /* 0x000fe40000800000 */
[----:B------:R-:W-:-:S03]  /*13980*/  @!P0 PRMT R16, RZ, 0x654, R16 ;  /* 0x00000654ff108816 */ /* 0x000fc60000000010 */
[----:B------:R0:W-:Y:S01]  /*13990*/  STL [R1], R0 ;  /* 0x0000000001007387 */ /* 0x0001e20000100800 */
[----:B------:R0:W-:Y:S01]  /*139a0*/  @!P0 SYNCS.ARRIVE.TRANS64.RED.A1T0 RZ, [R16+URZ], RZ ;  /* 0x000000ff10ff89a7 */ /* 0x0001e2000810043f */
[----:B---3--:R-:W-:-:S05]  /*139b0*/  LOP3.LUT R3, R3, R2, RZ, 0x3c, !PT ;  /* 0x0000000203037212 */ /* 0x008fca00078e3cff */
[----:B------:R0:W-:Y:S02]  /*139c0*/  STL [R1+0x4], R3 ;  /* 0x0000040301007387 */ /* 0x0001e40000100800 */
.L_x_959:
[----:B------:R-:W-:Y:S05]  /*139d0*/  BSYNC B7 ;  /* 0x0000000000077941 */ /* 0x000fea0003800000 */
.L_x_957:
[----:B0-2---:R-:W2:Y:S04]  /*139e0*/  LDL R0, [R1+0x8] ;  /* 0x0000080001007983 */ /* 0x005ea80000100800 */
[----:B------:R0:W5:Y:S01]  /*139f0*/  LDL R2, [R1+0x20] ;  /* 0x0000200001027983 */ /* 0x0001620000100800 */
[----:B--2---:R-:W-:-:S13]  /*13a00*/  LOP3.LUT P1, RZ, R0, 0x4, RZ, 0xc0, !PT ;  /* 0x0000000400ff7812 */ /* 0x004fda000782c0ff */
[----:B0-----:R-:W-:Y:S05]  /*13a10*/  @!P1 BRA `(.L_x_1015) ;  /* 0x0000000000249947 */ /* 0x001fea0003800000 */
[----:B------:R-:W0:Y:S08]  /*13a20*/  S2UR UR5, SR_CgaCtaId ;  /* 0x00000000000579c3 */ /* 0x000e300000008800 */
[----:B------:R-:W-:Y:S06]  /*13a30*/  BAR.SYNC.DEFER_BLOCKING 0x5, 0x180 ;  /* 0x0146000000007b1d */ /* 0x000fec0000010000 */
[----:B------:R-:W-:-:S02]  /*13a40*/  UMOV UR4, 0x400 ;  /* 0x0000040000047882 */ /* 0x000fc40000000000 */
[----:B0-----:R-:W-:-:S06]  /*13a50*/  ULEA UR4, UR5, UR4, 0x18 ;  /* 0x0000000405047291 */ /* 0x001fcc000f8ec03f */
[----:B------:R-:W-:-:S05]  /*13a60*/  IMAD.U32 R17, RZ, RZ, UR4 ;  /* 0x00000004ff117e24 */ /* 0x000fca000f8e00ff */
[----:B-----5:R-:W0:Y:S04]  /*13a70*/  LDS R2, [R17+0x284d0] ;  /* 0x0284d00011027984 */ /* 0x020e280000000800 */
[----:B0-----:R0:W-:Y:S01]  /*13a80*/  STL [R1+0x20], R2 ;  /* 0x0000200201007387 */ /* 0x0011e20000100800 */
[----:B------:R-:W-:Y:S06]  /*13a90*/  BAR.ARV 0x4, 0x180 ;  /* 0x0106000000007b1d */ /* 0x000fec0000002000 */
[----:B------:R-:W-:Y:S05]  /*13aa0*/  BRA `(.L_x_1016) ;  /* 0x0000000000207947 */ /* 0x000fea0003800000 */
.L_x_1015:
[----:B------:R-:W0:Y:S01]  /*13ab0*/  @!P0 S2R R3, SR_CgaCtaId ;  /* 0x0000000000038919 */ /* 0x000e220000008800 */
[----:B------:R-:W-:Y:S01]  /*13ac0*/  @!P0 MOV R0, 0x400 ;  /* 0x0000040000008802 */ /* 0x000fe20000000f00 */
[----:B------:R-:W-:Y:S03]  /*13ad0*/  BAR.SYNC.DEFER_BLOCKING 0x4, 0x180 ;  /* 0x0106000000007b1d */ /* 0x000fe60000010000 */
[----:B0-----:R-:W-:-:S03]  /*13ae0*/  @!P0 LEA R17, R3, R0, 0x18 ;  /* 0x0000000003118211 */ /* 0x001fc600078ec0ff */
[----:B-----5:R-:W0:Y:S04]  /*13af0*/  SHFL.IDX PT, R0, R2, RZ, 0x1f ;  /* 0x00001fff02007589 */ /* 0x020e2800000e0000 */
[----:B------:R2:W-:Y:S04]  /*13b00*/  @!P0 STS [R17+0x284d0], R2 ;  /* 0x0284d00211008388 */ /* 0x0005e80000000800 */
[----:B0-----:R2:W-:Y:S01]  /*13b10*/  STL [R1+0x20], R0 ;  /* 0x0000200001007387 */ /* 0x0015e20000100800 */
[----:B------:R-:W-:Y:S06]  /*13b20*/  BAR.ARV 0x5, 0x180 ;  /* 0x0146000000007b1d */ /* 0x000fec0000002000 */
.L_x_1016:
[----:B--2---:R-:W2:Y:S01]  /*13b30*/  LDL R0, [R1+0x20] ;  /* 0x0000200001007983 */ /* 0x004ea20000100800 */
[----:B------:R-:W-:Y:S02]  /*13b40*/  ULDC UR4, c[0x0][0xc38] ;  /* 0x00030e0000047ab9 */ /* 0x000fe40000000800 */
[----:B--2---:R-:W-:-:S13]  /*13b50*/  ISETP.GE.AND P0, PT, R0, UR4, PT ;  /* 0x0000000400007c0c */ /* 0x004fda000bf06270 */
[----:B------:R-:W-:Y:S05]  /*13b60*/  @!P0 BRA `(.L_x_1017) ;  /* 0xffffffc000f88947 */ /* 0x000fea000383ffff */
.L_x_948:
[----:B0-----:R-:W2:Y:S01]  /*13b70*/  LDL.LU R0, [R1+0x24] ;  /* 0x0000240001007983 */ /* 0x001ea20000300800 */
[----:B------:R-:W-:Y:S01]  /*13b80*/  BSSY B0, `(.L_x_1018) ;  /* 0x000000b000007945 */ /* 0x000fe20003800000 */
[----:B------:R-:W0:Y:S01]  /*13b90*/  S2R R5, SR_CgaCtaId ;  /* 0x0000000000057919 */ /* 0x000e220000008800 */
[----:B--2---:R-:W-:-:S05]  /*13ba0*/  VIADD R0, R0, 0x1 ;  /* 0x0000000100007836 */ /* 0x004fca0000000000 */
        /* <DEDUP_REMOVED lines=8> */
.L_x_1066:
[----:B------:R-:W-:Y:S05]  /*13c30*/  BSYNC B0 ;  /* 0x0000000000007941 */ /* 0x000fea0003800000 */
.L_x_1018:
[----:B------:R-:W-:-:S03]  /*13c40*/  UMOV UR4, 0xffffffff ;  /* 0xffffffff00047882 */ /* 0x000fc60000000000 */
[----:B------:R-:W-:Y:S05]  /*13c50*/  BRA.DIV UR4, `(.L_x_1020) ;  /* 0x0000001604487947 */ /* 0x000fea000b800000 */
[----:B------:R-:W2:Y:S02]  /*13c60*/  S2R R2, SR_TID.X ;  /* 0x0000000000027919 */ /* 0x000ea40000002100 */
[----:B--2---:R-:W-:-:S04]  /*13c70*/  SHF.R.U32.HI R2, RZ, 0x5, R2 ;  /* 0x00000005ff027819 */ /* 0x004fc80000011602 */
[----:B------:R-:W-:-:S05]  /*13c80*/  LOP3.LUT R2, R2, 0x3, RZ, 0xc0, !PT ;  /* 0x0000000302027812 */ /* 0x000fca00078ec0ff */
[----:B------:R2:W3:Y:S02]  /*13c90*/  SHFL.IDX PT, R14, R2, RZ, 0x1f ;  /* 0x00001fff020e7589 */ /* 0x0004e400000e0000 */
.L_x_1069:
[----:B---3--:R-:W-:Y:S01]  /*13ca0*/  ISETP.NE.AND P0, PT, R14, RZ, PT ;  /* 0x000000ff0e00720c */ /* 0x008fe20003f05270 */
[----:B------:R-:W-:-:S12]  /*13cb0*/  BSSY B0, `(.L_x_1021) ;  /* 0x000002e000007945 */ /* 0x000fd80003800000 */
[----:B------:R-:W-:Y:S05]  /*13cc0*/  @P0 BRA `(.L_x_1022) ;  /* 0x0000000000b00947 */ /* 0x000fea0003800000 */
[----:B------:R-:W-:-:S03]  /*13cd0*/  UMOV UR4, 0xffffffff ;  /* 0xffffffff00047882 */ /* 0x000fc60000000000 */
[----:B------:R-:W-:Y:S05]  /*13ce0*/  BRA.DIV UR4, `(.L_x_1023) ;  /* 0x0000001604587947 */ /* 0x000fea000b800000 */
[----:B------:R-:W-:-:S13]  /*13cf0*/  ELECT P6, URZ, PT ;  /* 0x00000000003f782f */ /* 0x000fda00038c0000 */
.L_x_1072:
[----:B------:R-:W-:Y:S05]  /*13d00*/  @!P6 BRA `(.L_x_1022) ;  /* 0x0000000000a0e947 */ /* 0x000fea0003800000 */
[----:B------:R-:W-:-:S06]  /*13d10*/  ULOP3.LUT UR4, UR38, 0x2, URZ, 0xfc, !UPT ;  /* 0x0000000226047892 */ /* 0x000fcc000f8efc3f */
[----:B--2---:R-:W-:-:S05]  /*13d20*/  IMAD.U32 R2, RZ, RZ, UR4 ;  /* 0x00000004ff027e24 */ /* 0x004fca000f8e00ff */
[----:B------:R-:W-:-:S13]  /*13d30*/  ISETP.NE.AND P0, PT, R2, 0x3, PT ;  /* 0x000000030200780c */ /* 0x000fda0003f05270 */
[----:B------:R-:W-:Y:S05]  /*13d40*/  @!P0 BRA `(.L_x_1024) ;  /* 0x0000000000048947 */ /* 0x000fea0003800000 */
[----:B------:R-:W-:Y:S01]  /*13d50*/  BPT.TRAP 0x1 ;  /* 0x000000040000795c */ /* 0x000fe20000300000 */
.L_x_1024:
        /* <DEDUP_REMOVED lines=14> */
.L_x_1073:
[----:B------:R-:W2:Y:S02]  /*13e40*/  SYNCS.PHASECHK.TRANS64.TRYWAIT P1, [R7+URZ], R2 ;  /* 0x00000002070075a7 */ /* 0x000ea4000802017f */
[----:B--2---:R-:W-:Y:S05]  /*13e50*/  @!P1 BRA `(.L_x_1026) ;  /* 0x0000001400309947 */ /* 0x004fea0003800000 */
.L_x_1074:
[----:B------:R-:W-:Y:S05]  /*13e60*/  @!P0 BRA `(.L_x_1027) ;  /* 0x0000000000048947 */ /* 0x000fea0003800000 */
[----:B------:R-:W-:Y:S01]  /*13e70*/  BPT.TRAP 0x1 ;  /* 0x000000040000795c */ /* 0x000fe20000300000 */
.L_x_1027:
[----:B------:R-:W3:Y:S02]  /*13e80*/  LDL.LU R4, [R1] ;  /* 0x0000000001047983 */ /* 0x000ee40000300800 */
[----:B---3--:R-:W-:-:S04]  /*13e90*/  IMAD R4, R4, 0x8, R0 ;  /* 0x0000000804047824 */ /* 0x008fc800078e0200 */
[----:B------:R-:W3:Y:S02]  /*13ea0*/  SYNCS.PHASECHK.TRANS64.TRYWAIT P1, [R4+URZ+0x28460], R5 ;  /* 0x02846005040075a7 */ /* 0x000ee4000802017f */
[----:B---3--:R-:W-:Y:S05]  /*13eb0*/  @!P1 BRA `(.L_x_1028) ;  /* 0x00000014002c9947 */ /* 0x008fea0003800000 */
.L_x_1075:
[----:B------:R-:W-:Y:S05]  /*13ec0*/  @!P0 BRA `(.L_x_1029) ;  /* 0x0000000000048947 */ /* 0x000fea0003800000 */
[----:B------:R-:W-:Y:S01]  /*13ed0*/  BPT.TRAP 0x1 ;  /* 0x000000040000795c */ /* 0x000fe20000300000 */
.L_x_1029:
[----:B------:R-:W-:-:S04]  /*13ee0*/  IMAD R3, R3, 0x8, R0 ;  /* 0x0000000803037824 */ /* 0x000fc800078e0200 */
[----:B------:R-:W4:Y:S02]  /*13ef0*/  SYNCS.PHASECHK.TRANS64.TRYWAIT P1, [R3+URZ+0x28460], R2 ;  /* 0x02846002030075a7 */ /* 0x000f24000802017f */
[----:B----4-:R-:W-:Y:S05]  /*13f00*/  @!P1 BRA `(.L_x_1030) ;  /* 0x00000014002c9947 */ /* 0x010fea0003800000 */
.L_x_1076:
[----:B------:R-:W-:Y:S05]  /*13f10*/  @!P0 BRA `(.L_x_1031) ;  /* 0x0000000000048947 */ /* 0x000fea0003800000 */
[----:B------:R-:W-:Y:S01]  /*13f20*/  BPT.TRAP 0x1 ;  /* 0x000000040000795c */ /* 0x000fe20000300000 */
.L_x_1031:
[----:B------:R-:W5:Y:S02]  /*13f30*/  SYNCS.PHASECHK.TRANS64.TRYWAIT P0, [R4+URZ+0x28480], R5 ;  /* 0x02848005040075a7 */ /* 0x000f64000800017f */
[----:B-----5:R-:W-:Y:S05]  /*13f40*/  @!P0 BRA `(.L_x_1032) ;  /* 0x0000001400308947 */ /* 0x020fea0003800000 */
.L_x_1033:
[----:B------:R0:W0:Y:S02]  /*13f50*/  SYNCS.PHASECHK.TRANS64.TRYWAIT P0, [R3+URZ+0x28480], R2 ;  /* 0x02848002030075a7 */ /* 0x000024000800017f */
[----:B0-----:R-:W-:Y:S05]  /*13f60*/  @!P0 NANOSLEEP.SYNCS 0x989680 ;  /* 0x009896800000895d */ /* 0x001fea0003900000 */
[----:B------:R-:W0:Y:S02]  /*13f70*/  @!P0 SYNCS.PHASECHK.TRANS64 P0, [R3+URZ+0x28480], R2 ;  /* 0x02848002030085a7 */ /* 0x000e24000800007f */
[----:B0-----:R-:W-:Y:S05]  /*13f80*/  @!P0 BRA `(.L_x_1033) ;  /* 0xfffffffc00f08947 */ /* 0x001fea000383ffff */
.L_x_1022:
[----:B------:R-:W-:Y:S05]  /*13f90*/  BSYNC B0 ;  /* 0x0000000000007941 */ /* 0x000fea0003800000 */
.L_x_1021:
[----:B------:R-:W-:Y:S05]  /*13fa0*/  EXIT ;  /* 0x000000000000794d */ /* 0x000fea0003800000 */
.L_x_857:
[----:B0-----:R-:W-:-:S04]  /*13fb0*/  IMAD.U32 R3, RZ, RZ, UR41 ;  /* 0x00000029ff037e24 */ /* 0x001fc8000f8e00ff */
[----:B------:R0:W1:Y:S03]  /*13fc0*/  SYNCS.PHASECHK.TRANS64.TRYWAIT P1, [R3+URZ+0x28400], R8 ;  /* 0x02840008030075a7 */ /* 0x000066000802017f */
[----:B-1----:R-:W-:Y:S05]  /*13fd0*/  @!P1 NANOSLEEP.SYNCS 0x989680 ;  /* 0x009896800000995d */ /* 0x002fea0003900000 */
[----:B------:R-:W1:Y:S02]  /*13fe0*/  @!P1 SYNCS.PHASECHK.TRANS64 P1, [R3+URZ+0x28400], R8 ;  /* 0x02840008030095a7 */ /* 0x000e64000802007f */
[----:B-1----:R-:W-:Y:S05]  /*13ff0*/  @!P1 BRA `(.L_x_857) ;  /* 0xfffffffc00ec9947 */ /* 0x002fea000383ffff */
[----:B------:R-:W-:Y:S05]  /*14000*/  BRA `(.L_x_1034) ;  /* 0xfffffedc00e07947 */ /* 0x000fea000383ffff */
.L_x_861:
[----:B-1----:R1:W2:Y:S02]  /*14010*/  SYNCS.PHASECHK.TRANS64.TRYWAIT P2, [R6+URZ+0x28430], R3 ;  /* 0x02843003060075a7 */ /* 0x0022a4000804017f */
[----:B--2---:R-:W-:Y:S05]  /*14020*/  @!P2 NANOSLEEP.SYNCS 0x989680 ;  /* 0x009896800000a95d */ /* 0x004fea0003900000 */
[----:B------:R-:W2:Y:S02]  /*14030*/  @!P2 SYNCS.PHASECHK.TRANS64 P2, [R6+URZ+0x28430], R3 ;  /* 0x028430030600a5a7 */ /* 0x000ea4000804007f */
[----:B--2---:R-:W-:Y:S05]  /*14040*/  @!P2 BRA `(.L_x_861) ;  /* 0xfffffffc00f0a947 */ /* 0x004fea000383ffff */
[----:B------:R-:W-:Y:S05]  /*14050*/  BRA `(.L_x_860) ;  /* 0xfffffee000047947 */ /* 0x000fea000383ffff */
.L_x_877:
[----:B-1----:R-:W-:-:S04]  /*14060*/  IMAD.U32 R9, RZ, RZ, UR6 ;  /* 0x00000006ff097e24 */ /* 0x002fc8000f8e00ff */
[----:B------:R1:W2:Y:S03]  /*14070*/  SYNCS.PHASECHK.TRANS64.TRYWAIT P2, [R9+URZ+0x28430], R8 ;  /* 0x02843008090075a7 */ /* 0x0002a6000804017f */
[----:B--2---:R-:W-:Y:S05]  /*14080*/  @!P2 NANOSLEEP.SYNCS 0x989680 ;  /* 0x009896800000a95d */ /* 0x004fea0003900000 */
[----:B------:R-:W2:Y:S02]  /*14090*/  @!P2 SYNCS.PHASECHK.TRANS64 P2, [R9+URZ+0x28430], R8 ;  /* 0x028430080900a5a7 */ /* 0x000ea4000804007f */
[----:B--2---:R-:W-:Y:S05]  /*140a0*/  @!P2 BRA `(.L_x_877) ;  /* 0xfffffffc00eca947 */ /* 0x004fea000383ffff */
[----:B------:R-:W-:Y:S05]  /*140b0*/  BRA `(.L_x_874) ;  /* 0xffffff0400b47947 */ /* 0x000fea000383ffff */
.L_x_881:
[----:B-1----:R-:W-:-:S04]  /*140c0*/  IMAD.U32 R9, RZ, RZ, UR6 ;  /* 0x00000006ff097e24 */ /* 0x002fc8000f8e00ff */
[----:B------:R1:W2:Y:S03]  /*140d0*/  SYNCS.PHASECHK.TRANS64.TRYWAIT P2, [R9+URZ+0x28450], R8 ;  /* 0x02845008090075a7 */ /* 0x0002a6000804017f */
[----:B--2---:R-:W-:Y:S05]  /*140e0*/  @!P2 NANOSLEEP.SYNCS 0x989680 ;  /* 0x009896800000a95d */ /* 0x004fea0003900000 */
[----:B------:R-:W2:Y:S02]  /*140f0*/  @!P2 SYNCS.PHASECHK.TRANS64 P2, [R9+URZ+0x28450], R8 ;  /* 0x028450080900a5a7 */ /* 0x000ea4000804007f */
[----:B--2---:R-:W-:Y:S05]  /*14100*/  @!P2 BRA `(.L_x_881) ;  /* 0xfffffffc00eca947 */ /* 0x004fea000383ffff */
[----:B------:R-:W-:Y:S05]  /*14110*/  BRA `(.L_x_878) ;  /* 0xffffff08007c7947 */ /* 0x000fea000383ffff */
.L_x_899:
[----:B-1----:R-:W-:-:S04]  /*14120*/  IMAD.U32 R7, RZ, RZ, UR6 ;  /* 0x00000006ff077e24 */ /* 0x002fc8000f8e00ff */
[----:B------:R1:W2:Y:S03]  /*14130*/  SYNCS.PHASECHK.TRANS64.TRYWAIT P3, [R7+URZ+0x28430], R6 ;  /* 0x02843006070075a7 */ /* 0x0002a6000806017f */
[----:B--2---:R-:W-:Y:S05]  /*14140*/  @!P3 NANOSLEEP.SYNCS 0x989680 ;  /* 0x009896800000b95d */ /* 0x004fea0003900000 */
[----:B------:R-:W2:Y:S02]  /*14150*/  @!P3 SYNCS.PHASECHK.TRANS64 P3, [R7+URZ+0x28430], R6 ;  /* 0x028430060700b5a7 */ /* 0x000ea4000806007f */
[----:B--2---:R-:W-:Y:S05]  /*14160*/  @!P3 BRA `(.L_x_899) ;  /* 0xfffffffc00ecb947 */ /* 0x004fea000383ffff */
[----:B------:R-:W-:Y:S05]  /*14170*/  BRA `(.L_x_896) ;  /* 0xffffff3000447947 */ /* 0x000fea000383ffff */
.L_x_903:
[----:B-1----:R-:W-:-:S04]  /*14180*/  IMAD.U32 R7, RZ, RZ, UR6 ;  /* 0x00000006ff077e24 */ /* 0x002fc8000f8e00ff */
[----:B------:R1:W2:Y:S03]  /*14190*/  SYNCS.PHASECHK.TRANS64.TRYWAIT P2, [R7+URZ+0x28450], R6 ;  /* 0x02845006070075a7 */ /* 0x0002a6000804017f */
[----:B--2---:R-:W-:Y:S05]  /*141a0*/  @!P2 NANOSLEEP.SYNCS 0x989680 ;  /* 0x009896800000a95d */ /* 0x004fea0003900000 */
[----:B------:R-:W2:Y:S02]  /*141b0*/  @!P2 SYNCS.PHASECHK.TRANS64 P2, [R7+URZ+0x28450], R6 ;  /* 0x028450060700a5a7 */ /* 0x000ea4000804007f */
[----:B--2---:R-:W-:Y:S05]  /*141c0*/  @!P2 BRA `(.L_x_903) ;  /* 0xfffffffc00eca947 */ /* 0x004fea000383ffff */
[----:B------:R-:W-:Y:S05]  /*141d0*/  BRA `(.L_x_900) ;  /* 0xffffff3400187947 */ /* 0x000fea000383ffff */
.L_x_910:
[----:B-1----:R-:W-:-:S04]  /*141e0*/  IMAD.U32 R7, RZ, RZ, UR6 ;  /* 0x00000006ff077e24 */ /* 0x002fc8000f8e00ff */
[----:B------:R1:W2:Y:S03]  /*141f0*/  SYNCS.PHASECHK.TRANS64.TRYWAIT P3, [R7+URZ+0x28430], R6 ;  /* 0x02843006070075a7 */ /* 0x0002a6000806017f */
[----:B--2---:R-:W-:Y:S05]  /*14200*/  @!P3 NANOSLEEP.SYNCS 0x989680 ;  /* 0x009896800000b95d */ /* 0x004fea0003900000 */
[----:B------:R-:W2:Y:S02]  /*14210*/  @!P3 SYNCS.PHASECHK.TRANS64 P3, [R7+URZ+0x28430], R6 ;  /* 0x028430060700b5a7 */ /* 0x000ea4000806007f */
[----:B--2---:R-:W-:Y:S05]  /*14220*/  @!P3 BRA `(.L_x_910) ;  /* 0xfffffffc00ecb947 */ /* 0x004fea000383ffff */
[----:B------:R-:W-:Y:S05]  /*14230*/  BRA `(.L_x_907) ;  /* 0xffffff4c00947947 */ /* 0x000fea000383ffff */
.L_x_914:
[----:B-1----:R-:W-:-:S04]  /*14240*/  IMAD.U32 R7, RZ, RZ, UR6 ;  /* 0x00000006ff077e24 */ /* 0x002fc8000f8e00ff */
[----:B------:R1:W2:Y:S03]  /*14250*/  SYNCS.PHASECHK.TRANS64.TRYWAIT P2, [R7+URZ+0x28450], R6 ;  /* 0x02845006070075a7 */ /* 0x0002a6000804017f */
[----:B--2---:R-:W-:Y:S05]  /*14260*/  @!P2 NANOSLEEP.SYNCS 0x989680 ;  /* 0x009896800000a95d */ /* 0x004fea0003900000 */
[----:B------:R-:W2:Y:S02]  /*14270*/  @!P2 SYNCS.PHASECHK.TRANS64 P2, [R7+URZ+0x28450], R6 ;  /* 0x028450060700a5a7 */ /* 0x000ea4000804007f */
[----:B--2---:R-:W-:Y:S05]  /*14280*/  @!P2 BRA `(.L_x_914) ;  /* 0xfffffffc00eca947 */ /* 0x004fea000383ffff */
[----:B------:R-:W-:Y:S05]  /*14290*/  BRA `(.L_x_911) ;  /* 0xffffff5000687947 */ /* 0x000fea000383ffff */
.L_x_928:
[----:B-1----:R-:W-:-:S04]  /*142a0*/  IMAD.U32 R5, RZ, RZ, UR9 ;  /* 0x00000009ff057e24 */ /* 0x002fc8000f8e00ff */
[----:B------:R1:W2:Y:S03]  /*142b0*/  SYNCS.PHASECHK.TRANS64.TRYWAIT P1, [R5+URZ+0x28450], R0 ;  /* 0x02845000050075a7 */ /* 0x0002a6000802017f */
[----:B--2---:R-:W-:Y:S05]  /*142c0*/  @!P1 NANOSLEEP.SYNCS 0x989680 ;  /* 0x009896800000995d */ /* 0x004fea0003900000 */
[----:B------:R-:W2:Y:S02]  /*142d0*/  @!P1 SYNCS.PHASECHK.TRANS64 P1, [R5+URZ+0x28450], R0 ;  /* 0x02845000050095a7 */ /* 0x000ea4000802007f */
[----:B--2---:R-:W-:Y:S05]  /*142e0*/  @!P1 BRA `(.L_x_928) ;  /* 0xfffffffc00ec9947 */ /* 0x004fea000383ffff */
[----:B------:R-:W-:Y:S05]  /*142f0*/  BRA `(.L_x_927) ;  /* 0xffffff7400487947 */ /* 0x000fea000383ffff */
.L_x_968:
[----:B------:R-:W-:Y:S02]  /*14300*/  IMAD.MOV.U32 R13, RZ, RZ, R19 ;  /* 0x000000ffff0d7224 */ /* 0x000fe400078e0013 */
[----:B------:R-:W-:Y:S02]  /*14310*/  IMAD.MOV.U32 R12, RZ, RZ, RZ ;  /* 0x000000ffff0c7224 */ /* 0x000fe400078e00ff */
[----:B------:R-:W-:Y:S02]  /*14320*/  IMAD.MOV.U32 R11, RZ, RZ, 0x1f ;  /* 0x0000001fff0b7424 */ /* 0x000fe400078e00ff */
[----:B------:R-:W-:-:S07]  /*14330*/  IMAD.MOV.U32 R15, RZ, RZ, -0x1 ;  /* 0xffffffffff0f7424 */ /* 0x000fce00078e00ff */
[----:B-1----:R-:W-:Y:S05]  /*14340*/  WARPSYNC.COLLECTIVE R15, `(.L_x_1035) ;  /* 0x000000000f087348 */ /* 0x002fea0003c00000 */
[----:B------:R0:W2:Y:S02]  /*14350*/  SHFL.IDX P6, R14, R13, R12, R11 ;  /* 0x0000000c0d0e7389 */ /* 0x0000a400000c000b */
[----:B012---:R-:W-:Y:S01]  /*14360*/  ENDCOLLECTIVE ;  /* 0x000000000000791b */ /* 0x007fe20003800000 */
.L_x_1035:
[----:B------:R-:W-:Y:S05]  /*14370*/  BRA `(.L_x_1036) ;  /* 0xffffffcc00107947 */ /* 0x000fea000383ffff */
.L_x_970:
[----:B------:R-:W-:Y:S01]  /*14380*/  BSSY B0, `(.L_x_1037) ;  /* 0x0000006000007945 */ /* 0x000fe20003800000 */
[----:B------:R-:W-:-:S07]  /*14390*/  IMAD.MOV.U32 R15, RZ, RZ, -0x1 ;  /* 0xffffffffff0f7424 */ /* 0x000fce00078e00ff */
[----:B01----:R-:W-:Y:S05]  /*143a0*/  WARPSYNC.COLLECTIVE R15, `(.L_x_1038) ;  /* 0x000000000f0c7348 */ /* 0x003fea0003c00000 */
[----:B------:R-:W-:Y:S02]  /*143b0*/  ELECT P6, UR62, PT ;  /* 0x00000000003e782f */ /* 0x000fe400038c0000 */
[----:B------:R-:W-:Y:S01]  /*143c0*/  MOV R14, UR62 ;  /* 0x0000003e000e7c02 */ /* 0x000fe20008000f00 */
[----:B01----:R-:W-:Y:S10]  /*143d0*/  ENDCOLLECTIVE ;  /* 0x000000000000791b */ /* 0x003ff40003800000 */
.L_x_1038:
[----:B------:R-:W-:Y:S05]  /*143e0*/  BSYNC B0 ;  /* 0x0000000000007941 */ /* 0x000fea0003800000 */
.L_x_1037:
[----:B------:R-:W-:Y:S05]  /*143f0*/  BRA `(.L_x_1039) ;  /* 0xffffffcc00207947 */ /* 0x000fea000383ffff */
.L_x_972:
[----:B--2---:R2:W3:Y:S02]  /*14400*/  SYNCS.PHASECHK.TRANS64.TRYWAIT P1, [R4+URZ+0x28480], R3 ;  /* 0x02848003040075a7 */ /* 0x0044e4000802017f */
[----:B---3--:R-:W-:Y:S05]  /*14410*/  @!P1 NANOSLEEP.SYNCS 0x989680 ;  /* 0x009896800000995d */ /* 0x008fea0003900000 */
[----:B------:R-:W3:Y:S02]  /*14420*/  @!P1 SYNCS.PHASECHK.TRANS64 P1, [R4+URZ+0x28480], R3 ;  /* 0x02848003040095a7 */ /* 0x000ee4000802007f */
[----:B---3--:R-:W-:Y:S05]  /*14430*/  @!P1 BRA `(.L_x_972) ;  /* 0xfffffffc00f09947 */ /* 0x008fea000383ffff */
[----:B------:R-:W-:Y:S05]  /*14440*/  BRA `(.L_x_1040) ;  /* 0xffffffcc00807947 */ /* 0x000fea000383ffff */
.L_x_974:
[----:B---3--:R3:W4:Y:S02]  /*14450*/  SYNCS.PHASECHK.TRANS64.TRYWAIT P1, [R4+URZ+0x28440], R3 ;  /* 0x02844003040075a7 */ /* 0x008724000802017f */
[----:B----4-:R-:W-:Y:S05]  /*14460*/  @!P1 NANOSLEEP.SYNCS 0x989680 ;  /* 0x009896800000995d */ /* 0x010fea0003900000 */
[----:B------:R-:W4:Y:S02]  /*14470*/  @!P1 SYNCS.PHASECHK.TRANS64 P1, [R4+URZ+0x28440], R3 ;  /* 0x02844003040095a7 */ /* 0x000f24000802007f */
[----:B----4-:R-:W-:Y:S05]  /*14480*/  @!P1 BRA `(.L_x_974) ;  /* 0xfffffffc00f09947 */ /* 0x010fea000383ffff */
[----:B------:R-:W-:Y:S05]  /*14490*/  BRA `(.L_x_1041) ;  /* 0xffffffcc00ec7947 */ /* 0x000fea000383ffff */
.L_x_978:
[----:B------:R-:W-:Y:S02]  /*144a0*/  IMAD.MOV.U32 R13, RZ, RZ, R2 ;  /* 0x000000ffff0d7224 */ /* 0x000fe400078e0002 */
[----:B------:R-:W-:Y:S02]  /*144b0*/  IMAD.MOV.U32 R12, RZ, RZ, RZ ;  /* 0x000000ffff0c7224 */ /* 0x000fe400078e00ff */
[----:B------:R-:W-:Y:S02]  /*144c0*/  IMAD.MOV.U32 R11, RZ, RZ, 0x181f ;  /* 0x0000181fff0b7424 */ /* 0x000fe400078e00ff */
[----:B------:R-:W-:Y:S02]  /*144d0*/  IMAD.MOV.U32 R15, RZ, RZ, -0x1 ;  /* 0xffffffffff0f7424 */ /* 0x000fe400078e00ff */
[----:B------:R-:W-:-:S07]  /*144e0*/  VIADD R4, R18, UR42 ;  /* 0x0000002a12047c36 */ /* 0x000fce0008000000 */
[----:B-----5:R-:W-:Y:S05]  /*144f0*/  WARPSYNC.COLLECTIVE R15, `(.L_x_1042) ;  /* 0x000000000f087348 */ /* 0x020fea0003c00000 */
[----:B------:R0:W1:Y:S02]  /*14500*/  SHFL.IDX P6, R14, R13, R12, R11 ;  /* 0x0000000c0d0e7389 */ /* 0x00006400000c000b */
[----:B01---5:R-:W-:Y:S01]  /*14510*/  ENDCOLLECTIVE ;  /* 0x000000000000791b */ /* 0x023fe20003800000 */
.L_x_1042:
[----:B------:R-:W-:Y:S02]  /*14520*/  VIADD R5, R4, 0x10 ;  /* 0x0000001004057836 */ /* 0x000fe40000000000 */
[----:B------:R-:W-:Y:S02]  /*14530*/  IMAD.MOV.U32 R13, RZ, RZ, R0 ;  /* 0x000000ffff0d7224 */ /* 0x000fe400078e0000 */
[----:B------:R-:W-:-:S07]  /*14540*/  IMAD.MOV.U32 R6, RZ, RZ, R14 ;  /* 0x000000ffff067224 */ /* 0x000fce00078e000e */
[----:B------:R-:W-:Y:S05]  /*14550*/  WARPSYNC.COLLECTIVE R15, `(.L_x_1043) ;  /* 0x000000000f087348 */ /* 0x000fea0003c00000 */
[----:B------:R0:W1:Y:S02]  /*14560*/  SHFL.IDX P6, R14, R13, R12, R11 ;  /* 0x0000000c0d0e7389 */ /* 0x00006400000c000b */
[----:B01----:R-:W-:Y:S01]  /*14570*/  ENDCOLLECTIVE ;  /* 0x000000000000791b */ /* 0x003fe20003800000 */
.L_x_1043:
        /* <DEDUP_REMOVED lines=9> */
.L_x_1044:
        /* <DEDUP_REMOVED lines=16> */
.L_x_1045:
[----:B------:R-:W-:Y:S02]  /*14710*/  IMAD.MOV.U32 R13, RZ, RZ, R2 ;  /* 0x000000ffff0d7224 */ /* 0x000fe400078e0002 */
[----:B------:R-:W-:Y:S02]  /*14720*/  IMAD.MOV.U32 R12, RZ, RZ, 0x2 ;  /* 0x00000002ff0c7424 */ /* 0x000fe400078e00ff */
[----:B------:R-:W-:-:S07]  /*14730*/  IMAD.MOV.U32 R8, RZ, RZ, R14 ;  /* 0x000000ffff087224 */ /* 0x000fce00078e000e */
[----:B------:R-:W-:Y:S05]  /*14740*/  WARPSYNC.COLLECTIVE R15, `(.L_x_1046) ;  /* 0x000000000f087348 */ /* 0x000fea0003c00000 */
[----:B------:R0:W1:Y:S02]  /*14750*/  SHFL.IDX P6, R14, R13, R12, R11 ;  /* 0x0000000c0d0e7389 */ /* 0x00006400000c000b */
[----:B01----:R-:W-:Y:S01]  /*14760*/  ENDCOLLECTIVE ;  /* 0x000000000000791b */ /* 0x003fe20003800000 */
.L_x_1046:
[----:B------:R-:W-:-:S05]  /*14770*/  @!P2 IADD3 R8, P4, R10, R8, RZ ;  /* 0x000000080a08a210 */ /* 0x000fca0007f9e0ff */
[----:B------:R-:W-:Y:S02]  /*14780*/  @!P2 IMAD.X R5, RZ, RZ, R5, P4 ;  /* 0x000000ffff05a224 */ /* 0x000fe400020e0605 */
[----:B------:R-:W-:Y:S02]  /*14790*/  @!P2 IMAD.MOV.U32 R6, RZ, RZ, R8 ;  /* 0x000000ffff06a224 */ /* 0x000fe400078e0008 */
[----:B------:R-:W-:Y:S02]  /*147a0*/  @!P2 IMAD.MOV.U32 R7, RZ, RZ, R5 ;  /* 0x000000ffff07a224 */ /* 0x000fe400078e0005 */
[C---:B------:R-:W-:Y:S02]  /*147b0*/  VIADD R5, R4.reuse, 0x20 ;  /* 0x0000002004057836 */ /* 0x040fe40000000000 */
[----:B------:R-:W-:Y:S01]  /*147c0*/  IMAD.MOV.U32 R13, RZ, RZ, R0 ;  /* 0x000000ffff0d7224 */ /* 0x000fe200078e0000 */
[----:B------:R-:W-:Y:S01]  /*147d0*/  @!PT LDS RZ, [RZ] ;  /* 0x00000000fffff984 */ /* 0x000fe20000000800 */
[----:B------:R-:W-:Y:S01]  /*147e0*/  @!PT LDS RZ, [RZ] ;  /* 0x00000000fffff984 */ /* 0x000fe20000000800 */
[----:B------:R-:W-:Y:S01]  /*147f0*/  @!PT LDS RZ, [RZ] ;  /* 0x00000000fffff984 */ /* 0x000fe20000000800 */
[----:B------:R0:W-:Y:S01]  /*14800*/  @!P2 LDGSTS.E.BYPASS.LTC128B.128 [R9+0x18800], desc[UR50][R6.64], !P1 ;  /* 0x188000000609afae */ /* 0x0001e2000c901d72 */
[----:B------:R-:W-:-:S03]  /*14810*/  VIADD R8, R4, 0x60 ;  /* 0x0000006004087836 */ /* 0x000fc60000000000 */
[----:B------:R0:W-:Y:S01]  /*14820*/  @!P2 LDGSTS.E.BYPASS.LTC128B.128 [R9+0x1c800], desc[UR50][R6.64+0x80], !P0 ;  /* 0x1c8000800609afae */ /* 0x0001e2000c101d72 */
[----:B------:R-:W-:Y:S01]  /*14830*/  ISETP.GE.AND P2, PT, R5, R3, PT ;  /* 0x000000030500720c */ /* 0x000fe20003f46270 */
[----:B------:R-:W-:-:S12]  /*14840*/  IMAD.MOV.U32 R5, RZ, RZ, R14 ;  /* 0x000000ffff057224 */ /* 0x000fd800078e000e */
[----:B0-----:R-:W-:Y:S05]  /*14850*/  WARPSYNC.COLLECTIVE R15, `(.L_x_1047) ;  /* 0x000000000f087348 */ /* 0x001fea0003c00000 */
[----:B------:R1:W2:Y:S02]  /*14860*/  SHFL.IDX P6, R14, R13, R12, R11 ;  /* 0x0000000c0d0e7389 */ /* 0x0002a400000c000b */
[----:B012---:R-:W-:Y:S01]  /*14870*/  ENDCOLLECTIVE ;  /* 0x000000000000791b */ /* 0x007fe20003800000 */
.L_x_1047:
[----:B------:R-:W-:Y:S02]  /*14880*/  IMAD.MOV.U32 R13, RZ, RZ, R2 ;  /* 0x000000ffff0d7224 */ /* 0x000fe400078e0002 */
[----:B------:R-:W-:Y:S02]  /*14890*/  IMAD.MOV.U32 R12, RZ, RZ, 0x3 ;  /* 0x00000003ff0c7424 */ /* 0x000fe400078e00ff */
[----:B------:R-:W-:-:S07]  /*148a0*/  IMAD.MOV.U32 R6, RZ, RZ, R14 ;  /* 0x000000ffff067224 */ /* 0x000fce00078e000e */
[----:B------:R-:W-:Y:S05]  /*148b0*/  WARPSYNC.COLLECTIVE R15, `(.L_x_1048) ;  /* 0x000000000f087348 */ /* 0x000fea0003c00000 */
[----:B------:R0:W1:Y:S02]  /*148c0*/  SHFL.IDX P6, R14, R13, R12, R11 ;  /* 0x0000000c0d0e7389 */ /* 0x00006400000c000b */
[----:B01----:R-:W-:Y:S01]  /*148d0*/  ENDCOLLECTIVE ;  /* 0x000000000000791b */ /* 0x003fe20003800000 */
.L_x_1048:
        /* <DEDUP_REMOVED lines=15> */
.L_x_1049:
[----:B------:R-:W-:Y:S02]  /*149d0*/  IMAD.MOV.U32 R13, RZ, RZ, R2 ;  /* 0x000000ffff0d7224 */ /* 0x000fe400078e0002 */
[----:B------:R-:W-:Y:S02]  /*149e0*/  IMAD.MOV.U32 R12, RZ, RZ, 0x4 ;  /* 0x00000004ff0c7424 */ /* 0x000fe400078e00ff */
[----:B------:R-:W-:-:S07]  /*149f0*/  IMAD.MOV.U32 R6, RZ, RZ, R14 ;  /* 0x000000ffff067224 */ /* 0x000fce00078e000e */
[----:B------:R-:W-:Y:S05]  /*14a00*/  WARPSYNC.COLLECTIVE R15, `(.L_x_1050) ;  /* 0x000000000f087348 */ /* 0x000fea0003c00000 */
[----:B------:R0:W1:Y:S02]  /*14a10*/  SHFL.IDX P6, R14, R13, R12, R11 ;  /* 0x0000000c0d0e7389 */ /* 0x00006400000c000b */
[----:B01----:R-:W-:Y:S01]  /*14a20*/  ENDCOLLECTIVE ;  /* 0x000000000000791b */ /* 0x003fe20003800000 */
.L_x_1050:
        /* <DEDUP_REMOVED lines=15> */
.L_x_1051:
[----:B------:R-:W-:Y:S02]  /*14b20*/  IMAD.MOV.U32 R13, RZ, RZ, R2 ;  /* 0x000000ffff0d7224 */ /* 0x000fe400078e0002 */
[----:B------:R-:W-:Y:S02]  /*14b30*/  IMAD.MOV.U32 R12, RZ, RZ, 0x5 ;  /* 0x00000005ff0c7424 */ /* 0x000fe400078e00ff */
[----:B------:R-:W-:-:S07]  /*14b40*/  IMAD.MOV.U32 R6, RZ, RZ, R14 ;  /* 0x000000ffff067224 */ /* 0x000fce00078e000e */
[----:B------:R-:W-:Y:S05]  /*14b50*/  WARPSYNC.COLLECTIVE R15, `(.L_x_1052) ;  /* 0x000000000f087348 */ /* 0x000fea0003c00000 */
[----:B------:R0:W1:Y:S02]  /*14b60*/  SHFL.IDX P6, R14, R13, R12, R11 ;  /* 0x0000000c0d0e7389 */ /* 0x00006400000c000b */
[----:B01----:R-:W-:Y:S01]  /*14b70*/  ENDCOLLECTIVE ;  /* 0x000000000000791b */ /* 0x003fe20003800000 */
.L_x_1052:
        /* <DEDUP_REMOVED lines=15> */
.L_x_1053:
[----:B------:R-:W-:Y:S02]  /*14c70*/  IMAD.MOV.U32 R13, RZ, RZ, R2 ;  /* 0x000000ffff0d7224 */ /* 0x000fe400078e0002 */
[----:B------:R-:W-:Y:S02]  /*14c80*/  IMAD.MOV.U32 R12, RZ, RZ, 0x6 ;  /* 0x00000006ff0c7424 */ /* 0x000fe400078e00ff */
[----:B------:R-:W-:-:S07]  /*14c90*/  IMAD.MOV.U32 R6, RZ, RZ, R14 ;  /* 0x000000ffff067224 */ /* 0x000fce00078e000e */
[----:B------:R-:W-:Y:S05]  /*14ca0*/  WARPSYNC.COLLECTIVE R15, `(.L_x_1054) ;  /* 0x000000000f087348 */ /* 0x000fea0003c00000 */
[----:B------:R0:W1:Y:S02]  /*14cb0*/  SHFL.IDX P6, R14, R13, R12, R11 ;  /* 0x0000000c0d0e7389 */ /* 0x00006400000c000b */
[----:B01----:R-:W-:Y:S01]  /*14cc0*/  ENDCOLLECTIVE ;  /* 0x000000000000791b */ /* 0x003fe20003800000 */
.L_x_1054:
[----:B------:R-:W-:-:S05]  /*14cd0*/  @!P2 IADD3 R6, P3, R10, R6, RZ ;  /* 0x000000060a06a210 */ /* 0x000fca0007f7e0ff */
[----:B------:R-:W-:Y:S01]  /*14ce0*/  @!P2 IMAD.X R5, RZ, RZ, R5, P3 ;  /* 0x000000ffff05a224 */ /* 0x000fe200018e0605 */
[----:B------:R-:W-:-:S03]  /*14cf0*/  ISETP.GE.AND P3, PT, R8, R3, PT ;  /* 0x000000030800720c */ /* 0x000fc60003f66270 */
        /* <DEDUP_REMOVED lines=11> */
.L_x_1055:
[----:B------:R-:W-:Y:S02]  /*14db0*/  IMAD.MOV.U32 R13, RZ, RZ, R2 ;  /* 0x000000ffff0d7224 */ /* 0x000fe400078e0002 */
[----:B------:R-:W-:Y:S02]  /*14dc0*/  IMAD.MOV.U32 R12, RZ, RZ, 0x7 ;  /* 0x00000007ff0c7424 */ /* 0x000fe400078e00ff */
[----:B------:R-:W-:-:S07]  /*14dd0*/  IMAD.MOV.U32 R6, RZ, RZ, R14 ;  /* 0x000000ffff067224 */ /* 0x000fce00078e000e */
[----:B------:R-:W-:Y:S05]  /*14de0*/  WARPSYNC.COLLECTIVE R15, `(.L_x_1056) ;  /* 0x000000000f087348 */ /* 0x000fea0003c00000 */
[----:B------:R0:W1:Y:S02]  /*14df0*/  SHFL.IDX P6, R14, R13, R12, R11 ;  /* 0x0000000c0d0e7389 */ /* 0x00006400000c000b */
[----:B01----:R-:W-:Y:S01]  /*14e00*/  ENDCOLLECTIVE ;  /* 0x000000000000791b */ /* 0x003fe20003800000 */
.L_x_1056:
        /* <DEDUP_REMOVED lines=13> */
.L_x_1057:
[----:B------:R-:W-:Y:S01]  /*14ee0*/  IMAD.MOV.U32 R0, RZ, RZ, R14 ;  /* 0x000000ffff007224 */ /* 0x000fe200078e000e */
[----:B------:R-:W-:Y:S06]  /*14ef0*/  BRA `(.L_x_1058) ;  /* 0xffffffd000407947 */ /* 0x000fec000383ffff */
.L_x_983:
[----:B0-----:R0:W1:Y:S02]  /*14f00*/  SYNCS.PHASECHK.TRANS64.TRYWAIT P0, [R17+URZ+0x28420], R0 ;  /* 0x02842000110075a7 */ /* 0x001064000800017f */
[----:B-1----:R-:W-:Y:S05]  /*14f10*/  @!P0 NANOSLEEP.SYNCS 0x989680 ;  /* 0x009896800000895d */ /* 0x002fea0003900000 */
[----:B------:R-:W1:Y:S02]  /*14f20*/  @!P0 SYNCS.PHASECHK.TRANS64 P0, [R17+URZ+0x28420], R0 ;  /* 0x02842000110085a7 */ /* 0x000e64000800007f */
[----:B-1----:R-:W-:Y:S05]  /*14f30*/  @!P0 BRA `(.L_x_983) ;  /* 0xfffffffc00f08947 */ /* 0x002fea000383ffff */
[----:B------:R-:W-:Y:S05]  /*14f40*/  BRA `(.L_x_1059) ;  /* 0xffffffd000ac7947 */ /* 0x000fea000383ffff */
.L_x_989:
[----:B0-----:R0:W3:Y:S02]  /*14f50*/  SYNCS.PHASECHK.TRANS64.TRYWAIT P0, [R4+URZ+0x28480], R3 ;  /* 0x02848003040075a7 */ /* 0x0010e4000800017f */
[----:B---3--:R-:W-:Y:S05]  /*14f60*/  @!P0 NANOSLEEP.SYNCS 0x989680 ;  /* 0x009896800000895d */ /* 0x008fea0003900000 */
[----:B------:R-:W3:Y:S02]  /*14f70*/  @!P0 SYNCS.PHASECHK.TRANS64 P0, [R4+URZ+0x28480], R3 ;  /* 0x02848003040085a7 */ /* 0x000ee4000800007f */
[----:B---3--:R-:W-:Y:S05]  /*14f80*/  @!P0 BRA `(.L_x_989) ;  /* 0xfffffffc00f08947 */ /* 0x008fea000383ffff */
[----:B------:R-:W-:Y:S05]  /*14f90*/  BRA `(.L_x_1060) ;  /* 0xffffffd400647947 */ /* 0x000fea000383ffff */
.L_x_995:
[----:B--2---:R2:W3:Y:S02]  /*14fa0*/  SYNCS.PHASECHK.TRANS64.TRYWAIT P0, [R4+URZ+0x28440], R3 ;  /* 0x02844003040075a7 */ /* 0x0044e4000800017f */
[----:B---3--:R-:W-:Y:S05]  /*14fb0*/  @!P0 NANOSLEEP.SYNCS 0x989680 ;  /* 0x009896800000895d */ /* 0x008fea0003900000 */
[----:B------:R-:W3:Y:S02]  /*14fc0*/  @!P0 SYNCS.PHASECHK.TRANS64 P0, [R4+URZ+0x28440], R3 ;  /* 0x02844003040085a7 */ /* 0x000ee4000800007f */
[----:B---3--:R-:W-:Y:S05]  /*14fd0*/  @!P0 BRA `(.L_x_995) ;  /* 0xfffffffc00f08947 */ /* 0x008fea000383ffff */
[----:B------:R-:W-:Y:S05]  /*14fe0*/  BRA `(.L_x_1061) ;  /* 0xffffffd800207947 */ /* 0x000fea000383ffff */
.L_x_1002:
[----:B0-----:R0:W3:Y:S02]  /*14ff0*/  SYNCS.PHASECHK.TRANS64.TRYWAIT P1, [R19+URZ+0x28470], R2 ;  /* 0x02847002130075a7 */ /* 0x0010e4000802017f */
[----:B---3--:R-:W-:Y:S05]  /*15000*/  @!P1 NANOSLEEP.SYNCS 0x989680 ;  /* 0x009896800000995d */ /* 0x008fea0003900000 */
[----:B------:R-:W3:Y:S02]  /*15010*/  @!P1 SYNCS.PHASECHK.TRANS64 P1, [R19+URZ+0x28470], R2 ;  /* 0x02847002130095a7 */ /* 0x000ee4000802007f */
[----:B---3--:R-:W-:Y:S05]  /*15020*/  @!P1 BRA `(.L_x_1002) ;  /* 0xfffffffc00f09947 */ /* 0x008fea000383ffff */
[----:B------:R-:W-:Y:S05]  /*15030*/  BRA `(.L_x_1062) ;  /* 0xffffffd800f87947 */ /* 0x000fea000383ffff */
.L_x_1004:
[----:B0-----:R0:W3:Y:S02]  /*15040*/  SYNCS.PHASECHK.TRANS64.TRYWAIT P1, [R19+URZ+0x28460], R3 ;  /* 0x02846003130075a7 */ /* 0x0010e4000802017f */
[----:B---3--:R-:W-:Y:S05]  /*15050*/  @!P1 NANOSLEEP.SYNCS 0x989680 ;  /* 0x009896800000995d */ /* 0x008fea0003900000 */
[----:B------:R-:W3:Y:S02]  /*15060*/  @!P1 SYNCS.PHASECHK.TRANS64 P1, [R19+URZ+0x28460], R3 ;  /* 0x02846003130095a7 */ /* 0x000ee4000802007f */
[----:B---3--:R-:W-:Y:S05]  /*15070*/  @!P1 BRA `(.L_x_1004) ;  /* 0xfffffffc00f09947 */ /* 0x008fea000383ffff */
[----:B------:R-:W-:Y:S05]  /*15080*/  BRA `(.L_x_1063) ;  /* 0xffffffdc00007947 */ /* 0x000fea000383ffff */
.L_x_1011:
[----:B0-----:R0:W2:Y:S02]  /*15090*/  SYNCS.PHASECHK.TRANS64.TRYWAIT P1, [R16+URZ+0x28470], R3 ;  /* 0x02847003100075a7 */ /* 0x0010a4000802017f */
[----:B--2---:R-:W-:Y:S05]  /*150a0*/  @!P1 NANOSLEEP.SYNCS 0x989680 ;  /* 0x009896800000995d */ /* 0x004fea0003900000 */
[----:B------:R-:W2:Y:S02]  /*150b0*/  @!P1 SYNCS.PHASECHK.TRANS64 P1, [R16+URZ+0x28470], R3 ;  /* 0x02847003100095a7 */ /* 0x000ea4000802007f */
[----:B--2---:R-:W-:Y:S05]  /*150c0*/  @!P1 BRA `(.L_x_1011) ;  /* 0xfffffffc00f09947 */ /* 0x004fea000383ffff */
[----:B------:R-:W-:Y:S05]  /*150d0*/  BRA `(.L_x_1064) ;  /* 0xffffffe000c47947 */ /* 0x000fea000383ffff */
.L_x_1013:
[----:B0-----:R0:W2:Y:S02]  /*150e0*/  SYNCS.PHASECHK.TRANS64.TRYWAIT P1, [R16+URZ+0x28460], R3 ;  /* 0x02846003100075a7 */ /* 0x0010a4000802017f */
[----:B--2---:R-:W-:Y:S05]  /*150f0*/  @!P1 NANOSLEEP.SYNCS 0x989680 ;  /* 0x009896800000995d */ /* 0x004fea0003900000 */
[----:B------:R-:W2:Y:S02]  /*15100*/  @!P1 SYNCS.PHASECHK.TRANS64 P1, [R16+URZ+0x28460], R3 ;  /* 0x02846003100095a7 */ /* 0x000ea4000802007f */
[----:B--2---:R-:W-:Y:S05]  /*15110*/  @!P1 BRA `(.L_x_1013) ;  /* 0xfffffffc00f09947 */ /* 0x004fea000383ffff */
[----:B------:R-:W-:Y:S05]  /*15120*/  BRA `(.L_x_1065) ;  /* 0xffffffe000cc7947 */ /* 0x000fea000383ffff */
.L_x_1019:
[----:B0-----:R0:W2:Y:S02]  /*15130*/  SYNCS.PHASECHK.TRANS64.TRYWAIT P0, [R0+URZ+0x28420], R3 ;  /* 0x02842003000075a7 */ /* 0x0010a4000800017f */
[----:B--2---:R-:W-:Y:S05]  /*15140*/  @!P0 NANOSLEEP.SYNCS 0x989680 ;  /* 0x009896800000895d */ /* 0x004fea0003900000 */
[----:B------:R-:W2:Y:S02]  /*15150*/  @!P0 SYNCS.PHASECHK.TRANS64 P0, [R0+URZ+0x28420], R3 ;  /* 0x02842003000085a7 */ /* 0x000ea4000800007f */
[----:B--2---:R-:W-:Y:S05]  /*15160*/  @!P0 BRA `(.L_x_1019) ;  /* 0xfffffffc00f08947 */ /* 0x004fea000383ffff */
[----:B------:R-:W-:Y:S05]  /*15170*/  BRA `(.L_x_1066) ;  /* 0xffffffe800ac7947 */ /* 0x000fea000383ffff */
.L_x_1020:
[----:B------:R-:W2:Y:S01]  /*15180*/  S2R R2, SR_TID.X ;  /* 0x0000000000027919 */ /* 0x000ea20000002100 */
[----:B------:R-:W-:Y:S01]  /*15190*/  BSSY B0, `(.L_x_1067) ;  /* 0x000000a000007945 */ /* 0x000fe20003800000 */
[----:B------:R-:W-:Y:S02]  /*151a0*/  IMAD.MOV.U32 R12, RZ, RZ, RZ ;  /* 0x000000ffff0c7224 */ /* 0x000fe400078e00ff */
[----:B------:R-:W-:Y:S02]  /*151b0*/  IMAD.MOV.U32 R11, RZ, RZ, 0x1f ;  /* 0x0000001fff0b7424 */ /* 0x000fe400078e00ff */
[----:B------:R-:W-:Y:S01]  /*151c0*/  IMAD.MOV.U32 R15, RZ, RZ, -0x1 ;  /* 0xffffffffff0f7424 */ /* 0x000fe200078e00ff */
[----:B--2---:R-:W-:-:S04]  /*151d0*/  SHF.R.U32.HI R2, RZ, 0x5, R2 ;  /* 0x00000005ff027819 */ /* 0x004fc80000011602 */
[----:B------:R-:W-:-:S05]  /*151e0*/  LOP3.LUT R2, R2, 0x3, RZ, 0xc0, !PT ;  /* 0x0000000302027812 */ /* 0x000fca00078ec0ff */
[----:B------:R-:W-:-:S07]  /*151f0*/  IMAD.MOV.U32 R13, RZ, RZ, R2 ;  /* 0x000000ffff0d7224 */ /* 0x000fce00078e0002 */
[----:B01----:R-:W-:Y:S05]  /*15200*/  WARPSYNC.COLLECTIVE R15, `(.L_x_1068) ;  /* 0x000000000f087348 */ /* 0x003fea0003c00000 */
[----:B------:R2:W3:Y:S02]  /*15210*/  SHFL.IDX P6, R14, R13, R12, R11 ;  /* 0x0000000c0d0e7389 */ /* 0x0004e400000c000b */
[----:B0123--:R-:W-:Y:S01]  /*15220*/  ENDCOLLECTIVE ;  /* 0x000000000000791b */ /* 0x00ffe20003800000 */
.L_x_1068:
[----:B------:R-:W-:Y:S05]  /*15230*/  BSYNC B0 ;  /* 0x0000000000007941 */ /* 0x000fea0003800000 */
.L_x_1067:
[----:B------:R-:W-:Y:S05]  /*15240*/  BRA `(.L_x_1069) ;  /* 0xffffffe800947947 */ /* 0x000fea000383ffff */
.L_x_1023:
[----:B------:R-:W-:Y:S01]  /*15250*/  BSSY B1, `(.L_x_1070) ;  /* 0x0000006000017945 */ /* 0x000fe20003800000 */
[----:B------:R-:W-:-:S07]  /*15260*/  IMAD.MOV.U32 R15, RZ, RZ, -0x1 ;  /* 0xffffffffff0f7424 */ /* 0x000fce00078e00ff */
[----:B012---:R-:W-:Y:S05]  /*15270*/  WARPSYNC.COLLECTIVE R15, `(.L_x_1071) ;  /* 0x000000000f0c7348 */ /* 0x007fea0003c00000 */
[----:B------:R-:W-:Y:S02]  /*15280*/  ELECT P6, UR62, PT ;  /* 0x00000000003e782f */ /* 0x000fe400038c0000 */
[----:B------:R-:W-:Y:S01]  /*15290*/  MOV R14, UR62 ;  /* 0x0000003e000e7c02 */ /* 0x000fe20008000f00 */
[----:B012---:R-:W-:Y:S10]  /*152a0*/  ENDCOLLECTIVE ;  /* 0x000000000000791b */ /* 0x007ff40003800000 */
.L_x_1071:
[----:B------:R-:W-:Y:S05]  /*152b0*/  BSYNC B1 ;  /* 0x0000000000017941 */ /* 0x000fea0003800000 */
.L_x_1070:
[----:B------:R-:W-:Y:S05]  /*152c0*/  BRA `(.L_x_1072) ;  /* 0xffffffe8008c7947 */ /* 0x000fea000383ffff */
.L_x_1025:
[----:B0-----:R0:W2:Y:S02]  /*152d0*/  SYNCS.PHASECHK.TRANS64.TRYWAIT P1, [R6+URZ], R5 ;  /* 0x00000005060075a7 */ /* 0x0010a4000802017f */
[----:B--2---:R-:W-:Y:S05]  /*152e0*/  @!P1 NANOSLEEP.SYNCS 0x989680 ;  /* 0x009896800000995d */ /* 0x004fea0003900000 */
[----:B------:R-:W2:Y:S02]  /*152f0*/  @!P1 SYNCS.PHASECHK.TRANS64 P1, [R6+URZ], R5 ;  /* 0x00000005060095a7 */ /* 0x000ea4000802007f */
[----:B--2---:R-:W-:Y:S05]  /*15300*/  @!P1 BRA `(.L_x_1025) ;  /* 0xfffffffc00f09947 */ /* 0x004fea000383ffff */
[----:B------:R-:W-:Y:S05]  /*15310*/  BRA `(.L_x_1073) ;  /* 0xffffffe800c87947 */ /* 0x000fea000383ffff */
.L_x_1026:
[----:B--2---:R2:W3:Y:S02]  /*15320*/  SYNCS.PHASECHK.TRANS64.TRYWAIT P1, [R7+URZ], R2 ;  /* 0x00000002070075a7 */ /* 0x0044e4000802017f */
[----:B---3--:R-:W-:Y:S05]  /*15330*/  @!P1 NANOSLEEP.SYNCS 0x989680 ;  /* 0x009896800000995d */ /* 0x008fea0003900000 */
[----:B------:R-:W3:Y:S02]  /*15340*/  @!P1 SYNCS.PHASECHK.TRANS64 P1, [R7+URZ], R2 ;  /* 0x00000002070095a7 */ /* 0x000ee4000802007f */
[----:B---3--:R-:W-:Y:S05]  /*15350*/  @!P1 BRA `(.L_x_1026) ;  /* 0xfffffffc00f09947 */ /* 0x008fea000383ffff */
[----:B------:R-:W-:Y:S05]  /*15360*/  BRA `(.L_x_1074) ;  /* 0xffffffe800bc7947 */ /* 0x000fea000383ffff */
.L_x_1028:
[----:B---3--:R3:W4:Y:S02]  /*15370*/  SYNCS.PHASECHK.TRANS64.TRYWAIT P1, [R4+URZ+0x28460], R5 ;  /* 0x02846005040075a7 */ /* 0x008724000802017f */
[----:B----4-:R-:W-:Y:S05]  /*15380*/  @!P1 NANOSLEEP.SYNCS 0x989680 ;  /* 0x009896800000995d */ /* 0x010fea0003900000 */
[----:B------:R-:W4:Y:S02]  /*15390*/  @!P1 SYNCS.PHASECHK.TRANS64 P1, [R4+URZ+0x28460], R5 ;  /* 0x02846005040095a7 */ /* 0x000f24000802007f */
[----:B----4-:R-:W-:Y:S05]  /*153a0*/  @!P1 BRA `(.L_x_1028) ;  /* 0xfffffffc00f09947 */ /* 0x010fea000383ffff */
[----:B------:R-:W-:Y:S05]  /*153b0*/  BRA `(.L_x_1075) ;  /* 0xffffffe800c07947 */ /* 0x000fea000383ffff */
.L_x_1030:
[----:B----4-:R4:W0:Y:S02]  /*153c0*/  SYNCS.PHASECHK.TRANS64.TRYWAIT P1, [R3+URZ+0x28460], R2 ;  /* 0x02846002030075a7 */ /* 0x010824000802017f */
[----:B0-----:R-:W-:Y:S05]  /*153d0*/  @!P1 NANOSLEEP.SYNCS 0x989680 ;  /* 0x009896800000995d */ /* 0x001fea0003900000 */
[----:B------:R-:W0:Y:S02]  /*153e0*/  @!P1 SYNCS.PHASECHK.TRANS64 P1, [R3+URZ+0x28460], R2 ;  /* 0x02846002030095a7 */ /* 0x000e24000802007f */
[----:B0-----:R-:W-:Y:S05]  /*153f0*/  @!P1 BRA `(.L_x_1030) ;  /* 0xfffffffc00f09947 */ /* 0x001fea000383ffff */
[----:B------:R-:W-:Y:S05]  /*15400*/  BRA `(.L_x_1076) ;  /* 0xffffffe800c07947 */ /* 0x000fea000383ffff */
.L_x_1032:
[----:B------:R0:W0:Y:S02]  /*15410*/  SYNCS.PHASECHK.TRANS64.TRYWAIT P0, [R4+URZ+0x28480], R5 ;  /* 0x02848005040075a7 */ /* 0x000024000800017f */
[----:B0-----:R-:W-:Y:S05]  /*15420*/  @!P0 NANOSLEEP.SYNCS 0x989680 ;  /* 0x009896800000895d */ /* 0x001fea0003900000 */
[----:B------:R-:W0:Y:S02]  /*15430*/  @!P0 SYNCS.PHASECHK.TRANS64 P0, [R4+URZ+0x28480], R5 ;  /* 0x02848005040085a7 */ /* 0x000e24000800007f */
[----:B0-----:R-:W-:Y:S05]  /*15440*/  @!P0 BRA `(.L_x_1032) ;  /* 0xfffffffc00f08947 */ /* 0x001fea000383ffff */
[----:B------:R-:W-:Y:S05]  /*15450*/  BRA `(.L_x_1033) ;  /* 0xffffffe800bc7947 */ /* 0x000fea000383ffff */
.L_x_1077:
        /* <DEDUP_REMOVED lines=10> */
.L_x_2899:


//--------------------- .text._ZN7cutlass13device_kernelIN5flash11enable_sm90INS1_16FlashAttnFwdSm90INS1_25CollectiveMainloopFwdSm90ILi2EN4cute5tupleIJNS5_1CILi1EEES8_S8_EEENS6_IJNS7_ILi128EEENS7_ILi64EEENS7_ILi256EEEEEELi256ENS_12float_e4m3_tEfNS_4arch4Sm90ELb0ELb1ELb1ELb1ELb0ELb0ELb0ELb1ELb1ELb1ELb0ELb0EEENS1_21CollectiveEpilogueFwdINS6_IJSA_SC_SB_EEES9_NS_10bfloat16_tESG_Li256ELb1ELb1ELb0ELb1EEENS1_36VarlenDynamicPersistentTileSchedulerILi128ELi64ELi256ELi128ELb0ELb1ELb1ELb1ELb0ELb1EEEEEEEEEvNT_6ParamsE --------------------------
	.section	.text._ZN7cutlass13device_kernelIN5flash11enable_sm90INS1_16FlashAttnFwdSm90INS1_25CollectiveMainloopFwdSm90ILi2EN4cute5tupleIJNS5_1CILi1EEES8_S8_EEENS6_IJNS7_ILi128EEENS7_ILi64EEENS7_ILi256EEEEEELi256ENS_12float_e4m3_tEfNS_4arch4Sm90ELb0ELb1ELb1ELb1ELb0ELb0ELb0ELb1ELb1ELb1ELb0ELb0EEENS1_21CollectiveEpilogueFwdINS6_IJSA_SC_SB_EEES9_NS_10bfloat16_tESG_Li256ELb1ELb1ELb0ELb1EEENS1_36VarlenDynamicPersistentTileSchedulerILi128ELi64ELi256ELi128ELb0ELb1ELb1ELb1ELb0ELb1EEEEEEEEEvNT_6ParamsE,"ax",@progbits
	.align	128
.text._ZN7cutlass13device_kernelIN5flash11enable_sm90INS1_16FlashAttnFwdSm90INS1_25CollectiveMainloopFwdSm90ILi2EN4cute5tupleIJNS5_1CILi1EEES8_S8_EEENS6_IJNS7_ILi128EEENS7_ILi64EEENS7_ILi256EEEEEELi256ENS_12float_e4m3_tEfNS_4arch4Sm90ELb0ELb1ELb1ELb1ELb0ELb0ELb0ELb1ELb1ELb1ELb0ELb0EEENS1_21CollectiveEpilogueFwdINS6_IJSA_SC_SB_EEES9_NS_10bfloat16_tESG_Li256ELb1ELb1ELb0ELb1EEENS1_36VarlenDynamicPersistentTileSchedulerILi128ELi64ELi256ELi128ELb0ELb1ELb1ELb1ELb0ELb1EEEEEEEEEvNT_6ParamsE:
        .type           _ZN7cutlass13device_kernelIN5flash11enable_sm90INS1_16FlashAttnFwdSm90INS1_25CollectiveMainloopFwdSm90ILi2EN4cute5tupleIJNS5_1CILi1EEES8_S8_EEENS6_IJNS7_ILi128EEENS7_ILi64EEENS7_ILi256EEEEEELi256ENS_12float_e4m3_tEfNS_4arch4Sm90ELb0ELb1ELb1ELb1ELb0ELb0ELb0ELb1ELb1ELb1ELb0ELb0EEENS1_21CollectiveEpilogueFwdINS6_IJSA_SC_SB_EEES9_NS_10bfloat16_tESG_Li256ELb1ELb1ELb0ELb1EEENS1_36VarlenDynamicPersistentTileSchedulerILi128ELi64ELi256ELi128ELb0ELb1ELb1ELb1ELb0ELb1EEEEEEEEEvNT_6ParamsE,@function
        .size           _ZN7cutlass13device_kernelIN5flash11enable_sm90INS1_16FlashAttnFwdSm90INS1_25CollectiveMainloopFwdSm90ILi2EN4cute5tupleIJNS5_1CILi1EEES8_S8_EEENS6_IJNS7_ILi128EEENS7_ILi64EEENS7_ILi256EEEEEELi256ENS_12float_e4m3_tEfNS_4arch4Sm90ELb0ELb1ELb1ELb1ELb0ELb0ELb0ELb1ELb1ELb1ELb0ELb0EEENS1_21CollectiveEpilogueFwdINS6_IJSA_SC_SB_EEES9_NS_10bfloat16_tESG_Li256ELb1ELb1ELb0ELb1EEENS1_36VarlenDynamicPersistentTileSchedulerILi128ELi64ELi256ELi128ELb0ELb1ELb1ELb1ELb0ELb1EEEEEEEEEvNT_6ParamsE,(.L_x_2900 - _ZN7cutlass13device_kernelIN5flash11enable_sm90INS1_16FlashAttnFwdSm90INS1_25CollectiveMainloopFwdSm90ILi2EN4cute5tupleIJNS5_1CILi1EEES8_S8_EEENS6_IJNS7_ILi128EEENS7_ILi64EEENS7_ILi256EEEEEELi256ENS_12float_e4m3_tEfNS_4arch4Sm90ELb0ELb1ELb1ELb1ELb0ELb0ELb0ELb1ELb1ELb1ELb0ELb0EEENS1_21CollectiveEpilogueFwdINS6_IJSA_SC_SB_EEES9_NS_10bfloat16_tESG_Li256ELb1ELb1ELb0ELb1EEENS1_36VarlenDynamicPersistentTileSchedulerILi128ELi64ELi256ELi128ELb0ELb1ELb1ELb1ELb0ELb1EEEEEEEEEvNT_6ParamsE)
        .other          _ZN7cutlass13device_kernelIN5flash11enable_sm90INS1_16FlashAttnFwdSm90INS1_25CollectiveMainloopFwdSm90ILi2EN4cute5tupleIJNS5_1CILi1EEES8_S8_EEENS6_IJNS7_ILi128EEENS7_ILi64EEENS7_ILi256EEEEEELi256ENS_12float_e4m3_tEfNS_4arch4Sm90ELb0ELb1ELb1ELb1ELb0ELb0ELb0ELb1ELb1ELb1ELb0ELb0EEENS1_21CollectiveEpilogueFwdINS6_IJSA_SC_SB_EEES9_NS_10bfloat16_tESG_Li256ELb1ELb1ELb0ELb1EEENS1_36VarlenDynamicPersistentTileSchedulerILi128ELi64ELi256ELi128ELb0ELb1ELb1ELb1ELb0ELb1EEEEEEEEEvNT_6ParamsE,@"STO_CUDA_ENTRY STV_DEFAULT"
_ZN7cutlass13device_kernelIN5flash11enable_sm90INS1_16FlashAttnFwdSm90INS1_25CollectiveMainloopFwdSm90ILi2EN4cute5tupleIJNS5_1CILi1EEES8_S8_EEENS6_IJNS7_ILi128EEENS7_ILi64EEENS7_ILi256EEEEEELi256ENS_12float_e4m3_tEfNS_4arch4Sm90ELb0ELb1ELb1ELb1ELb0ELb0ELb0ELb1ELb1ELb1ELb0ELb0EEENS1_21CollectiveEpilogueFwdINS6_IJSA_SC_SB_EEES9_NS_10bfloat16_tESG_Li256ELb1ELb1ELb0ELb1EEENS1_36VarlenDynamicPersistentTileSchedulerILi128ELi64ELi256ELi128ELb0ELb1ELb1ELb1ELb0ELb1EEEEEEEEEvNT_6ParamsE:
        /* <DEDUP_REMOVED lines=18> */
.L_x_1079:
[----:B------:R-:W-:Y:S05]  /*0120*/  BSYNC B0 ;  /* 0x0000000000007941 */ /* 0x000fea0003800000 */
.L_x_1078:
        /* <DEDUP_REMOVED lines=41> */
.L_x_1080:
        /* <DEDUP_REMOVED lines=22> */
.L_x_1081:
        /* <DEDUP_REMOVED lines=18> */
.L_x_1082:
        /* <DEDUP_REMOVED lines=22> */
.L_x_1083:
        /* <DEDUP_REMOVED lines=22> */
.L_x_1084:
[----:B------:R-:W-:Y:S01]  /*0900*/  PLOP3.LUT P0, PT, PT, PT, UP0, 0x80, 0x0 ;  /* 0x000000000000781c */ /* 0x000fe20003f0f008 */
[----:B------:R-:W-:Y:S01]  /*0910*/  UMOV UR38, 0x1 ;  /* 0x0000000100267882 */ /* 0x000fe20000000000 */
[----:B------:R-:W-:Y:S01]  /*0920*/  NOP ;  /* 0x0000000000007918 */ /* 0x000fe20000000000 */
[----:B------:R-:W-:Y:S01]  /*0930*/  USEL UR38, UR38, 0x2, !UP0 ;  /* 0x0000000226267887 */ /* 0x000fe2000c000000 */
[----:B------:R-:W-:Y:S01]  /*0940*/  ULDC.64 UR52, c[0x0][0x208] ;  /* 0x0000820000347ab9 */ /* 0x000fe20000000a00 */
[----:B012-4-:R-:W-:Y:S08]  /*0950*/  BAR.SYNC.DEFER_BLOCKING 0x0 ;  /* 0x0000000000007b1d */ /* 0x017ff00000010000 */
[----:B------:R-:W-:Y:S05]  /*0960*/  @!P0 BRA `(.L_x_1085) ;  /* 0x000000f400e48947 */ /* 0x000fea0003800000 */
.L_x_1086:
        /* <DEDUP_REMOVED lines=25> */
[----:B------:R-:W-:Y:S01]  /*0b00*/  R2UR UR48, R7 ;  /* 0x00000000073072ca */ /* 0x000fe200000e0000 */
[----:B------:R-:W-:Y:S01]  /*0b10*/  UMOV UR55, URZ ;  /* 0x0000003f00377c82 */ /* 0x000fe20008000000 */
[CC--:B------:R-:W-:Y:S02]  /*0b20*/  LEA.HI R3, R0.reuse, R201.reuse, RZ, 0x7 ;  /* 0x000000c900037211 */ /* 0x0c0fe400078f38ff */
[----:B------:R-:W-:-:S02]  /*0b30*/  LEA.HI R4, R0, R201, RZ, 0x5 ;  /* 0x000000c900047211 */ /* 0x000fc400078f28ff */
[----:B------:R-:W-:Y:S02]  /*0b40*/  LOP3.LUT R2, R3, 0xffffff80, RZ, 0xc0, !PT ;  /* 0xffffff8003027812 */ /* 0x000fe400078ec0ff */
[----:B------:R-:W-:Y:S01]  /*0b50*/  SHF.R.S32.HI R194, RZ, 0x7, R3 ;  /* 0x00000007ffc27819 */ /* 0x000fe20000011403 */
[----:B------:R-:W-:Y:S02]  /*0b60*/  IMAD.SHL.U32 R6, R4, 0x20, RZ ;  /* 0x0000002004067824 */ /* 0x000fe400078e00ff */
[----:B------:R-:W-:Y:S01]  /*0b70*/  IMAD.IADD R193, R201, 0x1, -R2 ;  /* 0x00000001c9c17824 */ /* 0x000fe200078e0a02 */
[----:B------:R-:W-:Y:S02]  /*0b80*/  LEA.HI R2, R0, R201, RZ, 0x4 ;  /* 0x000000c900027211 */ /* 0x000fe400078f20ff */
[----:B------:R-:W-:Y:S02]  /*0b90*/  LOP3.LUT R7, R6, 0xfffffc00, RZ, 0xc0, !PT ;  /* 0xfffffc0006077812 */ /* 0x000fe400078ec0ff */
[----:B------:R-:W-:-:S02]  /*0ba0*/  SHF.R.S32.HI R8, RZ, 0x1f, R193 ;  /* 0x0000001fff087819 */ /* 0x000fc400000114c1 */
[----:B------:R-:W-:Y:S02]  /*0bb0*/  SHF.R.S32.HI R5, RZ, 0x4, R2 ;  /* 0x00000004ff057819 */ /* 0x000fe40000011402 */
[----:B------:R-:W-:Y:S02]  /*0bc0*/  LEA.HI R9, R8, R193, RZ, 0x2 ;  /* 0x000000c108097211 */ /* 0x000fe400078f10ff */
[C---:B------:R-:W-:Y:S02]  /*0bd0*/  LOP3.LUT R4, R2.reuse, 0x3fffff0, RZ, 0xc0, !PT ;  /* 0x03fffff002047812 */ /* 0x040fe400078ec0ff */
[----:B------:R-:W-:Y:S02]  /*0be0*/  LEA.HI R2, R2, R5, RZ, 0x1 ;  /* 0x0000000502027211 */ /* 0x000fe400078f08ff */
[----:B------:R-:W-:Y:S01]  /*0bf0*/  LEA.HI R6, R0, R201, RZ, 0x2 ;  /* 0x000000c900067211 */ /* 0x000fe200078f10ff */
[----:B------:R-:W-:Y:S01]  /*0c00*/  IMAD.IADD R4, R201, 0x1, -R4 ;  /* 0x00000001c9047824 */ /* 0x000fe200078e0a04 */
[----:B------:R-:W-:-:S02]  /*0c10*/  SHF.R.S32.HI R10, RZ, 0x2, R9 ;  /* 0x00000002ff0a7819 */ /* 0x000fc40000011409 */
        /* <DEDUP_REMOVED lines=35> */
.L_x_1190:
[----:B------:R-:W-:Y:S01]  /*0e50*/  ULDC.64 UR6, c[0x0][0xa28] ;  /* 0x00028a0000067ab9 */ /* 0x000fe20000000a00 */
[----:B------:R-:W-:Y:S01]  /*0e60*/  ULDC UR4, c[0x0][0x424] ;  /* 0x0001090000047ab9 */ /* 0x000fe20000000800 */
[----:B------:R-:W-:-:S04]  /*0e70*/  UISETP.NE.U32.AND UP0, UPT, UR6, URZ, UPT ;  /* 0x0000003f0600728c */ /* 0x000fc8000bf05070 */
[----:B------:R-:W-:-:S03]  /*0e80*/  UISETP.NE.AND.EX UP0, UPT, UR7, URZ, UPT, UP0 ;  /* 0x0000003f0700728c */ /* 0x000fc6000bf05300 */
[----:B------:R-:W-:Y:S02]  /*0e90*/  ULDC.64 UR6, c[0x0][0xa18] ;  /* 0x0002860000067ab9 */ /* 0x000fe40000000a00 */
[----:B------:R-:W-:Y:S01]  /*0ea0*/  UISETP.NE.U32.AND UP1, UPT, UR6, URZ, UPT ;  /* 0x0000003f0600728c */ /* 0x000fe2000bf25070 */
[----:B------:R-:W-:-:S03]  /*0eb0*/  PLOP3.LUT P0, PT, PT, PT, UP0, 0x80, 0x0 ;  /* 0x000000000000781c */ /* 0x000fc60003f0f008 */
[----:B------:R-:W-:-:S03]  /*0ec0*/  UISETP.NE.AND.EX UP1, UPT, UR7, URZ, UPT, UP1 ;  /* 0x0000003f0700728c */ /* 0x000fc6000bf25310 */
[----:B------:R-:W-:Y:S02]  /*0ed0*/  @UP0 ULDC.64 UR6, c[0x0][0xa28] ;  /* 0x00028a0000060ab9 */ /* 0x000fe40000000a00 */
[----:B------:R-:W-:Y:S01]  /*0ee0*/  @UP0 UIMAD.WIDE UR6, UR48, 0x4, UR6 ;  /* 0x00000004300608a5 */ /* 0x000fe2000f8e0206 */
[----:B------:R-:W-:-:S05]  /*0ef0*/  PLOP3.LUT P2, PT, PT, PT, UP1, 0x80, 0x0 ;  /* 0x000000000000781c */ /* 0x000fca0003f4f018 */
[----:B------:R-:W-:Y:S01]  /*0f00*/  @UP1 ULDC.64 UR8, c[0x0][0xa18] ;  /* 0x0002860000081ab9 */ /* 0x000fe20000000a00 */
[----:B0--3--:R-:W-:Y:S02]  /*0f10*/  IMAD.U32 R4, RZ, RZ, UR6 ;  /* 0x00000006ff047e24 */ /* 0x009fe4000f8e00ff */
[----:B--2---:R-:W-:Y:S01]  /*0f20*/  IMAD.U32 R5, RZ, RZ, UR7 ;  /* 0x00000007ff057e24 */ /* 0x004fe2000f8e00ff */
[----:B------:R-:W-:-:S04]  /*0f30*/  @UP1 UIMAD.WIDE UR6, UR48, 0x4, UR8 ;  /* 0x00000004300618a5 */ /* 0x000fc8000f8e0208 */
[----:B------:R-:W2:Y:S02]  /*0f40*/  @P0 LDG.E R4, desc[UR52][R4.64] ;  /* 0x0000003404040981 */ /* 0x000ea4000c1e1900 */
[----:B------:R-:W-:Y:S02]  /*0f50*/  IMAD.U32 R6, RZ, RZ, UR6 ;  /* 0x00000006ff067e24 */ /* 0x000fe4000f8e00ff */
[----:B------:R-:W-:Y:S01]  /*0f60*/  IMAD.U32 R7, RZ, RZ, UR7 ;  /* 0x00000007ff077e24 */ /* 0x000fe2000f8e00ff */
[----:B------:R-:W-:-:S04]  /*0f70*/  ULDC.64 UR6, c[0x0][0x418] ;  /* 0x0001060000067ab9 */ /* 0x000fc80000000a00 */
[----:B------:R-:W3:Y:S01]  /*0f80*/  @P2 LDG.E R6, desc[UR52][R6.64] ;  /* 0x0000003406062981 */ /* 0x000ee2000c1e1900 */
[----:B------:R-:W-:Y:S01]  /*0f90*/  UISETP.NE.U32.AND UP0, UPT, UR6, URZ, UPT ;  /* 0x0000003f0600728c */ /* 0x000fe2000bf05070 */
[----:B------:R-:W-:Y:S01]  /*0fa0*/  UMOV UR37, URZ ;  /* 0x0000003f00257c82 */ /* 0x000fe20008000000 */
[----:B------:R-:W-:Y:S02]  /*0fb0*/  ULDC UR45, c[0x0][0x288] ;  /* 0x0000a200002d7ab9 */ /* 0x000fe40000000800 */
[----:B------:R-:W-:-:S03]  /*0fc0*/  UISETP.NE.AND.EX UP0, UPT, UR7, URZ, UPT, UP0 ;  /* 0x0000003f0700728c */ /* 0x000fc6000bf05300 */
[----:B------:R-:W-:Y:S01]  /*0fd0*/  ULDC.64 UR6, c[0x0][0xa20] ;  /* 0x0002880000067ab9 */ /* 0x000fe20000000a00 */
[----:B------:R-:W-:Y:S01]  /*0fe0*/  USEL UR4, UR4, 0x1, UP0 ;  /* 0x0000000104047887 */ /* 0x000fe20008000000 */
[----:B------:R-:W-:Y:S01]  /*0ff0*/  ISETP.NE.U32.AND P1, PT, RZ, UR6, PT ;  /* 0x00000006ff007c0c */ /* 0x000fe2000bf25070 */
[----:B------:R-:W-:Y:S02]  /*1000*/  ULDC UR6, c[0x0][0x2f0] ;  /* 0x0000bc0000067ab9 */ /* 0x000fe40000000800 */
[----:B------:R-:W-:Y:S01]  /*1010*/  UIMAD UR4, UR4, UR6, URZ ;  /* 0x00000006040472a4 */ /* 0x000fe2000f8e023f */
[----:B------:R-:W-:Y:S02]  /*1020*/  ISETP.NE.AND.EX P1, PT, RZ, UR7, PT, P1 ;  /* 0x00000007ff007c0c */ /* 0x000fe4000bf25310 */
[----:B--2---:R-:W-:Y:S02]  /*1030*/  @P0 R2UR UR37, R4 ;  /* 0x00000000042502ca */ /* 0x004fe400000e0000 */
[----:B---3--:R-:W-:Y:S01]  /*1040*/  @P2 R2UR UR45, R6 ;  /* 0x00000000062d22ca */ /* 0x008fe200000e0000 */
[----:B-1--4-:R-:W-:-:S14]  /*1050*/  @P2 BRA `(.L_x_1087) ;  /* 0x0000000000342947 */ /* 0x012fdc0003800000 */
        /* <DEDUP_REMOVED lines=13> */
.L_x_1087:
[----:B------:R-:W-:Y:S01]  /*1130*/  UMOV UR43, UR49 ;  /* 0x00000031002b7c82 */ /* 0x000fe20008000000 */
[----:B------:R-:W-:Y:S01]  /*1140*/  UMOV UR42, UR48 ;  /* 0x00000030002a7c82 */ /* 0x000fe20008000000 */
[----:B------:R-:W-:Y:S05]  /*1150*/  @!P1 BRA `(.L_x_1088) ;  /* 0x00000000001c9947 */ /* 0x000fea0003800000 */
[----:B------:R-:W-:Y:S02]  /*1160*/  ULDC.64 UR6, c[0x0][0xa20] ;  /* 0x0002880000067ab9 */ /* 0x000fe40000000a00 */
[----:B------:R-:W-:-:S06]  /*1170*/  UIMAD.WIDE UR6, UR48, 0x4, UR6 ;  /* 0x00000004300678a5 */ /* 0x000fcc000f8e0206 */
[----:B------:R-:W-:Y:S02]  /*1180*/  IMAD.U32 R4, RZ, RZ, UR6 ;  /* 0x00000006ff047e24 */ /* 0x000fe4000f8e00ff */
[----:B------:R-:W-:-:S05]  /*1190*/  IMAD.U32 R5, RZ, RZ, UR7 ;  /* 0x00000007ff057e24 */ /* 0x000fca000f8e00ff */
[----:B------:R-:W2:Y:S02]  /*11a0*/  LDG.E R4, desc[UR52][R4.64] ;  /* 0x0000003404047981 */ /* 0x000ea4000c1e1900 */
[----:B--2---:R-:W-:Y:S01]  /*11b0*/  R2UR UR4, R4 ;  /* 0x00000000040472ca */ /* 0x004fe200000e0000 */
[----:B------:R-:W-:-:S14]  /*11c0*/  BRA `(.L_x_1089) ;  /* 0x0000000000347947 */ /* 0x000fdc0003800000 */
.L_x_1088:
        /* <DEDUP_REMOVED lines=13> */
.L_x_1089:
[----:B------:R-:W-:Y:S01]  /*12a0*/  ULDC UR6, c[0x0][0x448] ;  /* 0x0001120000067ab9 */ /* 0x000fe20000000800 */
[----:B------:R-:W-:Y:S02]  /*12b0*/  USHF.L.U32 UR36, UR5, 0x7, URZ ;  /* 0x0000000705247899 */ /* 0x000fe4000800063f */
[----:B------:R-:W-:Y:S02]  /*12c0*/  UISETP.NE.AND UP1, UPT, UR6, 0x1, UPT ;  /* 0x000000010600788c */ /* 0x000fe4000bf25270 */
[----:B------:R-:W-:Y:S02]  /*12d0*/  UIADD3 UR8, UR36, 0x7f, URZ ;  /* 0x0000007f24087890 */ /* 0x000fe4000fffe03f */
[----:B------:R-:W-:-:S03]  /*12e0*/  UIADD3 UR37, -UR37, UR4, URZ ;  /* 0x0000000425257290 */ /* 0x000fc6000fffe13f */
[----:B------:R-:W-:Y:S01]  /*12f0*/  ULDC.64 UR4, c[0x0][0x9e0] ;  /* 0x0002780000047ab9 */ /* 0x000fe20000000a00 */
[----:B------:R-:W-:Y:S02]  /*1300*/  UIADD3 UR9, UR37, 0x1, -UR45 ;  /* 0x0000000125097890 */ /* 0x000fe4000fffe82d */
[----:B------:R-:W-:Y:S01]  /*1310*/  UISETP.GE.AND UP0, UPT, UR5, 0x1, UPT ;  /* 0x000000010500788c */ /* 0x000fe2000bf06270 */
[----:B------:R-:W-:Y:S01]  /*1320*/  @UP1 ULDC UR6, c[0x0][0x44c] ;  /* 0x0001130000061ab9 */ /* 0x000fe20000000800 */
[----:B------:R-:W-:Y:S01]  /*1330*/  @UP1 ULDC UR10, c[0x0][0x450] ;  /* 0x00011400000a1ab9 */ /* 0x000fe20000000800 */
[----:B------:R-:W-:-:S03]  /*1340*/  UIMAD.WIDE.U32 UR6, UR8, UR6, URZ ;  /* 0x00000006080672a5 */ /* 0x000fc6000f8e003f */
[----:B------:R-:W-:Y:S01]  /*1350*/  PLOP3.LUT P1, PT, PT, PT, UP0, 0x80, 0x0 ;  /* 0x000000000000781c */ /* 0x000fe20003f2f008 */
[----:B------:R-:W-:-:S04]  /*1360*/  @UP1 USHF.R.U32.HI UR8, URZ, UR10, UR7 ;  /* 0x0000000a3f081299 */ /* 0x000fc80008011607 */
[----:B------:R-:W-:-:S04]  /*1370*/  UIADD3 UR8, UR9, UR8, URZ ;  /* 0x0000000809087290 */ /* 0x000fc8000fffe03f */
[----:B------:R-:W-:-:S06]  /*1380*/  UIADD3 UR4, UR8, UR4, URZ ;  /* 0x0000000408047290 */ /* 0x000fcc000fffe03f */
[----:B------:R-:W-:Y:S01]  /*1390*/  IMAD.U32 R0, RZ, RZ, UR4 ;  /* 0x00000004ff007e24 */ /* 0x000fe2000f8e00ff */
[----:B------:R-:W-:Y:S06]  /*13a0*/  @!P1 BRA `(.L_x_1090) ;  /* 0x0000000000409947 */ /* 0x000fec0003800000 */
        /* <DEDUP_REMOVED lines=10> */
.L_x_1091:
[----:B------:R-:W-:-:S11]  /*1450*/  UISETP.NE.AND UP0, UPT, UR5, 0x1, UPT ;  /* 0x000000010500788c */ /* 0x000fd6000bf05270 */
[----:B------:R-:W-:Y:S02]  /*1460*/  @UP0 ULDC.64 UR8, c[0x0][0x9e8] ;  /* 0x00027a0000080ab9 */ /* 0x000fe40000000a00 */
[----:B------:R-:W-:-:S04]  /*1470*/  UIMAD.WIDE.U32 UR6, UR4, UR8, URZ ;  /* 0x00000008040672a5 */ /* 0x000fc8000f8e003f */
[----:B------:R-:W-:-:S12]  /*1480*/  @UP0 USHF.R.U32.HI UR4, URZ, UR9, UR7 ;  /* 0x000000093f040299 */ /* 0x000fd80008011607 */
.L_x_1092:
[----:B------:R-:W-:-:S06]  /*1490*/  UIMAD UR4, UR4, UR5, UR5 ;  /* 0x00000005040472a4 */ /* 0x000fcc000f8e0205 */
[----:B------:R-:W-:-:S07]  /*14a0*/  VIMNMX R0, R0, UR4, PT ;  /* 0x0000000400007c48 */ /* 0x000fce000bfe0100 */
.L_x_1090:
[----:B------:R-:W-:Y:S01]  /*14b0*/  UIADD3 UR4, UR37, 0x3f, URZ ;  /* 0x0000003f25047890 */ /* 0x000fe2000fffe03f */
        /* <DEDUP_REMOVED lines=10> */
[----:B------:R-:W-:-:S02]  /*1560*/  UIADD3 UR56, UR37, -UR45, URZ ;  /* 0x8000002d25387290 */ /* 0x000fc4000fffe03f */
        /* <DEDUP_REMOVED lines=17> */
.L_x_1094:
[----:B------:R-:W-:-:S11]  /*1680*/  UISETP.NE.AND UP0, UPT, UR5, 0x1, UPT ;  /* 0x000000010500788c */ /* 0x000fd6000bf05270 */
[----:B------:R-:W-:Y:S02]  /*1690*/  @UP0 ULDC.64 UR10, c[0x0][0x9e8] ;  /* 0x00027a00000a0ab9 */ /* 0x000fe40000000a00 */
[----:B------:R-:W-:-:S04]  /*16a0*/  UIMAD.WIDE.U32 UR6, UR4, UR10, URZ ;  /* 0x0000000a040672a5 */ /* 0x000fc8000f8e003f */
[----:B------:R-:W-:-:S12]  /*16b0*/  @UP0 USHF.R.U32.HI UR4, URZ, UR11, UR7 ;  /* 0x0000000b3f040299 */ /* 0x000fd80008011607 */
.L_x_1095:
[----:B------:R-:W-:-:S04]  /*16c0*/  UIMAD UR4, UR4, UR5, URZ ;  /* 0x00000005040472a4 */ /* 0x000fc8000f8e023f */
[----:B------:R-:W-:-:S04]  /*16d0*/  UISETP.LT.AND UP0, UPT, UR9, UR4, UPT ;  /* 0x000000040900728c */ /* 0x000fc8000bf01270 */
[----:B------:R-:W-:-:S12]  /*16e0*/  USEL UR9, UR9, UR4, !UP0 ;  /* 0x0000000409097287 */ /* 0x000fd8000c000000 */
.L_x_1093:
        /* <DEDUP_REMOVED lines=71> */
[----:B------:R-:W-:Y:S01]  /*1b60*/  IMAD.MOV.U32 R164, RZ, RZ, RZ ;  /* 0x000000ffffa47224 */ /* 0x000fe200078e00ff */
        /* <DEDUP_REMOVED lines=35> */
.L_x_1097:
        /* <DEDUP_REMOVED lines=56> */
.L_x_1294:
[----:B------:R-:W-:Y:S05]  /*2120*/  @!P0 BRA `(.L_x_1099) ;  /* 0x0000000000048947 */ /* 0x000fea0003800000 */
[----:B------:R-:W-:Y:S01]  /*2130*/  BPT.TRAP 0x1 ;  /* 0x000000040000795c */ /* 0x000fe20000300000 */
.L_x_1099:
[----:B------:R-:W-:Y:S02]  /*2140*/  IMAD.U32 R6, RZ, RZ, UR55 ;  /* 0x00000037ff067e24 */ /* 0x000fe4000f8e00ff */
[----:B0-----:R-:W-:-:S03]  /*2150*/  IMAD.U32 R3, RZ, RZ, UR50 ;  /* 0x00000032ff037e24 */ /* 0x001fc6000f8e00ff */
[----:B------:R-:W-:Y:S02]  /*2160*/  LEA R6, R6, UR41, 0x3 ;  /* 0x0000002906067c11 */ /* 0x000fe4000f8e18ff */
[----:B------:R-:W-:-:S04]  /*2170*/  SHF.L.U32 R3, R3, 0x1f, RZ ;  /* 0x0000001f03037819 */ /* 0x000fc800000006ff */
[----:B------:R0:W1:Y:S01]  /*2180*/  SYNCS.PHASECHK.TRANS64.TRYWAIT P2, [R6+URZ+0x28430], R3 ;  /* 0x02843003060075a7 */ /* 0x000062000804017f */
[----:B------:R-:W-:Y:S05]  /*2190*/  @!P0 BRA `(.L_x_1100) ;  /* 0x0000000000048947 */ /* 0x000fea0003800000 */
[----:B------:R-:W-:Y:S01]  /*21a0*/  BPT.TRAP 0x1 ;  /* 0x000000040000795c */ /* 0x000fe20000300000 */
.L_x_1100:
[----:B------:R-:W2:Y:S02]  /*21b0*/  S2R R4, SR_TID.X ;  /* 0x0000000000047919 */ /* 0x000ea40000002100 */
[----:B--2---:R-:W-:Y:S01]  /*21c0*/  LOP3.LUT P1, RZ, R4, 0x7f, RZ, 0xc0, !PT ;  /* 0x0000007f04ff7812 */ /* 0x004fe2000782c0ff */
[----:B-1----:R-:W-:-:S12]  /*21d0*/  @P2 BRA `(.L_x_1101) ;  /* 0x0000000000082947 */ /* 0x002fd80003800000 */
[----:B------:R-:W1:Y:S02]  /*21e0*/  SYNCS.PHASECHK.TRANS64.TRYWAIT P2, [R6+URZ+0x28430], R3 ;  /* 0x02843003060075a7 */ /* 0x000e64000804017f */
[----:B-1----:R-:W-:Y:S05]  /*21f0*/  @!P2 BRA `(.L_x_1102) ;  /* 0x0000013c005ca947 */ /* 0x002fea0003800000 */
.L_x_1101:
[----:B------:R-:W-:Y:S05]  /*2200*/  WARPSYNC.ALL ;  /* 0x0000000000007948 */ /* 0x000fea0003800000 */
[----:B------:R-:W-:Y:S01]  /*2210*/  UIADD3 UR4, UR41, 0x20000, URZ ;  /* 0x0002000029047890 */ /* 0x000fe2000fffe03f */
[----:B------:R-:W-:Y:S01]  /*2220*/  WARPGROUP.ARRIVE ;  /* 0x00000000000079c5 */ /* 0x000fe20000000000 */
[----:B------:R-:W-:Y:S01]  /*2230*/  ULOP3.LUT UR32, UR54, 0x10000, URZ, 0xfc, !UPT ;  /* 0x0001000036207892 */ /* 0x000fe2000f8efc3f */
[----:B01----:R-:W-:Y:S01]  /*2240*/  VIADD R3, R17, UR36 ;  /* 0x0000002411037c36 */ /* 0x003fe20008000000 */
[----:B------:R-:W-:Y:S01]  /*2250*/  USHF.R.U32.HI UR4, URZ, 0x4, UR4 ;  /* 0x000000043f047899 */ /* 0x000fe20008011604 */
[----:B------:R-:W-:Y:S01]  /*2260*/  UMOV UR33, 0x40000040 ;  /* 0x4000004000217882 */ /* 0x000fe20000000000 */
[----:B------:R-:W-:-:S02]  /*2270*/  UMOV UR35, 0x40000040 ;  /* 0x4000004000237882 */ /* 0x000fc40000000000 */
[----:B------:R-:W-:Y:S01]  /*2280*/  ULOP3.LUT UR4, UR4, 0x3fff, URZ, 0xc0, !UPT ;  /* 0x00003fff04047892 */ /* 0x000fe2000f8ec03f */
[----:B------:R-:W-:Y:S01]  /*2290*/  IMAD.MOV.U32 R4, RZ, RZ, R3 ;  /* 0x000000ffff047224 */ /* 0x000fe200078e0003 */
[----:B------:R-:W-:Y:S01]  /*22a0*/  UMOV UR5, 0x40000040 ;  /* 0x4000004000057882 */ /* 0x000fe20000000000 */
[----:B------:R-:W-:Y:S01]  /*22b0*/  UMOV UR7, 0x40000040 ;  /* 0x4000004000077882 */ /* 0x000fe20000000000 */
[----:B------:R-:W-:Y:S02]  /*22c0*/  ULOP3.LUT UR51, UR4, 0x10000, URZ, 0xfc, !UPT ;  /* 0x0001000004337892 */ /* 0x000fe4000f8efc3f */
[----:B------:R-:W-:Y:S02]  /*22d0*/  UIADD3 UR4, UR32, 0x2, URZ ;  /* 0x0000000220047890 */ /* 0x000fe4000fffe03f */
[----:B------:R-:W-:Y:S02]  /*22e0*/  ULEA UR34, UR55, UR51, 0xa ;  /* 0x0000003337227291 */ /* 0x000fe4000f8e503f */
[----:B------:R-:W-:-:S02]  /*22f0*/  UIADD3 UR8, UR32, 0x4, URZ ;  /* 0x0000000420087890 */ /* 0x000fc4000fffe03f */
        /* <DEDUP_REMOVED lines=39> */
[----:B------:R-:W-:Y:S01]  /*2570*/  IMAD.MOV.U32 R5, RZ, RZ, -0x40 ;  /* 0xffffffc0ff057424 */ /* 0x000fe200078e00ff */
[----:B------:R-:W-:Y:S02]  /*2580*/  ULDC.64 UR6, c[0x0][0x9e0] ;  /* 0x0002780000067ab9 */ /* 0x000fe40000000a00 */
[----:B------:R-:W-:Y:S01]  /*2590*/  @!P1 PRMT R3, RZ, 0x654, R3 ;  /* 0x00000654ff039816 */ /* 0x000fe20000000003 */
[----:B------:R-:W0:Y:S01]  /*25a0*/  SHFL.IDX PT, R6, R4, RZ, 0x1c1f ;  /* 0x001c1fff04067589 */ /* 0x000e2200000e0000 */
[----:B------:R-:W-:-:S06]  /*25b0*/  UISETP.GE.AND UP1, UPT, UR7, 0x1, UPT ;  /* 0x000000010700788c */ /* 0x000fcc000bf26270 */
        /* <DEDUP_REMOVED lines=22> */
[----:B------:R1:W-:Y:S01]  /*2720*/  @!P1 SYNCS.ARRIVE.TRANS64.RED.A1T0 RZ, [R3+URZ], RZ ;  /* 0x000000ff03ff99a7 */ /* 0x0003e2000810043f */
        /* <DEDUP_REMOVED lines=10> */
[----:B--2---:R-:W-:-:S02]  /*27d0*/  IMAD R30, R58, R5, 0x40 ;  /* 0x000000403a1e7424 */ /* 0x004fc400078e0205 */
[C---:B------:R-:W-:Y:S01]  /*27e0*/  FMUL.FTZ R40, R0.reuse, R40 ;  /* 0x0000002800287220 */ /* 0x040fe20000410000 */
[C---:B------:R-:W-:Y:S01]  /*27f0*/  FMUL.FTZ R41, R0.reuse, R41 ;  /* 0x0000002900297220 */ /* 0x040fe20000410000 */
[----:B------:R-:W-:Y:S01]  /*2800*/  FMUL.FTZ R44, R0, R44 ;  /* 0x0000002c002c7220 */ /* 0x000fe20000410000 */
[----:B-1----:R-:W-:Y:S02]  /*2810*/  VIADD R3, R30, 0x1 ;  /* 0x000000011e037836 */ /* 0x002fe40000000000 */
        /* <DEDUP_REMOVED lines=15> */
[----:B------:R-:W-:Y:S01]  /*2910*/  FMUL.FTZ R46, R0, R46 ;  /* 0x0000002e002e7220 */ /* 0x000fe20000410000 */
[----:B------:R-:W-:-:S02]  /*2920*/  IMAD R5, R2, -0x2, R3 ;  /* 0xfffffffe02057824 */ /* 0x000fc400078e0203 */
[C---:B------:R-:W-:Y:S01]  /*2930*/  FMUL.FTZ R31, R0.reuse, R31 ;  /* 0x0000001f001f7220 */ /* 0x040fe20000410000 */
[----:B------:R-:W4:Y:S01]  /*2940*/  MUFU.TANH R24, R24 ;  /* 0x0000001800187308 */ /* 0x000f220000002400 */
[----:B-1----:R-:W-:Y:S02]  /*2950*/  IMAD.U32 R34, RZ, RZ, UR45 ;  /* 0x0000002dff227e24 */ /* 0x002fe4000f8e00ff */
[----:B------:R-:W-:Y:S01]  /*2960*/  FMUL.FTZ R35, R0, R35 ;  /* 0x0000002300237220 */ /* 0x000fe20000410000 */
[----:B------:R-:W-:Y:S02]  /*2970*/  VIADD R3, R30, UR37 ;  /* 0x000000251e037c36 */ /* 0x000fe40008000000 */
[----:B------:R-:W-:Y:S01]  /*2980*/  FMUL.FTZ R27, R0, R27 ;  /* 0x0000001b001b7220 */ /* 0x000fe20000410000 */
[----:B------:R-:W-:Y:S01]  /*2990*/  IADD3 R5, -R34, UR37, R5 ;  /* 0x0000002522057c10 */ /* 0x000fe2000fffe105 */
[----:B------:R-:W1:Y:S04]  /*29a0*/  MUFU.TANH R25, R25 ;  /* 0x0000001900197308 */ /* 0x000e680000002400 */
[----:B------:R-:W-:-:S04]  /*29b0*/  VIADD R34, R5, UR6 ;  /* 0x0000000605227c36 */ /* 0x000fc80008000000 */
        /* <DEDUP_REMOVED lines=25> */
[----:B------:R5:W1:Y:S08]  /*2b50*/  MUFU.TANH R10, R31 ;  /* 0x0000001f000a7308 */ /* 0x000a700000002400 */
[----:B------:R3:W1:Y:S01]  /*2b60*/  MUFU.TANH R12, R35 ;  /* 0x00000023000c7308 */ /* 0x0006620000002400 */
[----:B-----5:R-:W-:-:S05]  /*2b70*/  IMAD R31, R2, -0x2, R3 ;  /* 0xfffffffe021f7824 */ /* 0x020fca00078e0203 */
[----:B0-----:R-:W-:Y:S02]  /*2b80*/  VIADDMNMX R3, R6, R34, R31, PT ;  /* 0x0000002206037246 */ /* 0x001fe4000380011f */
[----:B------:R0:W1:Y:S01]  /*2b90*/  MUFU.TANH R9, R27 ;  /* 0x0000001b00097308 */ /* 0x0000620000002400 */
[----:B---3--:R-:W-:-:S04]  /*2ba0*/  VIADD R35, R5, UR54 ;  /* 0x0000003605237c36 */ /* 0x008fc80008000000 */
[----:B------:R-:W-:Y:S01]  /*2bb0*/  IMAD.IADD R5, R35, 0x1, R6 ;  /* 0x0000000123057824 */ /* 0x000fe200078e0206 */
[----:B0-----:R-:W-:Y:S01]  /*2bc0*/  LEA R27, R58, 0xffffffc0, 0x6 ;  /* 0xffffffc03a1b7811 */ /* 0x001fe200078e30ff */
[----:B--2-4-:R-:W-:Y:S06]  /*2bd0*/  @P2 BRA `(.L_x_1103) ;  /* 0x00000000005c2947 */ /* 0x014fec0003800000 */
[----:B------:R-:W-:Y:S01]  /*2be0*/  IMAD.U32 R7, RZ, RZ, UR45 ;  /* 0x0000002dff077e24 */ /* 0x000fe2000f8e00ff */
[----:B------:R-:W-:Y:S04]  /*2bf0*/  BSSY B0, `(.L_x_1104) ;  /* 0x0000011000007945 */ /* 0x000fe80003800000 */
[----:B------:R-:W-:-:S04]  /*2c00*/  IADD3 R6, -R7, UR37, R6 ;  /* 0x0000002507067c10 */ /* 0x000fc8000fffe106 */
        /* <DEDUP_REMOVED lines=10> */
.L_x_1105:
[----:B------:R-:W-:-:S06]  /*2cb0*/  UISETP.NE.AND UP2, UPT, UR7, 0x1, UPT ;  /* 0x000000010700788c */ /* 0x000fcc000bf45270 */
[----:B------:R-:W-:-:S05]  /*2cc0*/  PLOP3.LUT P2, PT, PT, PT, UP2, 0x80, 0x0 ;  /* 0x000000000000781c */ /* 0x000fca0003f4f028 */
[----:B------:R-:W-:-:S08]  /*2cd0*/  @UP2 ULDC.64 UR10, c[0x0][0x9e8] ;  /* 0x00027a00000a2ab9 */ /* 0x000fd00000000a00 */
[----:B------:R-:W-:-:S05]  /*2ce0*/  @P2 IMAD.HI.U32 R7, R6, UR10, RZ ;  /* 0x0000000a06072c27 */ /* 0x000fca000f8e00ff */
[----:B------:R-:W-:-:S07]  /*2cf0*/  @P2 SHF.R.U32.HI R6, RZ, UR11, R7 ;  /* 0x0000000bff062c19 */ /* 0x000fce0008011607 */
.L_x_1106:
[----:B------:R-:W-:Y:S05]  /*2d00*/  BSYNC B0 ;  /* 0x0000000000007941 */ /* 0x000fea0003800000 */
.L_x_1104:
[----:B------:R-:W-:-:S04]  /*2d10*/  IMAD R7, R6, UR7, -R27 ;  /* 0x0000000706077c24 */ /* 0x000fc8000f8e0a1b */
[----:B------:R-:W-:-:S05]  /*2d20*/  IMAD R6, R2, -0x2, R7 ;  /* 0xfffffffe02067824 */ /* 0x000fca00078e0207 */
[----:B------:R-:W-:Y:S02]  /*2d30*/  VIMNMX R5, R5, R6, !PT ;  /* 0x0000000605057248 */ /* 0x000fe40007fe0100 */
[----:B------:R-:W-:-:S07]  /*2d40*/  VIADDMNMX R3, R6, UR7, R3, PT ;  /* 0x0000000706037c46 */ /* 0x000fce000b800103 */
.L_x_1103:
[C---:B------:R-:W-:Y:S01]  /*2d50*/  ISETP.GE.AND P2, PT, R30.reuse, 0x2, PT ;  /* 0x000000021e00780c */ /* 0x040fe20003f46270 */
[----:B------:R-:W0:Y:S01]  /*2d60*/  SHFL.IDX PT, R4, R4, 0x1, 0x1c1f ;  /* 0x003c1f0004047f89 */ /* 0x000e2200000e0000 */
[C---:B------:R-:W-:Y:S02]  /*2d70*/  ISETP.GE.AND P6, PT, R30.reuse, 0xa, PT ;  /* 0x0000000a1e00780c */ /* 0x040fe40003fc6270 */
[----:B------:R-:W-:Y:S02]  /*2d80*/  ISETP.GT.AND P4, PT, R5, 0x1, !P2 ;  /* 0x000000010500780c */ /* 0x000fe40005784270 */
[----:B------:R-:W-:Y:S02]  /*2d90*/  ISETP.GE.AND P3, PT, R30, 0x9, PT ;  /* 0x000000091e00780c */ /* 0x000fe40003f66270 */
[----:B------:R-:W-:Y:S02]  /*2da0*/  ISETP.LT.OR P4, PT, R3, 0x2, P4 ;  /* 0x000000020300780c */ /* 0x000fe40002781670 */
[----:B------:R-:W-:-:S02]  /*2db0*/  ISETP.GT.AND P5, PT, R5, 0x8, !P3 ;  /* 0x000000080500780c */ /* 0x000fc40005fa4270 */
[----:B-1----:R-:W-:Y:S02]  /*2dc0*/  FSEL R38, R25, -INF , !P4 ;  /* 0xff80000019267808 */ /* 0x002fe40006000000 */
        /* <DEDUP_REMOVED lines=87> */
.L_x_1109:
[----:B------:R-:W-:-:S06]  /*3340*/  UISETP.NE.AND UP2, UPT, UR7, 0x1, UPT ;  /* 0x000000010700788c */ /* 0x000fcc000bf45270 */
[----:B------:R-:W-:-:S05]  /*3350*/  PLOP3.LUT P6, PT, PT, PT, UP2, 0x80, 0x0 ;  /* 0x000000000000781c */ /* 0x000fca0003fcf028 */
[----:B------:R-:W-:-:S08]  /*3360*/  @UP2 ULDC.64 UR10, c[0x0][0x9e8] ;  /* 0x00027a00000a2ab9 */ /* 0x000fd00000000a00 */
[----:B------:R-:W-:Y:S01]  /*3370*/  @P6 IMAD.HI.U32 R7, R4, UR10, RZ ;  /* 0x0000000a04076c27 */ /* 0x000fe2000f8e00ff */
[----:B------:R-:W-:-:S13]  /*3380*/  PLOP3.LUT P6, PT, PT, PT, UP2, 0x80, 0x0 ;  /* 0x000000000000781c */ /* 0x000fda0003fcf028 */
[----:B------:R-:W-:-:S07]  /*3390*/  @P6 SHF.R.U32.HI R4, RZ, UR11, R7 ;  /* 0x0000000bff046c19 */ /* 0x000fce0008011607 */
.L_x_1110:
[----:B------:R-:W-:Y:S05]  /*33a0*/  BSYNC B0 ;  /* 0x0000000000007941 */ /* 0x000fea0003800000 */
.L_x_1108:
[----:B------:R-:W-:-:S04]  /*33b0*/  IMAD R7, R4, UR7, -R27 ;  /* 0x0000000704077c24 */ /* 0x000fc8000f8e0a1b */
[----:B------:R-:W-:-:S05]  /*33c0*/  IMAD R4, R2, -0x2, R7 ;  /* 0xfffffffe02047824 */ /* 0x000fca00078e0207 */
[----:B------:R-:W-:Y:S02]  /*33d0*/  VIMNMX R5, R5, R4, !PT ;  /* 0x0000000405057248 */ /* 0x000fe40007fe0100 */
[----:B------:R-:W-:-:S07]  /*33e0*/  VIADDMNMX R3, R4, UR7, R3, PT ;  /* 0x0000000704037c46 */ /* 0x000fce000b800103 */
.L_x_1107:
[----:B------:R-:W-:Y:S01]  /*33f0*/  ISETP.GT.AND P2, PT, R5, 0x1, !P2 ;  /* 0x000000010500780c */ /* 0x000fe20005744270 */
[----:B------:R-:W-:Y:S01]  /*3400*/  ULDC UR14, c[0x0][0x988] ;  /* 0x00026200000e7ab9 */ /* 0x000fe20000000800 */
[----:B------:R-:W-:Y:S01]  /*3410*/  ISETP.NE.AND P6, PT, R6, RZ, PT ;  /* 0x000000ff0600720c */ /* 0x000fe20003fc5270 */
[----:B------:R-:W-:Y:S01]  /*3420*/  @UP0 ULDC UR10, c[0x0][0x44c] ;  /* 0x00011300000a0ab9 */ /* 0x000fe20000000800 */
[----:B------:R-:W-:Y:S01]  /*3430*/  ISETP.LT.OR P2, PT, R3, 0x2, P2 ;  /* 0x000000020300780c */ /* 0x000fe20001741670 */
[----:B------:R-:W-:Y:S01]  /*3440*/  UIMAD.WIDE.U32 UR10, UR36, UR10, URZ ;  /* 0x0000000a240a72a5 */ /* 0x000fe2000f8e003f */
[----:B------:R-:W-:Y:S01]  /*3450*/  FMNMX.FTZ R6, R28, R38, !PT ;  /* 0x000000261c067209 */ /* 0x000fe20007810000 */
[----:B------:R-:W-:Y:S01]  /*3460*/  @UP0 ULDC UR18, c[0x0][0x450] ;  /* 0x0001140000120ab9 */ /* 0x000fe20000000800 */
[----:B------:R-:W-:Y:S01]  /*3470*/  FSEL R9, R9, -INF , !P2 ;  /* 0xff80000009097808 */ /* 0x000fe20005000000 */
[----:B------:R-:W-:Y:S01]  /*3480*/  UMOV UR15, UR36 ;  /* 0x00000024000f7c82 */ /* 0x000fe20008000000 */
[----:B------:R-:W-:Y:S01]  /*3490*/  ISETP.NE.AND P2, PT, R25, RZ, PT ;  /* 0x000000ff1900720c */ /* 0x000fe20003f45270 */
[----:B------:R-:W-:Y:S01]  /*34a0*/  @UP0 USHF.R.U32.HI UR15, URZ, UR18, UR11 ;  /* 0x000000123f0f0299 */ /* 0x000fe2000801160b */
[----:B------:R-:W-:-:S02]  /*34b0*/  FMNMX.FTZ R6, R42, R6, !PT ;  /* 0x000000062a067209 */ /* 0x000fc40007810000 */
[----:B------:R-:W-:Y:S01]  /*34c0*/  ISETP.GT.AND P2, PT, R5, 0x9, !P2 ;  /* 0x000000090500780c */ /* 0x000fe20005744270 */
[----:B------:R-:W-:Y:S01]  /*34d0*/  UIADD3 UR56, UR56, UR15, URZ ;  /* 0x0000000f38387290 */ /* 0x000fe2000fffe03f */
[----:B------:R-:W-:Y:S02]  /*34e0*/  FMNMX.FTZ R6, R46, R6, !PT ;  /* 0x000000062e067209 */ /* 0x000fe40007810000 */
[----:B------:R-:W-:Y:S01]  /*34f0*/  ISETP.LT.OR P2, PT, R3, 0xa, P2 ;  /* 0x0000000a0300780c */ /* 0x000fe20001741670 */
[----:B------:R-:W-:Y:S01]  /*3500*/  UIADD3 UR6, UR56, UR6, URZ ;  /* 0x0000000638067290 */ /* 0x000fe2000fffe03f */
[----:B------:R-:W-:Y:S02]  /*3510*/  FMNMX.FTZ R6, R56, R6, !PT ;  /* 0x0000000638067209 */ /* 0x000fe40007810000 */
[----:B------:R-:W-:Y:S02]  /*3520*/  FSEL R10, R10, -INF , !P2 ;  /* 0xff8000000a0a7808 */ /* 0x000fe40005000000 */
[----:B------:R-:W-:-:S02]  /*3530*/  ISETP.NE.AND P2, PT, R29, RZ, PT ;  /* 0x000000ff1d00720c */ /* 0x000fc40003f45270 */
[----:B------:R-:W-:Y:S02]  /*3540*/  FMNMX.FTZ R6, R60, R6, !PT ;  /* 0x000000063c067209 */ /* 0x000fe40007810000 */
[----:B------:R-:W-:Y:S02]  /*3550*/  ISETP.GT.AND P2, PT, R5, 0x10, !P2 ;  /* 0x000000100500780c */ /* 0x000fe40005744270 */
[----:B------:R-:W-:Y:S02]  /*3560*/  FMNMX.FTZ R6, R36, R6, !PT ;  /* 0x0000000624067209 */ /* 0x000fe40007810000 */
[----:B------:R-:W-:Y:S02]  /*3570*/  ISETP.LT.OR P2, PT, R3, 0x11, P2 ;  /* 0x000000110300780c */ /* 0x000fe40001741670 */
[----:B------:R-:W-:Y:S02]  /*3580*/  FMNMX.FTZ R6, R62, R6, !PT ;  /* 0x000000063e067209 */ /* 0x000fe40007810000 */
[----:B------:R-:W-:-:S02]  /*3590*/  FSEL R11, R11, -INF , !P2 ;  /* 0xff8000000b0b7808 */ /* 0x000fc40005000000 */
[----:B------:R-:W-:Y:S02]  /*35a0*/  ISETP.NE.AND P2, PT, R32, RZ, PT ;  /* 0x000000ff2000720c */ /* 0x000fe40003f45270 */
[----:B------:R-:W-:Y:S02]  /*35b0*/  FMNMX.FTZ R6, R40, R6, !PT ;  /* 0x0000000628067209 */ /* 0x000fe40007810000 */
[----:B------:R-:W-:Y:S02]  /*35c0*/  ISETP.GT.AND P2, PT, R5, 0x11, !P2 ;  /* 0x000000110500780c */ /* 0x000fe40005744270 */
[----:B------:R-:W-:Y:S02]  /*35d0*/  FMNMX.FTZ R6, R64, R6, !PT ;  /* 0x0000000640067209 */ /* 0x000fe40007810000 */
[----:B------:R-:W-:Y:S02]  /*35e0*/  ISETP.LT.OR P2, PT, R3, 0x12, P2 ;  /* 0x000000120300780c */ /* 0x000fe40001741670 */
[----:B------:R-:W-:-:S02]  /*35f0*/  FMNMX.FTZ R6, R44, R6, !PT ;  /* 0x000000062c067209 */ /* 0x000fc40007810000 */
        /* <DEDUP_REMOVED lines=10> */
[C---:B------:R-:W-:Y:S02]  /*36a0*/  ISETP.GT.AND P2, PT, R5.reuse, 0x19, !P2 ;  /* 0x000000190500780c */ /* 0x040fe40005744270 */
[----:B------:R-:W-:-:S02]  /*36b0*/  ISETP.GT.AND P3, PT, R5, 0x8, !P3 ;  /* 0x000000080500780c */ /* 0x000fc40005f64270 */
[----:B------:R-:W-:Y:S02]  /*36c0*/  ISETP.LT.OR P2, PT, R3, 0x1a, P2 ;  /* 0x0000001a0300780c */ /* 0x000fe40001741670 */
[----:B------:R-:W-:Y:S02]  /*36d0*/  FMNMX.FTZ R25, R70, R6, !PT ;  /* 0x0000000646197209 */ /* 0x000fe40007810000 */
[----:B------:R-:W-:Y:S02]  /*36e0*/  FSEL R14, R14, -INF , !P2 ;  /* 0xff8000000e0e7808 */ /* 0x000fe40005000000 */
[----:B------:R-:W-:Y:S01]  /*36f0*/  ISETP.NE.AND P2, PT, R37, RZ, PT ;  /* 0x000000ff2500720c */ /* 0x000fe20003f45270 */
[----:B------:R-:W0:Y:S01]  /*3700*/  SHFL.BFLY PT, R6, R25, 0x2, 0x1f ;  /* 0x0c401f0019067f89 */ /* 0x000e2200000e0000 */
[----:B------:R-:W-:Y:S02]  /*3710*/  ISETP.LT.OR P3, PT, R3, 0x9, P3 ;  /* 0x000000090300780c */ /* 0x000fe40001f61670 */
[----:B------:R-:W-:-:S02]  /*3720*/  ISETP.GT.AND P2, PT, R5, 0x20, !P2 ;  /* 0x000000200500780c */ /* 0x000fc40005744270 */
[----:B------:R-:W-:Y:S02]  /*3730*/  FSEL R8, R8, -INF , !P3 ;  /* 0xff80000008087808 */ /* 0x000fe40005800000 */
[----:B------:R-:W-:Y:S02]  /*3740*/  ISETP.LT.OR P2, PT, R3, 0x21, P2 ;  /* 0x000000210300780c */ /* 0x000fe40001741670 */
[----:B------:R-:W-:Y:S02]  /*3750*/  ISETP.NE.AND P3, PT, R41, RZ, PT ;  /* 0x000000ff2900720c */ /* 0x000fe40003f65270 */
[----:B------:R-:W-:Y:S02]  /*3760*/  FSEL R15, R15, -INF , !P2 ;  /* 0xff8000000f0f7808 */ /* 0x000fe40005000000 */
[----:B------:R-:W-:Y:S02]  /*3770*/  ISETP.NE.AND P2, PT, R43, RZ, PT ;  /* 0x000000ff2b00720c */ /* 0x000fe40003f45270 */
[----:B------:R-:W-:-:S02]  /*3780*/  ISETP.GT.AND P4, PT, R5, 0x31, !P4 ;  /* 0x000000310500780c */ /* 0x000fc40006784270 */
[C---:B------:R-:W-:Y:S02]  /*3790*/  ISETP.GT.AND P2, PT, R5.reuse, 0x21, !P2 ;  /* 0x000000210500780c */ /* 0x040fe40005744270 */
[----:B------:R-:W-:Y:S02]  /*37a0*/  ISETP.GT.AND P5, PT, R5, 0x38, !P5 ;  /* 0x000000380500780c */ /* 0x000fe40006fa4270 */
[C---:B------:R-:W-:Y:S02]  /*37b0*/  ISETP.LT.OR P2, PT, R3.reuse, 0x22, P2 ;  /* 0x000000220300780c */ /* 0x040fe40001741670 */
[----:B------:R-:W-:Y:S02]  /*37c0*/  ISETP.LT.OR P4, PT, R3, 0x32, P4 ;  /* 0x000000320300780c */ /* 0x000fe40002781670 */
[----:B------:R-:W-:Y:S02]  /*37d0*/  FSEL R20, R20, -INF , !P2 ;  /* 0xff80000014147808 */ /* 0x000fe40005000000 */
[----:B------:R-:W-:-:S02]  /*37e0*/  ISETP.GT.AND P2, PT, R5, 0x28, !P3 ;  /* 0x000000280500780c */ /* 0x000fc40005f44270 */
[----:B------:R-:W-:Y:S02]  /*37f0*/  ISETP.NE.AND P3, PT, R45, RZ, PT ;  /* 0x000000ff2d00720c */ /* 0x000fe40003f65270 */
[----:B------:R-:W-:Y:S02]  /*3800*/  ISETP.LT.OR P2, PT, R3, 0x29, P2 ;  /* 0x000000290300780c */ /* 0x000fe40001741670 */
[----:B------:R-:W-:Y:S02]  /*3810*/  ISETP.GT.AND P3, PT, R5, 0x30, !P3 ;  /* 0x000000300500780c */ /* 0x000fe40005f64270 */
[----:B------:R-:W-:Y:S02]  /*3820*/  FSEL R21, R21, -INF , !P2 ;  /* 0xff80000015157808 */ /* 0x000fe40005000000 */
[----:B------:R-:W-:Y:S02]  /*3830*/  ISETP.GT.AND P2, PT, R5, RZ, !P6 ;  /* 0x000000ff0500720c */ /* 0x000fe40007744270 */
[----:B------:R-:W-:-:S02]  /*3840*/  ISETP.NE.AND P6, PT, R24, RZ, PT ;  /* 0x000000ff1800720c */ /* 0x000fc40003fc5270 */
[C---:B------:R-:W-:Y:S02]  /*3850*/  ISETP.LT.OR P2, PT, R3.reuse, 0x1, P2 ;  /* 0x000000010300780c */ /* 0x040fe40001741670 */
[----:B------:R-:W-:Y:S02]  /*3860*/  ISETP.LT.OR P3, PT, R3, 0x31, P3 ;  /* 0x000000310300780c */ /* 0x000fe40001f61670 */
[----:B------:R-:W-:Y:S02]  /*3870*/  FSEL R4, R26, -INF , !P2 ;  /* 0xff8000001a047808 */ /* 0x000fe40005000000 */
[----:B0-----:R-:W-:Y:S01]  /*3880*/  FMNMX.FTZ R26, R25, R6, !PT ;  /* 0x00000006191a7209 */ /* 0x001fe20007810000 */
[----:B------:R-:W-:Y:S01]  /*3890*/  IMAD.U32 R25, RZ, RZ, UR14 ;  /* 0x0000000eff197e24 */ /* 0x000fe2000f8e00ff */
[----:B------:R-:W-:Y:S02]  /*38a0*/  FMNMX.FTZ R7, R4, R9, !PT ;  /* 0x0000000904077209 */ /* 0x000fe40007810000 */
[----:B------:R-:W-:Y:S01]  /*38b0*/  ISETP.NE.AND P2, PT, R57, RZ, PT ;  /* 0x000000ff3900720c */ /* 0x000fe20003f45270 */
[----:B------:R-:W0:Y:S01]  /*38c0*/  SHFL.BFLY PT, R27, R26, 0x1, 0x1f ;  /* 0x0c201f001a1b7f89 */ /* 0x000e2200000e0000 */
[----:B------:R-:W-:-:S02]  /*38d0*/  FMNMX.FTZ R7, R8, R7, !PT ;  /* 0x0000000708077209 */ /* 0x000fc40007810000 */
[----:B------:R-:W-:Y:S02]  /*38e0*/  ISETP.GT.AND P2, PT, R5, 0x29, !P2 ;  /* 0x000000290500780c */ /* 0x000fe40005744270 */
[----:B------:R-:W-:Y:S02]  /*38f0*/  FMNMX.FTZ R6, R10, R7, !PT ;  /* 0x000000070a067209 */ /* 0x000fe40007810000 */
[----:B------:R-:W-:Y:S02]  /*3900*/  ISETP.LT.OR P2, PT, R3, 0x2a, P2 ;  /* 0x0000002a0300780c */ /* 0x000fe40001741670 */
[----:B------:R-:W-:Y:S02]  /*3910*/  FMNMX.FTZ R7, R11, R6, !PT ;  /* 0x000000060b077209 */ /* 0x000fe40007810000 */
[----:B------:R-:W-:Y:S02]  /*3920*/  ISETP.LT.OR P5, PT, R3, 0x39, P5 ;  /* 0x000000390300780c */ /* 0x000fe40002fa1670 */
[----:B------:R-:W-:-:S04]  /*3930*/  FMNMX.FTZ R24, R12, R7, !PT ;  /* 0x000000070c187209 */ /* 0x000fc80007810000 */
[----:B------:R-:W-:Y:S02]  /*3940*/  FMNMX.FTZ R7, R13, R24, !PT ;  /* 0x000000180d077209 */ /* 0x000fe40007810000 */
[----:B------:R-:W-:Y:S02]  /*3950*/  FSEL R24, R47, -INF , !P2 ;  /* 0xff8000002f187808 */ /* 0x000fe40005000000 */
[----:B0-----:R-:W-:Y:S02]  /*3960*/  FMNMX.FTZ R6, R26, R27, !PT ;  /* 0x0000001b1a067209 */ /* 0x001fe40007810000 */
[----:B------:R-:W-:Y:S02]  /*3970*/  FMNMX.FTZ R26, R14, R7, !PT ;  /* 0x000000070e1a7209 */ /* 0x000fe40007810000 */
[C---:B------:R-:W-:Y:S01]  /*3980*/  FSETP.NEU.FTZ.AND P2, PT, R6.reuse, -INF , PT ;  /* 0xff8000000600780b */ /* 0x040fe20003f5d000 */
[----:B------:R-:W-:-:S01]  /*3990*/  FFMA.FTZ R25, R6, R25, -8 ;  /* 0xc100000006197423 */ /* 0x000fc20000010019 */
[----:B------:R-:W-:-:S04]  /*39a0*/  FMNMX.FTZ R7, R15, R26, !PT ;  /* 0x0000001a0f077209 */ /* 0x000fc80007810000 */
[----:B------:R-:W-:Y:S02]  /*39b0*/  FMNMX.FTZ R26, R20, R7, !PT ;  /* 0x00000007141a7209 */ /* 0x000fe40007810000 */
[----:B------:R-:W-:Y:S02]  /*39c0*/  FSEL R27, R25, RZ, P2 ;  /* 0x000000ff191b7208 */ /* 0x000fe40001000000 */
[----:B------:R-:W-:Y:S02]  /*39d0*/  FMNMX.FTZ R7, R21, R26, !PT ;  /* 0x0000001a15077209 */ /* 0x000fe40007810000 */
[----:B------:R-:W-:Y:S01]  /*39e0*/  ISETP.GT.AND P2, PT, R5, 0x39, !P6 ;  /* 0x000000390500780c */ /* 0x000fe20007744270 */
[--C-:B------:R-:W-:Y:S01]  /*39f0*/  FFMA.FTZ R29, R28, UR14, -R27.reuse ;  /* 0x0000000e1c1d7c23 */ /* 0x100fe2000801081b */
[----:B------:R-:W-:Y:S01]  /*3a00*/  FSEL R5, R50, -INF , !P3 ;  /* 0xff80000032057808 */ /* 0x000fe20005800000 */
[--C-:B------:R-:W-:Y:S01]  /*3a10*/  FFMA.FTZ R39, R44, UR14, -R27.reuse ;  /* 0x0000000e2c277c23 */ /* 0x100fe2000801081b */
[----:B------:R-:W-:Y:S01]  /*3a20*/  FMNMX.FTZ R26, R24, R7, !PT ;  /* 0x00000007181a7209 */ /* 0x000fe20007810000 */
[----:B------:R-:W-:Y:S01]  /*3a30*/  IMAD.U32 R44, RZ, RZ, UR14 ;  /* 0x0000000eff2c7e24 */ /* 0x000fe2000f8e00ff */
[----:B------:R-:W-:Y:S01]  /*3a40*/  FSEL R25, R51, -INF , !P4 ;  /* 0xff80000033197808 */ /* 0x000fe20006000000 */
[--C-:B------:R-:W-:Y:S01]  /*3a50*/  FFMA.FTZ R30, R38, UR14, -R27.reuse ;  /* 0x0000000e261e7c23 */ /* 0x100fe2000801081b */
[----:B------:R-:W-:Y:S01]  /*3a60*/  FMNMX.FTZ R26, R5, R26, !PT ;  /* 0x0000001a051a7209 */ /* 0x000fe20007810000 */
[--C-:B------:R-:W-:Y:S01]  /*3a70*/  FFMA.FTZ R31, R42, UR14, -R27.reuse ;  /* 0x0000000e2a1f7c23 */ /* 0x100fe2000801081b */
[----:B------:R-:W-:Y:S01]  /*3a80*/  ISETP.LT.OR P2, PT, R3, 0x3a, P2 ;  /* 0x0000003a0300780c */ /* 0x000fe20001741670 */
[----:B------:R-:W-:Y:S01]  /*3a90*/  MUFU.EX2 R29, R29 ;  /* 0x0000001d001d7308 */ /* 0x000fe20000000800 */
[----:B------:R-:W-:Y:S01]  /*3aa0*/  FSEL R3, R54, -INF , !P5 ;  /* 0xff80000036037808 */ /* 0x000fe20006800000 */
[--C-:B------:R-:W-:Y:S01]  /*3ab0*/  FFMA.FTZ R32, R46, UR14, -R27.reuse ;  /* 0x0000000e2e207c23 */ /* 0x100fe2000801081b */
[----:B------:R-:W-:Y:S01]  /*3ac0*/  FMNMX.FTZ R28, R25, R26, !PT ;  /* 0x0000001a191c7209 */ /* 0x000fe20007810000 */
[--C-:B------:R-:W-:Y:S01]  /*3ad0*/  FFMA.FTZ R33, R56, UR14, -R27.reuse ;  /* 0x0000000e38217c23 */ /* 0x100fe2000801081b */
[----:B------:R-:W-:Y:S01]  /*3ae0*/  FSEL R26, R55, -INF , !P2 ;  /* 0xff800000371a7808 */ /* 0x000fe20005000000 */
[--C-:B------:R-:W-:Y:S01]  /*3af0*/  FFMA.FTZ R35, R36, UR14, -R27.reuse ;  /* 0x0000000e24237c23 */ /* 0x100fe2000801081b */
[----:B------:R-:W-:Y:S01]  /*3b00*/  FMNMX.FTZ R7, R3, R28, !PT ;  /* 0x0000001c03077209 */ /* 0x000fe20007810000 */
[----:B------:R-:W0:Y:S01]  /*3b10*/  MUFU.EX2 R30, R30 ;  /* 0x0000001e001e7308 */ /* 0x000e220000000800 */
[----:B------:R-:W-:-:S01]  /*3b20*/  FFMA.FTZ R36, R62, UR14, -R27 ;  /* 0x0000000e3e247c23 */ /* 0x000fc2000801081b */
[--C-:B------:R-:W-:Y:S01]  /*3b30*/  FFMA.FTZ R34, R60, UR14, -R27.reuse ;  /* 0x0000000e3c227c23 */ /* 0x100fe2000801081b */
[----:B------:R-:W-:Y:S01]  /*3b40*/  FMNMX.FTZ R7, R26, R7, !PT ;  /* 0x000000071a077209 */ /* 0x000fe20007810000 */
[--C-:B------:R-:W-:Y:S01]  /*3b50*/  FFMA.FTZ R37, R40, UR14, -R27.reuse ;  /* 0x0000000e28257c23 */ /* 0x100fe2000801081b */
[----:B------:R-:W-:-:S01]  /*3b60*/  FFMA.FTZ R40, R66, UR14, -R27 ;  /* 0x0000000e42287c23 */ /* 0x000fc2000801081b */
[--C-:B------:R-:W-:Y:S01]  /*3b70*/  FFMA.FTZ R38, R64, UR14, -R27.reuse ;  /* 0x0000000e40267c23 */ /* 0x100fe2000801081b */
[----:B------:R-:W-:-:S01]  /*3b80*/  FFMA.FTZ R41, R48, UR14, -R27 ;  /* 0x0000000e30297c23 */ /* 0x000fc2000801081b */
[----:B------:R-:W1:Y:S01]  /*3b90*/  SHFL.BFLY PT, R28, R7, 0x2, 0x1f ;  /* 0x0c401f00071c7f89 */ /* 0x000e6200000e0000 */
[----:B------:R-:W2:Y:S01]  /*3ba0*/  MUFU.EX2 R31, R31 ;  /* 0x0000001f001f7308 */ /* 0x000ea20000000800 */
[----:B------:R-:W-:-:S07]  /*3bb0*/  FFMA.FTZ R42, R68, UR14, -R27 ;  /* 0x0000000e442a7c23 */ /* 0x000fce000801081b */
[----:B------:R-:W3:Y:S08]  /*3bc0*/  MUFU.EX2 R32, R32 ;  /* 0x0000002000207308 */ /* 0x000ef00000000800 */
        /* <DEDUP_REMOVED lines=15> */
[----:B------:R-:W-:Y:S01]  /*3cc0*/  MUFU.EX2 R37, R37 ;  /* 0x0000002500257308 */ /* 0x000fe20000000800 */
        /* <DEDUP_REMOVED lines=15> */
[----:B------:R-:W1:Y:S01]  /*3dc0*/  MUFU.EX2 R9, R9 ;  /* 0x0000000900097308 */ /* 0x000e620000000800 */
[----:B------:R-:W-:-:S01]  /*3dd0*/  FFMA.FTZ R3, R3, UR14, -R43 ;  /* 0x0000000e03037c23 */ /* 0x000fc2000801082b */
[----:B------:R-:W-:-:S06]  /*3de0*/  FFMA.FTZ R26, R26, UR14, -R43 ;  /* 0x0000000e1a1a7c23 */ /* 0x000fcc000801082b */
[----:B------:R-:W4:Y:S08]  /*3df0*/  MUFU.EX2 R8, R8 ;  /* 0x0000000800087308 */ /* 0x000f300000000800 */
[----:B------:R0:W5:Y:S08]  /*3e00*/  MUFU.EX2 R45, R10 ;  /* 0x0000000a002d7308 */ /* 0x0001700000000800 */
[----:B------:R-:W5:Y:S01]  /*3e10*/  MUFU.EX2 R11, R11 ;  /* 0x0000000b000b7308 */ /* 0x000f620000000800 */
[----:B0-----:R-:W-:-:S04]  /*3e20*/  FADD.FTZ R10, R29, R30 ;  /* 0x0000001e1d0a7221 */ /* 0x001fc80000010000 */
[----:B--2---:R-:W-:-:S03]  /*3e30*/  FADD.FTZ R47, R31, R10 ;  /* 0x0000000a1f2f7221 */ /* 0x004fc60000010000 */
[----:B------:R-:W0:Y:S01]  /*3e40*/  MUFU.EX2 R12, R12 ;  /* 0x0000000c000c7308 */ /* 0x000e220000000800 */
[----:B---3--:R-:W-:-:S01]  /*3e50*/  FADD.FTZ R10, R32, R47 ;  /* 0x0000002f200a7221 */ /* 0x008fc20000010000 */
[----:B------:R-:W-:Y:S01]  /*3e60*/  F2FP.SATFINITE.E4M3.F32.PACK_AB_MERGE_C R32, R32, R31, RZ ;  /* 0x0000001f2020723e */ /* 0x000fe200048070ff */
[----:B-1----:R-:W-:-:S02]  /*3e70*/  FADD.FTZ R31, R4, R9 ;  /* 0x00000009041f7221 */ /* 0x002fc40000010000 */
[----:B------:R-:W-:Y:S01]  /*3e80*/  FADD.FTZ R47, R33, R10 ;  /* 0x0000000a212f7221 */ /* 0x000fe20000010000 */
[----:B------:R-:W-:Y:S01]  /*3e90*/  F2FP.SATFINITE.E4M3.F32.PACK_AB_MERGE_C R188, R30, R29, R32 ;  /* 0x0000001d1ebc723e */ /* 0x000fe20004807020 */
[----:B----4-:R-:W-:Y:S01]  /*3ea0*/  FADD.FTZ R10, R8, R31 ;  /* 0x0000001f080a7221 */ /* 0x010fe20000010000 */
[----:B------:R-:W1:Y:S01]  /*3eb0*/  MUFU.EX2 R13, R13 ;  /* 0x0000000d000d7308 */ /* 0x000e620000000800 */
[----:B------:R-:W-:Y:S01]  /*3ec0*/  F2FP.SATFINITE.E4M3.F32.PACK_AB_MERGE_C R29, R36, R35, RZ ;  /* 0x00000023241d723e */ /* 0x000fe200048070ff */
[----:B------:R-:W-:Y:S01]  /*3ed0*/  FADD.FTZ R30, R34, R47 ;  /* 0x0000002f221e7221 */ /* 0x000fe20000010000 */
[----:B-----5:R-:W-:-:S01]  /*3ee0*/  FADD.FTZ R10, R45, R10 ;  /* 0x0000000a2d0a7221 */ /* 0x020fc20000010000 */
[----:B------:R-:W-:-:S02]  /*3ef0*/  F2FP.SATFINITE.E4M3.F32.PACK_AB_MERGE_C R32, R40, R39, RZ ;  /* 0x000000272820723e */ /* 0x000fc400048070ff */
[----:B------:R-:W-:Y:S01]  /*3f00*/  F2FP.SATFINITE.E4M3.F32.PACK_AB_MERGE_C R190, R34, R33, R29 ;  /* 0x0000002122be723e */ /* 0x000fe2000480701d */
[----:B------:R-:W-:Y:S01]  /*3f10*/  FADD.FTZ R29, R11, R10 ;  /* 0x0000000a0b1d7221 */ /* 0x000fe20000010000 */
[----:B------:R-:W2:Y:S01]  /*3f20*/  MUFU.EX2 R14, R14 ;  /* 0x0000000e000e7308 */ /* 0x000ea20000000800 */
[----:B------:R-:W-:-:S01]  /*3f30*/  FADD.FTZ R35, R35, R30 ;  /* 0x0000001e23237221 */ /* 0x000fc20000010000 */
[----:B------:R-:W-:Y:S01]  /*3f40*/  F2FP.SATFINITE.E4M3.F32.PACK_AB_MERGE_C R45, R45, R8, RZ ;  /* 0x000000082d2d723e */ /* 0x000fe200048070ff */
[----:B0-----:R-:W-:-:S02]  /*3f50*/  FADD.FTZ R30, R12, R29 ;  /* 0x0000001d0c1e7221 */ /* 0x001fc40000010000 */
[----:B------:R-:W-:Y:S01]  /*3f60*/  FADD.FTZ R36, R36, R35 ;  /* 0x0000002324247221 */ /* 0x000fe20000010000 */
[----:B------:R-:W-:Y:S02]  /*3f70*/  F2FP.SATFINITE.E4M3.F32.PACK_AB_MERGE_C R189, R9, R4, R45 ;  /* 0x0000000409bd723e */ /* 0x000fe4000480702d */
[----:B------:R-:W0:Y:S01]  /*3f80*/  MUFU.EX2 R15, R15 ;  /* 0x0000000f000f7308 */ /* 0x000e220000000800 */
[----:B-1----:R-:W-:-:S01]  /*3f90*/  FADD.FTZ R29, R13, R30 ;  /* 0x0000001e0d1d7221 */ /* 0x002fc20000010000 */
[----:B------:R-:W-:-:S06]  /*3fa0*/  FADD.FTZ R31, R37, R36 ;  /* 0x00000024251f7221 */ /* 0x000fcc0000010000 */
        /* <DEDUP_REMOVED lines=13> */
[----:B------:R-:W-:Y:S01]  /*4080*/  MUFU.EX2 R27, R27 ;  /* 0x0000001b001b7308 */ /* 0x000fe20000000800 */
[----:B0-----:R-:W-:-:S07]  /*4090*/  FADD.FTZ R9, R21, R8 ;  /* 0x0000000815097221 */ /* 0x001fce0000010000 */
[----:B------:R-:W0:Y:S08]  /*40a0*/  MUFU.EX2 R24, R24 ;  /* 0x0000001800187308 */ /* 0x000e300000000800 */
[----:B------:R-:W-:Y:S08]  /*40b0*/  MUFU.EX2 R41, R41 ;  /* 0x0000002900297308 */ /* 0x000ff00000000800 */
[----:B------:R-:W-:Y:S01]  /*40c0*/  MUFU.EX2 R42, R42 ;  /* 0x0000002a002a7308 */ /* 0x000fe20000000800 */
[C---:B0-----:R-:W-:Y:S01]  /*40d0*/  F2FP.SATFINITE.E4M3.F32.PACK_AB_MERGE_C R21, R24.reuse, R21, RZ ;  /* 0x000000151815723e */ /* 0x041fe200048070ff */
        /* <DEDUP_REMOVED lines=30> */
.L_x_1112:
[----:B------:R-:W-:-:S11]  /*42c0*/  UISETP.NE.AND UP2, UPT, UR7, 0x1, UPT ;  /* 0x000000010700788c */ /* 0x000fd6000bf45270 */
[----:B------:R-:W-:Y:S02]  /*42d0*/  @UP2 ULDC.64 UR10, c[0x0][0x9e8] ;  /* 0x00027a00000a2ab9 */ /* 0x000fe40000000a00 */
[----:B------:R-:W-:-:S04]  /*42e0*/  UIMAD.WIDE.U32 UR18, UR15, UR10, URZ ;  /* 0x0000000a0f1272a5 */ /* 0x000fc8000f8e003f */
[----:B------:R-:W-:-:S12]  /*42f0*/  @UP2 USHF.R.U32.HI UR15, URZ, UR11, UR19 ;  /* 0x0000000b3f0f2299 */ /* 0x000fd80008011613 */
.L_x_1113:
[----:B------:R-:W-:-:S04]  /*4300*/  UIMAD UR7, UR15, UR7, UR7 ;  /* 0x000000070f0772a4 */ /* 0x000fc8000f8e0207 */
[----:B------:R-:W-:-:S04]  /*4310*/  UISETP.LT.AND UP2, UPT, UR6, UR7, UPT ;  /* 0x000000070600728c */ /* 0x000fc8000bf41270 */
[----:B------:R-:W-:-:S12]  /*4320*/  USEL UR6, UR6, UR7, UP2 ;  /* 0x0000000706067287 */ /* 0x000fd80009000000 */
.L_x_1111:
        /* <DEDUP_REMOVED lines=75> */
.L_x_1132:
        /* <DEDUP_REMOVED lines=9> */
.L_x_1116:
[----:B------:R-:W-:Y:S01]  /*4870*/  ULEA UR6, UR60, UR41, 0x3 ;  /* 0x000000293c067291 */ /* 0x000fe2000f8e183f */
[----:B------:R-:W-:-:S05]  /*4880*/  IMAD.U32 R8, RZ, RZ, UR59 ;  /* 0x0000003bff087e24 */ /* 0x000fca000f8e00ff */
[----:B------:R-:W-:-:S04]  /*4890*/  SHF.L.U32 R8, R8, 0x1f, RZ ;  /* 0x0000001f08087819 */ /* 0x000fc800000006ff */
[----:B------:R0:W1:Y:S01]  /*48a0*/  SYNCS.PHASECHK.TRANS64.TRYWAIT P2, [UR6+0x28430], R8 ;  /* 0x02843008ff0075a7 */ /* 0x0000620008040146 */
[----:B------:R-:W-:Y:S05]  /*48b0*/  @!P0 BRA `(.L_x_1117) ;  /* 0x0000000000048947 */ /* 0x000fea0003800000 */
[----:B------:R-:W-:Y:S01]  /*48c0*/  BPT.TRAP 0x1 ;  /* 0x000000040000795c */ /* 0x000fe20000300000 */
.L_x_1117:
[----:B-1----:R-:W-:Y:S05]  /*48d0*/  @P2 BRA `(.L_x_1115) ;  /* 0x0000000000082947 */ /* 0x002fea0003800000 */
[----:B------:R-:W1:Y:S02]  /*48e0*/  SYNCS.PHASECHK.TRANS64.TRYWAIT P2, [UR6+0x28430], R8 ;  /* 0x02843008ff0075a7 */ /* 0x000e640008040146 */
[----:B-1----:R-:W-:Y:S05]  /*48f0*/  @!P2 BRA `(.L_x_1118) ;  /* 0x0000011400b0a947 */ /* 0x002fea0003800000 */
.L_x_1115:
        /* <DEDUP_REMOVED lines=47> */
.L_x_1120:
[----:B------:R-:W-:Y:S01]  /*4bf0*/  ULEA UR6, UR55, UR41, 0x3 ;  /* 0x0000002937067291 */ /* 0x000fe2000f8e183f */
[----:B------:R-:W-:-:S05]  /*4c00*/  IMAD.U32 R8, RZ, RZ, UR50 ;  /* 0x00000032ff087e24 */ /* 0x000fca000f8e00ff */
[----:B------:R-:W-:-:S04]  /*4c10*/  SHF.L.U32 R8, R8, 0x1f, RZ ;  /* 0x0000001f08087819 */ /* 0x000fc800000006ff */
[----:B------:R0:W1:Y:S01]  /*4c20*/  SYNCS.PHASECHK.TRANS64.TRYWAIT P2, [UR6+0x28450], R8 ;  /* 0x02845008ff0075a7 */ /* 0x0000620008040146 */
[----:B------:R-:W-:Y:S05]  /*4c30*/  @!P0 BRA `(.L_x_1121) ;  /* 0x0000000000048947 */ /* 0x000fea0003800000 */
[----:B------:R-:W-:Y:S01]  /*4c40*/  BPT.TRAP 0x1 ;  /* 0x000000040000795c */ /* 0x000fe20000300000 */
.L_x_1121:
[----:B-1----:R-:W-:Y:S05]  /*4c50*/  @P2 BRA `(.L_x_1119) ;  /* 0x0000000000082947 */ /* 0x002fea0003800000 */
[----:B------:R-:W1:Y:S02]  /*4c60*/  SYNCS.PHASECHK.TRANS64.TRYWAIT P2, [UR6+0x28450], R8 ;  /* 0x02845008ff0075a7 */ /* 0x000e640008040146 */
[----:B-1----:R-:W-:Y:S05]  /*4c70*/  @!P2 BRA `(.L_x_1122) ;  /* 0x0000011000e8a947 */ /* 0x002fea0003800000 */
.L_x_1119:
[----:B------:R-:W-:Y:S01]  /*4c80*/  UIADD3 UR6, UR41, 0x8000, URZ ;  /* 0x0000800029067890 */ /* 0x000fe2000fffe03f */
[----:B------:R-:W-:Y:S01]  /*4c90*/  WARPGROUP.ARRIVE ;  /* 0x00000000000079c5 */ /* 0x000fe20000000000 */
[----:B------:R-:W-:Y:S01]  /*4ca0*/  UMOV UR7, 0x80000020 ;  /* 0x8000002000077882 */ /* 0x000fe20000000000 */
[----:B------:R-:W-:Y:S01]  /*4cb0*/  PLOP3.LUT P2, PT, PT, PT, UP0, 0x80, 0x0 ;  /* 0x000000000000781c */ /* 0x000fe20003f4f008 */
[----:B------:R-:W-:-:S03]  /*4cc0*/  USHF.R.U32.HI UR6, URZ, 0x4, UR6 ;  /* 0x000000043f067899 */ /* 0x000fc60008011606 */
[----:B------:R-:W2:Y:S01]  /*4cd0*/  S2R R202, SR_TID.X ;  /* 0x0000000000ca7919 */ /* 0x000ea20000002100 */
[----:B------:R-:W-:Y:S01]  /*4ce0*/  PLOP3.LUT P3, PT, PT, PT, UP0, 0x80, 0x0 ;  /* 0x000000000000781c */ /* 0x000fe20003f6f008 */
[C---:B------:R-:W-:Y:S01]  /*4cf0*/  FMUL.FTZ R10, R0.reuse, R154 ;  /* 0x0000009a000a7220 */ /* 0x040fe20000410000 */
[----:B------:R-:W-:Y:S01]  /*4d00*/  ULOP3.LUT UR6, UR6, 0x3fff, URZ, 0xc0, !UPT ;  /* 0x00003fff06067892 */ /* 0x000fe2000f8ec03f */
[C---:B------:R-:W-:Y:S01]  /*4d10*/  FMUL.FTZ R154, R0.reuse, R156 ;  /* 0x0000009c009a7220 */ /* 0x040fe20000410000 */
[C---:B------:R-:W-:Y:S01]  /*4d20*/  FMUL.FTZ R156, R0.reuse, R170 ;  /* 0x000000aa009c7220 */ /* 0x040fe20000410000 */
[----:B------:R-:W-:Y:S01]  /*4d30*/  VIADD R170, R17, UR36 ;  /* 0x0000002411aa7c36 */ /* 0x000fe20008000000 */
[----:B------:R-:W-:Y:S01]  /*4d40*/  ULOP3.LUT UR6, UR6, 0x10000, URZ, 0xfc, !UPT ;  /* 0x0001000006067892 */ /* 0x000fe2000f8efc3f */
[C---:B------:R-:W-:Y:S01]  /*4d50*/  FMUL.FTZ R12, R0.reuse, R158 ;  /* 0x0000009e000c7220 */ /* 0x040fe20000410000 */
[C---:B------:R-:W-:Y:S01]  /*4d60*/  FMUL.FTZ R14, R0.reuse, R162 ;  /* 0x000000a2000e7220 */ /* 0x040fe20000410000 */
[C---:B------:R-:W-:Y:S01]  /*4d70*/  FMUL.FTZ R158, R0.reuse, R174 ;  /* 0x000000ae009e7220 */ /* 0x040fe20000410000 */
[----:B------:R-:W-:Y:S01]  /*4d80*/  ULEA UR6, UR55, UR6, 0xa ;  /* 0x0000000637067291 */ /* 0x000fe2000f8e503f */
[C---:B------:R-:W-:Y:S01]  /*4d90*/  FMUL.FTZ R162, R0.reuse, R178 ;  /* 0x000000b200a27220 */ /* 0x040fe20000410000 */
[----:B------:R-:W-:Y:S01]  /*4da0*/  FMUL.FTZ R11, R0, R155 ;  /* 0x0000009b000b7220 */ /* 0x000fe20000410000 */
[----:B------:R-:W-:-:S02]  /*4db0*/  IMAD.SHL.U32 R178, R5, 0x40, RZ ;  /* 0x0000004005b27824 */ /* 0x000fc400078e00ff */
[C---:B------:R-:W-:Y:S01]  /*4dc0*/  FMUL.FTZ R155, R0.reuse, R157 ;  /* 0x0000009d009b7220 */ /* 0x040fe20000410000 */
[C---:B------:R-:W-:Y:S01]  /*4dd0*/  FMUL.FTZ R157, R0.reuse, R171 ;  /* 0x000000ab009d7220 */ /* 0x040fe20000410000 */
[----:B-1----:R-:W-:Y:S02]  /*4de0*/  IMAD.U32 R9, RZ, RZ, UR60 ;  /* 0x0000003cff097e24 */ /* 0x002fe4000f8e00ff */
        /* <DEDUP_REMOVED lines=11> */
[----:B------:R-:W-:Y:S01]  /*4ea0*/  FMUL.FTZ R167, R0, R168 ;  /* 0x000000a800a77220 */ /* 0x000fe20000410000 */
[----:B------:R-:W-:Y:S01]  /*4eb0*/  IADD3 R173, -R178, 0x1, RZ ;  /* 0x00000001b2ad7810 */ /* 0x000fe20007ffe1ff */
        /* <DEDUP_REMOVED lines=12> */
[----:B------:R-:W-:Y:S01]  /*4f80*/  @!P1 LEA R9, R9, UR41, 0x3 ;  /* 0x0000002909099c11 */ /* 0x000fe2000f8e18ff */
[----:B------:R-:W-:Y:S01]  /*4f90*/  IMAD R173, R2, -0x2, R173 ;  /* 0xfffffffe02ad7824 */ /* 0x000fe200078e02ad */
[----:B--2---:R-:W-:Y:S01]  /*4fa0*/  SHF.R.U32.HI R202, RZ, 0x7, R202 ;  /* 0x00000007ffca7819 */ /* 0x004fe200000116ca */
[----:B------:R-:W-:Y:S01]  /*4fb0*/  IMAD.U32 R182, RZ, RZ, UR45 ;  /* 0x0000002dffb67e24 */ /* 0x000fe2000f8e00ff */
[----:B------:R-:W1:Y:S01]  /*4fc0*/  MUFU.TANH R20, R20 ;  /* 0x0000001400147308 */ /* 0x000e620000002400 */
[----:B------:R-:W-:-:S03]  /*4fd0*/  @!P1 VIADD R9, R9, 0x28440 ;  /* 0x0002844009099836 */ /* 0x000fc60000000000 */
[----:B------:R-:W-:Y:S02]  /*4fe0*/  IADD3 R173, -R182, UR37, R173 ;  /* 0x00000025b6ad7c10 */ /* 0x000fe4000fffe1ad */
[----:B------:R-:W-:Y:S02]  /*4ff0*/  @!P1 PRMT R9, RZ, 0x654, R9 ;  /* 0x00000654ff099816 */ /* 0x000fe40000000009 */
[----:B------:R-:W2:Y:S01]  /*5000*/  MUFU.TANH R21, R21 ;  /* 0x0000001500157308 */ /* 0x000ea20000002400 */
[C---:B------:R-:W-:Y:S02]  /*5010*/  VIADD R182, R173.reuse, UR58 ;  /* 0x0000003aadb67c36 */ /* 0x040fe40008000000 */
[----:B------:R-:W-:-:S05]  /*5020*/  VIADD R183, R173, UR54 ;  /* 0x00000036adb77c36 */ /* 0x000fca0008000000 */
        /* <DEDUP_REMOVED lines=30> */
[----:B------:R-:W-:-:S06]  /*5210*/  WARPGROUP.ARRIVE ;  /* 0x00000000000079c5 */ /* 0x000fcc0000000000 */
[----:B------:R-:W-:Y:S01]  /*5220*/  QGMMA.64x256x32.F32.E4M3.E4M3 R24, R184, gdesc[UR4], R24, gsb0 ;  /* 0x03e00004b8187df3 */ /* 0x000fe20008000818 */
[----:B------:R-:W-:Y:S02]  /*5230*/  @UP0 ULDC UR6, c[0x0][0x44c] ;  /* 0x0001130000060ab9 */ /* 0x000fe40000000800 */
[----:B0-----:R-:W-:Y:S01]  /*5240*/  @P2 IMAD.HI.U32 R8, R170, UR6, RZ ;  /* 0x00000006aa082c27 */ /* 0x001fe2000f8e00ff */
[----:B------:R-:W-:Y:S01]  /*5250*/  @UP0 ULDC UR6, c[0x0][0x450] ;  /* 0x0001140000060ab9 */ /* 0x000fe20000000800 */
[----:B------:R-:W-:-:S03]  /*5260*/  PLOP3.LUT P2, PT, PT, PT, UP1, 0x40, 0x0 ;  /* 0x000000000000781c */ /* 0x000fc60003f4e818 */
[----:B------:R-:W-:Y:S02]  /*5270*/  @P3 SHF.R.U32.HI R170, RZ, UR6, R8 ;  /* 0x00000006ffaa3c19 */ /* 0x000fe40008011608 */
[----:B------:R-:W-:-:S03]  /*5280*/  IADD3 R8, -R202, 0xb, RZ ;  /* 0x0000000bca087810 */ /* 0x000fc60007ffe1ff */
[----:B------:R-:W0:Y:S02]  /*5290*/  SHFL.IDX PT, R174, R170, RZ, 0x1c1f ;  /* 0x001c1fffaaae7589 */ /* 0x000e2400000e0000 */
[--C-:B0-----:R-:W-:Y:S01]  /*52a0*/  IMAD.IADD R179, R183, 0x1, R174.reuse ;  /* 0x00000001b7b37824 */ /* 0x101fe200078e02ae */
[----:B------:R-:W-:Y:S02]  /*52b0*/  WARPGROUP.DEPBAR.LE gsb0, 0x0 ;  /* 0x00008000000079c5 */ /* 0x000fe40000010000 */
[----:B------:R-:W-:Y:S01]  /*52c0*/  FMUL.FTZ R184, R0, R177 ;  /* 0x000000b100b87220 */ /* 0x000fe20000410000 */
[----:B------:R0:W-:Y:S06]  /*52d0*/  BAR.ARV R8, 0x100 ;  /* 0x000400080000751d */ /* 0x0001ec0000002000 */
[----:B------:R-:W0:Y:S01]  /*52e0*/  MUFU.TANH R184, R184 ;  /* 0x000000b800b87308 */ /* 0x000e220000002400 */
[----:B------:R0:W-:Y:S01]  /*52f0*/  @!P1 SYNCS.ARRIVE.TRANS64.RED.A1T0 RZ, [R9+URZ], RZ ;  /* 0x000000ff09ff99a7 */ /* 0x0001e2000810043f */
[----:B------:R-:W-:Y:S01]  /*5300*/  IMAD.IADD R177, R182, 0x1, R174 ;  /* 0x00000001b6b17824 */ /* 0x000fe200078e02ae */
[----:B-1234-:R-:W-:Y:S06]  /*5310*/  @P2 BRA `(.L_x_1123) ;  /* 0x00000000005c2947 */ /* 0x01efec0003800000 */
[----:B------:R-:W-:Y:S01]  /*5320*/  IMAD.U32 R173, RZ, RZ, UR45 ;  /* 0x0000002dffad7e24 */ /* 0x000fe2000f8e00ff */
[----:B------:R-:W-:Y:S04]  /*5330*/  BSSY B0, `(.L_x_1124) ;  /* 0x0000011000007945 */ /* 0x000fe80003800000 */
[----:B------:R-:W-:-:S04]  /*5340*/  IADD3 R173, -R173, UR37, R174 ;  /* 0x00000025adad7c10 */ /* 0x000fc8000fffe1ae */
[----:B------:R-:W-:-:S13]  /*5350*/  ISETP.GT.AND P2, PT, R173, -0x1, PT ;  /* 0xffffffffad00780c */ /* 0x000fda0003f44270 */
[----:B------:R-:W-:Y:S05]  /*5360*/  @P2 BRA `(.L_x_1125) ;  /* 0x0000000000202947 */ /* 0x000fea0003800000 */
[----:B------:R-:W-:Y:S01]  /*5370*/  IMAD.U32 R174, RZ, RZ, UR57 ;  /* 0x00000039ffae7e24 */ /* 0x000fe2000f8e00ff */
[----:B------:R-:W-:-:S04]  /*5380*/  LOP3.LUT R173, RZ, R173, RZ, 0x33, !PT ;  /* 0x000000adffad7212 */ /* 0x000fc800078e33ff */
[----:B------:R-:W-:-:S13]  /*5390*/  ISETP.NE.AND P2, PT, R174, 0x1, PT ;  /* 0x00000001ae00780c */ /* 0x000fda0003f45270 */
[----:B0-----:R-:W0:Y:S02]  /*53a0*/  @P2 LDC.64 R8, c[0x0][0x9e8] ;  /* 0x00027a00ff082b82 */ /* 0x001e240000000a00 */
[----:B0-----:R-:W-:-:S05]  /*53b0*/  @P2 IMAD.HI.U32 R8, R173, R8, RZ ;  /* 0x00000008ad082227 */ /* 0x001fca00078e00ff */
[----:B------:R-:W-:-:S04]  /*53c0*/  @P2 SHF.R.U32.HI R173, RZ, R9, R8 ;  /* 0x00000009ffad2219 */ /* 0x000fc80000011608 */
[----:B------:R-:W-:Y:S01]  /*53d0*/  LOP3.LUT R173, RZ, R173, RZ, 0x33, !PT ;  /* 0x000000adffad7212 */ /* 0x000fe200078e33ff */
[----:B------:R-:W-:Y:S06]  /*53e0*/  BRA `(.L_x_1126) ;  /* 0x0000000000147947 */ /* 0x000fec0003800000 */
.L_x_1125:
[----:B------:R-:W-:-:S05]  /*53f0*/  IMAD.U32 R174, RZ, RZ, UR57 ;  /* 0x00000039ffae7e24 */ /* 0x000fca000f8e00ff */
[----:B------:R-:W-:-:S13]  /*5400*/  ISETP.NE.AND P2, PT, R174, 0x1, PT ;  /* 0x00000001ae00780c */ /* 0x000fda0003f45270 */
[----:B0-----:R-:W0:Y:S02]  /*5410*/  @P2 LDC.64 R8, c[0x0][0x9e8] ;  /* 0x00027a00ff082b82 */ /* 0x001e240000000a00 */
[----:B0-----:R-:W-:-:S05]  /*5420*/  @P2 IMAD.HI.U32 R8, R173, R8, RZ ;  /* 0x00000008ad082227 */ /* 0x001fca00078e00ff */
[----:B------:R-:W-:-:S07]  /*5430*/  @P2 SHF.R.U32.HI R173, RZ, R9, R8 ;  /* 0x00000009ffad2219 */ /* 0x000fce0000011608 */
.L_x_1126:
[----:B------:R-:W-:Y:S05]  /*5440*/  BSYNC B0 ;  /* 0x0000000000007941 */ /* 0x000fea0003800000 */
.L_x_1124:
[----:B------:R-:W-:-:S04]  /*5450*/  IMAD R173, R173, R174, -R178 ;  /* 0x000000aeadad7224 */ /* 0x000fc800078e0ab2 */
[----:B------:R-:W-:-:S05]  /*5460*/  IMAD R8, R2, -0x2, R173 ;  /* 0xfffffffe02087824 */ /* 0x000fca00078e02ad */
[----:B------:R-:W-:Y:S02]  /*5470*/  VIADDMNMX R177, R8, R174, R177, PT ;  /* 0x000000ae08b17246 */ /* 0x000fe400038001b1 */
[----:B------:R-:W-:-:S07]  /*5480*/  VIMNMX R179, R179, R8, !PT ;  /* 0x00000008b3b37248 */ /* 0x000fce0007fe0100 */
.L_x_1123:
[----:B------:R-:W-:Y:S01]  /*5490*/  ISETP.GT.AND P2, PT, R5, -0x1, PT ;  /* 0xffffffff0500780c */ /* 0x000fe20003f44270 */
[----:B0-----:R0:W1:Y:S03]  /*54a0*/  SHFL.IDX PT, R8, R170, 0x1, 0x1c1f ;  /* 0x003c1f00aa087f89 */ /* 0x00106600000e0000 */
[C---:B------:R-:W-:Y:S02]  /*54b0*/  ISETP.GT.AND P5, PT, R179.reuse, RZ, P2 ;  /* 0x000000ffb300720c */ /* 0x040fe400017a4270 */
[----:B------:R-:W-:Y:S02]  /*54c0*/  ISETP.GT.AND P6, PT, R179, 0x8, P2 ;  /* 0x00000008b300780c */ /* 0x000fe400017c4270 */
[C---:B------:R-:W-:Y:S02]  /*54d0*/  ISETP.LT.OR P5, PT, R177.reuse, 0x1, P5 ;  /* 0x00000001b100780c */ /* 0x040fe40002fa1670 */
[----:B------:R-:W-:-:S02]  /*54e0*/  ISETP.LT.OR P6, PT, R177, 0x9, P6 ;  /* 0x00000009b100780c */ /* 0x000fc400037c1670 */
[----:B------:R-:W-:Y:S02]  /*54f0*/  FSEL R175, R20, -INF , !P5 ;  /* 0xff80000014af7808 */ /* 0x000fe40006800000 */
[C---:B------:R-:W-:Y:S02]  /*5500*/  ISETP.GT.AND P5, PT, R179.reuse, 0x10, P2 ;  /* 0x00000010b300780c */ /* 0x040fe400017a4270 */
[----:B------:R-:W-:Y:S02]  /*5510*/  ISETP.GT.AND P4, PT, R179, 0x1, P2 ;  /* 0x00000001b300780c */ /* 0x000fe40001784270 */
[----:B------:R-:W-:Y:S02]  /*5520*/  ISETP.LT.OR P5, PT, R177, 0x11, P5 ;  /* 0x00000011b100780c */ /* 0x000fe40002fa1670 */
[----:B------:R-:W-:Y:S02]  /*5530*/  ISETP.GT.AND P3, PT, R179, 0x9, P2 ;  /* 0x00000009b300780c */ /* 0x000fe40001764270 */
[----:B------:R-:W-:-:S02]  /*5540*/  FSEL R173, R154, -INF , !P6 ;  /* 0xff8000009aad7808 */ /* 0x000fc40007000000 */
[C---:B------:R-:W-:Y:S02]  /*5550*/  ISETP.GT.AND P6, PT, R179.reuse, 0x18, P2 ;  /* 0x00000018b300780c */ /* 0x040fe400017c4270 */
[----:B------:R-:W-:Y:S02]  /*5560*/  FSEL R160, R160, -INF , !P5 ;  /* 0xff800000a0a07808 */ /* 0x000fe40006800000 */
[----:B------:R-:W-:Y:S02]  /*5570*/  ISETP.GT.AND P5, PT, R179, 0x20, P2 ;  /* 0x00000020b300780c */ /* 0x000fe400017a4270 */
[C---:B------:R-:W-:Y:S02]  /*5580*/  ISETP.LT.OR P4, PT, R177.reuse, 0x2, P4 ;  /* 0x00000002b100780c */ /* 0x040fe40002781670 */
[C---:B------:R-:W-:Y:S02]  /*5590*/  ISETP.LT.OR P3, PT, R177.reuse, 0xa, P3 ;  /* 0x0000000ab100780c */ /* 0x040fe40001f61670 */
[----:B------:R-:W-:-:S02]  /*55a0*/  ISETP.LT.OR P6, PT, R177, 0x19, P6 ;  /* 0x00000019b100780c */ /* 0x000fc400037c1670 */
[----:B------:R-:W-:Y:S02]  /*55b0*/  ISETP.LT.OR P5, PT, R177, 0x21, P5 ;  /* 0x00000021b100780c */ /* 0x000fe40002fa1670 */
[----:B------:R-:W-:Y:S02]  /*55c0*/  FSEL R174, R21, -INF , !P4 ;  /* 0xff80000015ae7808 */ /* 0x000fe40006000000 */
[----:B0-----:R-:W-:Y:S02]  /*55d0*/  FSEL R170, R155, -INF , !P3 ;  /* 0xff8000009baa7808 */ /* 0x001fe40005800000 */
[C---:B------:R-:W-:Y:S02]  /*55e0*/  ISETP.GT.AND P4, PT, R179.reuse, 0x11, P2 ;  /* 0x00000011b300780c */ /* 0x040fe40001784270 */
[----:B------:R-:W-:Y:S02]  /*55f0*/  ISETP.GT.AND P3, PT, R179, 0x19, P2 ;  /* 0x00000019b300780c */ /* 0x000fe40001764270 */
[----:B------:R-:W-:-:S02]  /*5600*/  FSEL R164, R164, -INF , !P6 ;  /* 0xff800000a4a47808 */ /* 0x000fc40007000000 */
[----:B------:R-:W-:Y:S02]  /*5610*/  ISETP.GT.AND P6, PT, R179, 0x28, P2 ;  /* 0x00000028b300780c */ /* 0x000fe400017c4270 */
[----:B------:R-:W-:Y:S02]  /*5620*/  FSEL R167, R167, -INF , !P5 ;  /* 0xff800000a7a77808 */ /* 0x000fe40006800000 */
[----:B------:R-:W-:Y:S02]  /*5630*/  ISETP.GT.AND P5, PT, R179, 0x30, P2 ;  /* 0x00000030b300780c */ /* 0x000fe400017a4270 */
[C---:B------:R-:W-:Y:S02]  /*5640*/  ISETP.LT.OR P4, PT, R177.reuse, 0x12, P4 ;  /* 0x00000012b100780c */ /* 0x040fe40002781670 */
[C---:B------:R-:W-:Y:S02]  /*5650*/  ISETP.LT.OR P3, PT, R177.reuse, 0x1a, P3 ;  /* 0x0000001ab100780c */ /* 0x040fe40001f61670 */
[----:B------:R-:W-:-:S02]  /*5660*/  ISETP.LT.OR P6, PT, R177, 0x29, P6 ;  /* 0x00000029b100780c */ /* 0x000fc400037c1670 */
[----:B------:R-:W-:Y:S02]  /*5670*/  ISETP.LT.OR P5, PT, R177, 0x31, P5 ;  /* 0x00000031b100780c */ /* 0x000fe40002fa1670 */
[----:B------:R-:W-:Y:S02]  /*5680*/  FSEL R161, R161, -INF , !P4 ;  /* 0xff800000a1a17808 */ /* 0x000fe40006000000 */
[----:B------:R-:W-:Y:S02]  /*5690*/  FSEL R165, R165, -INF , !P3 ;  /* 0xff800000a5a57808 */ /* 0x000fe40005800000 */
[C---:B------:R-:W-:Y:S02]  /*56a0*/  ISETP.GT.AND P4, PT, R179.reuse, 0x21, P2 ;  /* 0x00000021b300780c */ /* 0x040fe40001784270 */
[----:B------:R-:W-:Y:S02]  /*56b0*/  ISETP.GT.AND P3, PT, R179, 0x29, P2 ;  /* 0x00000029b300780c */ /* 0x000fe40001764270 */
[----:B------:R-:W-:-:S02]  /*56c0*/  FSEL R20, R171, -INF , !P6 ;  /* 0xff800000ab147808 */ /* 0x000fc40007000000 */
[----:B------:R-:W-:Y:S01]  /*56d0*/  FSEL R171, R176, -INF , !P5 ;  /* 0xff800000b0ab7808 */ /* 0x000fe20006800000 */
[----:B-1----:R-:W-:Y:S01]  /*56e0*/  IMAD.IADD R176, R182, 0x1, R8 ;  /* 0x00000001b6b07824 */ /* 0x002fe200078e0208 */
[----:B------:R-:W-:Y:S02]  /*56f0*/  PLOP3.LUT P5, PT, PT, PT, UP1, 0x40, 0x0 ;  /* 0x000000000000781c */ /* 0x000fe40003fae818 */
[C---:B------:R-:W-:Y:S02]  /*5700*/  ISETP.LT.OR P4, PT, R177.reuse, 0x22, P4 ;  /* 0x00000022b100780c */ /* 0x040fe40002781670 */
[----:B------:R-:W-:Y:S02]  /*5710*/  ISETP.LT.OR P3, PT, R177, 0x2a, P3 ;  /* 0x0000002ab100780c */ /* 0x000fe40001f61670 */
[----:B------:R-:W-:Y:S02]  /*5720*/  FSEL R169, R169, -INF , !P4 ;  /* 0xff800000a9a97808 */ /* 0x000fe40006000000 */
[----:B------:R-:W-:-:S02]  /*5730*/  FSEL R154, R172, -INF , !P3 ;  /* 0xff800000ac9a7808 */ /* 0x000fc40005800000 */
[C---:B------:R-:W-:Y:S02]  /*5740*/  ISETP.GT.AND P4, PT, R179.reuse, 0x31, P2 ;  /* 0x00000031b300780c */ /* 0x040fe40001784270 */
[C---:B------:R-:W-:Y:S02]  /*5750*/  ISETP.GT.AND P6, PT, R179.reuse, 0x38, P2 ;  /* 0x00000038b300780c */ /* 0x040fe400017c4270 */
[----:B------:R-:W-:Y:S02]  /*5760*/  ISETP.GT.AND P3, PT, R179, 0x39, P2 ;  /* 0x00000039b300780c */ /* 0x000fe40001764270 */
        /* <DEDUP_REMOVED lines=21> */
.L_x_1129:
[----:B------:R-:W-:-:S05]  /*58c0*/  IMAD.U32 R180, RZ, RZ, UR57 ;  /* 0x00000039ffb47e24 */ /* 0x000fca000f8e00ff */
[----:B------:R-:W-:-:S13]  /*58d0*/  ISETP.NE.AND P3, PT, R180, 0x1, PT ;  /* 0x00000001b400780c */ /* 0x000fda0003f65270 */
[----:B------:R-:W0:Y:S02]  /*58e0*/  @P3 LDC.64 R8, c[0x0][0x9e8] ;  /* 0x00027a00ff083b82 */ /* 0x000e240000000a00 */
[----:B0-----:R-:W-:-:S05]  /*58f0*/  @P3 IMAD.HI.U32 R8, R179, R8, RZ ;  /* 0x00000008b3083227 */ /* 0x001fca00078e00ff */
[----:B------:R-:W-:-:S07]  /*5900*/  @P3 SHF.R.U32.HI R179, RZ, R9, R8 ;  /* 0x00000009ffb33219 */ /* 0x000fce0000011608 */
.L_x_1130:
[----:B------:R-:W-:Y:S05]  /*5910*/  BSYNC B0 ;  /* 0x0000000000007941 */ /* 0x000fea0003800000 */
.L_x_1128:
[----:B------:R-:W-:-:S04]  /*5920*/  IMAD R179, R179, R180, -R178 ;  /* 0x000000b4b3b37224 */ /* 0x000fc800078e0ab2 */
[----:B------:R-:W-:-:S05]  /*5930*/  IMAD R179, R2, -0x2, R179 ;  /* 0xfffffffe02b37824 */ /* 0x000fca00078e02b3 */
[----:B------:R-:W-:Y:S02]  /*5940*/  VIADDMNMX R176, R179, R180, R176, PT ;  /* 0x000000b4b3b07246 */ /* 0x000fe400038001b0 */
[----:B------:R-:W-:-:S07]  /*5950*/  VIMNMX R177, R177, R179, !PT ;  /* 0x000000b3b1b17248 */ /* 0x000fce0007fe0100 */
.L_x_1127:
[----:B------:R-:W-:Y:S01]  /*5960*/  FMNMX.FTZ R9, R175, R6, !PT ;  /* 0x00000006af097209 */ /* 0x000fe20007810000 */
[----:B------:R-:W-:Y:S01]  /*5970*/  UMOV UR14, UR56 ;  /* 0x00000038000e7c82 */ /* 0x000fe20008000000 */
[----:B------:R-:W-:Y:S02]  /*5980*/  ISETP.GT.AND P3, PT, R177, 0x1, P2 ;  /* 0x00000001b100780c */ /* 0x000fe40001764270 */
        /* <DEDUP_REMOVED lines=11> */
[----:B------:R-:W-:Y:S02]  /*5a40*/  FSEL R10, R10, -INF , !P3 ;  /* 0xff8000000a0a7808 */ /* 0x000fe40005800000 */
[----:B------:R-:W-:Y:S02]  /*5a50*/  FMNMX.FTZ R8, R165, R8, !PT ;  /* 0x00000008a5087209 */ /* 0x000fe40007810000 */
[----:B------:R-:W-:Y:S02]  /*5a60*/  ISETP.GT.AND P6, PT, R177, 0x9, P2 ;  /* 0x00000009b100780c */ /* 0x000fe400017c4270 */
[----:B------:R-:W-:Y:S02]  /*5a70*/  FMNMX.FTZ R8, R167, R8, !PT ;  /* 0x00000008a7087209 */ /* 0x000fe40007810000 */
[----:B------:R-:W-:-:S02]  /*5a80*/  ISETP.GT.AND P4, PT, R177, 0x10, P2 ;  /* 0x00000010b100780c */ /* 0x000fc40001784270 */
[----:B------:R-:W-:Y:S02]  /*5a90*/  FMNMX.FTZ R9, R169, R8, !PT ;  /* 0x00000008a9097209 */ /* 0x000fe40007810000 */
[----:B------:R-:W-:Y:S02]  /*5aa0*/  ISETP.LT.OR P5, PT, R176, 0x9, P5 ;  /* 0x00000009b000780c */ /* 0x000fe40002fa1670 */
[----:B------:R-:W-:Y:S02]  /*5ab0*/  FMNMX.FTZ R9, R20, R9, !PT ;  /* 0x0000000914097209 */ /* 0x000fe40007810000 */
[----:B------:R-:W-:Y:S02]  /*5ac0*/  ISETP.LT.OR P6, PT, R176, 0xa, P6 ;  /* 0x0000000ab000780c */ /* 0x000fe400037c1670 */
[----:B------:R-:W-:Y:S02]  /*5ad0*/  FMNMX.FTZ R8, R154, R9, !PT ;  /* 0x000000099a087209 */ /* 0x000fe40007810000 */
[----:B------:R-:W-:-:S02]  /*5ae0*/  FSEL R12, R12, -INF , !P5 ;  /* 0xff8000000c0c7808 */ /* 0x000fc40006800000 */
[----:B------:R-:W-:Y:S02]  /*5af0*/  FMNMX.FTZ R9, R171, R8, !PT ;  /* 0x00000008ab097209 */ /* 0x000fe40007810000 */
[----:B------:R-:W-:Y:S02]  /*5b00*/  ISETP.LT.OR P4, PT, R176, 0x11, P4 ;  /* 0x00000011b000780c */ /* 0x000fe40002781670 */
[----:B------:R-:W-:Y:S02]  /*5b10*/  FMNMX.FTZ R8, R172, R9, !PT ;  /* 0x00000009ac087209 */ /* 0x000fe40007810000 */
[----:B------:R-:W-:Y:S02]  /*5b20*/  ISETP.GT.AND P5, PT, R177, 0x11, P2 ;  /* 0x00000011b100780c */ /* 0x000fe400017a4270 */
[----:B------:R-:W-:Y:S02]  /*5b30*/  FMNMX.FTZ R8, R155, R8, !PT ;  /* 0x000000089b087209 */ /* 0x000fe40007810000 */
[----:B------:R-:W-:-:S02]  /*5b40*/  FSEL R13, R13, -INF , !P6 ;  /* 0xff8000000d0d7808 */ /* 0x000fc40007000000 */
[----:B------:R-:W-:Y:S02]  /*5b50*/  FMNMX.FTZ R9, R21, R8, !PT ;  /* 0x0000000815097209 */ /* 0x000fe40007810000 */
[----:B------:R-:W-:Y:S02]  /*5b60*/  FSEL R14, R14, -INF , !P4 ;  /* 0xff8000000e0e7808 */ /* 0x000fe40006000000 */
[C---:B------:R-:W-:Y:S01]  /*5b70*/  ISETP.GT.AND P4, PT, R177.reuse, 0x19, P2 ;  /* 0x00000019b100780c */ /* 0x040fe20001784270 */
[----:B------:R-:W0:Y:S01]  /*5b80*/  SHFL.BFLY PT, R8, R9, 0x2, 0x1f ;  /* 0x0c401f0009087f89 */ /* 0x000e2200000e0000 */
[----:B------:R-:W-:Y:S02]  /*5b90*/  ISETP.GT.AND P6, PT, R177, 0x18, P2 ;  /* 0x00000018b100780c */ /* 0x000fe400017c4270 */
[C---:B------:R-:W-:Y:S02]  /*5ba0*/  ISETP.LT.OR P5, PT, R176.reuse, 0x12, P5 ;  /* 0x00000012b000780c */ /* 0x040fe40002fa1670 */
[----:B------:R-:W-:-:S02]  /*5bb0*/  ISETP.LT.OR P4, PT, R176, 0x1a, P4 ;  /* 0x0000001ab000780c */ /* 0x000fc40002781670 */
[----:B------:R-:W-:Y:S02]  /*5bc0*/  ISETP.LT.OR P6, PT, R176, 0x19, P6 ;  /* 0x00000019b000780c */ /* 0x000fe400037c1670 */
[----:B------:R-:W-:Y:S02]  /*5bd0*/  FSEL R15, R15, -INF , !P5 ;  /* 0xff8000000f0f7808 */ /* 0x000fe40006800000 */
[----:B------:R-:W-:Y:S02]  /*5be0*/  FSEL R153, R153, -INF , !P4 ;  /* 0xff80000099997808 */ /* 0x000fe40006000000 */
[C---:B------:R-:W-:Y:S02]  /*5bf0*/  ISETP.GT.AND P3, PT, R177.reuse, 0x20, P2 ;  /* 0x00000020b100780c */ /* 0x040fe40001764270 */
[----:B------:R-:W-:Y:S02]  /*5c00*/  FSEL R152, R152, -INF , !P6 ;  /* 0xff80000098987808 */ /* 0x000fe40007000000 */
[----:B------:R-:W-:-:S02]  /*5c10*/  ISETP.GT.AND P5, PT, R177, 0x21, P2 ;  /* 0x00000021b100780c */ /* 0x000fc400017a4270 */
[C---:B------:R-:W-:Y:S02]  /*5c20*/  ISETP.LT.OR P3, PT, R176.reuse, 0x21, P3 ;  /* 0x00000021b000780c */ /* 0x040fe40001f61670 */
[----:B------:R-:W-:Y:S02]  /*5c30*/  ISETP.GT.AND P6, PT, R177, 0x28, P2 ;  /* 0x00000028b100780c */ /* 0x000fe400017c4270 */
[----:B------:R-:W-:Y:S02]  /*5c40*/  ISETP.LT.OR P5, PT, R176, 0x22, P5 ;  /* 0x00000022b000780c */ /* 0x000fe40002fa1670 */
[----:B0-----:R-:W-:Y:S02]  /*5c50*/  FMNMX.FTZ R178, R9, R8, !PT ;  /* 0x0000000809b27209 */ /* 0x001fe40007810000 */
[----:B------:R-:W-:Y:S02]  /*5c60*/  FSEL R156, R156, -INF , !P3 ;  /* 0xff8000009c9c7808 */ /* 0x000fe40005800000 */
[----:B------:R-:W-:Y:S01]  /*5c70*/  ISETP.GT.AND P3, PT, R177, 0x29, P2 ;  /* 0x00000029b100780c */ /* 0x000fe20001764270 */
[----:B------:R-:W0:Y:S01]  /*5c80*/  SHFL.BFLY PT, R179, R178, 0x1, 0x1f ;  /* 0x0c201f00b2b37f89 */ /* 0x000e2200000e0000 */
[----:B------:R-:W-:-:S02]  /*5c90*/  FSEL R157, R157, -INF , !P5 ;  /* 0xff8000009d9d7808 */ /* 0x000fc40006800000 */
[C---:B------:R-:W-:Y:S02]  /*5ca0*/  ISETP.LT.OR P6, PT, R176.reuse, 0x29, P6 ;  /* 0x00000029b000780c */ /* 0x040fe400037c1670 */
[----:B------:R-:W-:Y:S02]  /*5cb0*/  ISETP.GT.AND P5, PT, R177, 0x30, P2 ;  /* 0x00000030b100780c */ /* 0x000fe400017a4270 */
[C---:B------:R-:W-:Y:S02]  /*5cc0*/  ISETP.LT.OR P3, PT, R176.reuse, 0x2a, P3 ;  /* 0x0000002ab000780c */ /* 0x040fe40001f61670 */
[----:B------:R-:W-:Y:S02]  /*5cd0*/  ISETP.LT.OR P5, PT, R176, 0x31, P5 ;  /* 0x00000031b000780c */ /* 0x000fe40002fa1670 */
[----:B------:R-:W-:Y:S02]  /*5ce0*/  FSEL R159, R159, -INF , !P3 ;  /* 0xff8000009f9f7808 */ /* 0x000fe40005800000 */
[----:B------:R-:W-:-:S02]  /*5cf0*/  ISETP.GT.AND P3, PT, R177, 0x38, P2 ;  /* 0x00000038b100780c */ /* 0x000fc40001764270 */
[----:B------:R-:W-:Y:S02]  /*5d00*/  FSEL R162, R162, -INF , !P5 ;  /* 0xff800000a2a27808 */ /* 0x000fe40006800000 */
[----:B------:R-:W-:-:S04]  /*5d10*/  ISETP.LT.OR P3, PT, R176, 0x39, P3 ;  /* 0x00000039b000780c */ /* 0x000fc80001f61670 */
[----:B------:R-:W-:Y:S02]  /*5d20*/  FSEL R166, R166, -INF , !P3 ;  /* 0xff800000a6a67808 */ /* 0x000fe40005800000 */
[----:B0-----:R-:W-:Y:S01]  /*5d30*/  FMNMX.FTZ R8, R178, R179, !PT ;  /* 0x000000b3b2087209 */ /* 0x001fe20007810000 */
[----:B------:R-:W-:Y:S01]  /*5d40*/  IMAD.U32 R179, RZ, RZ, UR14 ;  /* 0x0000000effb37e24 */ /* 0x000fe2000f8e00ff */
[----:B------:R-:W-:Y:S02]  /*5d50*/  FMNMX.FTZ R178, R10, R7, !PT ;  /* 0x000000070ab27209 */ /* 0x000fe40007810000 */
[C---:B------:R-:W-:Y:S01]  /*5d60*/  FSETP.NEU.FTZ.AND P4, PT, R8.reuse, -INF , PT ;  /* 0xff8000000800780b */ /* 0x040fe20003f9d000 */
[----:B------:R-:W-:-:S01]  /*5d70*/  FFMA.FTZ R179, R8, R179, -8 ;  /* 0xc100000008b37423 */ /* 0x000fc200000100b3 */
[----:B------:R-:W-:-:S04]  /*5d80*/  FMNMX.FTZ R9, R11, R178, !PT ;  /* 0x000000b20b097209 */ /* 0x000fc80007810000 */
[----:B------:R-:W-:-:S04]  /*5d90*/  FMNMX.FTZ R178, R12, R9, !PT ;  /* 0x000000090cb27209 */ /* 0x000fc80007810000 */
[----:B------:R-:W-:-:S04]  /*5da0*/  FMNMX.FTZ R9, R13, R178, !PT ;  /* 0x000000b20d097209 */ /* 0x000fc80007810000 */
[----:B------:R-:W-:-:S04]  /*5db0*/  FMNMX.FTZ R178, R14, R9, !PT ;  /* 0x000000090eb27209 */ /* 0x000fc80007810000 */
[----:B------:R-:W-:Y:S02]  /*5dc0*/  FMNMX.FTZ R9, R15, R178, !PT ;  /* 0x000000b20f097209 */ /* 0x000fe40007810000 */
[----:B------:R-:W-:Y:S02]  /*5dd0*/  FSEL R178, R179, RZ, P4 ;  /* 0x000000ffb3b27208 */ /* 0x000fe40002000000 */
[----:B------:R-:W-:Y:S02]  /*5de0*/  FMNMX.FTZ R180, R152, R9, !PT ;  /* 0x0000000998b47209 */ /* 0x000fe40007810000 */
[----:B------:R-:W-:Y:S01]  /*5df0*/  FSEL R9, R158, -INF , !P6 ;  /* 0xff8000009e097808 */ /* 0x000fe20007000000 */
[--C-:B------:R-:W-:Y:S01]  /*5e00*/  FFMA.FTZ R179, R175, UR14, -R178.reuse ;  /* 0x0000000eafb37c23 */ /* 0x100fe200080108b2 */
[----:B------:R-:W-:Y:S01]  /*5e10*/  FMNMX.FTZ R175, R153, R180, !PT ;  /* 0x000000b499af7209 */ /* 0x000fe20007810000 */
[--C-:B------:R-:W-:Y:S01]  /*5e20*/  FFMA.FTZ R173, R173, UR14, -R178.reuse ;  /* 0x0000000eadad7c23 */ /* 0x100fe200080108b2 */
[C---:B------:R-:W-:Y:S01]  /*5e30*/  ISETP.GT.AND P6, PT, R177.reuse, 0x31, P2 ;  /* 0x00000031b100780c */ /* 0x040fe200017c4270 */
        /* <DEDUP_REMOVED lines=15> */
[----:B------:R-:W-:Y:S01]  /*5f30*/  ISETP.LT.OR P2, PT, R176, 0x3a, P2 ;  /* 0x0000003ab000780c */ /* 0x000fe20001741670 */
[----:B------:R-:W-:Y:S01]  /*5f40*/  FFMA.FTZ R155, R155, UR14, -R178 ;  /* 0x0000000e9b9b7c23 */ /* 0x000fe200080108b2 */
[----:B------:R-:W-:Y:S01]  /*5f50*/  FMNMX.FTZ R174, R162, R177, !PT ;  /* 0x000000b1a2ae7209 */ /* 0x000fe20007810000 */
[----:B------:R0:W-:Y:S01]  /*5f60*/  MUFU.EX2 R158, R179 ;  /* 0x000000b3009e7308 */ /* 0x0001e20000000800 */
[----:B------:R-:W-:-:S02]  /*5f70*/  FSEL R168, R168, -INF , !P2 ;  /* 0xff800000a8a87808 */ /* 0x000fc40005000000 */
[----:B------:R-:W-:Y:S01]  /*5f80*/  FMNMX.FTZ R177, R163, R174, !PT ;  /* 0x000000aea3b17209 */ /* 0x000fe20007810000 */
[----:B------:R-:W-:-:S01]  /*5f90*/  FFMA.FTZ R174, R169, UR14, -R178 ;  /* 0x0000000ea9ae7c23 */ /* 0x000fc200080108b2 */
[--C-:B------:R-:W-:Y:S01]  /*5fa0*/  FFMA.FTZ R169, R154, UR14, -R178.reuse ;  /* 0x0000000e9aa97c23 */ /* 0x100fe200080108b2 */
[----:B------:R-:W-:-:S01]  /*5fb0*/  FFMA.FTZ R154, R171, UR14, -R178 ;  /* 0x0000000eab9a7c23 */ /* 0x000fc200080108b2 */
[----:B------:R-:W-:Y:S01]  /*5fc0*/  FMNMX.FTZ R177, R166, R177, !PT ;  /* 0x000000b1a6b17209 */ /* 0x000fe20007810000 */
[----:B------:R-:W-:-:S01]  /*5fd0*/  FFMA.FTZ R171, R172, UR14, -R178 ;  /* 0x0000000eacab7c23 */ /* 0x000fc200080108b2 */
[----:B------:R-:W-:Y:S01]  /*5fe0*/  FFMA.FTZ R178, R21, UR14, -R178 ;  /* 0x0000000e15b27c23 */ /* 0x000fe200080108b2 */
[----:B------:R-:W-:Y:S01]  /*5ff0*/  IMAD.U32 R172, RZ, RZ, UR14 ;  /* 0x0000000effac7e24 */ /* 0x000fe2000f8e00ff */
[----:B------:R-:W-:Y:S01]  /*6000*/  FMNMX.FTZ R177, R168, R177, !PT ;  /* 0x000000b1a8b17209 */ /* 0x000fe20007810000 */
[----:B------:R-:W-:Y:S01]  /*6010*/  MUFU.EX2 R175, R175 ;  /* 0x000000af00af7308 */ /* 0x000fe20000000800 */
[----:B0-----:R-:W-:-:S03]  /*6020*/  FSEL R179, R8, RZ, P4 ;  /* 0x000000ff08b37208 */ /* 0x001fc60002000000 */
[----:B------:R-:W0:Y:S02]  /*6030*/  SHFL.BFLY PT, R176, R177, 0x2, 0x1f ;  /* 0x0c401f00b1b07f89 */ /* 0x000e2400000e0000 */
[----:B------:R-:W-:-:S02]  /*6040*/  FADD.FTZ R179, -R179, R6 ;  /* 0x00000006b3b37221 */ /* 0x000fc40000010100 */
[----:B------:R-:W-:Y:S08]  /*6050*/  MUFU.EX2 R173, R173 ;  /* 0x000000ad00ad7308 */ /* 0x000ff00000000800 */
[----:B------:R-:W-:Y:S08]  /*6060*/  MUFU.EX2 R170, R170 ;  /* 0x000000aa00aa7308 */ /* 0x000ff00000000800 */
[----:B------:R-:W-:Y:S01]  /*6070*/  MUFU.EX2 R160, R160 ;  /* 0x000000a000a07308 */ /* 0x000fe20000000800 */
[----:B0-----:R-:W-:-:S07]  /*6080*/  FMNMX.FTZ R176, R177, R176, !PT ;  /* 0x000000b0b1b07209 */ /* 0x001fce0007810000 */
        /* <DEDUP_REMOVED lines=19> */
[----:B------:R-:W-:-:S01]  /*61c0*/  FFMA.FTZ R15, R152, UR14, -R172 ;  /* 0x0000000e980f7c23 */ /* 0x000fc200080108ac */
[----:B------:R-:W-:Y:S01]  /*61d0*/  FMUL.FTZ R152, R176, UR14 ;  /* 0x0000000eb0987c20 */ /* 0x000fe20008410000 */
[----:B------:R-:W-:Y:S01]  /*61e0*/  MUFU.EX2 R179, R179 ;  /* 0x000000b300b37308 */ /* 0x000fe20000000800 */
[----:B0-----:R-:W-:-:S01]  /*61f0*/  FFMA.FTZ R176, R177, R3, R158 ;  /* 0x00000003b1b07223 */ /* 0x001fc2000001009e */
[--C-:B------:R-:W-:Y:S01]  /*6200*/  FFMA.FTZ R153, R153, UR14, -R172.reuse ;  /* 0x0000000e99997c23 */ /* 0x100fe200080108ac */
[----:B------:R-:W-:-:S01]  /*6210*/  FFMA.FTZ R7, R156, UR14, -R172 ;  /* 0x0000000e9c077c23 */ /* 0x000fc200080108ac */
[----:B------:R-:W-:Y:S01]  /*6220*/  FFMA.FTZ R156, R157, UR14, -R172 ;  /* 0x0000000e9d9c7c23 */ /* 0x000fe200080108ac */
[----:B------:R-:W-:-:S01]  /*6230*/  FADD.FTZ R176, R175, R176 ;  /* 0x000000b0afb07221 */ /* 0x000fc20000010000 */
[--C-:B------:R-:W-:Y:S01]  /*6240*/  FFMA.FTZ R9, R9, UR14, -R172.reuse ;  /* 0x0000000e09097c23 */ /* 0x100fe200080108ac */
[----:B------:R-:W-:-:S01]  /*6250*/  FFMA.FTZ R159, R159, UR14, -R172 ;  /* 0x0000000e9f9f7c23 */ /* 0x000fc200080108ac */
[----:B------:R-:W0:Y:S01]  /*6260*/  MUFU.EX2 R152, R152 ;  /* 0x0000009800987308 */ /* 0x000e220000000800 */
[----:B------:R-:W-:-:S01]  /*6270*/  FFMA.FTZ R162, R162, UR14, -R172 ;  /* 0x0000000ea2a27c23 */ /* 0x000fc200080108ac */
[--C-:B------:R-:W-:Y:S01]  /*6280*/  FFMA.FTZ R163, R163, UR14, -R172.reuse ;  /* 0x0000000ea3a37c23 */ /* 0x100fe200080108ac */
[----:B------:R-:W-:-:S01]  /*6290*/  FFMA.FTZ R166, R166, UR14, -R172 ;  /* 0x0000000ea6a67c23 */ /* 0x000fc200080108ac */
[----:B------:R-:W-:-:S04]  /*62a0*/  FFMA.FTZ R168, R168, UR14, -R172 ;  /* 0x0000000ea8a87c23 */ /* 0x000fc800080108ac */
[----:B------:R-:W1:Y:S08]  /*62b0*/  MUFU.EX2 R10, R10 ;  /* 0x0000000a000a7308 */ /* 0x000e700000000800 */
[----:B------:R-:W2:Y:S01]  /*62c0*/  MUFU.EX2 R11, R11 ;  /* 0x0000000b000b7308 */ /* 0x000ea20000000800 */
[----:B0-----:R-:W-:-:S07]  /*62d0*/  FFMA.FTZ R3, R152, R4, R179 ;  /* 0x0000000498037223 */ /* 0x001fce00000100b3 */
[----:B------:R-:W0:Y:S01]  /*62e0*/  MUFU.EX2 R12, R12 ;  /* 0x0000000c000c7308 */ /* 0x000e220000000800 */
[----:B-1----:R-:W-:-:S01]  /*62f0*/  FADD.FTZ R4, R10, R3 ;  /* 0x000000030a047221 */ /* 0x002fc20000010000 */
[----:B------:R-:W-:-:S04]  /*6300*/  FADD.FTZ R3, R173, R176 ;  /* 0x000000b0ad037221 */ /* 0x000fc80000010000 */
[----:B------:R-:W-:Y:S02]  /*6310*/  FADD.FTZ R3, R170, R3 ;  /* 0x00000003aa037221 */ /* 0x000fe40000010000 */
[----:B------:R-:W1:Y:S02]  /*6320*/  MUFU.EX2 R13, R13 ;  /* 0x0000000d000d7308 */ /* 0x000e640000000800 */
[----:B------:R-:W-:-:S06]  /*6330*/  FADD.FTZ R176, R160, R3 ;  /* 0x00000003a0b07221 */ /* 0x000fcc0000010000 */
[----:B------:R-:W3:Y:S08]  /*6340*/  MUFU.EX2 R14, R14 ;  /* 0x0000000e000e7308 */ /* 0x000ef00000000800 */
[----:B------:R-:W4:Y:S08]  /*6350*/  MUFU.EX2 R15, R15 ;  /* 0x0000000f000f7308 */ /* 0x000f300000000800 */
[----:B------:R2:W5:Y:S08]  /*6360*/  MUFU.EX2 R178, R153 ;  /* 0x0000009900b27308 */ /* 0x0005700000000800 */
[----:B------:R-:W-:Y:S01]  /*6370*/  MUFU.EX2 R167, R167 ;  /* 0x000000a700a77308 */ /* 0x000fe20000000800 */
[----:B--2---:R-:W-:-:S04]  /*6380*/  FADD.FTZ R153, R11, R4 ;  /* 0x000000040b997221 */ /* 0x004fc80000010000 */
[----:B0-----:R-:W-:-:S03]  /*6390*/  FADD.FTZ R4, R12, R153 ;  /* 0x000000990c047221 */ /* 0x001fc60000010000 */
[----:B------:R-:W0:Y:S01]  /*63a0*/  MUFU.EX2 R7, R7 ;  /* 0x0000000700077308 */ /* 0x000e220000000800 */
[----:B-1----:R-:W-:-:S04]  /*63b0*/  FADD.FTZ R3, R13, R4 ;  /* 0x000000040d037221 */ /* 0x002fc80000010000 */
[----:B---3--:R-:W-:-:S03]  /*63c0*/  FADD.FTZ R4, R14, R3 ;  /* 0x000000030e047221 */ /* 0x008fc60000010000 */
[----:B------:R-:W-:Y:S01]  /*63d0*/  MUFU.EX2 R174, R174 ;  /* 0x000000ae00ae7308 */ /* 0x000fe20000000800 */
[----:B----4-:R-:W-:-:S04]  /*63e0*/  FADD.FTZ R4, R15, R4 ;  /* 0x000000040f047221 */ /* 0x010fc80000010000 */
[----:B-----5:R-:W-:-:S03]  /*63f0*/  FADD.FTZ R4, R178, R4 ;  /* 0x00000004b2047221 */ /* 0x020fc60000010000 */
[----:B------:R-:W1:Y:S08]  /*6400*/  MUFU.EX2 R156, R156 ;  /* 0x0000009c009c7308 */ /* 0x000e700000000800 */
[----:B------:R2:W3:Y:S08]  /*6410*/  MUFU.EX2 R180, R9 ;  /* 0x0000000900b47308 */ /* 0x0004f00000000800 */
[----:B------:R-:W4:Y:S01]  /*6420*/  MUFU.EX2 R20, R20 ;  /* 0x0000001400147308 */ /* 0x000f220000000800 */
[----:B--2---:R-:W-:-:S04]  /*6430*/  FADD.FTZ R9, R161, R176 ;  /* 0x000000b0a1097221 */ /* 0x004fc80000010000 */
[----:B------:R-:W-:Y:S01]  /*6440*/  FADD.FTZ R176, R164, R9 ;  /* 0x00000009a4b07221 */ /* 0x000fe20000010000 */
[----:B0-----:R-:W-:-:S02]  /*6450*/  FADD.FTZ R9, R7, R4 ;  /* 0x0000000407097221 */ /* 0x001fc40000010000 */
[----:B------:R-:W0:Y:S01]  /*6460*/  MUFU.EX2 R169, R169 ;  /* 0x000000a900a97308 */ /* 0x000e220000000800 */
[----:B------:R-:W-:-:S01]  /*6470*/  FADD.FTZ R176, R165, R176 ;  /* 0x000000b0a5b07221 */ /* 0x000fc20000010000 */
[----:B-1----:R-:W-:-:S03]  /*6480*/  FADD.FTZ R9, R156, R9 ;  /* 0x000000099c097221 */ /* 0x002fc60000010000 */
[----:B------:R-:W-:Y:S01]  /*6490*/  FADD.FTZ R3, R167, R176 ;  /* 0x000000b0a7037221 */ /* 0x000fe20000010000 */
[----:B---3--:R-:W-:-:S02]  /*64a0*/  FADD.FTZ R9, R180, R9 ;  /* 0x00000009b4097221 */ /* 0x008fc40000010000 */
[----:B------:R-:W1:Y:S01]  /*64b0*/  MUFU.EX2 R159, R159 ;  /* 0x0000009f009f7308 */ /* 0x000e620000000800 */
[----:B------:R-:W-:-:S04]  /*64c0*/  FADD.FTZ R3, R174, R3 ;  /* 0x00000003ae037221 */ /* 0x000fc80000010000 */
[----:B----4-:R-:W-:-:S03]  /*64d0*/  FADD.FTZ R4, R20, R3 ;  /* 0x0000000314047221 */ /* 0x010fc60000010000 */
        /* <DEDUP_REMOVED lines=14> */
[----:B------:R-:W-:Y:S01]  /*65c0*/  FADD.FTZ R3, R6, R3 ;  /* 0x0000000306037221 */ /* 0x000fe20000010000 */
[----:B-1----:R-:W-:-:S04]  /*65d0*/  FADD.FTZ R9, R166, R9 ;  /* 0x00000009a6097221 */ /* 0x002fc80000010000 */
[----:B--2---:R-:W-:Y:S01]  /*65e0*/  FADD.FTZ R4, R168, R9 ;  /* 0x00000009a8047221 */ /* 0x004fe20000010000 */
[----:B------:R-:W-:Y:S06]  /*65f0*/  @!P0 BRA `(.L_x_1131) ;  /* 0x0000000000048947 */ /* 0x000fec0003800000 */
[----:B------:R-:W-:Y:S01]  /*6600*/  BPT.TRAP 0x1 ;  /* 0x000000040000795c */ /* 0x000fe20000300000 */
.L_x_1131:
        /* <DEDUP_REMOVED lines=18> */
[----:B------:R-:W-:Y:S01]  /*6730*/  SYNCS.ARRIVE.TRANS64.RED.A1T0 RZ, [UR6], RZ ;  /* 0x000000ffffff79a7 */ /* 0x000fe20008100406 */
[----:B------:R-:W-:Y:S01]  /*6740*/  F2FP.SATFINITE.E4M3.F32.PACK_AB_MERGE_C R185, R156, R7, R9 ;  /* 0x000000079cb9723e */ /* 0x000fe20004807009 */
[-C--:B------:R-:W-:Y:S01]  /*6750*/  FMUL.FTZ R32, R32, R177.reuse ;  /* 0x000000b120207220 */ /* 0x080fe20000410000 */
        /* <DEDUP_REMOVED lines=134> */
[----:B------:R-:W-:Y:S01]  /*6fc0*/  IMAD.MOV.U32 R7, RZ, RZ, R21 ;  /* 0x000000ffff077224 */ /* 0x000fe200078e0015 */
[----:B------:R-:W-:Y:S01]  /*6fd0*/  UMOV UR55, UR60 ;  /* 0x0000003c00377c82 */ /* 0x000fe20008000000 */
[----:B------:R-:W-:Y:S01]  /*6fe0*/  IMAD.MOV.U32 R6, RZ, RZ, R8 ;  /* 0x000000ffff067224 */ /* 0x000fe200078e0008 */
[----:B------:R-:W-:-:S06]  /*6ff0*/  UMOV UR50, UR59 ;  /* 0x0000003b00327c82 */ /* 0x000fcc0008000000 */
.L_x_1114:
[----:B------:R-:W-:Y:S01]  /*7000*/  ULDC UR6, c[0x0][0x448] ;  /* 0x0001120000067ab9 */ /* 0x000fe20000000800 */
[----:B------:R-:W-:Y:S01]  /*7010*/  ULDC UR15, c[0x0][0x9e4] ;  /* 0x00027900000f7ab9 */ /* 0x000fe20000000800 */
[----:B------:R-:W-:Y:S02]  /*7020*/  UISETP.NE.AND UP0, UPT, UR6, 0x1, UPT ;  /* 0x000000010600788c */ /* 0x000fe4000bf05270 */
[----:B------:R-:W-:Y:S02]  /*7030*/  UISETP.GE.AND UP1, UPT, UR15, 0x1, UPT ;  /* 0x000000010f00788c */ /* 0x000fe4000bf26270 */
[----:B------:R-:W-:Y:S02]  /*7040*/  UIADD3 UR10, UR36, 0x7f, URZ ;  /* 0x0000007f240a7890 */ /* 0x000fe4000fffe03f */
[----:B------:R-:W-:Y:S02]  /*7050*/  UIADD3 UR11, UR37, 0x1, -UR45 ;  /* 0x00000001250b7890 */ /* 0x000fe4000fffe82d */
[----:B------:R-:W-:Y:S01]  /*7060*/  PLOP3.LUT P6, PT, PT, PT, UP1, 0x80, 0x0 ;  /* 0x000000000000781c */ /* 0x000fe20003fcf018 */
[----:B------:R-:W-:-:S02]  /*7070*/  ULDC UR19, c[0x0][0x9dc] ;  /* 0x0002770000137ab9 */ /* 0x000fc40000000800 */
[----:B------:R-:W-:Y:S01]  /*7080*/  @UP0 ULDC UR6, c[0x0][0x44c] ;  /* 0x0001130000060ab9 */ /* 0x000fe20000000800 */
[----:B------:R-:W-:Y:S01]  /*7090*/  @UP0 ULDC UR18, c[0x0][0x450] ;  /* 0x0001140000120ab9 */ /* 0x000fe20000000800 */
[----:B------:R-:W-:-:S04]  /*70a0*/  UIMAD.WIDE.U32 UR6, UR10, UR6, URZ ;  /* 0x000000060a0672a5 */ /* 0x000fc8000f8e003f */
[----:B------:R-:W-:-:S04]  /*70b0*/  @UP0 USHF.R.U32.HI UR10, URZ, UR18, UR7 ;  /* 0x000000123f0a0299 */ /* 0x000fc80008011607 */
[----:B------:R-:W-:-:S04]  /*70c0*/  UIADD3 UR10, UR11, UR10, URZ ;  /* 0x0000000a0b0a7290 */ /* 0x000fc8000fffe03f */
[----:B------:R-:W-:Y:S01]  /*70d0*/  UIADD3 UR19, UR10, -UR19, URZ ;  /* 0x800000130a137290 */ /* 0x000fe2000fffe03f */
[----:B------:R-:W-:Y:S11]  /*70e0*/  @!P6 BRA `(.L_x_1133) ;  /* 0x000000000048e947 */ /* 0x000ff60003800000 */
[----:B------:R-:W-:Y:S02]  /*70f0*/  UMOV UR18, UR10 ;  /* 0x0000000a00127c82 */ /* 0x000fe40008000000 */
        /* <DEDUP_REMOVED lines=10> */
.L_x_1134:
[----:B------:R-:W-:-:S11]  /*71a0*/  UISETP.NE.AND UP1, UPT, UR15, 0x1, UPT ;  /* 0x000000010f00788c */ /* 0x000fd6000bf25270 */
[----:B------:R-:W-:Y:S02]  /*71b0*/  @UP1 ULDC.64 UR6, c[0x0][0x9e8] ;  /* 0x00027a0000061ab9 */ /* 0x000fe40000000a00 */
[----:B------:R-:W-:-:S04]  /*71c0*/  UIMAD.WIDE.U32 UR10, UR18, UR6, URZ ;  /* 0x00000006120a72a5 */ /* 0x000fc8000f8e003f */
[----:B------:R-:W-:-:S12]  /*71d0*/  @UP1 USHF.R.U32.HI UR18, URZ, UR7, UR11 ;  /* 0x000000073f121299 */ /* 0x000fd8000801160b */
.L_x_1135:
[----:B------:R-:W-:-:S04]  /*71e0*/  UIMAD UR15, UR18, UR15, URZ ;  /* 0x0000000f120f72a4 */ /* 0x000fc8000f8e023f */
[----:B------:R-:W-:-:S04]  /*71f0*/  UISETP.LT.AND UP1, UPT, UR19, UR15, UPT ;  /* 0x0000000f1300728c */ /* 0x000fc8000bf21270 */
[----:B------:R-:W-:-:S12]  /*7200*/  USEL UR19, UR19, UR15, !UP1 ;  /* 0x0000000f13137287 */ /* 0x000fd8000c800000 */
.L_x_1133:
[----:B------:R-:W-:-:S04]  /*7210*/  UIADD3 UR19, UR19, 0x3f, URZ ;  /* 0x0000003f13137890 */ /* 0x000fc8000fffe03f */
[----:B------:R-:W-:-:S04]  /*7220*/  USHF.R.S32.HI UR6, URZ, 0x1f, UR19 ;  /* 0x0000001f3f067899 */ /* 0x000fc80008011413 */
[----:B------:R-:W-:-:S04]  /*7230*/  ULEA.HI UR6, UR6, UR19, URZ, 0x6 ;  /* 0x0000001306067291 */ /* 0x000fc8000f8f303f */
[----:B------:R-:W-:-:S04]  /*7240*/  USHF.R.S32.HI UR6, URZ, 0x6, UR6 ;  /* 0x000000063f067899 */ /* 0x000fc80008011406 */
[----:B------:R-:W-:-:S04]  /*7250*/  UISETP.LT.AND UP1, UPT, UR39, UR6, UPT ;  /* 0x000000062700728c */ /* 0x000fc8000bf21270 */
[----:B------:R-:W-:-:S06]  /*7260*/  USEL UR56, UR39, UR6, !UP1 ;  /* 0x0000000627387287 */ /* 0x000fcc000c800000 */
[----:B------:R-:W-:-:S13]  /*7270*/  ISETP.GE.AND P2, PT, R5, UR56, PT ;  /* 0x0000003805007c0c */ /* 0x000fda000bf46270 */
[----:B------:R-:W-:Y:S05]  /*7280*/  @!P2 BRA `(.L_x_1136) ;  /* 0x0000001c006ca947 */ /* 0x000fea0003800000 */
[----:B------:R-:W-:Y:S01]  /*7290*/  IMAD.MOV.U32 R14, RZ, RZ, R7 ;  /* 0x000000ffff0e7224 */ /* 0x000fe200078e0007 */
[----:B------:R-:W-:Y:S01]  /*72a0*/  UMOV UR58, UR55 ;  /* 0x00000037003a7c82 */ /* 0x000fe20008000000 */
[----:B------:R-:W-:Y:S01]  /*72b0*/  IMAD.MOV.U32 R15, RZ, RZ, R6 ;  /* 0x000000ffff0f7224 */ /* 0x000fe200078e0006 */
[----:B------:R-:W-:Y:S01]  /*72c0*/  UMOV UR59, UR50 ;  /* 0x00000032003b7c82 */ /* 0x000fe20008000000 */
[----:B------:R-:W-:-:S05]  /*72d0*/  ULDC UR55, c[0x0][0x988] ;  /* 0x0002620000377ab9 */ /* 0x000fca0000000800 */
.L_x_1146:
[----:B------:R-:W-:Y:S01]  /*72e0*/  ISETP.NE.AND P3, PT, RZ, UR44, PT ;  /* 0x0000002cff007c0c */ /* 0x000fe2000bf65270 */
[----:B------:R-:W-:-:S04]  /*72f0*/  UISETP.NE.AND UP1, UPT, UR58, 0x1, UPT ;  /* 0x000000013a00788c */ /* 0x000fc8000bf25270 */
[----:B------:R-:W-:-:S04]  /*7300*/  USEL UR50, URZ, 0x1, UP1 ;  /* 0x000000013f327887 */ /* 0x000fc80008800000 */
[----:B------:R-:W-:-:S04]  /*7310*/  ULOP3.LUT UR50, UR59, UR50, URZ, 0x3c, !UPT ;  /* 0x000000323b327292 */ /* 0x000fc8000f8e3c3f */
[----:B------:R-:W-:Y:S08]  /*7320*/  @P3 BRA `(.L_x_1137) ;  /* 0x0000000000383947 */ /* 0x000ff00003800000 */
[----:B------:R-:W-:Y:S05]  /*7330*/  @!P0 BRA `(.L_x_1138) ;  /* 0x0000000000048947 */ /* 0x000fea0003800000 */
[----:B------:R-:W-:Y:S01]  /*7340*/  BPT.TRAP 0x1 ;  /* 0x000000040000795c */ /* 0x000fe20000300000 */
.L_x_1138:
        /* <DEDUP_REMOVED lines=9> */
.L_x_1139:
[----:B-1----:R-:W-:Y:S05]  /*73e0*/  @P2 BRA `(.L_x_1137) ;  /* 0x0000000000082947 */ /* 0x002fea0003800000 */
[----:B------:R-:W1:Y:S02]  /*73f0*/  SYNCS.PHASECHK.TRANS64.TRYWAIT P2, [UR6+0x28430], R6 ;  /* 0x02843006ff0075a7 */ /* 0x000e640008040146 */
[----:B-1----:R-:W-:Y:S05]  /*7400*/  @!P2 BRA `(.L_x_1140) ;  /* 0x000000ec001ca947 */ /* 0x002fea0003800000 */
.L_x_1137:
        /* <DEDUP_REMOVED lines=50> */
.L_x_1142:
[----:B------:R-:W-:Y:S01]  /*7730*/  ULEA UR6, UR58, UR41, 0x3 ;  /* 0x000000293a067291 */ /* 0x000fe2000f8e183f */
[----:B------:R-:W-:-:S05]  /*7740*/  IMAD.U32 R6, RZ, RZ, UR59 ;  /* 0x0000003bff067e24 */ /* 0x000fca000f8e00ff */
[----:B------:R-:W-:-:S04]  /*7750*/  SHF.L.U32 R6, R6, 0x1f, RZ ;  /* 0x0000001f06067819 */ /* 0x000fc800000006ff */
[----:B------:R0:W1:Y:S01]  /*7760*/  SYNCS.PHASECHK.TRANS64.TRYWAIT P2, [UR6+0x28450], R6 ;  /* 0x02845006ff0075a7 */ /* 0x0000620008040146 */
[----:B------:R-:W-:Y:S05]  /*7770*/  @!P0 BRA `(.L_x_1143) ;  /* 0x0000000000048947 */ /* 0x000fea0003800000 */
[----:B------:R-:W-:Y:S01]  /*7780*/  BPT.TRAP 0x1 ;  /* 0x000000040000795c */ /* 0x000fe20000300000 */
.L_x_1143:
[----:B-1----:R-:W-:Y:S05]  /*7790*/  @P2 BRA `(.L_x_1141) ;  /* 0x0000000000082947 */ /* 0x002fea0003800000 */
[----:B------:R-:W1:Y:S02]  /*77a0*/  SYNCS.PHASECHK.TRANS64.TRYWAIT P2, [UR6+0x28450], R6 ;  /* 0x02845006ff0075a7 */ /* 0x000e640008040146 */
[----:B-1----:R-:W-:Y:S05]  /*77b0*/  @!P2 BRA `(.L_x_1144) ;  /* 0x000000e80048a947 */ /* 0x002fea0003800000 */
.L_x_1141:
        /* <DEDUP_REMOVED lines=24> */
[----:B------:R-:W-:Y:S01]  /*7940*/  FMUL.FTZ R163, R0, R165 ;  /* 0x000000a500a37220 */ /* 0x000fe20000410000 */
[----:B------:R-:W-:Y:S01]  /*7950*/  QGMMA.64x256x32.F32.E4M3.E4M3 R24, R188, gdesc[UR4], R24, gsb0 ;  /* 0x03e00004bc187df3 */ /* 0x000fe20008000818 */
[----:B------:R-:W3:Y:S01]  /*7960*/  MUFU.TANH R21, R21 ;  /* 0x0000001500157308 */ /* 0x000ee20000002400 */
[----:B01----:R-:W-:Y:S01]  /*7970*/  FMNMX.FTZ R6, R20, R15, !PT ;  /* 0x0000000f14067209 */ /* 0x003fe20007810000 */
[C---:B------:R-:W-:Y:S01]  /*7980*/  FMUL.FTZ R166, R0.reuse, R169 ;  /* 0x000000a900a67220 */ /* 0x040fe20000410000 */
[C---:B------:R-:W-:Y:S01]  /*7990*/  FMUL.FTZ R169, R0.reuse, R173 ;  /* 0x000000ad00a97220 */ /* 0x040fe20000410000 */
[C---:B------:R-:W-:Y:S01]  /*79a0*/  FMUL.FTZ R153, R0.reuse, R167 ;  /* 0x000000a700997220 */ /* 0x040fe20000410000 */
[C---:B------:R-:W-:Y:S01]  /*79b0*/  FMUL.FTZ R167, R0.reuse, R172 ;  /* 0x000000ac00a77220 */ /* 0x040fe20000410000 */
[C---:B------:R-:W-:Y:S01]  /*79c0*/  FMUL.FTZ R156, R0.reuse, R170 ;  /* 0x000000aa009c7220 */ /* 0x040fe20000410000 */
[----:B------:R-:W-:Y:S01]  /*79d0*/  FMUL.FTZ R161, R0, R175 ;  /* 0x000000af00a17220 */ /* 0x000fe20000410000 */
[----:B------:R-:W0:Y:S01]  /*79e0*/  MUFU.TANH R9, R9 ;  /* 0x0000000900097308 */ /* 0x000e220000002400 */
[----:B--2---:R-:W-:Y:S01]  /*79f0*/  FMNMX.FTZ R168, R8, R14, !PT ;  /* 0x0000000e08a87209 */ /* 0x004fe20007810000 */
[C---:B------:R-:W-:Y:S01]  /*7a00*/  FMUL.FTZ R157, R0.reuse, R171 ;  /* 0x000000ab009d7220 */ /* 0x040fe20000410000 */
[C---:B------:R-:W-:Y:S01]  /*7a10*/  FMUL.FTZ R160, R0.reuse, R174 ;  /* 0x000000ae00a07220 */ /* 0x040fe20000410000 */
[C---:B------:R-:W-:Y:S01]  /*7a20*/  FMUL.FTZ R171, R0.reuse, R177 ;  /* 0x000000b100ab7220 */ /* 0x040fe20000410000 */
[C---:B------:R-:W-:Y:S01]  /*7a30*/  FMUL.FTZ R170, R0.reuse, R176 ;  /* 0x000000b000aa7220 */ /* 0x040fe20000410000 */
[C---:B------:R-:W-:Y:S01]  /*7a40*/  FMUL.FTZ R165, R0.reuse, R178 ;  /* 0x000000b200a57220 */ /* 0x040fe20000410000 */
[----:B------:R-:W-:Y:S01]  /*7a50*/  UIADD3 UR6, UR6, 0x2, URZ ;  /* 0x0000000206067890 */ /* 0x000fe2000fffe03f */
[----:B------:R-:W1:Y:S01]  /*7a60*/  MUFU.TANH R154, R154 ;  /* 0x0000009a009a7308 */ /* 0x000e620000002400 */
[----:B---3--:R-:W-:Y:S01]  /*7a70*/  FMNMX.FTZ R7, R21, R6, !PT ;  /* 0x0000000615077209 */ /* 0x008fe20007810000 */
[----:B------:R-:W-:Y:S01]  /*7a80*/  UMOV UR7, 0x80000020 ;  /* 0x8000002000077882 */ /* 0x000fe20000000000 */
[----:B------:R-:W-:Y:S01]  /*7a90*/  UMOV UR14, UR55 ;  /* 0x00000037000e7c82 */ /* 0x000fe20008000000 */
[----:B------:R-:W2:Y:S04]  /*7aa0*/  S2R R202, SR_TID.X ;  /* 0x0000000000ca7919 */ /* 0x000ea80000002100 */
[----:B------:R-:W3:Y:S01]  /*7ab0*/  MUFU.TANH R10, R10 ;  /* 0x0000000a000a7308 */ /* 0x000ee20000002400 */
[----:B0-----:R-:W-:Y:S01]  /*7ac0*/  FMNMX.FTZ R173, R9, R168, !PT ;  /* 0x000000a809ad7209 */ /* 0x001fe20007810000 */
[----:B------:R-:W-:-:S06]  /*7ad0*/  FMUL.FTZ R168, R0, R179 ;  /* 0x000000b300a87220 */ /* 0x000fcc0000410000 */
[----:B------:R-:W0:Y:S01]  /*7ae0*/  MUFU.TANH R155, R155 ;  /* 0x0000009b009b7308 */ /* 0x000e220000002400 */
[----:B-1----:R-:W-:-:S07]  /*7af0*/  FMNMX.FTZ R6, R154, R7, !PT ;  /* 0x000000079a067209 */ /* 0x002fce0007810000 */
[----:B------:R-:W1:Y:S01]  /*7b00*/  MUFU.TANH R11, R11 ;  /* 0x0000000b000b7308 */ /* 0x000e620000002400 */
[----:B---3--:R-:W-:Y:S01]  /*7b10*/  FMNMX.FTZ R172, R10, R173, !PT ;  /* 0x000000ad0aac7209 */ /* 0x008fe20007810000 */
[----:B------:R-:W-:-:S06]  /*7b20*/  FMUL.FTZ R173, R0, R180 ;  /* 0x000000b400ad7220 */ /* 0x000fcc0000410000 */
[----:B------:R-:W3:Y:S01]  /*7b30*/  MUFU.TANH R158, R158 ;  /* 0x0000009e009e7308 */ /* 0x000ee20000002400 */
[----:B0-----:R-:W-:Y:S02]  /*7b40*/  FMNMX.FTZ R7, R155, R6, !PT ;  /* 0x000000069b077209 */ /* 0x001fe40007810000 */
[----:B--2---:R-:W-:-:S05]  /*7b50*/  SHF.R.U32.HI R202, RZ, 0x7, R202 ;  /* 0x00000007ffca7819 */ /* 0x004fca00000116ca */
[----:B------:R-:W0:Y:S01]  /*7b60*/  MUFU.TANH R12, R12 ;  /* 0x0000000c000c7308 */ /* 0x000e220000002400 */
[----:B-1----:R-:W-:-:S07]  /*7b70*/  FMNMX.FTZ R175, R11, R172, !PT ;  /* 0x000000ac0baf7209 */ /* 0x002fce0007810000 */
[----:B------:R-:W1:Y:S01]  /*7b80*/  MUFU.TANH R159, R159 ;  /* 0x0000009f009f7308 */ /* 0x000e620000002400 */
[----:B---3--:R-:W-:-:S07]  /*7b90*/  FMNMX.FTZ R6, R158, R7, !PT ;  /* 0x000000079e067209 */ /* 0x008fce0007810000 */
[----:B------:R-:W2:Y:S01]  /*7ba0*/  MUFU.TANH R13, R13 ;  /* 0x0000000d000d7308 */ /* 0x000ea20000002400 */
[----:B0-----:R-:W-:Y:S01]  /*7bb0*/  FMNMX.FTZ R172, R12, R175, !PT ;  /* 0x000000af0cac7209 */ /* 0x001fe20007810000 */
[----:B------:R-:W-:Y:S01]  /*7bc0*/  FMUL.FTZ R175, R0, R181 ;  /* 0x000000b500af7220 */ /* 0x000fe20000410000 */
[----:B------:R-:W-:-:S05]  /*7bd0*/  IMAD.U32 R181, RZ, RZ, UR14 ;  /* 0x0000000effb57e24 */ /* 0x000fca000f8e00ff */
        /* <DEDUP_REMOVED lines=41> */
[----:B--2---:R-:W-:Y:S02]  /*7e70*/  FMNMX.FTZ R7, R172, R7, !PT ;  /* 0x00000007ac077209 */ /* 0x004fe40007810000 */
[----:B0-----:R-:W-:Y:S02]  /*7e80*/  FMNMX.FTZ R176, R175, R6, !PT ;  /* 0x00000006afb07209 */ /* 0x001fe40007810000 */
[----:B-1----:R-:W-:-:S03]  /*7e90*/  FMNMX.FTZ R177, R174, R7, !PT ;  /* 0x00000007aeb17209 */ /* 0x002fc60007810000 */
[----:B------:R-:W0:Y:S04]  /*7ea0*/  SHFL.BFLY PT, R7, R176, 0x2, 0x1f ;  /* 0x0c401f00b0077f89 */ /* 0x000e2800000e0000 */
[----:B------:R-:W1:Y:S01]  /*7eb0*/  SHFL.BFLY PT, R6, R177, 0x2, 0x1f ;  /* 0x0c401f00b1067f89 */ /* 0x000e6200000e0000 */
[----:B------:R-:W-:Y:S02]  /*7ec0*/  WARPGROUP.DEPBAR.LE gsb0, 0x0 ;  /* 0x00008000000079c5 */ /* 0x000fe40000010000 */
[----:B------:R-:W-:Y:S01]  /*7ed0*/  WARPGROUP.ARRIVE ;  /* 0x00000000000079c5 */ /* 0x000fe20000000000 */
[----:B0-----:R-:W-:-:S05]  /*7ee0*/  FMNMX.FTZ R178, R176, R7, !PT ;  /* 0x00000007b0b27209 */ /* 0x001fca0007810000 */
[----:B------:R-:W-:Y:S01]  /*7ef0*/  QGMMA.64x256x32.F32.E4M3.E4M3 R24, R184, gdesc[UR4], R24, gsb0 ;  /* 0x03e00004b8187df3 */ /* 0x000fe20008000818 */
[----:B-1----:R-:W-:Y:S01]  /*7f00*/  FMNMX.FTZ R179, R177, R6, !PT ;  /* 0x00000006b1b37209 */ /* 0x002fe20007810000 */
[----:B------:R-:W0:Y:S04]  /*7f10*/  SHFL.BFLY PT, R7, R178, 0x1, 0x1f ;  /* 0x0c201f00b2077f89 */ /* 0x000e2800000e0000 */
[----:B------:R-:W1:Y:S01]  /*7f20*/  SHFL.BFLY PT, R180, R179, 0x1, 0x1f ;  /* 0x0c201f00b3b47f89 */ /* 0x000e6200000e0000 */
[----:B0-----:R-:W-:Y:S02]  /*7f30*/  FMNMX.FTZ R6, R178, R7, !PT ;  /* 0x00000007b2067209 */ /* 0x001fe40007810000 */
[----:B-1----:R-:W-:-:S03]  /*7f40*/  FMNMX.FTZ R7, R179, R180, !PT ;  /* 0x000000b4b3077209 */ /* 0x002fc60007810000 */
[C---:B------:R-:W-:Y:S01]  /*7f50*/  FFMA.FTZ R178, R6.reuse, R181, -8 ;  /* 0xc100000006b27423 */ /* 0x040fe200000100b5 */
[----:B------:R-:W-:-:S01]  /*7f60*/  FADD.FTZ R15, -R6, R15 ;  /* 0x0000000f060f7221 */ /* 0x000fc20000010100 */
[----:B------:R-:W-:Y:S01]  /*7f70*/  IMAD.U32 R180, RZ, RZ, UR14 ;  /* 0x0000000effb47e24 */ /* 0x000fe2000f8e00ff */
[----:B------:R-:W-:Y:S01]  /*7f80*/  IADD3 R181, -R202, 0xb, RZ ;  /* 0x0000000bcab57810 */ /* 0x000fe20007ffe1ff */
        /* <DEDUP_REMOVED lines=15> */
[----:B------:R-:W-:-:S01]  /*8080*/  FFMA.FTZ R171, R173, UR14, -R178 ;  /* 0x0000000eadab7c23 */ /* 0x000fc200080108b2 */
[C---:B------:R-:W-:Y:S01]  /*8090*/  FADD.FTZ R15, -R7.reuse, R14 ;  /* 0x0000000e070f7221 */ /* 0x040fe20000010100 */
[----:B------:R-:W-:-:S01]  /*80a0*/  FFMA.FTZ R173, R7, R180, -8 ;  /* 0xc100000007ad7423 */ /* 0x000fc200000100b4 */
[----:B------:R0:W-:Y:S02]  /*80b0*/  MUFU.EX2 R14, R176 ;  /* 0x000000b0000e7308 */ /* 0x0001e40000000800 */
[----:B------:R-:W-:Y:S01]  /*80c0*/  FMUL.FTZ R15, R15, UR14 ;  /* 0x0000000e0f0f7c20 */ /* 0x000fe20008410000 */
[--C-:B------:R-:W-:Y:S01]  /*80d0*/  FFMA.FTZ R8, R8, UR14, -R173.reuse ;  /* 0x0000000e08087c23 */ /* 0x100fe200080108ad */
[----:B------:R-:W-:-:S01]  /*80e0*/  FFMA.FTZ R9, R9, UR14, -R173 ;  /* 0x0000000e09097c23 */ /* 0x000fc200080108ad */
[--C-:B------:R-:W-:Y:S01]  /*80f0*/  FFMA.FTZ R10, R10, UR14, -R173.reuse ;  /* 0x0000000e0a0a7c23 */ /* 0x100fe200080108ad */
[----:B------:R-:W-:-:S01]  /*8100*/  FFMA.FTZ R11, R11, UR14, -R173 ;  /* 0x0000000e0b0b7c23 */ /* 0x000fc200080108ad */
[--C-:B------:R-:W-:Y:S01]  /*8110*/  FFMA.FTZ R12, R12, UR14, -R173.reuse ;  /* 0x0000000e0c0c7c23 */ /* 0x100fe200080108ad */
[----:B------:R-:W1:Y:S01]  /*8120*/  MUFU.EX2 R177, R177 ;  /* 0x000000b100b17308 */ /* 0x000e620000000800 */
[----:B------:R-:W-:-:S01]  /*8130*/  FFMA.FTZ R13, R13, UR14, -R173 ;  /* 0x0000000e0d0d7c23 */ /* 0x000fc200080108ad */
[----:B0-----:R-:W-:Y:S01]  /*8140*/  FFMA.FTZ R176, R175, UR14, -R178 ;  /* 0x0000000eafb07c23 */ /* 0x001fe200080108b2 */
        /* <DEDUP_REMOVED lines=10> */
[----:B------:R-:W-:-:S03]  /*81f0*/  FFMA.FTZ R173, R174, UR14, -R173 ;  /* 0x0000000eaead7c23 */ /* 0x000fc600080108ad */
[----:B------:R-:W0:Y:S01]  /*8200*/  MUFU.EX2 R8, R8 ;  /* 0x0000000800087308 */ /* 0x000e220000000800 */
[----:B-1----:R-:W-:-:S07]  /*8210*/  FFMA.FTZ R3, R14, R3, R177 ;  /* 0x000000030e037223 */ /* 0x002fce00000100b1 */
        /* <DEDUP_REMOVED lines=25> */
[----:B------:R-:W-:-:S06]  /*83b0*/  IMAD.U32 R160, RZ, RZ, UR57 ;  /* 0x00000039ffa07e24 */ /* 0x000fcc000f8e00ff */
[----:B------:R-:W2:Y:S01]  /*83c0*/  MUFU.EX2 R178, R178 ;  /* 0x000000b200b27308 */ /* 0x000ea20000000800 */
[----:B0-----:R-:W-:-:S07]  /*83d0*/  FADD.FTZ R157, R175, R4 ;  /* 0x00000004af9d7221 */ /* 0x001fce0000010000 */
[----:B------:R-:W0:Y:S01]  /*83e0*/  MUFU.EX2 R163, R163 ;  /* 0x000000a300a37308 */ /* 0x000e220000000800 */
[----:B-1----:R-:W-:-:S01]  /*83f0*/  FADD.FTZ R4, R162, R3 ;  /* 0x00000003a2047221 */ /* 0x002fc20000010000 */
[----:B------:R-:W-:-:S05]  /*8400*/  @!P1 LEA R3, R160, UR41, 0x3 ;  /* 0x00000029a0039c11 */ /* 0x000fca000f8e18ff */
[----:B------:R-:W-:Y:S01]  /*8410*/  @!P1 VIADD R3, R3, 0x28440 ;  /* 0x0002844003039836 */ /* 0x000fe20000000000 */
[----:B------:R-:W1:Y:S01]  /*8420*/  MUFU.EX2 R152, R152 ;  /* 0x0000009800987308 */ /* 0x000e620000000800 */
[----:B--2---:R-:W-:-:S03]  /*8430*/  FADD.FTZ R157, R178, R157 ;  /* 0x0000009db29d7221 */ /* 0x004fc60000010000 */
[----:B------:R-:W-:-:S04]  /*8440*/  @!P1 PRMT R3, RZ, 0x654, R3 ;  /* 0x00000654ff039816 */ /* 0x000fc80000000003 */
[----:B------:R-:W2:Y:S08]  /*8450*/  MUFU.EX2 R164, R164 ;  /* 0x000000a400a47308 */ /* 0x000eb00000000800 */
[----:B------:R-:W3:Y:S08]  /*8460*/  MUFU.EX2 R153, R153 ;  /* 0x0000009900997308 */ /* 0x000ef00000000800 */
[----:B------:R-:W4:Y:S08]  /*8470*/  MUFU.EX2 R166, R166 ;  /* 0x000000a600a67308 */ /* 0x000f300000000800 */
[----:B------:R-:W5:Y:S08]  /*8480*/  MUFU.EX2 R156, R156 ;  /* 0x0000009c009c7308 */ /* 0x000f700000000800 */
[----:B------:R-:W5:Y:S08]  /*8490*/  MUFU.EX2 R167, R167 ;  /* 0x000000a700a77308 */ /* 0x000f700000000800 */
[----:B------:R0:W5:Y:S08]  /*84a0*/  MUFU.EX2 R179, R161 ;  /* 0x000000a100b37308 */ /* 0x0001700000000800 */
[----:B------:R-:W-:Y:S01]  /*84b0*/  MUFU.EX2 R169, R169 ;  /* 0x000000a900a97308 */ /* 0x000fe20000000800 */
[----:B0-----:R-:W-:-:S01]  /*84c0*/  FADD.FTZ R161, R163, R4 ;  /* 0x00000004a3a17221 */ /* 0x001fc20000010000 */
[----:B-1----:R-:W-:-:S03]  /*84d0*/  FADD.FTZ R4, R152, R157 ;  /* 0x0000009d98047221 */ /* 0x002fc60000010000 */
[----:B--2---:R-:W-:Y:S01]  /*84e0*/  FADD.FTZ R161, R164, R161 ;  /* 0x000000a1a4a17221 */ /* 0x004fe20000010000 */
[----:B---3--:R-:W-:-:S02]  /*84f0*/  FADD.FTZ R157, R153, R4 ;  /* 0x00000004999d7221 */ /* 0x008fc40000010000 */
[----:B------:R-:W0:Y:S01]  /*8500*/  MUFU.EX2 R180, R165 ;  /* 0x000000a500b47308 */ /* 0x000e220000000800 */
[----:B----4-:R-:W-:-:S01]  /*8510*/  FADD.FTZ R4, R166, R161 ;  /* 0x000000a1a6047221 */ /* 0x010fc20000010000 */
[----:B-----5:R-:W-:Y:S01]  /*8520*/  FADD.FTZ R157, R156, R157 ;  /* 0x0000009d9c9d7221 */ /* 0x020fe20000010000 */
[----:B------:R-:W-:Y:S02]  /*8530*/  WARPGROUP.DEPBAR.LE gsb0, 0x0 ;  /* 0x00008000000079c5 */ /* 0x000fe40000010000 */
[----:B------:R-:W-:Y:S01]  /*8540*/  FADD.FTZ R4, R167, R4 ;  /* 0x00000004a7047221 */ /* 0x000fe20000010000 */
[----:B------:R-:W-:-:S01]  /*8550*/  FADD.FTZ R157, R179, R157 ;  /* 0x0000009db39d7221 */ /* 0x000fc20000010000 */
[----:B------:R1:W-:Y:S06]  /*8560*/  BAR.ARV R181, 0x100 ;  /* 0x000400b50000751d */ /* 0x0003ec0000002000 */
[----:B------:R-:W2:Y:S01]  /*8570*/  MUFU.EX2 R170, R170 ;  /* 0x000000aa00aa7308 */ /* 0x000ea20000000800 */
[----:B------:R3:W-:Y:S01]  /*8580*/  @!P1 SYNCS.ARRIVE.TRANS64.RED.A1T0 RZ, [R3+URZ], RZ ;  /* 0x000000ff03ff99a7 */ /* 0x0007e2000810043f */
[----:B0-----:R-:W-:-:S06]  /*8590*/  FADD.FTZ R157, R180, R157 ;  /* 0x0000009db49d7221 */ /* 0x001fcc0000010000 */
[----:B------:R-:W0:Y:S01]  /*85a0*/  MUFU.EX2 R168, R168 ;  /* 0x000000a800a87308 */ /* 0x000e220000000800 */
[----:B---3--:R-:W-:-:S07]  /*85b0*/  FADD.FTZ R3, R169, R4 ;  /* 0x00000004a9037221 */ /* 0x008fce0000010000 */
[----:B------:R-:W3:Y:S01]  /*85c0*/  MUFU.EX2 R171, R171 ;  /* 0x000000ab00ab7308 */ /* 0x000ee20000000800 */
[----:B--2---:R-:W-:-:S07]  /*85d0*/  FADD.FTZ R4, R170, R3 ;  /* 0x00000003aa047221 */ /* 0x004fce0000010000 */
[----:B------:R-:W2:Y:S01]  /*85e0*/  MUFU.EX2 R172, R172 ;  /* 0x000000ac00ac7308 */ /* 0x000ea20000000800 */
[----:B0-----:R-:W-:-:S07]  /*85f0*/  FADD.FTZ R157, R168, R157 ;  /* 0x0000009da89d7221 */ /* 0x001fce0000010000 */
[----:B------:R-:W0:Y:S01]  /*8600*/  MUFU.EX2 R176, R176 ;  /* 0x000000b000b07308 */ /* 0x000e220000000800 */
[----:B---3--:R-:W-:-:S07]  /*8610*/  FADD.FTZ R3, R171, R4 ;  /* 0x00000004ab037221 */ /* 0x008fce0000010000 */
[----:B------:R-:W3:Y:S01]  /*8620*/  MUFU.EX2 R173, R173 ;  /* 0x000000ad00ad7308 */ /* 0x000ee20000000800 */
[----:B--2---:R-:W-:-:S01]  /*8630*/  FADD.FTZ R157, R172, R157 ;  /* 0x0000009dac9d7221 */ /* 0x004fc20000010000 */
[----:B0-----:R-:W-:-:S03]  /*8640*/  FADD.FTZ R3, R176, R3 ;  /* 0x00000003b0037221 */ /* 0x001fc60000010000 */
[----:B---3--:R-:W-:Y:S01]  /*8650*/  FADD.FTZ R4, R173, R157 ;  /* 0x0000009dad047221 */ /* 0x008fe20000010000 */
[----:B-1----:R-:W-:Y:S06]  /*8660*/  @!P0 BRA `(.L_x_1145) ;  /* 0x0000000000048947 */ /* 0x002fec0003800000 */
[----:B------:R-:W-:Y:S01]  /*8670*/  BPT.TRAP 0x1 ;  /* 0x000000040000795c */ /* 0x000fe20000300000 */
.L_x_1145:
        /* <DEDUP_REMOVED lines=153> */
[----:B------:R-:W-:Y:S01]  /*9010*/  F2FP.SATFINITE.E4M3.F32.PACK_AB_MERGE_C R187, R168, R180, R11 ;  /* 0x000000b4a8bb723e */ /* 0x000fe2000480700b */
[----:B------:R-:W-:Y:S06]  /*9020*/  @P2 BRA `(.L_x_1146) ;  /* 0xffffffe000ac2947 */ /* 0x000fec000383ffff */
[----:B------:R-:W-:-:S05]  /*9030*/  UMOV UR55, UR57 ;  /* 0x0000003900377c82 */ /* 0x000fca0008000000 */
.L_x_1136:
        /* <DEDUP_REMOVED lines=8> */
[----:B------:R-:W-:-:S05]  /*90c0*/  ULDC UR57, c[0x0][0x9e0] ;  /* 0x0002780000397ab9 */ /* 0x000fca0000000800 */
.L_x_1165:
[----:B------:R-:W-:Y:S01]  /*90d0*/  ISETP.NE.AND P3, PT, RZ, UR44, PT ;  /* 0x0000002cff007c0c */ /* 0x000fe2000bf65270 */
[----:B------:R-:W-:-:S04]  /*90e0*/  UISETP.NE.AND UP1, UPT, UR59, 0x1, UPT ;  /* 0x000000013b00788c */ /* 0x000fc8000bf25270 */
[----:B------:R-:W-:-:S04]  /*90f0*/  USEL UR50, URZ, 0x1, UP1 ;  /* 0x000000013f327887 */ /* 0x000fc80008800000 */
[----:B------:R-:W-:-:S04]  /*9100*/  ULOP3.LUT UR50, UR60, UR50, URZ, 0x3c, !UPT ;  /* 0x000000323c327292 */ /* 0x000fc8000f8e3c3f */
[----:B------:R-:W-:Y:S08]  /*9110*/  @P3 BRA `(.L_x_1148) ;  /* 0x0000000000383947 */ /* 0x000ff00003800000 */
[----:B------:R-:W-:Y:S05]  /*9120*/  @!P0 BRA `(.L_x_1149) ;  /* 0x0000000000048947 */ /* 0x000fea0003800000 */
[----:B------:R-:W-:Y:S01]  /*9130*/  BPT.TRAP 0x1 ;  /* 0x000000040000795c */ /* 0x000fe20000300000 */
.L_x_1149:
        /* <DEDUP_REMOVED lines=9> */
.L_x_1150:
[----:B-1----:R-:W-:Y:S05]  /*91d0*/  @P2 BRA `(.L_x_1148) ;  /* 0x0000000000082947 */ /* 0x002fea0003800000 */
[----:B------:R-:W1:Y:S02]  /*91e0*/  SYNCS.PHASECHK.TRANS64.TRYWAIT P2, [UR6+0x28430], R6 ;  /* 0x02843006ff0075a7 */ /* 0x000e640008040146 */
[----:B-1----:R-:W-:Y:S05]  /*91f0*/  @!P2 BRA `(.L_x_1151) ;  /* 0x000000cc00d0a947 */ /* 0x002fea0003800000 */
.L_x_1148:
        /* <DEDUP_REMOVED lines=50> */
.L_x_1153:
[----:B------:R-:W-:Y:S01]  /*9520*/  ULEA UR6, UR59, UR41, 0x3 ;  /* 0x000000293b067291 */ /* 0x000fe2000f8e183f */
[----:B------:R-:W-:-:S05]  /*9530*/  IMAD.U32 R6, RZ, RZ, UR60 ;  /* 0x0000003cff067e24 */ /* 0x000fca000f8e00ff */
[----:B------:R-:W-:-:S04]  /*9540*/  SHF.L.U32 R6, R6, 0x1f, RZ ;  /* 0x0000001f06067819 */ /* 0x000fc800000006ff */
[----:B------:R0:W1:Y:S01]  /*9550*/  SYNCS.PHASECHK.TRANS64.TRYWAIT P2, [UR6+0x28450], R6 ;  /* 0x02845006ff0075a7 */ /* 0x0000620008040146 */
[----:B------:R-:W-:Y:S05]  /*9560*/  @!P0 BRA `(.L_x_1154) ;  /* 0x0000000000048947 */ /* 0x000fea0003800000 */
[----:B------:R-:W-:Y:S01]  /*9570*/  BPT.TRAP 0x1 ;  /* 0x000000040000795c */ /* 0x000fe20000300000 */
.L_x_1154:
[----:B-1----:R-:W-:Y:S05]  /*9580*/  @P2 BRA `(.L_x_1152) ;  /* 0x0000000000082947 */ /* 0x002fea0003800000 */
[----:B------:R-:W1:Y:S02]  /*9590*/  SYNCS.PHASECHK.TRANS64.TRYWAIT P2, [UR6+0x28450], R6 ;  /* 0x02845006ff0075a7 */ /* 0x000e640008040146 */
[----:B-1----:R-:W-:Y:S05]  /*95a0*/  @!P2 BRA `(.L_x_1155) ;  /* 0x000000c800fca947 */ /* 0x002fea0003800000 */
.L_x_1152:
[----:B------:R-:W-:Y:S01]  /*95b0*/  UIADD3 UR6, UR41, 0x8000, URZ ;  /* 0x0000800029067890 */ /* 0x000fe2000fffe03f */
[----:B------:R-:W-:Y:S01]  /*95c0*/  WARPGROUP.ARRIVE ;  /* 0x00000000000079c5 */ /* 0x000fe20000000000 */
[----:B------:R-:W-:-:S05]  /*95d0*/  UMOV UR7, 0x80000020 ;  /* 0x8000002000077882 */ /* 0x000fca0000000000 */
[----:B------:R-:W2:Y:S01]  /*95e0*/  S2R R202, SR_TID.X ;  /* 0x0000000000ca7919 */ /* 0x000ea20000002100 */
[----:B------:R-:W-:Y:S01]  /*95f0*/  USHF.R.U32.HI UR6, URZ, 0x4, UR6 ;  /* 0x000000043f067899 */ /* 0x000fe20008011606 */
[----:B------:R-:W-:Y:S01]  /*9600*/  PLOP3.LUT P2, PT, PT, PT, UP0, 0x80, 0x0 ;  /* 0x000000000000781c */ /* 0x000fe20003f4f008 */
[----:B01----:R-:W-:Y:S02]  /*9610*/  IMAD.U32 R6, RZ, RZ, UR58 ;  /* 0x0000003aff067e24 */ /* 0x003fe4000f8e00ff */
[C---:B------:R-:W-:Y:S01]  /*9620*/  FMUL.FTZ R11, R0.reuse, R155 ;  /* 0x0000009b000b7220 */ /* 0x040fe20000410000 */
[----:B------:R-:W-:Y:S01]  /*9630*/  ULOP3.LUT UR6, UR6, 0x3fff, URZ, 0xc0, !UPT ;  /* 0x00003fff06067892 */ /* 0x000fe2000f8ec03f */
[C---:B------:R-:W-:Y:S01]  /*9640*/  FMUL.FTZ R155, R0.reuse, R157 ;  /* 0x0000009d009b7220 */ /* 0x040fe20000410000 */
[----:B------:R-:W-:Y:S01]  /*9650*/  FMUL.FTZ R157, R0, R171 ;  /* 0x000000ab009d7220 */ /* 0x000fe20000410000 */
[----:B------:R-:W-:Y:S01]  /*9660*/  @!P1 LEA R6, R6, UR41, 0x3 ;  /* 0x0000002906069c11 */ /* 0x000fe2000f8e18ff */
[----:B------:R-:W-:Y:S01]  /*9670*/  ULOP3.LUT UR6, UR6, 0x10000, URZ, 0xfc, !UPT ;  /* 0x0001000006067892 */ /* 0x000fe2000f8efc3f */
[C---:B------:R-:W-:Y:S01]  /*9680*/  FMUL.FTZ R14, R0.reuse, R163 ;  /* 0x000000a3000e7220 */ /* 0x040fe20000410000 */
[C---:B------:R-:W-:Y:S01]  /*9690*/  FMUL.FTZ R171, R0.reuse, R172 ;  /* 0x000000ac00ab7220 */ /* 0x040fe20000410000 */
[C---:B------:R-:W-:Y:S01]  /*96a0*/  FMUL.FTZ R172, R0.reuse, R173 ;  /* 0x000000ad00ac7220 */ /* 0x040fe20000410000 */
[----:B------:R-:W-:Y:S01]  /*96b0*/  ULEA UR6, UR59, UR6, 0xa ;  /* 0x000000063b067291 */ /* 0x000fe2000f8e503f */
[C---:B------:R-:W-:Y:S01]  /*96c0*/  FMUL.FTZ R163, R0.reuse, R178 ;  /* 0x000000b200a37220 */ /* 0x040fe20000410000 */
[----:B------:R-:W-:Y:S01]  /*96d0*/  FMUL.FTZ R10, R0, R154 ;  /* 0x0000009a000a7220 */ /* 0x000fe20000410000 */
[----:B------:R-:W-:-:S02]  /*96e0*/  @!P1 VIADD R6, R6, 0x28440 ;  /* 0x0002844006069836 */ /* 0x000fc40000000000 */
[C---:B------:R-:W-:Y:S01]  /*96f0*/  FMUL.FTZ R154, R0.reuse, R156 ;  /* 0x0000009c009a7220 */ /* 0x040fe20000410000 */
[----:B------:R-:W-:Y:S02]  /*9700*/  IMAD.SHL.U32 R178, R5, 0x40, RZ ;  /* 0x0000004005b27824 */ /* 0x000fe400078e00ff */
        /* <DEDUP_REMOVED lines=11> */
[----:B------:R-:W-:Y:S01]  /*97c0*/  @!P1 PRMT R6, RZ, 0x654, R6 ;  /* 0x00000654ff069816 */ /* 0x000fe20000000006 */
[C---:B------:R-:W-:Y:S01]  /*97d0*/  FMUL.FTZ R160, R0.reuse, R160 ;  /* 0x000000a000a07220 */ /* 0x040fe20000410000 */
[----:B--2---:R-:W-:Y:S01]  /*97e0*/  SHF.R.U32.HI R202, RZ, 0x7, R202 ;  /* 0x00000007ffca7819 */ /* 0x004fe200000116ca */
        /* <DEDUP_REMOVED lines=13> */
[----:B------:R-:W0:Y:S01]  /*98c0*/  MUFU.TANH R20, R20 ;  /* 0x0000001400147308 */ /* 0x000e220000002400 */
[----:B------:R-:W-:-:S07]  /*98d0*/  FMUL.FTZ R180, R0, R180 ;  /* 0x000000b400b47220 */ /* 0x000fce0000410000 */
[----:B------:R-:W1:Y:S08]  /*98e0*/  MUFU.TANH R21, R21 ;  /* 0x0000001500157308 */ /* 0x000e700000002400 */
        /* <DEDUP_REMOVED lines=30> */
[----:B------:R-:W-:Y:S01]  /*9ad0*/  QGMMA.64x256x32.F32.E4M3.E4M3 R24, R184, gdesc[UR4], R24, gsb0 ;  /* 0x03e00004b8187df3 */ /* 0x000fe20008000818 */
[----:B------:R-:W-:Y:S02]  /*9ae0*/  @UP0 ULDC UR6, c[0x0][0x44c] ;  /* 0x0001130000060ab9 */ /* 0x000fe40000000800 */
[----:B------:R-:W-:Y:S02]  /*9af0*/  WARPGROUP.DEPBAR.LE gsb0, 0x0 ;  /* 0x00008000000079c5 */ /* 0x000fe40000010000 */
[----:B------:R-:W-:Y:S01]  /*9b00*/  FMUL.FTZ R184, R0, R177 ;  /* 0x000000b100b87220 */ /* 0x000fe20000410000 */
[----:B------:R-:W-:Y:S01]  /*9b10*/  VIADD R177, R17, UR36 ;  /* 0x0000002411b17c36 */ /* 0x000fe20008000000 */
[----:B------:R0:W-:Y:S06]  /*9b20*/  BAR.ARV R170, 0x100 ;  /* 0x000400aa0000751d */ /* 0x0001ec0000002000 */
[----:B------:R-:W-:Y:S01]  /*9b30*/  @P2 IMAD.HI.U32 R7, R177, UR6, RZ ;  /* 0x00000006b1072c27 */ /* 0x000fe2000f8e00ff */
[----:B------:R-:W-:Y:S01]  /*9b40*/  @UP0 ULDC UR6, c[0x0][0x450] ;  /* 0x0001140000060ab9 */ /* 0x000fe20000000800 */
[----:B------:R5:W-:Y:S01]  /*9b50*/  @!P1 SYNCS.ARRIVE.TRANS64.RED.A1T0 RZ, [R6+URZ], RZ ;  /* 0x000000ff06ff99a7 */ /* 0x000be2000810043f */
[----:B------:R-:W0:Y:S02]  /*9b60*/  MUFU.TANH R184, R184 ;  /* 0x000000b800b87308 */ /* 0x000e240000002400 */
[----:B------:R-:W-:-:S02]  /*9b70*/  @P2 SHF.R.U32.HI R177, RZ, UR6, R7 ;  /* 0x00000006ffb12c19 */ /* 0x000fc40008011607 */
[----:B------:R-:W-:-:S03]  /*9b80*/  IADD3 R7, -R178, 0x1, RZ ;  /* 0x00000001b2077810 */ /* 0x000fc60007ffe1ff */
[----:B------:R-:W1:Y:S01]  /*9b90*/  SHFL.IDX PT, R173, R177, RZ, 0x1c1f ;  /* 0x001c1fffb1ad7589 */ /* 0x000e6200000e0000 */
[----:B-----5:R-:W-:Y:S01]  /*9ba0*/  IMAD.U32 R6, RZ, RZ, UR45 ;  /* 0x0000002dff067e24 */ /* 0x020fe2000f8e00ff */
[----:B------:R5:W0:Y:S01]  /*9bb0*/  MUFU.TANH R185, R180 ;  /* 0x000000b400b97308 */ /* 0x000a220000002400 */
[----:B------:R-:W-:-:S05]  /*9bc0*/  IMAD R7, R2, -0x2, R7 ;  /* 0xfffffffe02077824 */ /* 0x000fca00078e0207 */
[----:B------:R-:W-:-:S05]  /*9bd0*/  IADD3 R7, -R6, UR37, R7 ;  /* 0x0000002506077c10 */ /* 0x000fca000fffe107 */
[C---:B------:R-:W-:Y:S02]  /*9be0*/  VIADD R182, R7.reuse, UR57 ;  /* 0x0000003907b67c36 */ /* 0x040fe40008000000 */
[----:B------:R-:W-:Y:S02]  /*9bf0*/  VIADD R183, R7, UR54 ;  /* 0x0000003607b77c36 */ /* 0x000fe40008000000 */
[--C-:B-1----:R-:W-:Y:S02]  /*9c00*/  IMAD.IADD R179, R182, 0x1, R173.reuse ;  /* 0x00000001b6b37824 */ /* 0x102fe400078e02ad */
[----:B-----5:R-:W-:Y:S01]  /*9c10*/  IMAD.IADD R180, R183, 0x1, R173 ;  /* 0x00000001b7b47824 */ /* 0x020fe200078e02ad */
[----:B0-234-:R-:W-:Y:S06]  /*9c20*/  @!P6 BRA `(.L_x_1156) ;  /* 0x00000000005ce947 */ /* 0x01dfec0003800000 */
        /* <DEDUP_REMOVED lines=13> */
.L_x_1158:
[----:B------:R-:W-:-:S05]  /*9d00*/  IMAD.U32 R170, RZ, RZ, UR56 ;  /* 0x00000038ffaa7e24 */ /* 0x000fca000f8e00ff */
[----:B------:R-:W-:-:S13]  /*9d10*/  ISETP.NE.AND P2, PT, R170, 0x1, PT ;  /* 0x00000001aa00780c */ /* 0x000fda0003f45270 */
[----:B------:R-:W0:Y:S02]  /*9d20*/  @P2 LDC.64 R6, c[0x0][0x9e8] ;  /* 0x00027a00ff062b82 */ /* 0x000e240000000a00 */
[----:B0-----:R-:W-:-:S05]  /*9d30*/  @P2 IMAD.HI.U32 R6, R173, R6, RZ ;  /* 0x00000006ad062227 */ /* 0x001fca00078e00ff */
[----:B------:R-:W-:-:S07]  /*9d40*/  @P2 SHF.R.U32.HI R173, RZ, R7, R6 ;  /* 0x00000007ffad2219 */ /* 0x000fce0000011606 */
.L_x_1159:
[----:B------:R-:W-:Y:S05]  /*9d50*/  BSYNC B0 ;  /* 0x0000000000007941 */ /* 0x000fea0003800000 */
.L_x_1157:
[----:B------:R-:W-:-:S04]  /*9d60*/  IMAD R173, R173, R170, -R178 ;  /* 0x000000aaadad7224 */ /* 0x000fc800078e0ab2 */
[----:B------:R-:W-:-:S05]  /*9d70*/  IMAD R173, R2, -0x2, R173 ;  /* 0xfffffffe02ad7824 */ /* 0x000fca00078e02ad */
[----:B------:R-:W-:Y:S02]  /*9d80*/  VIADDMNMX R179, R173, R170, R179, PT ;  /* 0x000000aaadb37246 */ /* 0x000fe400038001b3 */
[----:B------:R-:W-:-:S07]  /*9d90*/  VIMNMX R180, R180, R173, !PT ;  /* 0x000000adb4b47248 */ /* 0x000fce0007fe0100 */
.L_x_1156:
[----:B------:R-:W-:Y:S01]  /*9da0*/  ISETP.GT.AND P2, PT, R5, -0x1, PT ;  /* 0xffffffff0500780c */ /* 0x000fe20003f44270 */
[----:B------:R-:W0:Y:S03]  /*9db0*/  SHFL.IDX PT, R6, R177, 0x1, 0x1c1f ;  /* 0x003c1f00b1067f89 */ /* 0x000e2600000e0000 */
[C---:B------:R-:W-:Y:S02]  /*9dc0*/  ISETP.GT.AND P3, PT, R180.reuse, RZ, P2 ;  /* 0x000000ffb400720c */ /* 0x040fe40001764270 */
[C---:B------:R-:W-:Y:S02]  /*9dd0*/  ISETP.GT.AND P5, PT, R180.reuse, 0x1, P2 ;  /* 0x00000001b400780c */ /* 0x040fe400017a4270 */
[----:B------:R-:W-:Y:S02]  /*9de0*/  ISETP.LT.OR P4, PT, R179, 0x1, P3 ;  /* 0x00000001b300780c */ /* 0x000fe40001f81670 */
[----:B------:R-:W-:-:S02]  /*9df0*/  ISETP.GT.AND P3, PT, R180, 0x8, P2 ;  /* 0x00000008b400780c */ /* 0x000fc40001764270 */
[----:B------:R-:W-:Y:S02]  /*9e00*/  FSEL R175, R20, -INF , !P4 ;  /* 0xff80000014af7808 */ /* 0x000fe40006000000 */
[----:B------:R-:W-:Y:S02]  /*9e10*/  ISETP.GT.AND P4, PT, R180, 0x9, P2 ;  /* 0x00000009b400780c */ /* 0x000fe40001784270 */
[C---:B------:R-:W-:Y:S02]  /*9e20*/  ISETP.LT.OR P5, PT, R179.reuse, 0x2, P5 ;  /* 0x00000002b300780c */ /* 0x040fe40002fa1670 */
[C---:B------:R-:W-:Y:S02]  /*9e30*/  ISETP.LT.OR P3, PT, R179.reuse, 0x9, P3 ;  /* 0x00000009b300780c */ /* 0x040fe40001f61670 */
[----:B------:R-:W-:Y:S02]  /*9e40*/  ISETP.LT.OR P4, PT, R179, 0xa, P4 ;  /* 0x0000000ab300780c */ /* 0x000fe40002781670 */
[----:B------:R-:W-:-:S02]  /*9e50*/  FSEL R174, R21, -INF , !P5 ;  /* 0xff80000015ae7808 */ /* 0x000fc40006800000 */
[----:B------:R-:W-:Y:S01]  /*9e60*/  FSEL R173, R154, -INF , !P3 ;  /* 0xff8000009aad7808 */ /* 0x000fe20005800000 */
[----:B0-----:R-:W-:Y:S01]  /*9e70*/  IMAD.IADD R177, R183, 0x1, R6 ;  /* 0x00000001b7b17824 */ /* 0x001fe200078e0206 */
[----:B------:R-:W-:Y:S02]  /*9e80*/  FSEL R170, R155, -INF , !P4 ;  /* 0xff8000009baa7808 */ /* 0x000fe40006000000 */
[C---:B------:R-:W-:Y:S02]  /*9e90*/  ISETP.GT.AND P5, PT, R180.reuse, 0x10, P2 ;  /* 0x00000010b400780c */ /* 0x040fe400017a4270 */
[C---:B------:R-:W-:Y:S02]  /*9ea0*/  ISETP.GT.AND P3, PT, R180.reuse, 0x11, P2 ;  /* 0x00000011b400780c */ /* 0x040fe40001764270 */
[----:B------:R-:W-:Y:S02]  /*9eb0*/  ISETP.GT.AND P4, PT, R180, 0x18, P2 ;  /* 0x00000018b400780c */ /* 0x000fe40001784270 */
[----:B------:R-:W-:-:S02]  /*9ec0*/  ISETP.LT.OR P5, PT, R179, 0x11, P5 ;  /* 0x00000011b300780c */ /* 0x000fc40002fa1670 */
[C---:B------:R-:W-:Y:S02]  /*9ed0*/  ISETP.LT.OR P3, PT, R179.reuse, 0x12, P3 ;  /* 0x00000012b300780c */ /* 0x040fe40001f61670 */
[----:B------:R-:W-:Y:S02]  /*9ee0*/  ISETP.LT.OR P4, PT, R179, 0x19, P4 ;  /* 0x00000019b300780c */ /* 0x000fe40002781670 */
[----:B------:R-:W-:Y:S02]  /*9ef0*/  FSEL R160, R160, -INF , !P5 ;  /* 0xff800000a0a07808 */ /* 0x000fe40006800000 */
[----:B------:R-:W-:Y:S02]  /*9f00*/  FSEL R161, R161, -INF , !P3 ;  /* 0xff800000a1a17808 */ /* 0x000fe40005800000 */
[----:B------:R-:W-:Y:S02]  /*9f10*/  FSEL R164, R164, -INF , !P4 ;  /* 0xff800000a4a47808 */ /* 0x000fe40006000000 */
[----:B------:R-:W-:-:S02]  /*9f20*/  ISETP.GT.AND P5, PT, R180, 0x19, P2 ;  /* 0x00000019b400780c */ /* 0x000fc400017a4270 */
[C---:B------:R-:W-:Y:S02]  /*9f30*/  ISETP.GT.AND P3, PT, R180.reuse, 0x20, P2 ;  /* 0x00000020b400780c */ /* 0x040fe40001764270 */
[----:B------:R-:W-:Y:S02]  /*9f40*/  ISETP.GT.AND P4, PT, R180, 0x21, P2 ;  /* 0x00000021b400780c */ /* 0x000fe40001784270 */
[C---:B------:R-:W-:Y:S02]  /*9f50*/  ISETP.LT.OR P5, PT, R179.reuse, 0x1a, P5 ;  /* 0x0000001ab300780c */ /* 0x040fe40002fa1670 */
[C---:B------:R-:W-:Y:S02]  /*9f60*/  ISETP.LT.OR P3, PT, R179.reuse, 0x21, P3 ;  /* 0x00000021b300780c */ /* 0x040fe40001f61670 */
[----:B------:R-:W-:Y:S02]  /*9f70*/  ISETP.LT.OR P4, PT, R179, 0x22, P4 ;  /* 0x00000022b300780c */ /* 0x000fe40002781670 */
[----:B------:R-:W-:-:S02]  /*9f80*/  FSEL R165, R165, -INF , !P5 ;  /* 0xff800000a5a57808 */ /* 0x000fc40006800000 */
[----:B------:R-:W-:Y:S02]  /*9f90*/  FSEL R168, R168, -INF , !P3 ;  /* 0xff800000a8a87808 */ /* 0x000fe40005800000 */
        /* <DEDUP_REMOVED lines=9> */
[----:B------:R-:W-:Y:S01]  /*a030*/  FSEL R155, R176, -INF , !P4 ;  /* 0xff800000b09b7808 */ /* 0x000fe20006000000 */
[----:B------:R-:W-:Y:S01]  /*a040*/  IMAD.IADD R176, R182, 0x1, R6 ;  /* 0x00000001b6b07824 */ /* 0x000fe200078e0206 */
        /* <DEDUP_REMOVED lines=8> */
[----:B------:R-:W-:Y:S01]  /*a0d0*/  FSEL R154, R181, -INF , !P4 ;  /* 0xff800000b59a7808 */ /* 0x000fe20006000000 */
[----:B------:R-:W-:Y:S06]  /*a0e0*/  @!P6 BRA `(.L_x_1160) ;  /* 0x00000000005ce947 */ /* 0x000fec0003800000 */
        /* <DEDUP_REMOVED lines=13> */
.L_x_1162:
[----:B------:R-:W-:-:S05]  /*a1c0*/  IMAD.U32 R180, RZ, RZ, UR56 ;  /* 0x00000038ffb47e24 */ /* 0x000fca000f8e00ff */
[----:B------:R-:W-:-:S13]  /*a1d0*/  ISETP.NE.AND P3, PT, R180, 0x1, PT ;  /* 0x00000001b400780c */ /* 0x000fda0003f65270 */
[----:B------:R-:W0:Y:S02]  /*a1e0*/  @P3 LDC.64 R6, c[0x0][0x9e8] ;  /* 0x00027a00ff063b82 */ /* 0x000e240000000a00 */
[----:B0-----:R-:W-:-:S05]  /*a1f0*/  @P3 IMAD.HI.U32 R6, R179, R6, RZ ;  /* 0x00000006b3063227 */ /* 0x001fca00078e00ff */
[----:B------:R-:W-:-:S07]  /*a200*/  @P3 SHF.R.U32.HI R179, RZ, R7, R6 ;  /* 0x00000007ffb33219 */ /* 0x000fce0000011606 */
.L_x_1163:
[----:B------:R-:W-:Y:S05]  /*a210*/  BSYNC B0 ;  /* 0x0000000000007941 */ /* 0x000fea0003800000 */
.L_x_1161:
[----:B------:R-:W-:-:S04]  /*a220*/  IMAD R179, R179, R180, -R178 ;  /* 0x000000b4b3b37224 */ /* 0x000fc800078e0ab2 */
[----:B------:R-:W-:-:S05]  /*a230*/  IMAD R179, R2, -0x2, R179 ;  /* 0xfffffffe02b37824 */ /* 0x000fca00078e02b3 */
[----:B------:R-:W-:Y:S02]  /*a240*/  VIADDMNMX R176, R179, R180, R176, PT ;  /* 0x000000b4b3b07246 */ /* 0x000fe400038001b0 */
[----:B------:R-:W-:-:S07]  /*a250*/  VIMNMX R177, R177, R179, !PT ;  /* 0x000000b3b1b17248 */ /* 0x000fce0007fe0100 */
.L_x_1160:
        /* <DEDUP_REMOVED lines=8> */
[C---:B------:R-:W-:Y:S02]  /*a2e0*/  ISETP.GT.AND P4, PT, R177.reuse, RZ, P2 ;  /* 0x000000ffb100720c */ /* 0x040fe40001784270 */
[----:B------:R-:W-:Y:S02]  /*a2f0*/  FMNMX.FTZ R6, R160, R7, !PT ;  /* 0x00000007a0067209 */ /* 0x000fe40007810000 */
[----:B------:R-:W-:Y:S02]  /*a300*/  ISETP.GT.AND P5, PT, R177, 0x9, P2 ;  /* 0x00000009b100780c */ /* 0x000fe400017a4270 */
[----:B------:R-:W-:Y:S02]  /*a310*/  FMNMX.FTZ R7, R161, R6, !PT ;  /* 0x00000006a1077209 */ /* 0x000fe40007810000 */
[----:B------:R-:W-:-:S02]  /*a320*/  ISETP.GT.AND P3, PT, R177, 0x1, P2 ;  /* 0x00000001b100780c */ /* 0x000fc40001764270 */
[----:B------:R-:W-:Y:S02]  /*a330*/  FMNMX.FTZ R6, R164, R7, !PT ;  /* 0x00000007a4067209 */ /* 0x000fe40007810000 */
[C---:B------:R-:W-:Y:S02]  /*a340*/  ISETP.LT.OR P4, PT, R176.reuse, 0x1, P4 ;  /* 0x00000001b000780c */ /* 0x040fe40002781670 */
[----:B------:R-:W-:Y:S02]  /*a350*/  FMNMX.FTZ R7, R165, R6, !PT ;  /* 0x00000006a5077209 */ /* 0x000fe40007810000 */
[----:B------:R-:W-:Y:S02]  /*a360*/  ISETP.LT.OR P5, PT, R176, 0xa, P5 ;  /* 0x0000000ab000780c */ /* 0x000fe40002fa1670 */
[----:B------:R-:W-:Y:S02]  /*a370*/  FMNMX.FTZ R6, R168, R7, !PT ;  /* 0x00000007a8067209 */ /* 0x000fe40007810000 */
[----:B------:R-:W-:-:S02]  /*a380*/  ISETP.LT.OR P3, PT, R176, 0x2, P3 ;  /* 0x00000002b000780c */ /* 0x000fc40001f61670 */
[----:B------:R-:W-:Y:S02]  /*a390*/  FMNMX.FTZ R6, R169, R6, !PT ;  /* 0x00000006a9067209 */ /* 0x000fe40007810000 */
[----:B------:R-:W-:Y:S02]  /*a3a0*/  FSEL R10, R10, -INF , !P4 ;  /* 0xff8000000a0a7808 */ /* 0x000fe40006000000 */
[----:B------:R-:W-:Y:S02]  /*a3b0*/  FMNMX.FTZ R7, R21, R6, !PT ;  /* 0x0000000615077209 */ /* 0x000fe40007810000 */
[----:B------:R-:W-:Y:S02]  /*a3c0*/  FSEL R13, R13, -INF , !P5 ;  /* 0xff8000000d0d7808 */ /* 0x000fe40006800000 */
[----:B------:R-:W-:Y:S02]  /*a3d0*/  FMNMX.FTZ R6, R20, R7, !PT ;  /* 0x0000000714067209 */ /* 0x000fe40007810000 */
[----:B------:R-:W-:-:S02]  /*a3e0*/  FSEL R11, R11, -INF , !P3 ;  /* 0xff8000000b0b7808 */ /* 0x000fc40005800000 */
[----:B------:R-:W-:Y:S02]  /*a3f0*/  FMNMX.FTZ R7, R155, R6, !PT ;  /* 0x000000069b077209 */ /* 0x000fe40007810000 */
[C---:B------:R-:W-:Y:S02]  /*a400*/  ISETP.GT.AND P5, PT, R177.reuse, 0x11, P2 ;  /* 0x00000011b100780c */ /* 0x040fe400017a4270 */
[----:B------:R-:W-:Y:S02]  /*a410*/  FMNMX.FTZ R6, R172, R7, !PT ;  /* 0x00000007ac067209 */ /* 0x000fe40007810000 */
[----:B------:R-:W-:Y:S02]  /*a420*/  ISETP.GT.AND P3, PT, R177, 0x10, P2 ;  /* 0x00000010b100780c */ /* 0x000fe40001764270 */
[----:B------:R-:W-:Y:S02]  /*a430*/  FMNMX.FTZ R7, R171, R6, !PT ;  /* 0x00000006ab077209 */ /* 0x000fe40007810000 */
[----:B------:R-:W-:-:S02]  /*a440*/  ISETP.LT.OR P5, PT, R176, 0x12, P5 ;  /* 0x00000012b000780c */ /* 0x000fc40002fa1670 */
[----:B------:R-:W-:Y:S02]  /*a450*/  FMNMX.FTZ R7, R154, R7, !PT ;  /* 0x000000079a077209 */ /* 0x000fe40007810000 */
[----:B------:R-:W-:Y:S02]  /*a460*/  ISETP.LT.OR P3, PT, R176, 0x11, P3 ;  /* 0x00000011b000780c */ /* 0x000fe40001f61670 */
[----:B------:R-:W-:Y:S01]  /*a470*/  FSEL R14, R14, -INF , !P5 ;  /* 0xff8000000e0e7808 */ /* 0x000fe20006800000 */
[----:B------:R-:W0:Y:S01]  /*a480*/  SHFL.BFLY PT, R6, R7, 0x2, 0x1f ;  /* 0x0c401f0007067f89 */ /* 0x000e2200000e0000 */
[----:B------:R-:W-:Y:S02]  /*a490*/  ISETP.GT.AND P5, PT, R177, 0x20, P2 ;  /* 0x00000020b100780c */ /* 0x000fe400017a4270 */
[----:B------:R-:W-:Y:S02]  /*a4a0*/  FSEL R15, R15, -INF , !P3 ;  /* 0xff8000000f0f7808 */ /* 0x000fe40005800000 */
[----:B------:R-:W-:-:S02]  /*a4b0*/  ISETP.GT.AND P3, PT, R177, 0x18, P2 ;  /* 0x00000018b100780c */ /* 0x000fc40001764270 */
[C---:B------:R-:W-:Y:S02]  /*a4c0*/  ISETP.LT.OR P5, PT, R176.reuse, 0x21, P5 ;  /* 0x00000021b000780c */ /* 0x040fe40002fa1670 */
[----:B------:R-:W-:Y:S02]  /*a4d0*/  ISETP.GT.AND P4, PT, R177, 0x19, P2 ;  /* 0x00000019b100780c */ /* 0x000fe40001784270 */
[----:B------:R-:W-:Y:S02]  /*a4e0*/  ISETP.LT.OR P3, PT, R176, 0x19, P3 ;  /* 0x00000019b000780c */ /* 0x000fe40001f61670 */
[----:B------:R-:W-:Y:S02]  /*a4f0*/  FSEL R156, R156, -INF , !P5 ;  /* 0xff8000009c9c7808 */ /* 0x000fe40006800000 */
[----:B------:R-:W-:Y:S02]  /*a500*/  FSEL R152, R152, -INF , !P3 ;  /* 0xff80000098987808 */ /* 0x000fe40005800000 */
[----:B------:R-:W-:-:S02]  /*a510*/  ISETP.LT.OR P4, PT, R176, 0x1a, P4 ;  /* 0x0000001ab000780c */ /* 0x000fc40002781670 */
[----:B------:R-:W-:Y:S02]  /*a520*/  ISETP.GT.AND P3, PT, R177, 0x21, P2 ;  /* 0x00000021b100780c */ /* 0x000fe40001764270 */
[----:B------:R-:W-:Y:S02]  /*a530*/  FSEL R153, R153, -INF , !P4 ;  /* 0xff80000099997808 */ /* 0x000fe40006000000 */
[----:B------:R-:W-:Y:S02]  /*a540*/  ISETP.GT.AND P4, PT, R177, 0x28, P2 ;  /* 0x00000028b100780c */ /* 0x000fe40001784270 */
[----:B0-----:R-:W-:Y:S02]  /*a550*/  FMNMX.FTZ R178, R7, R6, !PT ;  /* 0x0000000607b27209 */ /* 0x001fe40007810000 */
[C---:B------:R-:W-:Y:S02]  /*a560*/  ISETP.LT.OR P3, PT, R176.reuse, 0x22, P3 ;  /* 0x00000022b000780c */ /* 0x040fe40001f61670 */
[----:B------:R-:W-:Y:S01]  /*a570*/  ISETP.LT.OR P4, PT, R176, 0x29, P4 ;  /* 0x00000029b000780c */ /* 0x000fe20002781670 */
[----:B------:R-:W0:Y:S01]  /*a580*/  SHFL.BFLY PT, R179, R178, 0x1, 0x1f ;  /* 0x0c201f00b2b37f89 */ /* 0x000e2200000e0000 */
[----:B------:R-:W-:-:S02]  /*a590*/  FSEL R157, R157, -INF , !P3 ;  /* 0xff8000009d9d7808 */ /* 0x000fc40005800000 */
[C---:B------:R-:W-:Y:S02]  /*a5a0*/  ISETP.GT.AND P3, PT, R177.reuse, 0x29, P2 ;  /* 0x00000029b100780c */ /* 0x040fe40001764270 */
[----:B------:R-:W-:Y:S02]  /*a5b0*/  FSEL R158, R158, -INF , !P4 ;  /* 0xff8000009e9e7808 */ /* 0x000fe40006000000 */
[----:B------:R-:W-:Y:S02]  /*a5c0*/  ISETP.GT.AND P4, PT, R177, 0x30, P2 ;  /* 0x00000030b100780c */ /* 0x000fe40001784270 */
[C---:B------:R-:W-:Y:S02]  /*a5d0*/  ISETP.LT.OR P3, PT, R176.reuse, 0x2a, P3 ;  /* 0x0000002ab000780c */ /* 0x040fe40001f61670 */
[----:B------:R-:W-:Y:S02]  /*a5e0*/  ISETP.LT.OR P4, PT, R176, 0x31, P4 ;  /* 0x00000031b000780c */ /* 0x000fe40002781670 */
[----:B------:R-:W-:-:S02]  /*a5f0*/  FSEL R159, R159, -INF , !P3 ;  /* 0xff8000009f9f7808 */ /* 0x000fc40005800000 */
[----:B------:R-:W-:Y:S02]  /*a600*/  ISETP.GT.AND P3, PT, R177, 0x31, P2 ;  /* 0x00000031b100780c */ /* 0x000fe40001764270 */
[----:B------:R-:W-:Y:S02]  /*a610*/  FSEL R163, R163, -INF , !P4 ;  /* 0xff800000a3a37808 */ /* 0x000fe40006000000 */
[C---:B------:R-:W-:Y:S02]  /*a620*/  ISETP.GT.AND P4, PT, R177.reuse, 0x38, P2 ;  /* 0x00000038b100780c */ /* 0x040fe40001784270 */
[----:B------:R-:W-:Y:S02]  /*a630*/  ISETP.LT.OR P3, PT, R176, 0x32, P3 ;  /* 0x00000032b000780c */ /* 0x000fe40001f61670 */
[----:B------:R-:W-:Y:S02]  /*a640*/  ISETP.GT.AND P2, PT, R177, 0x39, P2 ;  /* 0x00000039b100780c */ /* 0x000fe40001744270 */
[----:B0-----:R-:W-:Y:S01]  /*a650*/  FMNMX.FTZ R6, R178, R179, !PT ;  /* 0x000000b3b2067209 */ /* 0x001fe20007810000 */
[----:B------:R-:W-:Y:S01]  /*a660*/  IMAD.U32 R179, RZ, RZ, UR14 ;  /* 0x0000000effb37e24 */ /* 0x000fe2000f8e00ff */
[----:B------:R-:W-:-:S02]  /*a670*/  FMNMX.FTZ R178, R10, R9, !PT ;  /* 0x000000090ab27209 */ /* 0x000fc40007810000 */
[----:B------:R-:W-:Y:S02]  /*a680*/  FSETP.NEU.FTZ.AND P5, PT, R6, -INF , PT ;  /* 0xff8000000600780b */ /* 0x000fe40003fbd000 */
[----:B------:R-:W-:Y:S02]  /*a690*/  FMNMX.FTZ R7, R11, R178, !PT ;  /* 0x000000b20b077209 */ /* 0x000fe40007810000 */
[----:B------:R-:W-:Y:S02]  /*a6a0*/  ISETP.LT.OR P4, PT, R176, 0x39, P4 ;  /* 0x00000039b000780c */ /* 0x000fe40002781670 */
[----:B------:R-:W-:Y:S02]  /*a6b0*/  FMNMX.FTZ R178, R12, R7, !PT ;  /* 0x000000070cb27209 */ /* 0x000fe40007810000 */
[----:B------:R-:W-:Y:S02]  /*a6c0*/  FSEL R162, R162, -INF , !P3 ;  /* 0xff800000a2a27808 */ /* 0x000fe40005800000 */
[----:B------:R-:W-:-:S02]  /*a6d0*/  FMNMX.FTZ R178, R13, R178, !PT ;  /* 0x000000b20db27209 */ /* 0x000fc40007810000 */
[----:B------:R-:W-:Y:S02]  /*a6e0*/  ISETP.LT.OR P2, PT, R176, 0x3a, P2 ;  /* 0x0000003ab000780c */ /* 0x000fe40001741670 */
[----:B------:R-:W-:Y:S01]  /*a6f0*/  FMNMX.FTZ R7, R15, R178, !PT ;  /* 0x000000b20f077209 */ /* 0x000fe20007810000 */
[----:B------:R-:W-:-:S01]  /*a700*/  FFMA.FTZ R178, R6, R179, -8 ;  /* 0xc100000006b27423 */ /* 0x000fc200000100b3 */
[----:B------:R-:W-:Y:S02]  /*a710*/  FSEL R166, R166, -INF , !P4 ;  /* 0xff800000a6a67808 */ /* 0x000fe40006000000 */
[----:B------:R-:W-:Y:S02]  /*a720*/  FMNMX.FTZ R179, R14, R7, !PT ;  /* 0x000000070eb37209 */ /* 0x000fe40007810000 */
[----:B------:R-:W-:Y:S02]  /*a730*/  FSEL R7, R178, RZ, P5 ;  /* 0x000000ffb2077208 */ /* 0x000fe40002800000 */
[----:B------:R-:W-:-:S02]  /*a740*/  FMNMX.FTZ R178, R152, R179, !PT ;  /* 0x000000b398b27209 */ /* 0x000fc40007810000 */
[----:B------:R-:W-:Y:S01]  /*a750*/  FSEL R167, R167, -INF , !P2 ;  /* 0xff800000a7a77808 */ /* 0x000fe20005000000 */
        /* <DEDUP_REMOVED lines=22> */
[----:B------:R-:W-:Y:S01]  /*a8c0*/  IMAD.U32 R154, RZ, RZ, UR14 ;  /* 0x0000000eff9a7e24 */ /* 0x000fe2000f8e00ff */
[----:B------:R-:W-:Y:S01]  /*a8d0*/  FSEL R179, R6, RZ, P5 ;  /* 0x000000ff06b37208 */ /* 0x000fe20002800000 */
[----:B------:R-:W-:Y:S01]  /*a8e0*/  MUFU.EX2 R178, R181 ;  /* 0x000000b500b27308 */ /* 0x000fe20000000800 */
[----:B------:R-:W-:-:S03]  /*a8f0*/  FMNMX.FTZ R177, R162, R177, !PT ;  /* 0x000000b1a2b17209 */ /* 0x000fc60007810000 */
[----:B------:R-:W-:Y:S01]  /*a900*/  FADD.FTZ R179, -R179, R8 ;  /* 0x00000008b3b37221 */ /* 0x000fe20000010100 */
[----:B------:R-:W-:-:S03]  /*a910*/  FMNMX.FTZ R174, R166, R177, !PT ;  /* 0x000000b1a6ae7209 */ /* 0x000fc60007810000 */
[----:B------:R-:W-:Y:S01]  /*a920*/  MUFU.EX2 R175, R175 ;  /* 0x000000af00af7308 */ /* 0x000fe20000000800 */
[----:B------:R-:W-:-:S05]  /*a930*/  FMNMX.FTZ R174, R167, R174, !PT ;  /* 0x000000aea7ae7209 */ /* 0x000fca0007810000 */
[----:B------:R-:W0:Y:S02]  /*a940*/  SHFL.BFLY PT, R177, R174, 0x2, 0x1f ;  /* 0x0c401f00aeb17f89 */ /* 0x000e2400000e0000 */
        /* <DEDUP_REMOVED lines=13> */
[----:B------:R-:W-:Y:S01]  /*aa20*/  MUFU.EX2 R168, R168 ;  /* 0x000000a800a87308 */ /* 0x000fe20000000800 */
[----:B------:R-:W-:Y:S02]  /*aa30*/  FSEL R174, R7, RZ, P2 ;  /* 0x000000ff07ae7208 */ /* 0x000fe40001000000 */
[----:B------:R-:W-:-:S03]  /*aa40*/  FSEL R154, R154, RZ, P2 ;  /* 0x000000ff9a9a7208 */ /* 0x000fc60001000000 */
[----:B------:R-:W-:Y:S02]  /*aa50*/  FADD.FTZ R174, -R174, R9 ;  /* 0x00000009aeae7221 */ /* 0x000fe40000010100 */
[----:B------:R-:W0:Y:S01]  /*aa60*/  MUFU.EX2 R177, R177 ;  /* 0x000000b100b17308 */ /* 0x000e220000000800 */
        /* <DEDUP_REMOVED lines=16> */
[----:B0-----:R-:W-:-:S01]  /*ab70*/  FFMA.FTZ R174, R177, R3, R178 ;  /* 0x00000003b1ae7223 */ /* 0x001fc200000100b2 */
[--C-:B------:R-:W-:Y:S01]  /*ab80*/  FFMA.FTZ R162, R162, UR14, -R154.reuse ;  /* 0x0000000ea2a27c23 */ /* 0x100fe2000801089a */
[----:B------:R-:W-:-:S01]  /*ab90*/  FFMA.FTZ R166, R166, UR14, -R154 ;  /* 0x0000000ea6a67c23 */ /* 0x000fc2000801089a */
[----:B------:R-:W-:Y:S01]  /*aba0*/  FFMA.FTZ R154, R167, UR14, -R154 ;  /* 0x0000000ea79a7c23 */ /* 0x000fe2000801089a */
[----:B------:R-:W-:-:S03]  /*abb0*/  FADD.FTZ R174, R175, R174 ;  /* 0x000000aeafae7221 */ /* 0x000fc60000010000 */
[----:B------:R-:W0:Y:S08]  /*abc0*/  MUFU.EX2 R10, R10 ;  /* 0x0000000a000a7308 */ /* 0x000e300000000800 */
[----:B------:R-:W2:Y:S01]  /*abd0*/  MUFU.EX2 R11, R11 ;  /* 0x0000000b000b7308 */ /* 0x000ea20000000800 */
[----:B-1----:R-:W-:-:S07]  /*abe0*/  FFMA.FTZ R3, R152, R4, R179 ;  /* 0x0000000498037223 */ /* 0x002fce00000100b3 */
[----:B------:R-:W1:Y:S01]  /*abf0*/  MUFU.EX2 R12, R12 ;  /* 0x0000000c000c7308 */ /* 0x000e620000000800 */
[----:B0-----:R-:W-:-:S01]  /*ac00*/  FADD.FTZ R4, R10, R3 ;  /* 0x000000030a047221 */ /* 0x001fc20000010000 */
[----:B------:R-:W-:-:S04]  /*ac10*/  FADD.FTZ R3, R173, R174 ;  /* 0x000000aead037221 */ /* 0x000fc80000010000 */
[----:B------:R-:W-:Y:S02]  /*ac20*/  FADD.FTZ R3, R170, R3 ;  /* 0x00000003aa037221 */ /* 0x000fe40000010000 */
[----:B------:R-:W0:Y:S02]  /*ac30*/  MUFU.EX2 R13, R13 ;  /* 0x0000000d000d7308 */ /* 0x000e240000000800 */
[----:B------:R-:W-:-:S06]  /*ac40*/  FADD.FTZ R174, R160, R3 ;  /* 0x00000003a0ae7221 */ /* 0x000fcc0000010000 */
[----:B------:R-:W3:Y:S08]  /*ac50*/  MUFU.EX2 R14, R14 ;  /* 0x0000000e000e7308 */ /* 0x000ef00000000800 */
[----:B------:R-:W4:Y:S08]  /*ac60*/  MUFU.EX2 R15, R15 ;  /* 0x0000000f000f7308 */ /* 0x000f300000000800 */
[----:B------:R2:W5:Y:S08]  /*ac70*/  MUFU.EX2 R176, R153 ;  /* 0x0000009900b07308 */ /* 0x0005700000000800 */
[----:B------:R-:W5:Y:S01]  /*ac80*/  MUFU.EX2 R9, R9 ;  /* 0x0000000900097308 */ /* 0x000f620000000800 */
[----:B--2---:R-:W-:-:S04]  /*ac90*/  FADD.FTZ R153, R11, R4 ;  /* 0x000000040b997221 */ /* 0x004fc80000010000 */
[----:B-1----:R-:W-:Y:S01]  /*aca0*/  FADD.FTZ R4, R12, R153 ;  /* 0x000000990c047221 */ /* 0x002fe20000010000 */
[----:B------:R-:W-:-:S02]  /*acb0*/  FADD.FTZ R153, R161, R174 ;  /* 0x000000aea1997221 */ /* 0x000fc40000010000 */
[----:B------:R-:W1:Y:S01]  /*acc0*/  MUFU.EX2 R169, R169 ;  /* 0x000000a900a97308 */ /* 0x000e620000000800 */
[----:B0-----:R-:W-:-:S04]  /*acd0*/  FADD.FTZ R3, R13, R4 ;  /* 0x000000040d037221 */ /* 0x001fc80000010000 */
[----:B---3--:R-:W-:-:S03]  /*ace0*/  FADD.FTZ R4, R14, R3 ;  /* 0x000000030e047221 */ /* 0x008fc60000010000 */
[----:B------:R-:W0:Y:S01]  /*acf0*/  MUFU.EX2 R156, R156 ;  /* 0x0000009c009c7308 */ /* 0x000e220000000800 */
[----:B----4-:R-:W-:-:S04]  /*ad00*/  FADD.FTZ R4, R15, R4 ;  /* 0x000000040f047221 */ /* 0x010fc80000010000 */
[----:B-----5:R-:W-:-:S03]  /*ad10*/  FADD.FTZ R4, R176, R4 ;  /* 0x00000004b0047221 */ /* 0x020fc60000010000 */
[----:B------:R-:W2:Y:S08]  /*ad20*/  MUFU.EX2 R21, R21 ;  /* 0x0000001500157308 */ /* 0x000eb00000000800 */
[----:B------:R3:W4:Y:S08]  /*ad30*/  MUFU.EX2 R180, R158 ;  /* 0x0000009e00b47308 */ /* 0x0007300000000800 */
[----:B------:R-:W5:Y:S01]  /*ad40*/  MUFU.EX2 R20, R20 ;  /* 0x0000001400147308 */ /* 0x000f620000000800 */
[----:B---3--:R-:W-:-:S04]  /*ad50*/  FADD.FTZ R158, R164, R153 ;  /* 0x00000099a49e7221 */ /* 0x008fc80000010000 */
[----:B------:R-:W-:-:S03]  /*ad60*/  FADD.FTZ R3, R165, R158 ;  /* 0x0000009ea5037221 */ /* 0x000fc60000010000 */
[----:B------:R-:W3:Y:S01]  /*ad70*/  MUFU.EX2 R159, R159 ;  /* 0x0000009f009f7308 */ /* 0x000ee20000000800 */
[----:B------:R-:W-:-:S01]  /*ad80*/  FADD.FTZ R158, R168, R3 ;  /* 0x00000003a89e7221 */ /* 0x000fc20000010000 */
[----:B------:R-:W-:-:S03]  /*ad90*/  FADD.FTZ R3, R9, R4 ;  /* 0x0000000409037221 */ /* 0x000fc60000010000 */
[----:B-1----:R-:W-:Y:S01]  /*ada0*/  FADD.FTZ R158, R169, R158 ;  /* 0x0000009ea99e7221 */ /* 0x002fe20000010000 */
[----:B0-----:R-:W-:-:S02]  /*adb0*/  FADD.FTZ R3, R156, R3 ;  /* 0x000000039c037221 */ /* 0x001fc40000010000 */
[----:B------:R-:W0:Y:S01]  /*adc0*/  MUFU.EX2 R155, R155 ;  /* 0x0000009b009b7308 */ /* 0x000e220000000800 */
[----:B--2---:R-:W-:-:S01]  /*add0*/  FADD.FTZ R153, R21, R158 ;  /* 0x0000009e15997221 */ /* 0x004fc20000010000 */
[----:B----4-:R-:W-:-:S03]  /*ade0*/  FADD.FTZ R3, R180, R3 ;  /* 0x00000003b4037221 */ /* 0x010fc60000010000 */
[----:B-----5:R-:W-:-:S03]  /*adf0*/  FADD.FTZ R4, R20, R153 ;  /* 0x0000009914047221 */ /* 0x020fc60000010000 */
        /* <DEDUP_REMOVED lines=17> */
.L_x_1164:
        /* <DEDUP_REMOVED lines=12> */
[-C--:B------:R-:W-:Y:S01]  /*afd0*/  FMUL.FTZ R25, R25, R177.reuse ;  /* 0x000000b119197220 */ /* 0x080fe20000410000 */
        /* <DEDUP_REMOVED lines=143> */
.L_x_1147:
[----:B------:R-:W-:Y:S06]  /*b8d0*/  BAR.ARV 0x8, 0x180 ;  /* 0x0206000000007b1d */ /* 0x000fec0000002000 */
[----:B------:R-:W-:Y:S05]  /*b8e0*/  @!P0 BRA `(.L_x_1166) ;  /* 0x0000000000048947 */ /* 0x000fea0003800000 */
[----:B------:R-:W-:Y:S01]  /*b8f0*/  BPT.TRAP 0x1 ;  /* 0x000000040000795c */ /* 0x000fe20000300000 */
.L_x_1166:
[----:B------:R-:W-:Y:S01]  /*b900*/  ULEA UR9, UR55, UR41, 0x3 ;  /* 0x0000002937097291 */ /* 0x000fe2000f8e183f */
[----:B------:R-:W-:-:S05]  /*b910*/  IMAD.U32 R0, RZ, RZ, UR50 ;  /* 0x00000032ff007e24 */ /* 0x000fca000f8e00ff */
[----:B------:R-:W-:-:S04]  /*b920*/  SHF.L.U32 R0, R0, 0x1f, RZ ;  /* 0x0000001f00007819 */ /* 0x000fc800000006ff */
[----:B------:R0:W1:Y:S01]  /*b930*/  SYNCS.PHASECHK.TRANS64.TRYWAIT P1, [UR9+0x28450], R0 ;  /* 0x02845000ff0075a7 */ /* 0x0000620008020149 */
[----:B------:R-:W-:Y:S05]  /*b940*/  @!P0 BRA `(.L_x_1167) ;  /* 0x0000000000048947 */ /* 0x000fea0003800000 */
[----:B------:R-:W-:Y:S01]  /*b950*/  BPT.TRAP 0x1 ;  /* 0x000000040000795c */ /* 0x000fe20000300000 */
.L_x_1167:
[----:B-1----:R-:W-:Y:S05]  /*b960*/  @P1 BRA `(.L_x_1168) ;  /* 0x0000000000081947 */ /* 0x002fea0003800000 */
[----:B------:R-:W1:Y:S02]  /*b970*/  SYNCS.PHASECHK.TRANS64.TRYWAIT P1, [UR9+0x28450], R0 ;  /* 0x02845000ff0075a7 */ /* 0x000e640008020149 */
[----:B-1----:R-:W-:Y:S05]  /*b980*/  @!P1 BRA `(.L_x_1169) ;  /* 0x000000a8001c9947 */ /* 0x002fea0003800000 */
.L_x_1168:
[----:B------:R-:W-:Y:S01]  /*b990*/  ULDC.64 UR4, c[0x0][0x9a0] ;  /* 0x0002680000047ab9 */ /* 0x000fe20000000a00 */
[----:B------:R-:W-:Y:S01]  /*b9a0*/  UIADD3 UR41, UR41, 0x8000, URZ ;  /* 0x0000800029297890 */ /* 0x000fe2000fffe03f */
[----:B------:R-:W-:Y:S01]  /*b9b0*/  WARPGROUP.ARRIVE ;  /* 0x00000000000079c5 */ /* 0x000fe20000000000 */
[----:B------:R-:W-:Y:S01]  /*b9c0*/  UISETP.NE.U32.AND UP0, UPT, UR4, URZ, UPT ;  /* 0x0000003f0400728c */ /* 0x000fe2000bf05070 */
[----:B-1----:R-:W-:Y:S01]  /*b9d0*/  IMAD.MOV.U32 R5, RZ, RZ, 0x3f800000 ;  /* 0x3f800000ff057424 */ /* 0x002fe200078e00ff */
[----:B------:R-:W-:Y:S02]  /*b9e0*/  USHF.R.U32.HI UR41, URZ, 0x4, UR41 ;  /* 0x000000043f297899 */ /* 0x000fe40008011629 */
[----:B------:R-:W-:Y:S02]  /*b9f0*/  UISETP.NE.AND.EX UP0, UPT, UR5, URZ, UPT, UP0 ;  /* 0x0000003f0500728c */ /* 0x000fe4000bf05300 */
[----:B------:R-:W-:-:S04]  /*ba00*/  ULOP3.LUT UR41, UR41, 0x3fff, URZ, 0xc0, !UPT ;  /* 0x00003fff29297892 */ /* 0x000fc8000f8ec03f */
[----:B------:R-:W-:-:S05]  /*ba10*/  PLOP3.LUT P1, PT, PT, PT, UP0, 0x80, 0x0 ;  /* 0x000000000000781c */ /* 0x000fca0003f2f008 */
[----:B------:R-:W-:Y:S01]  /*ba20*/  @UP0 USHF.R.S32.HI UR8, URZ, 0x1f, UR48 ;  /* 0x0000001f3f080899 */ /* 0x000fe20008011430 */
[----:B------:R-:W-:Y:S01]  /*ba30*/  @UP0 ULDC.64 UR10, c[0x0][0x9c8] ;  /* 0x00027200000a0ab9 */ /* 0x000fe20000000a00 */
[----:B------:R-:W-:Y:S02]  /*ba40*/  @UP0 ULDC.64 UR12, c[0x0][0x9d0] ;  /* 0x00027400000c0ab9 */ /* 0x000fe40000000a00 */
[----:B------:R-:W-:Y:S02]  /*ba50*/  @UP0 UIMAD UR8, UR8, UR10, URZ ;  /* 0x0000000a080802a4 */ /* 0x000fe4000f8e023f */
[----:B------:R-:W-:Y:S02]  /*ba60*/  @UP0 UIMAD.WIDE.U32 UR6, UR48, UR10, URZ ;  /* 0x0000000a300602a5 */ /* 0x000fe4000f8e003f */
[----:B------:R-:W-:Y:S02]  /*ba70*/  ULOP3.LUT UR10, UR41, 0x10000, URZ, 0xfc, !UPT ;  /* 0x00010000290a7892 */ /* 0x000fe4000f8efc3f */
[----:B------:R-:W-:-:S02]  /*ba80*/  @UP0 UIMAD UR8, UR48, UR11, UR8 ;  /* 0x0000000b300802a4 */ /* 0x000fc4000f8e0208 */
[----:B------:R-:W-:Y:S02]  /*ba90*/  @UP0 USHF.R.S32.HI UR11, URZ, 0x1f, UR49 ;  /* 0x0000001f3f0b0899 */ /* 0x000fe40008011431 */
[----:B------:R-:W-:Y:S02]  /*baa0*/  ULEA UR10, UR55, UR10, 0xa ;  /* 0x0000000a370a7291 */ /* 0x000fe4000f8e503f */
[----:B------:R-:W-:Y:S02]  /*bab0*/  @UP0 UIADD3 UR7, UR7, UR8, URZ ;  /* 0x0000000807070290 */ /* 0x000fe4000fffe03f */
[----:B------:R-:W-:Y:S02]  /*bac0*/  @UP0 UIMAD UR8, UR11, UR12, URZ ;  /* 0x0000000c0b0802a4 */ /* 0x000fe4000f8e023f */
[----:B------:R-:W-:Y:S01]  /*bad0*/  @UP0 UIMAD.WIDE.U32 UR6, UR49, UR12, UR6 ;  /* 0x0000000c310602a5 */ /* 0x000fe2000f8e0006 */
[----:B------:R-:W-:Y:S01]  /*bae0*/  UMOV UR11, 0x80000020 ;  /* 0x80000020000b7882 */ /* 0x000fe20000000000 */
[----:B------:R-:W-:-:S09]  /*baf0*/  @UP0 UIMAD UR8, UR49, UR13, UR8 ;  /* 0x0000000d310802a4 */ /* 0x000fd2000f8e0208 */
[----:B------:R-:W-:Y:S01]  /*bb00*/  QGMMA.64x256x32.F32.E4M3.E4M3 R24, R188, gdesc[UR8], R24, gsb0 ;  /* 0x03e00008bc187df3 */ /* 0x000fe20008000818 */
        /* <DEDUP_REMOVED lines=26> */
[----:B------:R-:W1:Y:S01]  /*bcb0*/  @P3 MUFU.LG2 R11, R11 ;  /* 0x0000000b000b3308 */ /* 0x000e620000000c00 */
[----:B------:R-:W-:Y:S02]  /*bcc0*/  WARPGROUP.DEPBAR.LE gsb0, 0x0 ;  /* 0x00008000000079c5 */ /* 0x000fe40000010000 */
[----:B------:R-:W-:-:S06]  /*bcd0*/  WARPGROUP.ARRIVE ;  /* 0x00000000000079c5 */ /* 0x000fcc0000000000 */
[----:B------:R-:W-:Y:S01]  /*bce0*/  QGMMA.64x256x32.F32.E4M3.E4M3 R24, R184, gdesc[UR8], R24, gsb0 ;  /* 0x03e00008b8187df3 */ /* 0x000fe20008000818 */
[----:B------:R-:W3:Y:S01]  /*bcf0*/  @P1 MUFU.RCP R10, R14 ;  /* 0x0000000e000a1308 */ /* 0x000ee20000001000 */
[----:B------:R-:W-:Y:S02]  /*bd00*/  IMAD.U32 R9, RZ, RZ, UR14 ;  /* 0x0000000eff097e24 */ /* 0x000fe4000f8e00ff */
[----:B------:R-:W-:Y:S02]  /*bd10*/  IMAD.U32 R13, RZ, RZ, UR14 ;  /* 0x0000000eff0d7e24 */ /* 0x000fe4000f8e00ff */
[----:B0-----:R-:W-:Y:S01]  /*bd20*/  @P2 FMUL.FTZ R4, R4, 0.69314718246459960938 ;  /* 0x3f31721804042820 */ /* 0x001fe20000410000 */
[----:B------:R-:W-:Y:S01]  /*bd30*/  @P2 FMUL.FTZ R9, R9, 0.69314718246459960938 ;  /* 0x3f31721809092820 */ /* 0x000fe20000410000 */
[----:B-1----:R-:W-:Y:S01]  /*bd40*/  @P3 FMUL.FTZ R12, R11, 0.69314718246459960938 ;  /* 0x3f3172180b0c3820 */ /* 0x002fe20000410000 */
[----:B------:R-:W-:Y:S01]  /*bd50*/  @P3 FMUL.FTZ R13, R13, 0.69314718246459960938 ;  /* 0x3f3172180d0d3820 */ /* 0x000fe20000410000 */
[----:B------:R-:W-:-:S02]  /*bd60*/  IMAD.MOV.U32 R3, RZ, RZ, -0x800000 ;  /* 0xff800000ff037424 */ /* 0x000fc400078e00ff */
[----:B------:R-:W-:Y:S01]  /*bd70*/  @P2 FFMA.FTZ R3, R9, R6, R4 ;  /* 0x0000000609032223 */ /* 0x000fe20000010004 */
[----:B------:R-:W-:Y:S02]  /*bd80*/  IMAD.MOV.U32 R0, RZ, RZ, -0x800000 ;  /* 0xff800000ff007424 */ /* 0x000fe400078e00ff */
[----:B------:R-:W-:Y:S01]  /*bd90*/  @P3 FFMA.FTZ R0, R13, R7, R12 ;  /* 0x000000070d003223 */ /* 0x000fe2000001000c */
[-C--:B--2---:R-:W-:Y:S01]  /*bda0*/  FMUL.FTZ R20, R8, R5.reuse ;  /* 0x0000000508147220 */ /* 0x084fe20000410000 */
[----:B---3--:R-:W-:Y:S01]  /*bdb0*/  FMUL.FTZ R4, R10, R5 ;  /* 0x000000050a047220 */ /* 0x008fe20000410000 */
[----:B------:R-:W-:Y:S02]  /*bdc0*/  WARPGROUP.DEPBAR.LE gsb0, 0x0 ;  /* 0x00008000000079c5 */ /* 0x000fe40000010000 */
[----:B------:R-:W-:Y:S05]  /*bdd0*/  @!P0 BRA `(.L_x_1170) ;  /* 0x0000000000048947 */ /* 0x000fea0003800000 */
[----:B------:R-:W-:Y:S01]  /*bde0*/  BPT.TRAP 0x1 ;  /* 0x000000040000795c */ /* 0x000fe20000300000 */
.L_x_1170:
        /* <DEDUP_REMOVED lines=31> */
[----:B------:R-:W-:Y:S01]  /*bfe0*/  SYNCS.ARRIVE.TRANS64.RED.A1T0 RZ, [UR4], RZ ;  /* 0x000000ffffff79a7 */ /* 0x000fe20008100404 */
        /* <DEDUP_REMOVED lines=106> */
.L_x_1096:
[----:B------:R-:W0:Y:S01]  /*c690*/  S2R R21, SR_CgaCtaId ;  /* 0x0000000000157919 */ /* 0x000e220000008800 */
[----:B------:R-:W-:Y:S01]  /*c6a0*/  MOV R4, 0x400 ;  /* 0x0000040000047802 */ /* 0x000fe20000000f00 */
[----:B------:R-:W-:Y:S01]  /*c6b0*/  BSSY B0, `(.L_x_1171) ;  /* 0x000039f000007945 */ /* 0x000fe20003800000 */
[----:B------:R-:W-:Y:S02]  /*c6c0*/  BAR.SYNC.DEFER_BLOCKING 0x5, 0x180 ;  /* 0x0146000000007b1d */ /* 0x000fe40000010000 */
[----:B0-----:R-:W-:-:S05]  /*c6d0*/  LEA R4, R21, R4, 0x18 ;  /* 0x0000000415047211 */ /* 0x001fca00078ec0ff */
[----:B------:R-:W0:Y:S02]  /*c6e0*/  LDS.128 R52, [R4+0x284d0] ;  /* 0x0284d00004347984 */ /* 0x000e240000000c00 */
[----:B0-----:R-:W-:Y:S02]  /*c6f0*/  R2UR UR5, R53 ;  /* 0x00000000350572ca */ /* 0x001fe400000e0000 */
[----:B------:R-:W-:Y:S02]  /*c700*/  R2UR UR49, R54 ;  /* 0x00000000363172ca */ /* 0x000fe400000e0000 */
        /* <DEDUP_REMOVED lines=12> */
[----:B------:R-:W-:Y:S01]  /*c7d0*/  F2FP.BF16.F32.PACK_AB R10, R10, R41 ;  /* 0x000000290a0a723e */ /* 0x000fe200000010ff */
[----:B------:R-:W-:Y:S01]  /*c7e0*/  UISETP.NE.U32.AND UP0, UPT, UR6, URZ, UPT ;  /* 0x0000003f0600728c */ /* 0x000fe2000bf05070 */
[----:B------:R-:W-:Y:S02]  /*c7f0*/  F2FP.BF16.F32.PACK_AB R78, R78, R67 ;  /* 0x000000434e4e723e */ /* 0x000fe400000010ff */
[----:B------:R-:W-:Y:S01]  /*c800*/  F2FP.BF16.F32.PACK_AB R44, R44, R81 ;  /* 0x000000512c2c723e */ /* 0x000fe200000010ff */
[----:B------:R-:W-:Y:S01]  /*c810*/  UISETP.NE.AND.EX UP0, UPT, UR7, URZ, UPT, UP0 ;  /* 0x0000003f0700728c */ /* 0x000fe2000bf05300 */
[----:B------:R-:W-:Y:S02]  /*c820*/  F2FP.BF16.F32.PACK_AB R24, R5, R24 ;  /* 0x000000180518723e */ /* 0x000fe400000010ff */
[----:B------:R-:W-:Y:S01]  /*c830*/  F2FP.BF16.F32.PACK_AB R25, R6, R25 ;  /* 0x000000190619723e */ /* 0x000fe200000010ff */
[----:B------:R-:W-:Y:S01]  /*c840*/  ULDC.64 UR6, c[0x0][0xc00] ;  /* 0x0003000000067ab9 */ /* 0x000fe20000000a00 */
[----:B0-----:R-:W-:Y:S01]  /*c850*/  LOP3.LUT P0, R21, R58, 0x3, RZ, 0xc0, !PT ;  /* 0x000000033a157812 */ /* 0x001fe2000780c0ff */
[----:B------:R-:W-:Y:S01]  /*c860*/  UIMAD.WIDE UR6, UR42, 0x4, UR6 ;  /* 0x000000042a0678a5 */ /* 0x000fe2000f8e0206 */
[----:B------:R-:W-:-:S02]  /*c870*/  F2FP.BF16.F32.PACK_AB R32, R7, R32 ;  /* 0x000000200720723e */ /* 0x000fc400000010ff */
[----:B------:R-:W-:Y:S02]  /*c880*/  ISETP.EQ.OR P0, PT, R21, 0x3, !P0 ;  /* 0x000000031500780c */ /* 0x000fe40004702670 */
[----:B------:R-:W-:Y:S02]  /*c890*/  F2FP.BF16.F32.PACK_AB R120, R85, R120 ;  /* 0x000000785578723e */ /* 0x000fe400000010ff */
[----:B------:R-:W-:Y:S02]  /*c8a0*/  SEL R81, R9, R10, P0 ;  /* 0x0000000a09517207 */ /* 0x000fe40000000000 */
[----:B------:R-:W-:Y:S02]  /*c8b0*/  SEL R67, R10, R9, P0 ;  /* 0x000000090a437207 */ /* 0x000fe40000000000 */
[----:B------:R-:W0:Y:S01]  /*c8c0*/  S2R R9, SR_SWINHI ;  /* 0x0000000000097919 */ /* 0x000e220000002f00 */
        /* <DEDUP_REMOVED lines=10> */
[----:B------:R-:W-:Y:S02]  /*c970*/  SEL R115, R5, R6, P0 ;  /* 0x0000000605737207 */ /* 0x000fe40000000000 */
[----:B------:R-:W-:Y:S02]  /*c980*/  SEL R119, R6, R5, P0 ;  /* 0x0000000506777207 */ /* 0x000fe40000000000 */
[----:B------:R-:W-:Y:S02]  /*c990*/  SEL R121, R7, R160, P0 ;  /* 0x000000a007797207 */ /* 0x000fe40000000000 */
[----:B------:R-:W-:-:S02]  /*c9a0*/  SEL R123, R160, R7, P0 ;  /* 0x00000007a07b7207 */ /* 0x000fc40000000000 */
[----:B------:R-:W-:Y:S02]  /*c9b0*/  F2FP.BF16.F32.PACK_AB R40, R29, R72 ;  /* 0x000000481d28723e */ /* 0x000fe400000010ff */
[----:B------:R-:W-:Y:S02]  /*c9c0*/  F2FP.BF16.F32.PACK_AB R126, R126, R39 ;  /* 0x000000277e7e723e */ /* 0x000fe400000010ff */
[----:B------:R-:W-:Y:S02]  /*c9d0*/  MOV R6, R4 ;  /* 0x0000000400067202 */ /* 0x000fe40000000f00 */
[----:B0-----:R-:W-:Y:S02]  /*c9e0*/  MOV R7, R9 ;  /* 0x0000000900077202 */ /* 0x001fe40000000f00 */
[----:B------:R-:W-:Y:S02]  /*c9f0*/  F2FP.BF16.F32.PACK_AB R127, R127, R38 ;  /* 0x000000267f7f723e */ /* 0x000fe400000010ff */
[----:B------:R-:W-:Y:S01]  /*ca00*/  F2FP.BF16.F32.PACK_AB R33, R8, R33 ;  /* 0x000000210821723e */ /* 0x000fe200000010ff */
[----:B------:R-:W-:Y:S01]  /*ca10*/  IMAD.WIDE R52, R196, 0x2, R6 ;  /* 0x00000002c4347825 */ /* 0x000fe200078e0206 */
        /* <DEDUP_REMOVED lines=12> */
[----:B------:R-:W-:-:S02]  /*cae0*/  IADD3 R10, P2, R52, 0x20, RZ ;  /* 0x00000020340a7810 */ /* 0x000fc40007f5e0ff */
[C---:B------:R-:W-:Y:S02]  /*caf0*/  IADD3 R145, P3, R52.reuse, 0x40, RZ ;  /* 0x0000004034917810 */ /* 0x040fe40007f7e0ff */
[----:B------:R-:W-:Y:S02]  /*cb00*/  IADD3 R147, P4, R52, 0x60, RZ ;  /* 0x0000006034937810 */ /* 0x000fe40007f9e0ff */
[----:B------:R-:W-:Y:S02]  /*cb10*/  F2FP.BF16.F32.PACK_AB R155, R155, R158 ;  /* 0x0000009e9b9b723e */ /* 0x000fe400000010ff */
[----:B------:R-:W-:Y:S01]  /*cb20*/  F2FP.BF16.F32.PACK_AB R156, R153, R156 ;  /* 0x0000009c999c723e */ /* 0x000fe200000010ff */
[----:B------:R-:W-:Y:S01]  /*cb30*/  IMAD.X R55, RZ, RZ, R53, P4 ;  /* 0x000000ffff377224 */ /* 0x000fe200020e0635 */
        /* <DEDUP_REMOVED lines=21> */
[----:B------:R-:W-:Y:S02]  /*cc90*/  F2FP.BF16.F32.PACK_AB R66, R87, R66 ;  /* 0x000000425742723e */ /* 0x000fe400000010ff */
[----:B------:R-:W-:Y:S02]  /*cca0*/  F2FP.BF16.F32.PACK_AB R46, R111, R46 ;  /* 0x0000002e6f2e723e */ /* 0x000fe400000010ff */
[----:B------:R-:W-:Y:S02]  /*ccb0*/  F2FP.BF16.F32.PACK_AB R112, R77, R112 ;  /* 0x000000704d70723e */ /* 0x000fe400000010ff */
[----:B------:R-:W-:Y:S02]  /*ccc0*/  F2FP.BF16.F32.PACK_AB R113, R84, R113 ;  /* 0x000000715471723e */ /* 0x000fe400000010ff */
[----:B------:R-:W-:-:S02]  /*ccd0*/  SEL R99, R61, R68, P0 ;  /* 0x000000443d637207 */ /* 0x000fc40000000000 */
[----:B------:R-:W-:Y:S01]  /*cce0*/  SEL R33, R68, R61, P0 ;  /* 0x0000003d44217207 */ /* 0x000fe20000000000 */
[----:B------:R-:W-:Y:S01]  /*ccf0*/  IMAD.X R61, RZ, RZ, R53, P2 ;  /* 0x000000ffff3d7224 */ /* 0x000fe200010e0635 */
[----:B------:R-:W-:Y:S02]  /*cd00*/  SEL R97, R69, R76, P0 ;  /* 0x0000004c45617207 */ /* 0x000fe40000000000 */
[----:B------:R-:W-:Y:S02]  /*cd10*/  SEL R34, R76, R69, P0 ;  /* 0x000000454c227207 */ /* 0x000fe40000000000 */
[----:B------:R-:W-:Y:S02]  /*cd20*/  SEL R95, R109, R116, P0 ;  /* 0x000000746d5f7207 */ /* 0x000fe40000000000 */
[----:B------:R-:W-:Y:S02]  /*cd30*/  SEL R39, R116, R109, P0 ;  /* 0x0000006d74277207 */ /* 0x000fe40000000000 */
[----:B------:R-:W-:-:S02]  /*cd40*/  SEL R131, R59, R48, P0 ;  /* 0x000000303b837207 */ /* 0x000fc40000000000 */
[----:B------:R-:W-:Y:S01]  /*cd50*/  SEL R65, R48, R59, P0 ;  /* 0x0000003b30417207 */ /* 0x000fe20000000000 */
[----:B------:R-:W-:Y:S01]  /*cd60*/  IMAD.X R59, RZ, RZ, R53, P3 ;  /* 0x000000ffff3b7224 */ /* 0x000fe200018e0635 */
[----:B------:R-:W-:Y:S02]  /*cd70*/  SEL R135, R142, R143, P0 ;  /* 0x0000008f8e877207 */ /* 0x000fe40000000000 */
[----:B------:R-:W-:Y:S02]  /*cd80*/  SEL R74, R143, R142, P0 ;  /* 0x0000008e8f4a7207 */ /* 0x000fe40000000000 */
[----:B------:R-:W-:Y:S02]  /*cd90*/  F2FP.BF16.F32.PACK_AB R133, R133, R148 ;  /* 0x000000948585723e */ /* 0x000fe400000010ff */
[----:B------:R-:W-:Y:S02]  /*cda0*/  F2FP.BF16.F32.PACK_AB R140, R125, R140 ;  /* 0x0000008c7d8c723e */ /* 0x000fe400000010ff */
[----:B------:R-:W-:-:S02]  /*cdb0*/  F2FP.BF16.F32.PACK_AB R117, R117, R132 ;  /* 0x000000847575723e */ /* 0x000fc400000010ff */
[----:B------:R-:W-:Y:S02]  /*cdc0*/  F2FP.BF16.F32.PACK_AB R136, R101, R136 ;  /* 0x000000886588723e */ /* 0x000fe400000010ff */
[----:B------:R-:W-:Y:S02]  /*cdd0*/  F2FP.BF16.F32.PACK_AB R137, R108, R137 ;  /* 0x000000896c89723e */ /* 0x000fe400000010ff */
        /* <DEDUP_REMOVED lines=12> */
[----:B------:R-:W-:Y:S02]  /*cea0*/  F2FP.BF16.F32.PACK_AB R43, R118, R43 ;  /* 0x0000002b762b723e */ /* 0x000fe400000010ff */
        /* <DEDUP_REMOVED lines=8> */
[----:B------:R-:W-:-:S02]  /*cf30*/  SEL R107, R128, R129, P0 ;  /* 0x00000081806b7207 */ /* 0x000fc40000000000 */
[----:B------:R-:W-:Y:S01]  /*cf40*/  SEL R37, R129, R128, P0 ;  /* 0x0000008081257207 */ /* 0x000fe20000000000 */
[----:B------:R-:W-:Y:S01]  /*cf50*/  IMAD.X R25, RZ, RZ, R53, P4 ;  /* 0x000000ffff197224 */ /* 0x000fe200020e0635 */
[----:B------:R-:W-:Y:S02]  /*cf60*/  F2FP.BF16.F32.PACK_AB R13, R13, R56 ;  /* 0x000000380d0d723e */ /* 0x000fe400000010ff */
[----:B------:R-:W-:Y:S02]  /*cf70*/  F2FP.BF16.F32.PACK_AB R14, R14, R57 ;  /* 0x000000390e0e723e */ /* 0x000fe400000010ff */
        /* <DEDUP_REMOVED lines=12> */
[----:B------:R-:W-:Y:S02]  /*d040*/  SHF.R.U64 R5, R5, 0x3, RZ ;  /* 0x0000000305057819 */ /* 0x000fe400000012ff */
[----:B------:R-:W-:Y:S01]  /*d050*/  F2FP.BF16.F32.PACK_AB R12, R12, R49 ;  /* 0x000000310c0c723e */ /* 0x000fe200000010ff */
[----:B------:R-:W-:Y:S01]  /*d060*/  IMAD.X R49, RZ, RZ, R53, P6 ;  /* 0x000000ffff317224 */ /* 0x000fe200030e0635 */
[----:B------:R-:W-:-:S02]  /*d070*/  SEL R117, R78, R41, P0 ;  /* 0x000000294e757207 */ /* 0x000fc40000000000 */
[----:B------:R-:W-:Y:S01]  /*d080*/  SEL R62, R41, R78, P0 ;  /* 0x0000004e293e7207 */ /* 0x000fe20000000000 */
[--C-:B------:R-:W-:Y:S01]  /*d090*/  IMAD.X R41, RZ, RZ, R53.reuse, P3 ;  /* 0x000000ffff297224 */ /* 0x100fe200018e0635 */
[----:B------:R-:W-:Y:S02]  /*d0a0*/  SEL R133, R51, R50, P0 ;  /* 0x0000003233857207 */ /* 0x000fe40000000000 */
[----:B------:R-:W-:Y:S01]  /*d0b0*/  SEL R66, R50, R51, P0 ;  /* 0x0000003332427207 */ /* 0x000fe20000000000 */
[--C-:B------:R-:W-:Y:S01]  /*d0c0*/  IMAD.X R51, RZ, RZ, R53.reuse, P5 ;  /* 0x000000ffff337224 */ /* 0x100fe200028e0635 */
[----:B------:R-:W-:Y:S02]  /*d0d0*/  SEL R137, R47, R46, P0 ;  /* 0x0000002e2f897207 */ /* 0x000fe40000000000 */
[----:B------:R-:W-:Y:S01]  /*d0e0*/  SEL R68, R46, R47, P0 ;  /* 0x0000002f2e447207 */ /* 0x000fe20000000000 */
[----:B------:R-:W-:Y:S01]  /*d0f0*/  IMAD.X R47, RZ, RZ, R53, P1 ;  /* 0x000000ffff2f7224 */ /* 0x000fe200008e0635 */
[----:B------:R-:W-:-:S02]  /*d100*/  SEL R139, R43, R42, P0 ;  /* 0x0000002a2b8b7207 */ /* 0x000fc40000000000 */
[----:B------:R-:W-:Y:S01]  /*d110*/  SEL R69, R42, R43, P0 ;  /* 0x0000002b2a457207 */ /* 0x000fe20000000000 */
[--C-:B------:R-:W-:Y:S01]  /*d120*/  IMAD.X R43, RZ, RZ, R53.reuse, P2 ;  /* 0x000000ffff2b7224 */ /* 0x100fe200010e0635 */
[----:B------:R-:W-:Y:S02]  /*d130*/  LOP3.LUT R8, R10, 0x380, RZ, 0xc0, !PT ;  /* 0x000003800a087812 */ /* 0x000fe400078ec0ff */
[C---:B------:R-:W-:Y:S02]  /*d140*/  IADD3 R157, P5, R52.reuse, 0x8040, RZ ;  /* 0x00008040349d7810 */ /* 0x040fe40007fbe0ff */
[C---:B------:R-:W-:Y:S02]  /*d150*/  IADD3 R159, P6, R52.reuse, 0x8060, RZ ;  /* 0x00008060349f7810 */ /* 0x040fe40007fde0ff */
[C---:B------:R-:W-:Y:S01]  /*d160*/  IADD3 R44, P1, R52.reuse, 0xc000, RZ ;  /* 0x0000c000342c7810 */ /* 0x040fe20007f3e0ff */
[--C-:B------:R-:W-:Y:S01]  /*d170*/  IMAD.X R27, RZ, RZ, R53.reuse, P5 ;  /* 0x000000ffff1b7224 */ /* 0x100fe200028e0635 */
[C---:B------:R-:W-:Y:S01]  /*d180*/  IADD3 R161, P2, R52.reuse, 0xc020, RZ ;  /* 0x0000c02034a17810 */ /* 0x040fe20007f5e0ff */
[----:B------:R-:W-:Y:S01]  /*d190*/  IMAD.X R15, RZ, RZ, R53, P6 ;  /* 0x000000ffff0f7224 */ /* 0x000fe200030e0635 */
[----:B------:R-:W-:-:S02]  /*d1a0*/  IADD3 R163, P3, R52, 0xc040, RZ ;  /* 0x0000c04034a37810 */ /* 0x000fc40007f7e0ff */
[----:B------:R-:W-:Y:S02]  /*d1b0*/  IADD3 R165, P4, R52, 0xc060, RZ ;  /* 0x0000c06034a57810 */ /* 0x000fe40007f9e0ff */
[----:B------:R-:W-:Y:S02]  /*d1c0*/  F2FP.BF16.F32.PACK_AB R45, R45, R88 ;  /* 0x000000582d2d723e */ /* 0x000fe400000010ff */
[----:B------:R-:W-:Y:S01]  /*d1d0*/  LOP3.LUT R52, R5, R52, RZ, 0x3c, !PT ;  /* 0x0000003405347212 */ /* 0x000fe200078e3cff */
[--C-:B------:R-:W-:Y:S01]  /*d1e0*/  IMAD.X R9, RZ, RZ, R53.reuse, P4 ;  /* 0x000000ffff097224 */ /* 0x100fe200020e0635 */
[----:B------:R-:W-:Y:S02]  /*d1f0*/  SHF.R.U64 R5, R8, 0x3, RZ ;  /* 0x0000000308057819 */ /* 0x000fe400000012ff */
[----:B------:R-:W-:Y:S02]  /*d200*/  SEL R83, R11, R12, P0 ;  /* 0x0000000c0b537207 */ /* 0x000fe40000000000 */
[----:B------:R-:W-:Y:S01]  /*d210*/  SEL R21, R12, R11, P0 ;  /* 0x0000000b0c157207 */ /* 0x000fe20000000000 */
[----:B------:R-:W-:Y:S01]  /*d220*/  IMAD.X R11, RZ, RZ, R53, P3 ;  /* 0x000000ffff0b7224 */ /* 0x000fe200018e0635 */
[----:B------:R-:W-:-:S02]  /*d230*/  SEL R85, R13, R14, P0 ;  /* 0x0000000e0d557207 */ /* 0x000fc40000000000 */
[----:B------:R-:W-:Y:S01]  /*d240*/  SEL R28, R14, R13, P0 ;  /* 0x0000000d0e1c7207 */ /* 0x000fe20000000000 */
[--C-:B------:R-:W-:Y:S01]  /*d250*/  IMAD.X R13, RZ, RZ, R53.reuse, P1 ;  /* 0x000000ffff0d7224 */ /* 0x100fe200008e0635 */
[----:B------:R-:W-:Y:S02]  /*d260*/  SEL R93, R45, R60, P0 ;  /* 0x0000003c2d5d7207 */ /* 0x000fe40000000000 */
[----:B------:R-:W-:Y:S01]  /*d270*/  SEL R32, R60, R45, P0 ;  /* 0x0000002d3c207207 */ /* 0x000fe20000000000 */
[----:B--2---:R-:W-:Y:S01]  /*d280*/  SHFL.IDX PT, R115, R115, R20, 0x1c1f ;  /* 0x001c1f1473737589 */ /* 0x004fe200000e0000 */
[----:B------:R-:W-:Y:S01]  /*d290*/  LOP3.LUT R12, R145, 0x380, RZ, 0xc0, !PT ;  /* 0x00000380910c7812 */ /* 0x000fe200078ec0ff */
[----:B------:R-:W-:Y:S01]  /*d2a0*/  IMAD.X R45, RZ, RZ, R53, P2 ;  /* 0x000000ffff2d7224 */ /* 0x000fe200010e0635 */
[----:B------:R-:W-:Y:S01]  /*d2b0*/  LOP3.LUT R14, R147, 0x380, RZ, 0xc0, !PT ;  /* 0x00000380930e7812 */ /* 0x000fe200078ec0ff */
[----:B------:R-:W-:Y:S01]  /*d2c0*/  SHFL.IDX PT, R79, R79, R20, 0x1c1f ;  /* 0x001c1f144f4f7589 */ /* 0x000fe200000e0000 */
[----:B------:R-:W-:-:S02]  /*d2d0*/  LOP3.LUT R60, R5, R10, RZ, 0x3c, !PT ;  /* 0x0000000a053c7212 */ /* 0x000fc400078e3cff */
[----:B------:R-:W-:Y:S01]  /*d2e0*/  LOP3.LUT R5, R24, 0x380, RZ, 0xc0, !PT ;  /* 0x0000038018057812 */ /* 0x000fe200078ec0ff */
[----:B------:R-:W-:Y:S01]  /*d2f0*/  SHFL.IDX PT, R77, R77, R20, 0x1c1f ;  /* 0x001c1f144d4d7589 */ /* 0x000fe200000e0000 */
[----:B------:R-:W-:Y:S02]  /*d300*/  SHF.R.U64 R8, R12, 0x3, RZ ;  /* 0x000000030c087819 */ /* 0x000fe400000012ff */
[----:B------:R-:W-:Y:S01]  /*d310*/  SHF.R.U64 R12, R14, 0x3, RZ ;  /* 0x000000030e0c7819 */ /* 0x000fe200000012ff */
[----:B------:R-:W-:Y:S01]  /*d320*/  SHFL.IDX PT, R111, R111, R20, 0x1c1f ;  /* 0x001c1f146f6f7589 */ /* 0x000fe200000e0000 */
[----:B------:R-:W-:Y:S02]  /*d330*/  SHF.R.U64 R5, R5, 0x3, RZ ;  /* 0x0000000305057819 */ /* 0x000fe400000012ff */
[----:B------:R-:W-:Y:S01]  /*d340*/  LOP3.LUT R54, R12, R147, RZ, 0x3c, !PT ;  /* 0x000000930c367212 */ /* 0x000fe200078e3cff */
[----:B------:R-:W-:Y:S01]  /*d350*/  SHFL.IDX PT, R121, R121, R20, 0x1c1f ;  /* 0x001c1f1479797589 */ /* 0x000fe200000e0000 */
[----:B------:R-:W-:-:S02]  /*d360*/  LOP3.LUT R12, R153, 0x380, RZ, 0xc0, !PT ;  /* 0x00000380990c7812 */ /* 0x000fc400078ec0ff */
[----:B------:R-:W-:Y:S01]  /*d370*/  LOP3.LUT R50, R5, R24, RZ, 0x3c, !PT ;  /* 0x0000001805327212 */ /* 0x000fe200078e3cff */
[----:B------:R-:W-:Y:S01]  /*d380*/  SHFL.IDX PT, R81, R81, R20, 0x1c1f ;  /* 0x001c1f1451517589 */ /* 0x000fe200000e0000 */
[----:B------:R-:W-:Y:S02]  /*d390*/  LOP3.LUT R5, R26, 0x380, RZ, 0xc0, !PT ;  /* 0x000003801a057812 */ /* 0x000fe400078ec0ff */
        /* <DEDUP_REMOVED lines=8> */
[----:B------:R-:W-:Y:S02]  /*d420*/  LOP3.LUT R58, R8, R145, RZ, 0x3c, !PT ;  /* 0x00000091083a7212 */ /* 0x000fe400078e3cff */
[----:B------:R-:W-:Y:S01]  /*d430*/  LOP3.LUT R5, R44, 0x380, RZ, 0xc0, !PT ;  /* 0x000003802c057812 */ /* 0x000fe200078ec0ff */
[----:B------:R-:W-:Y:S01]  /*d440*/  SHFL.IDX PT, R89, R89, R20, 0x1c1f ;  /* 0x001c1f1459597589 */ /* 0x000fe200000e0000 */
[----:B------:R-:W-:Y:S02]  /*d450*/  LOP3.LUT R8, R149, 0x380, RZ, 0xc0, !PT ;  /* 0x0000038095087812 */ /* 0x000fe400078ec0ff */
[----:B------:R-:W-:Y:S01]  /*d460*/  LOP3.LUT R10, R151, 0x380, RZ, 0xc0, !PT ;  /* 0x00000380970a7812 */ /* 0x000fe200078ec0ff */
[----:B------:R-:W-:Y:S01]  /*d470*/  SHFL.IDX PT, R91, R91, R20, 0x1c1f ;  /* 0x001c1f145b5b7589 */ /* 0x000fe200000e0000 */
[----:B------:R-:W-:-:S02]  /*d480*/  SHF.R.U64 R12, R12, 0x3, RZ ;  /* 0x000000030c0c7819 */ /* 0x000fc400000012ff */
[----:B------:R-:W-:Y:S01]  /*d490*/  SHF.R.U64 R5, R5, 0x3, RZ ;  /* 0x0000000305057819 */ /* 0x000fe200000012ff */
[----:B------:R-:W-:Y:S01]  /*d4a0*/  SHFL.IDX PT, R93, R93, R20, 0x1c1f ;  /* 0x001c1f145d5d7589 */ /* 0x000fe200000e0000 */
[----:B------:R-:W-:Y:S02]  /*d4b0*/  SHF.R.U64 R8, R8, 0x3, RZ ;  /* 0x0000000308087819 */ /* 0x000fe400000012ff */
[----:B------:R-:W-:Y:S01]  /*d4c0*/  SHF.R.U64 R10, R10, 0x3, RZ ;  /* 0x000000030a0a7819 */ /* 0x000fe200000012ff */
[----:B------:R-:W-:Y:S01]  /*d4d0*/  SHFL.IDX PT, R99, R99, R20, 0x1c1f ;  /* 0x001c1f1463637589 */ /* 0x000fe200000e0000 */
[----:B------:R-:W-:Y:S02]  /*d4e0*/  LOP3.LUT R14, R12, R159, RZ, 0x3c, !PT ;  /* 0x0000009f0c0e7212 */ /* 0x000fe400078e3cff */
[----:B------:R-:W-:Y:S01]  /*d4f0*/  MOV R98, R54 ;  /* 0x0000003600627202 */ /* 0x000fe20000000f00 */
[----:B------:R-:W-:Y:S01]  /*d500*/  SHFL.IDX PT, R97, R97, R20, 0x1c1f ;  /* 0x001c1f1461617589 */ /* 0x000fe200000e0000 */
[----:B------:R-:W-:-:S02]  /*d510*/  LOP3.LUT R12, R5, R44, RZ, 0x3c, !PT ;  /* 0x0000002c050c7212 */ /* 0x000fc400078e3cff */
[----:B------:R-:W-:Y:S01]  /*d520*/  MOV R55, R40 ;  /* 0x0000002800377202 */ /* 0x000fe20000000f00 */
[----:B------:R-:W-:Y:S01]  /*d530*/  SHFL.IDX PT, R101, R101, R20, 0x1c1f ;  /* 0x001c1f1465657589 */ /* 0x000fe200000e0000 */
[----:B------:R-:W-:Y:S02]  /*d540*/  LOP3.LUT R48, R8, R149, RZ, 0x3c, !PT ;  /* 0x0000009508307212 */ /* 0x000fe400078e3cff */
[----:B------:R-:W-:Y:S01]  /*d550*/  LOP3.LUT R40, R20, 0x2, RZ, 0x3c, !PT ;  /* 0x0000000214287812 */ /* 0x000fe200078e3cff */
[----:B------:R-:W-:Y:S01]  /*d560*/  SHFL.IDX PT, R105, R105, R20, 0x1c1f ;  /* 0x001c1f1469697589 */ /* 0x000fe200000e0000 */
[----:B------:R-:W-:Y:S02]  /*d570*/  LOP3.LUT R46, R10, R151, RZ, 0x3c, !PT ;  /* 0x000000970a2e7212 */ /* 0x000fe400078e3cff */
[----:B------:R-:W-:Y:S01]  /*d580*/  LOP3.LUT R8, R155, 0x380, RZ, 0xc0, !PT ;  /* 0x000003809b087812 */ /* 0x000fe200078ec0ff */
[----:B------:R-:W-:Y:S01]  /*d590*/  SHFL.IDX PT, R70, R70, R40, 0x1c1f ;  /* 0x001c1f2846467589 */ /* 0x000fe200000e0000 */
[----:B------:R-:W-:-:S02]  /*d5a0*/  LOP3.LUT R10, R157, 0x380, RZ, 0xc0, !PT ;  /* 0x000003809d0a7812 */ /* 0x000fc400078ec0ff */
[----:B------:R-:W-:Y:S01]  /*d5b0*/  MOV R5, R12 ;  /* 0x0000000c00057202 */ /* 0x000fe20000000f00 */
[----:B------:R-:W-:Y:S01]  /*d5c0*/  SHFL.IDX PT, R72, R72, R40, 0x1c1f ;  /* 0x001c1f2848487589 */ /* 0x000fe200000e0000 */
[----:B------:R-:W-:Y:S02]  /*d5d0*/  SHF.R.U64 R8, R8, 0x3, RZ ;  /* 0x0000000308087819 */ /* 0x000fe400000012ff */
[----:B------:R-:W-:Y:S01]  /*d5e0*/  SHF.R.U64 R10, R10, 0x3, RZ ;  /* 0x000000030a0a7819 */ /* 0x000fe200000012ff */
[----:B------:R-:W0:Y:S01]  /*d5f0*/  SHFL.IDX PT, R12, R119, R40, 0x1c1f ;  /* 0x001c1f28770c7589 */ /* 0x000e2200000e0000 */
[----:B------:R-:W-:Y:S02]  /*d600*/  LOP3.LUT R24, R8, R155, RZ, 0x3c, !PT ;  /* 0x0000009b08187212 */ /* 0x000fe400078e3cff */
[----:B------:R-:W-:Y:S01]  /*d610*/  LOP3.LUT R26, R10, R157, RZ, 0x3c, !PT ;  /* 0x0000009d0a1a7212 */ /* 0x000fe200078e3cff */
[----:B------:R-:W1:Y:S01]  /*d620*/  SHFL.IDX PT, R76, R76, R40, 0x1c1f ;  /* 0x001c1f284c4c7589 */ /* 0x000e6200000e0000 */
[----:B------:R-:W-:-:S02]  /*d630*/  MOV R104, R52 ;  /* 0x0000003400687202 */ /* 0x000fc40000000f00 */
[----:B------:R-:W-:Y:S01]  /*d640*/  MOV R96, R50 ;  /* 0x0000003200607202 */ /* 0x000fe20000000f00 */
[----:B------:R-:W-:Y:S01]  /*d650*/  SHFL.IDX PT, R107, R107, R20, 0x1c1f ;  /* 0x001c1f146b6b7589 */ /* 0x000fe200000e0000 */
[----:B------:R-:W-:Y:S02]  /*d660*/  MOV R53, R24 ;  /* 0x0000001800357202 */ /* 0x000fe40000000f00 */
[----:B------:R-:W-:Y:S01]  /*d670*/  LOP3.LUT R8, R161, 0x380, RZ, 0xc0, !PT ;  /* 0x00000380a1087812 */ /* 0x000fe200078ec0ff */
[----:B------:R-:W2:Y:S01]  /*d680*/  SHFL.IDX PT, R24, R123, R40, 0x1c1f ;  /* 0x001c1f287b187589 */ /* 0x000ea200000e0000 */
[----:B------:R-:W-:Y:S02]  /*d690*/  MOV R51, R26 ;  /* 0x0000001a00337202 */ /* 0x000fe40000000f00 */
[----:B------:R-:W-:Y:S01]  /*d6a0*/  LOP3.LUT R10, R163, 0x380, RZ, 0xc0, !PT ;  /* 0x00000380a30a7812 */ /* 0x000fe200078ec0ff */
[----:B------:R-:W3:Y:S01]  /*d6b0*/  SHFL.IDX PT, R26, R67, R40, 0x1c1f ;  /* 0x001c1f28431a7589 */ /* 0x000ee200000e0000 */
[----:B------:R-:W-:-:S02]  /*d6c0*/  LOP3.LUT R78, R165, 0x380, RZ, 0xc0, !PT ;  /* 0x00000380a54e7812 */ /* 0x000fc400078ec0ff */
[----:B------:R-:W-:Y:S01]  /*d6d0*/  MOV R100, R58 ;  /* 0x0000003a00647202 */ /* 0x000fe20000000f00 */
[----:B------:R-:W-:Y:S01]  /*d6e0*/  SHFL.IDX PT, R103, R103, R20, 0x1c1f ;  /* 0x001c1f1467677589 */ /* 0x000fe200000e0000 */
[----:B------:R-:W-:Y:S02]  /*d6f0*/  MOV R102, R60 ;  /* 0x0000003c00667202 */ /* 0x000fe40000000f00 */
[----:B------:R-:W-:Y:S01]  /*d700*/  MOV R59, R42 ;  /* 0x0000002a003b7202 */ /* 0x000fe20000000f00 */
[----:B------:R-:W-:Y:S01]  /*d710*/  SHFL.IDX PT, R95, R95, R20, 0x1c1f ;  /* 0x001c1f145f5f7589 */ /* 0x000fe200000e0000 */
[----:B------:R-:W-:Y:S02]  /*d720*/  SHF.R.U64 R8, R8, 0x3, RZ ;  /* 0x0000000308087819 */ /* 0x000fe400000012ff */
[----:B------:R-:W-:Y:S01]  /*d730*/  MOV R61, R46 ;  /* 0x0000002e003d7202 */ /* 0x000fe20000000f00 */
[----:B------:R-:W-:Y:S01]  /*d740*/  SHFL.IDX PT, R109, R109, R20, 0x1c1f ;  /* 0x001c1f146d6d7589 */ /* 0x000fe200000e0000 */
[----:B------:R-:W-:-:S02]  /*d750*/  SHF.R.U64 R10, R10, 0x3, RZ ;  /* 0x000000030a0a7819 */ /* 0x000fc400000012ff */
[----:B------:R-:W-:Y:S01]  /*d760*/  SHF.R.U64 R78, R78, 0x3, RZ ;  /* 0x000000034e4e7819 */ /* 0x000fe200000012ff */
[----:B------:R-:W-:Y:S01]  /*d770*/  SHFL.IDX PT, R113, R113, R20, 0x1c1f ;  /* 0x001c1f1471717589 */ /* 0x000fe200000e0000 */
[----:B------:R-:W-:Y:S02]  /*d780*/  MOV R94, R48 ;  /* 0x00000030005e7202 */ /* 0x000fe40000000f00 */
[----:B------:R-:W-:Y:S01]  /*d790*/  LOP3.LUT R44, R8, R161, RZ, 0x3c, !PT ;  /* 0x000000a1082c7212 */ /* 0x000fe200078e3cff */
[----:B------:R-:W-:Y:S01]  /*d7a0*/  SHFL.IDX PT, R125, R125, R20, 0x1c1f ;  /* 0x001c1f147d7d7589 */ /* 0x000fe200000e0000 */
[----:B------:R-:W-:Y:S02]  /*d7b0*/  LOP3.LUT R10, R10, R163, RZ, 0x3c, !PT ;  /* 0x000000a30a0a7212 */ /* 0x000fe400078e3cff */
[----:B------:R-:W-:Y:S01]  /*d7c0*/  LOP3.LUT R8, R78, R165, RZ, 0x3c, !PT ;  /* 0x000000a54e087212 */ /* 0x000fe200078e3cff */
[----:B------:R-:W-:Y:S01]  /*d7d0*/  SHFL.IDX PT, R117, R117, R20, 0x1c1f ;  /* 0x001c1f1475757589 */ /* 0x000fe200000e0000 */
[----:B------:R-:W-:-:S02]  /*d7e0*/  MOV R44, R44 ;  /* 0x0000002c002c7202 */ /* 0x000fc40000000f00 */
[----:B------:R-:W-:Y:S01]  /*d7f0*/  MOV R45, R10 ;  /* 0x0000000a002d7202 */ /* 0x000fe20000000f00 */
[----:B------:R-:W-:Y:S01]  /*d800*/  SHFL.IDX PT, R129, R129, R20, 0x1c1f ;  /* 0x001c1f1481817589 */ /* 0x000fe200000e0000 */
[----:B------:R-:W-:Y:S02]  /*d810*/  MOV R47, R8 ;  /* 0x00000008002f7202 */ /* 0x000fe40000000f00 */
[----:B------:R-:W-:Y:S01]  /*d820*/  MOV R49, R14 ;  /* 0x0000000e00317202 */ /* 0x000fe20000000f00 */
[----:B------:R-:W-:Y:S01]  /*d830*/  SHFL.IDX PT, R131, R131, R20, 0x1c1f ;  /* 0x001c1f1483837589 */ /* 0x000fe200000e0000 */
[----:B0-----:R-:W-:Y:S02]  /*d840*/  SEL R9, R115, R12, P0 ;  /* 0x0000000c73097207 */ /* 0x001fe40000000000 */
        /* <DEDUP_REMOVED lines=8> */
[----:B-1----:R-:W-:Y:S02]  /*d8d0*/  SEL R25, R111, R76, P0 ;  /* 0x0000004c6f197207 */ /* 0x002fe40000000000 */
[----:B------:R-:W-:Y:S01]  /*d8e0*/  SEL R27, R76, R111, P0 ;  /* 0x0000006f4c1b7207 */ /* 0x000fe20000000000 */
[----:B------:R-:W-:Y:S01]  /*d8f0*/  SHFL.IDX PT, R141, R141, R20, 0x1c1f ;  /* 0x001c1f148d8d7589 */ /* 0x000fe200000e0000 */
[----:B--2---:R-:W-:-:S02]  /*d900*/  SEL R13, R121, R24, P0 ;  /* 0x00000018790d7207 */ /* 0x004fc40000000000 */
[----:B------:R-:W-:Y:S01]  /*d910*/  SEL R15, R24, R121, P0 ;  /* 0x00000079180f7207 */ /* 0x000fe20000000000 */
[----:B------:R-:W-:Y:S01]  /*d920*/  SHFL.IDX PT, R127, R127, R20, 0x1c1f ;  /* 0x001c1f147f7f7589 */ /* 0x000fe200000e0000 */
[----:B---3--:R-:W-:Y:S02]  /*d930*/  SEL R24, R81, R26, P0 ;  /* 0x0000001a51187207 */ /* 0x008fe40000000000 */
[----:B------:R-:W-:Y:S01]  /*d940*/  SEL R26, R26, R81, P0 ;  /* 0x000000511a1a7207 */ /* 0x000fe20000000000 */
[----:B------:R-:W-:Y:S01]  /*d950*/  SHFL.IDX PT, R135, R135, R20, 0x1c1f ;  /* 0x001c1f1487877589 */ /* 0x000fe200000e0000 */
[----:B------:R-:W-:-:S03]  /*d960*/  PLOP3.LUT P2, PT, PT, PT, UP0, 0x80, 0x0 ;  /* 0x000000000000781c */ /* 0x000fc60003f4f008 */
[----:B------:R-:W-:Y:S04]  /*d970*/  SHFL.IDX PT, R143, R143, R20, 0x1c1f ;  /* 0x001c1f148f8f7589 */ /* 0x000fe800000e0000 */
[----:B------:R-:W0:Y:S04]  /*d980*/  SHFL.IDX PT, R20, R21, R40, 0x1c1f ;  /* 0x001c1f2815147589 */ /* 0x000e2800000e0000 */
[----:B------:R-:W1:Y:S04]  /*d990*/  SHFL.IDX PT, R64, R64, R40, 0x1c1f ;  /* 0x001c1f2840407589 */ /* 0x000e6800000e0000 */
[----:B------:R0:W2:Y:S04]  /*d9a0*/  SHFL.IDX PT, R42, R28, R40, 0x1c1f ;  /* 0x001c1f281c2a7589 */ /* 0x0000a800000e0000 */
[----:B------:R-:W3:Y:S01]  /*d9b0*/  SHFL.IDX PT, R80, R57, R40, 0x1c1f ;  /* 0x001c1f2839507589 */ /* 0x000ee200000e0000 */
[----:B------:R-:W-:Y:S06]  /*d9c0*/  BAR.SYNC.DEFER_BLOCKING 0x1, 0x100 ;  /* 0x0044000000007b1d */ /* 0x000fec0000010000 */
[----:B------:R1:W-:Y:S01]  /*d9d0*/  SHFL.IDX PT, R46, R29, R40, 0x1c1f ;  /* 0x001c1f281d2e7589 */ /* 0x0003e200000e0000 */
[----:B0-----:R-:W-:-:S03]  /*d9e0*/  SEL R28, R83, R20, P0 ;  /* 0x00000014531c7207 */ /* 0x001fc60000000000 */
[----:B------:R-:W-:Y:S04]  /*d9f0*/  SHFL.IDX PT, R56, R56, R40, 0x1c1f ;  /* 0x001c1f2838387589 */ /* 0x000fe800000e0000 */
[----:B------:R0:W-:Y:S01]  /*da00*/  SHFL.IDX PT, R48, R30, R40, 0x1c1f ;  /* 0x001c1f281e307589 */ /* 0x0001e200000e0000 */
[----:B-1----:R-:W-:-:S03]  /*da10*/  SEL R29, R109, R64, P0 ;  /* 0x000000406d1d7207 */ /* 0x002fc60000000000 */
[----:B------:R-:W-:Y:S04]  /*da20*/  SHFL.IDX PT, R62, R62, R40, 0x1c1f ;  /* 0x001c1f283e3e7589 */ /* 0x000fe800000e0000 */
[----:B------:R1:W-:Y:S01]  /*da30*/  SHFL.IDX PT, R50, R31, R40, 0x1c1f ;  /* 0x001c1f281f327589 */ /* 0x0003e200000e0000 */
[----:B0-----:R-:W-:-:S03]  /*da40*/  SEL R30, R20, R83, P0 ;  /* 0x00000053141e7207 */ /* 0x001fc60000000000 */
[----:B------:R-:W-:Y:S04]  /*da50*/  SHFL.IDX PT, R82, R63, R40, 0x1c1f ;  /* 0x001c1f283f527589 */ /* 0x000fe800000e0000 */
[----:B------:R2:W-:Y:S01]  /*da60*/  SHFL.IDX PT, R52, R32, R40, 0x1c1f ;  /* 0x001c1f2820347589 */ /* 0x0005e200000e0000 */
[----:B-1----:R-:W-:-:S03]  /*da70*/  SEL R31, R64, R109, P0 ;  /* 0x0000006d401f7207 */ /* 0x002fc60000000000 */
[----:B------:R-:W-:Y:S04]  /*da80*/  SHFL.IDX PT, R84, R65, R40, 0x1c1f ;  /* 0x001c1f2841547589 */ /* 0x000fe800000e0000 */
[----:B------:R3:W0:Y:S01]  /*da90*/  SHFL.IDX PT, R54, R33, R40, 0x1c1f ;  /* 0x001c1f2821367589 */ /* 0x00062200000e0000 */
[----:B--2---:R-:W-:-:S03]  /*daa0*/  SEL R32, R85, R42, P0 ;  /* 0x0000002a55207207 */ /* 0x004fc60000000000 */
[----:B------:R-:W1:Y:S04]  /*dab0*/  SHFL.IDX PT, R66, R66, R40, 0x1c1f ;  /* 0x001c1f2842427589 */ /* 0x000e6800000e0000 */
[----:B------:R2:W-:Y:S01]  /*dac0*/  SHFL.IDX PT, R58, R34, R40, 0x1c1f ;  /* 0x001c1f28223a7589 */ /* 0x0005e200000e0000 */
[----:B---3--:R-:W-:-:S03]  /*dad0*/  SEL R33, R113, R80, P0 ;  /* 0x0000005071217207 */ /* 0x008fc60000000000 */
[----:B------:R-:W-:Y:S04]  /*dae0*/  SHFL.IDX PT, R68, R68, R40, 0x1c1f ;  /* 0x001c1f2844447589 */ /* 0x000fe800000e0000 */
[----:B------:R3:W-:Y:S01]  /*daf0*/  SHFL.IDX PT, R60, R35, R40, 0x1c1f ;  /* 0x001c1f28233c7589 */ /* 0x0007e200000e0000 */
[----:B--2---:R-:W-:-:S03]  /*db00*/  SEL R34, R42, R85, P0 ;  /* 0x000000552a227207 */ /* 0x004fc60000000000 */
[----:B------:R-:W-:Y:S04]  /*db10*/  SHFL.IDX PT, R86, R69, R40, 0x1c1f ;  /* 0x001c1f2845567589 */ /* 0x000fe800000e0000 */
[----:B------:R2:W-:Y:S01]  /*db20*/  SHFL.IDX PT, R70, R36, R40, 0x1c1f ;  /* 0x001c1f2824467589 */ /* 0x0005e200000e0000 */
[----:B0-----:R-:W-:Y:S02]  /*db30*/  SEL R42, R54, R99, P0 ;  /* 0x00000063362a7207 */ /* 0x001fe40000000000 */
[----:B---3--:R-:W-:Y:S01]  /*db40*/  SEL R35, R80, R113, P0 ;  /* 0x0000007150237207 */ /* 0x008fe20000000000 */
[----:B------:R-:W0:Y:S01]  /*db50*/  SHFL.IDX PT, R88, R71, R40, 0x1c1f ;  /* 0x001c1f2847587589 */ /* 0x000e2200000e0000 */
[----:B-1----:R-:W-:Y:S01]  /*db60*/  SEL R41, R133, R66, P0 ;  /* 0x0000004285297207 */ /* 0x002fe20000000000 */
[----:B------:R-:W-:Y:S01]  /*db70*/  ULDC UR8, c[0x0][0xa88] ;  /* 0x0002a20000087ab9 */ /* 0x000fe20000000800 */
[----:B------:R-:W-:Y:S01]  /*db80*/  SEL R43, R66, R133, P0 ;  /* 0x00000085422b7207 */ /* 0x000fe20000000000 */
[----:B------:R1:W-:Y:S01]  /*db90*/  SHFL.IDX PT, R72, R37, R40, 0x1c1f ;  /* 0x001c1f2825487589 */ /* 0x0003e200000e0000 */
[----:B------:R-:W3:Y:S01]  /*dba0*/  LDC R80, c[0x0][0xbe8] ;  /* 0x0002fa00ff507b82 */ /* 0x000ee20000000800 */
[----:B--2---:R-:W-:-:S02]  /*dbb0*/  SEL R36, R93, R52, P0 ;  /* 0x000000345d247207 */ /* 0x004fc40000000000 */
[----:B------:R2:W-:Y:S04]  /*dbc0*/  SHFL.IDX PT, R76, R38, R40, 0x1c1f ;  /* 0x001c1f28264c7589 */ /* 0x0005e800000e0000 */
[----:B------:R-:W-:Y:S01]  /*dbd0*/  SHFL.IDX PT, R90, R73, R40, 0x1c1f ;  /* 0x001c1f28495a7589 */ /* 0x000fe200000e0000 */
[----:B-1----:R-:W-:-:S03]  /*dbe0*/  SEL R37, R131, R84, P0 ;  /* 0x0000005483257207 */ /* 0x002fc60000000000 */
[----:B------:R1:W-:Y:S01]  /*dbf0*/  SHFL.IDX PT, R78, R39, R40, 0x1c1f ;  /* 0x001c1f28274e7589 */ /* 0x0003e200000e0000 */
[----:B--2---:R-:W-:-:S03]  /*dc00*/  SEL R38, R52, R93, P0 ;  /* 0x0000005d34267207 */ /* 0x004fc60000000000 */
[----:B------:R-:W-:Y:S04]  /*dc10*/  SHFL.IDX PT, R74, R74, R40, 0x1c1f ;  /* 0x001c1f284a4a7589 */ /* 0x000fe800000e0000 */
[----:B------:R2:W4:Y:S01]  /*dc20*/  SHFL.IDX PT, R92, R75, R40, 0x1c1f ;  /* 0x001c1f284b5c7589 */ /* 0x00052200000e0000 */
[----:B0-----:R-:W-:Y:S02]  /*dc30*/  SEL R69, R141, R88, P0 ;  /* 0x000000588d457207 */ /* 0x001fe40000000000 */
[----:B-1----:R-:W-:Y:S01]  /*dc40*/  SEL R39, R84, R131, P0 ;  /* 0x0000008354277207 */ /* 0x002fe20000000000 */
[----:B------:R0:W-:Y:S01]  /*dc50*/  STSM.16.M88.4 [R104], R8 ;  /* 0x0000000868007844 */ /* 0x0001e20000000200 */
[----:B------:R-:W-:-:S03]  /*dc60*/  SEL R71, R88, R141, P0 ;  /* 0x0000008d58477207 */ /* 0x000fc60000000000 */
[----:B------:R1:W-:Y:S01]  /*dc70*/  STSM.16.M88.4 [R102], R12 ;  /* 0x0000000c66007844 */ /* 0x0003e20000000200 */
[----:B--2---:R-:W-:-:S03]  /*dc80*/  SEL R40, R99, R54, P0 ;  /* 0x0000003663287207 */ /* 0x004fc60000000000 */
[----:B------:R2:W-:Y:S04]  /*dc90*/  STSM.16.M88.4 [R100], R24 ;  /* 0x0000001864007844 */ /* 0x0005e80000000200 */
[----:B------:R-:W-:Y:S01]  /*dca0*/  STSM.16.M88.4 [R98], R28 ;  /* 0x0000001c62007844 */ /* 0x000fe20000000200 */
[----:B0-----:R-:W-:-:S03]  /*dcb0*/  SEL R8, R87, R46, P0 ;  /* 0x0000002e57087207 */ /* 0x001fc60000000000 */
[----:B------:R-:W-:Y:S01]  /*dcc0*/  STSM.16.M88.4 [R96], R32 ;  /* 0x0000002060007844 */ /* 0x000fe20000000200 */
[----:B------:R-:W-:Y:S02]  /*dcd0*/  SEL R10, R46, R87, P0 ;  /* 0x000000572e0a7207 */ /* 0x000fe40000000000 */
[----:B------:R-:W-:Y:S02]  /*dce0*/  SEL R9, R125, R56, P0 ;  /* 0x000000387d097207 */ /* 0x000fe40000000000 */
[----:B------:R-:W-:Y:S02]  /*dcf0*/  SEL R11, R56, R125, P0 ;  /* 0x0000007d380b7207 */ /* 0x000fe40000000000 */
[----:B-1----:R-:W-:Y:S02]  /*dd00*/  SEL R12, R89, R48, P0 ;  /* 0x00000030590c7207 */ /* 0x002fe40000000000 */
        /* <DEDUP_REMOVED lines=9> */
[----:B----4-:R-:W-:-:S02]  /*dda0*/  SEL R77, R143, R92, P0 ;  /* 0x0000005c8f4d7207 */ /* 0x010fc40000000000 */
[----:B------:R-:W-:Y:S01]  /*ddb0*/  SEL R79, R92, R143, P0 ;  /* 0x0000008f5c4f7207 */ /* 0x000fe20000000000 */
[----:B------:R2:W-:Y:S01]  /*ddc0*/  STSM.16.M88.4 [R59], R24 ;  /* 0x000000183b007844 */ /* 0x0005e20000000200 */
[----:B0-----:R-:W-:Y:S02]  /*ddd0*/  SEL R8, R97, R58, P0 ;  /* 0x0000003a61087207 */ /* 0x001fe40000000000 */
[----:B------:R-:W-:Y:S01]  /*dde0*/  SEL R10, R58, R97, P0 ;  /* 0x000000613a0a7207 */ /* 0x000fe20000000000 */
[----:B------:R-:W-:Y:S01]  /*ddf0*/  STSM.16.M88.4 [R55], R36 ;  /* 0x0000002437007844 */ /* 0x000fe20000000200 */
[----:B------:R-:W-:Y:S02]  /*de00*/  SEL R9, R137, R68, P0 ;  /* 0x0000004489097207 */ /* 0x000fe40000000000 */
[----:B------:R-:W-:Y:S01]  /*de10*/  SEL R11, R68, R137, P0 ;  /* 0x00000089440b7207 */ /* 0x000fe20000000000 */
[----:B------:R-:W-:Y:S01]  /*de20*/  STSM.16.M88.4 [R53], R40 ;  /* 0x0000002835007844 */ /* 0x000fe20000000200 */
[----:B-1----:R-:W-:-:S02]  /*de30*/  SEL R12, R101, R60, P0 ;  /* 0x0000003c650c7207 */ /* 0x002fc40000000000 */
[----:B------:R-:W-:Y:S01]  /*de40*/  SEL R14, R60, R101, P0 ;  /* 0x000000653c0e7207 */ /* 0x000fe20000000000 */
[----:B------:R0:W-:Y:S01]  /*de50*/  STSM.16.M88.4 [R51], R8 ;  /* 0x0000000833007844 */ /* 0x0001e20000000200 */
[----:B------:R-:W-:Y:S02]  /*de60*/  SEL R13, R139, R86, P0 ;  /* 0x000000568b0d7207 */ /* 0x000fe40000000000 */
[----:B------:R-:W-:Y:S02]  /*de70*/  SEL R15, R86, R139, P0 ;  /* 0x0000008b560f7207 */ /* 0x000fe40000000000 */
[----:B------:R-:W-:Y:S02]  /*de80*/  SEL R68, R105, R70, P0 ;  /* 0x0000004669447207 */ /* 0x000fe40000000000 */
[----:B------:R-:W-:Y:S01]  /*de90*/  SEL R70, R70, R105, P0 ;  /* 0x0000006946467207 */ /* 0x000fe20000000000 */
[----:B------:R1:W-:Y:S01]  /*dea0*/  STSM.16.M88.4 [R49], R12 ;  /* 0x0000000c31007844 */ /* 0x0003e20000000200 */
[----:B--2---:R-:W-:-:S02]  /*deb0*/  SEL R24, R107, R72, P0 ;  /* 0x000000486b187207 */ /* 0x004fc40000000000 */
[----:B------:R-:W-:Y:S01]  /*dec0*/  SEL R26, R72, R107, P0 ;  /* 0x0000006b481a7207 */ /* 0x000fe20000000000 */
[----:B------:R2:W-:Y:S01]  /*ded0*/  STSM.16.M88.4 [R5], R68 ;  /* 0x0000004405007844 */ /* 0x0005e20000000200 */
[----:B------:R-:W-:Y:S02]  /*dee0*/  SEL R25, R127, R90, P0 ;  /* 0x0000005a7f197207 */ /* 0x000fe40000000000 */
[----:B------:R-:W-:Y:S01]  /*def0*/  SEL R27, R90, R127, P0 ;  /* 0x0000007f5a1b7207 */ /* 0x000fe20000000000 */
[----:B0-----:R-:W-:Y:S02]  /*df00*/  IMAD.U32 R8, RZ, RZ, UR6 ;  /* 0x00000006ff087e24 */ /* 0x001fe4000f8e00ff */
[----:B------:R-:W-:Y:S01]  /*df10*/  IMAD.U32 R9, RZ, RZ, UR7 ;  /* 0x00000007ff097e24 */ /* 0x000fe2000f8e00ff */
[----:B------:R-:W-:Y:S01]  /*df20*/  ULDC.64 UR6, c[0x0][0xc08] ;  /* 0x0003020000067ab9 */ /* 0x000fe20000000a00 */
[----:B------:R-:W-:Y:S01]  /*df30*/  STSM.16.M88.4 [R44], R24 ;  /* 0x000000182c007844 */ /* 0x000fe20000000200 */
[----:B-1----:R-:W-:-:S02]  /*df40*/  SEL R12, R103, R76, P0 ;  /* 0x0000004c670c7207 */ /* 0x002fc40000000000 */
[----:B------:R-:W-:Y:S02]  /*df50*/  SEL R14, R76, R103, P0 ;  /* 0x000000674c0e7207 */ /* 0x000fe40000000000 */
[----:B------:R-:W-:Y:S02]  /*df60*/  SEL R13, R135, R74, P0 ;  /* 0x0000004a870d7207 */ /* 0x000fe40000000000 */
[----:B------:R-:W-:Y:S02]  /*df70*/  SEL R15, R74, R135, P0 ;  /* 0x000000874a0f7207 */ /* 0x000fe40000000000 */
[----:B------:R-:W-:Y:S02]  /*df80*/  SEL R76, R95, R78, P0 ;  /* 0x0000004e5f4c7207 */ /* 0x000fe40000000000 */
[----:B------:R-:W-:Y:S01]  /*df90*/  SEL R78, R78, R95, P0 ;  /* 0x0000005f4e4e7207 */ /* 0x000fe20000000000 */
[----:B------:R0:W-:Y:S04]  /*dfa0*/  STSM.16.M88.4 [R45], R12 ;  /* 0x0000000c2d007844 */ /* 0x0001e80000000200 */
[----:B------:R1:W-:Y:S01]  /*dfb0*/  STSM.16.M88.4 [R47], R76 ;  /* 0x0000004c2f007844 */ /* 0x0003e20000000200 */
[----:B------:R-:W-:Y:S01]  /*dfc0*/  UISETP.NE.U32.AND UP1, UPT, UR6, URZ, UPT ;  /* 0x0000003f0600728c */ /* 0x000fe2000bf25070 */
[----:B------:R-:W-:Y:S03]  /*dfd0*/  BAR.SYNC.DEFER_BLOCKING 0x1, 0x100 ;  /* 0x0044000000007b1d */ /* 0x000fe60000010000 */
[----:B------:R-:W-:-:S06]  /*dfe0*/  UISETP.NE.AND.EX UP1, UPT, UR7, URZ, UPT, UP1 ;  /* 0x0000003f0700728c */ /* 0x000fcc000bf25310 */
[----:B------:R-:W-:-:S05]  /*dff0*/  PLOP3.LUT P0, PT, PT, PT, UP1, 0x80, 0x0 ;  /* 0x000000000000781c */ /* 0x000fca0003f0f018 */
[----:B------:R-:W-:Y:S02]  /*e000*/  @UP1 ULDC.64 UR6, c[0x0][0xc08] ;  /* 0x0003020000061ab9 */ /* 0x000fe40000000a00 */
[----:B------:R-:W-:Y:S01]  /*e010*/  @UP1 UIMAD.WIDE UR6, UR42, 0x4, UR6 ;  /* 0x000000042a0618a5 */ /* 0x000fe2000f8e0206 */
[----:B--2---:R-:W-:-:S05]  /*e020*/  IMAD.U32 R5, RZ, RZ, UR8 ;  /* 0x00000008ff057e24 */ /* 0x004fca000f8e00ff */
[----:B0-----:R-:W-:Y:S02]  /*e030*/  IMAD.U32 R12, RZ, RZ, UR6 ;  /* 0x00000006ff0c7e24 */ /* 0x001fe4000f8e00ff */
[----:B------:R-:W-:Y:S01]  /*e040*/  IMAD.U32 R13, RZ, RZ, UR7 ;  /* 0x00000007ff0d7e24 */ /* 0x000fe2000f8e00ff */
[----:B------:R-:W2:Y:S01]  /*e050*/  @P2 LDG.E R10, desc[UR52][R8.64] ;  /* 0x00000034080a2981 */ /* 0x000ea2000c1e1900 */
[----:B---3--:R-:W-:Y:S01]  /*e060*/  ISETP.NE.AND P1, PT, R80, 0x1, PT ;  /* 0x000000015000780c */ /* 0x008fe20003f25270 */
[----:B------:R-:W-:Y:S02]  /*e070*/  UMOV UR4, URZ ;  /* 0x0000003f00047c82 */ /* 0x000fe40008000000 */
[----:B------:R1:W5:Y:S10]  /*e080*/  @P0 LDG.E R5, desc[UR52][R12.64] ;  /* 0x000000340c050981 */ /* 0x000374000c1e1900 */
[----:B------:R-:W0:Y:S08]  /*e090*/  @P1 LDC R11, c[0x0][0xbec] ;  /* 0x0002fb00ff0b1b82 */ /* 0x000e300000000800 */
[----:B------:R-:W3:Y:S01]  /*e0a0*/  @P1 LDC R20, c[0x0][0xbf0] ;  /* 0x0002fc00ff141b82 */ /* 0x000ee20000000800 */
[----:B--2---:R-:W-:Y:S01]  /*e0b0*/  @P2 R2UR UR4, R10 ;  /* 0x000000000a0422ca */ /* 0x004fe200000e0000 */
[----:B01-3--:R-:W-:-:S14]  /*e0c0*/  @P0 BRA `(.L_x_1173) ;  /* 0x0000000000100947 */ /* 0x00bfdc0003800000 */
[----:B------:R-:W-:Y:S05]  /*e0d0*/  @!P2 BRA `(.L_x_1173) ;  /* 0x00000000000ca947 */ /* 0x000fea0003800000 */
[----:B------:R-:W2:Y:S04]  /*e0e0*/  LDG.E R10, desc[UR52][R8.64] ;  /* 0x00000034080a7981 */ /* 0x000ea8000c1e1900 */
[----:B-----5:R-:W2:Y:S02]  /*e0f0*/  LDG.E R5, desc[UR52][R8.64+0x4] ;  /* 0x0000043408057981 */ /* 0x020ea4000c1e1900 */
[----:B--2---:R-:W-:-:S07]  /*e100*/  IMAD.IADD R5, R5, 0x1, -R10 ;  /* 0x0000000105057824 */ /* 0x004fce00078e0a0a */
.L_x_1173:
[----:B------:R-:W-:Y:S01]  /*e110*/  USHF.R.S32.HI UR16, URZ, 0x1f, UR43 ;  /* 0x0000001f3f107899 */ /* 0x000fe2000801142b */
[----:B------:R-:W-:Y:S01]  /*e120*/  VIADD R10, R17, UR36 ;  /* 0x00000024110a7c36 */ /* 0x000fe20008000000 */
[----:B------:R-:W-:Y:S01]  /*e130*/  ULDC.64 UR12, c[0x0][0xb90] ;  /* 0x0002e400000c7ab9 */ /* 0x000fe20000000a00 */
[----:B------:R-:W-:Y:S01]  /*e140*/  USHF.R.S32.HI UR15, URZ, 0x1f, UR42 ;  /* 0x0000001f3f0f7899 */ /* 0x000fe2000801142a */
[----:B------:R-:W-:Y:S01]  /*e150*/  VIADD R26, R195, UR36 ;  /* 0x00000024c31a7c36 */ /* 0x000fe20008000000 */
[----:B------:R-:W-:Y:S01]  /*e160*/  USHF.R.S32.HI UR7, URZ, 0x1f, UR4 ;  /* 0x0000001f3f077899 */ /* 0x000fe20008011404 */
[----:B------:R-:W-:Y:S01]  /*e170*/  @P1 IMAD.HI.U32 R9, R10, R11, RZ ;  /* 0x0000000b0a091227 */ /* 0x000fe200078e00ff */
[----:B------:R-:W-:Y:S01]  /*e180*/  UIMAD UR10, UR16, UR12, URZ ;  /* 0x0000000c100a72a4 */ /* 0x000fe2000f8e023f */
[----:B------:R-:W-:Y:S01]  /*e190*/  UMOV UR6, UR4 ;  /* 0x0000000400067c82 */ /* 0x000fe20008000000 */
[----:B------:R-:W-:Y:S01]  /*e1a0*/  USEL UR15, UR15, URZ, !UP0 ;  /* 0x0000003f0f0f7287 */ /* 0x000fe2000c000000 */
[----:B------:R-:W-:Y:S01]  /*e1b0*/  IMAD.MOV.U32 R8, RZ, RZ, R10 ;  /* 0x000000ffff087224 */ /* 0x000fe200078e000a */
[----:B------:R-:W-:Y:S01]  /*e1c0*/  UIMAD.WIDE.U32 UR8, UR43, UR12, UR6 ;  /* 0x0000000c2b0872a5 */ /* 0x000fe2000f8e0006 */
[----:B------:R-:W-:Y:S01]  /*e1d0*/  @P1 SHF.R.U32.HI R8, RZ, R20, R9 ;  /* 0x00000014ff081219 */ /* 0x000fe20000011609 */
[----:B------:R-:W-:Y:S01]  /*e1e0*/  UIMAD UR10, UR43, UR13, UR10 ;  /* 0x0000000d2b0a72a4 */ /* 0x000fe2000f8e020a */
[----:B------:R-:W-:Y:S01]  /*e1f0*/  IMAD R9, R192, 0x40, R16 ;  /* 0x00000040c0097824 */ /* 0x000fe200078e0210 */
[----:B------:R-:W-:Y:S01]  /*e200*/  USEL UR14, UR42, URZ, !UP0 ;  /* 0x0000003f2a0e7287 */ /* 0x000fe2000c000000 */
[----:B-----5:R-:W-:Y:S01]  /*e210*/  IMAD R83, R5, R80, RZ ;  /* 0x0000005005537224 */ /* 0x020fe200078e02ff */
        /* <DEDUP_REMOVED lines=13> */
[----:B------:R-:W-:Y:S02]  /*e2f0*/  SHF.R.S32.HI R10, RZ, 0x1f, R11 ;  /* 0x0000001fff0a7819 */ /* 0x000fe4000001140b */
[----:B------:R-:W-:Y:S02]  /*e300*/  IADD3 R45, P2, R6, 0x5000, RZ ;  /* 0x00005000062d7810 */ /* 0x000fe40007f5e0ff */
[----:B------:R-:W-:Y:S01]  /*e310*/  IADD3.X R9, R9, UR9, R12, P0, !PT ;  /* 0x0000000909097c10 */ /* 0x000fe200087fe40c */
[----:B------:R-:W-:Y:S01]  /*e320*/  ULDC.64 UR8, c[0x0][0xb88] ;  /* 0x0002e20000087ab9 */ /* 0x000fe20000000a00 */
[----:B------:R-:W-:Y:S01]  /*e330*/  LOP3.LUT R56, R57, 0x380, RZ, 0xc0, !PT ;  /* 0x0000038039387812 */ /* 0x000fe200078ec0ff */
[----:B------:R-:W-:Y:S01]  /*e340*/  IMAD R10, R10, UR8, RZ ;  /* 0x000000080a0a7c24 */ /* 0x000fe2000f8e02ff */
[C---:B------:R-:W-:Y:S01]  /*e350*/  IADD3 R13, P5, R6.reuse, 0x1000, RZ ;  /* 0x00001000060d7810 */ /* 0x040fe20007fbe0ff */
[----:B------:R-:W-:Y:S01]  /*e360*/  IMAD.WIDE.U32 R8, R11, UR8, R8 ;  /* 0x000000080b087c25 */ /* 0x000fe2000f8e0008 */
[----:B------:R-:W-:-:S02]  /*e370*/  IADD3 R25, P4, R6, 0x2000, RZ ;  /* 0x0000200006197810 */ /* 0x000fc40007f9e0ff */
[----:B------:R-:W-:Y:S01]  /*e380*/  LOP3.LUT R44, R45, 0x380, RZ, 0xc0, !PT ;  /* 0x000003802d2c7812 */ /* 0x000fe200078ec0ff */
[----:B------:R-:W-:Y:S01]  /*e390*/  IMAD R15, R11, UR9, R10 ;  /* 0x000000090b0f7c24 */ /* 0x000fe2000f8e020a */
[----:B------:R-:W-:Y:S01]  /*e3a0*/  ULDC.64 UR8, c[0x0][0xb50] ;  /* 0x0002d40000087ab9 */ /* 0x000fe20000000a00 */
[----:B------:R-:W-:Y:S02]  /*e3b0*/  SHF.R.U64 R56, R56, 0x3, RZ ;  /* 0x0000000338387819 */ /* 0x000fe400000012ff */
[----:B------:R-:W-:Y:S01]  /*e3c0*/  IMAD.IADD R9, R9, 0x1, R15 ;  /* 0x0000000109097824 */ /* 0x000fe200078e020f */
[C---:B------:R-:W-:Y:S02]  /*e3d0*/  LEA R11, P0, R8.reuse, UR8, 0x2 ;  /* 0x00000008080b7c11 */ /* 0x040fe4000f8010ff */
[----:B------:R-:W-:Y:S02]  /*e3e0*/  LOP3.LUT R12, R13, 0x380, RZ, 0xc0, !PT ;  /* 0x000003800d0c7812 */ /* 0x000fe400078ec0ff */
[----:B------:R-:W-:Y:S01]  /*e3f0*/  LEA.HI.X R14, R8, UR9, R9, 0x2, P0 ;  /* 0x00000009080e7c11 */ /* 0x000fe200080f1409 */
[----:B------:R-:W-:Y:S01]  /*e400*/  SHFL.IDX PT, R20, R11, RZ, 0x1c1f ;  /* 0x001c1fff0b147589 */ /* 0x000fe200000e0000 */
[----:B------:R-:W-:Y:S01]  /*e410*/  IADD3 R29, P0, R6, 0x3000, RZ ;  /* 0x00003000061d7810 */ /* 0x000fe20007f1e0ff */
[----:B------:R-:W-:Y:S01]  /*e420*/  VIADD R8, R26, 0x8 ;  /* 0x000000081a087836 */ /* 0x000fe20000000000 */
[----:B------:R-:W-:Y:S01]  /*e430*/  LOP3.LUT R24, R25, 0x380, RZ, 0xc0, !PT ;  /* 0x0000038019187812 */ /* 0x000fe200078ec0ff */
[----:B------:R-:W0:Y:S01]  /*e440*/  SHFL.IDX PT, R21, R14, RZ, 0x1c1f ;  /* 0x001c1fff0e157589 */ /* 0x000e2200000e0000 */
[----:B------:R-:W-:-:S02]  /*e450*/  LOP3.LUT R28, R29, 0x380, RZ, 0xc0, !PT ;  /* 0x000003801d1c7812 */ /* 0x000fc400078ec0ff */
[----:B------:R-:W-:Y:S01]  /*e460*/  SHF.R.U64 R44, R44, 0x3, RZ ;  /* 0x000000032c2c7819 */ /* 0x000fe200000012ff */
[----:B------:R-:W-:Y:S01]  /*e470*/  SHFL.IDX PT, R42, R11, 0x1, 0x1c1f ;  /* 0x003c1f000b2a7f89 */ /* 0x000fe200000e0000 */
[----:B------:R-:W-:Y:S02]  /*e480*/  SHF.R.U64 R28, R28, 0x3, RZ ;  /* 0x000000031c1c7819 */ /* 0x000fe400000012ff */
[----:B------:R-:W-:Y:S01]  /*e490*/  LOP3.LUT R56, R56, R57, RZ, 0x3c, !PT ;  /* 0x0000003938387212 */ /* 0x000fe200078e3cff */
[--C-:B------:R-:W-:Y:S01]  /*e4a0*/  IMAD.X R57, RZ, RZ, R7.reuse, P3 ;  /* 0x000000ffff397224 */ /* 0x100fe200018e0607 */
[----:B------:R-:W-:Y:S01]  /*e4b0*/  LOP3.LUT R28, R28, R29, RZ, 0x3c, !PT ;  /* 0x0000001d1c1c7212 */ /* 0x000fe200078e3cff */
[----:B------:R-:W-:Y:S01]  /*e4c0*/  IMAD.X R29, RZ, RZ, R7, P0 ;  /* 0x000000ffff1d7224 */ /* 0x000fe200000e0607 */
[----:B------:R-:W-:Y:S01]  /*e4d0*/  SHF.R.U64 R12, R12, 0x3, RZ ;  /* 0x000000030c0c7819 */ /* 0x000fe200000012ff */
[----:B------:R-:W1:Y:S01]  /*e4e0*/  SHFL.IDX PT, R43, R14, 0x1, 0x1c1f ;  /* 0x003c1f000e2b7f89 */ /* 0x000e6200000e0000 */
[----:B------:R-:W-:-:S02]  /*e4f0*/  SHF.R.U64 R24, R24, 0x3, RZ ;  /* 0x0000000318187819 */ /* 0x000fc400000012ff */
[C---:B------:R-:W-:Y:S02]  /*e500*/  IADD3 R61, P0, R6.reuse, 0x9000, RZ ;  /* 0x00009000063d7810 */ /* 0x040fe40007f1e0ff */
[----:B------:R-:W-:Y:S02]  /*e510*/  IADD3 R49, P3, R6, 0xa000, RZ ;  /* 0x0000a00006317810 */ /* 0x000fe40007f7e0ff */
[----:B------:R-:W-:Y:S01]  /*e520*/  LOP3.LUT R44, R44, R45, RZ, 0x3c, !PT ;  /* 0x0000002d2c2c7212 */ /* 0x000fe200078e3cff */
[--C-:B------:R-:W-:Y:S01]  /*e530*/  IMAD.X R45, RZ, RZ, R7.reuse, P2 ;  /* 0x000000ffff2d7224 */ /* 0x100fe200010e0607 */
[----:B------:R-:W-:Y:S01]  /*e540*/  LOP3.LUT R12, R12, R13, RZ, 0x3c, !PT ;  /* 0x0000000d0c0c7212 */ /* 0x000fe200078e3cff */
[--C-:B------:R-:W-:Y:S01]  /*e550*/  IMAD.X R13, RZ, RZ, R7.reuse, P5 ;  /* 0x000000ffff0d7224 */ /* 0x100fe200028e0607 */
[----:B------:R-:W-:Y:S01]  /*e560*/  LOP3.LUT R24, R24, R25, RZ, 0x3c, !PT ;  /* 0x0000001918187212 */ /* 0x000fe200078e3cff */
[----:B------:R-:W-:Y:S01]  /*e570*/  IMAD.X R25, RZ, RZ, R7, P4 ;  /* 0x000000ffff197224 */ /* 0x000fe200020e0607 */
[----:B------:R-:W-:-:S02]  /*e580*/  LOP3.LUT R60, R61, 0x380, RZ, 0xc0, !PT ;  /* 0x000003803d3c7812 */ /* 0x000fc400078ec0ff */
[C---:B------:R-:W-:Y:S02]  /*e590*/  IADD3 R41, P2, R6.reuse, 0xb000, RZ ;  /* 0x0000b00006297810 */ /* 0x040fe40007f5e0ff */
[----:B------:R-:W-:Y:S02]  /*e5a0*/  LOP3.LUT R48, R49, 0x380, RZ, 0xc0, !PT ;  /* 0x0000038031307812 */ /* 0x000fe400078ec0ff */
[C---:B------:R-:W-:Y:S02]  /*e5b0*/  IADD3 R33, P6, R6.reuse, 0x6000, RZ ;  /* 0x0000600006217810 */ /* 0x040fe40007fde0ff */
[C---:B------:R-:W-:Y:S02]  /*e5c0*/  IADD3 R37, P5, R6.reuse, 0x7000, RZ ;  /* 0x0000700006257810 */ /* 0x040fe40007fbe0ff */
[----:B------:R-:W-:Y:S02]  /*e5d0*/  IADD3 R69, P4, R6, 0x8000, RZ ;  /* 0x0000800006457810 */ /* 0x000fe40007f9e0ff */
[----:B------:R-:W-:-:S02]  /*e5e0*/  SHF.R.U64 R60, R60, 0x3, RZ ;  /* 0x000000033c3c7819 */ /* 0x000fc400000012ff */
[----:B------:R-:W-:Y:S02]  /*e5f0*/  LOP3.LUT R40, R41, 0x380, RZ, 0xc0, !PT ;  /* 0x0000038029287812 */ /* 0x000fe400078ec0ff */
[----:B------:R-:W-:Y:S02]  /*e600*/  SHF.R.U64 R48, R48, 0x3, RZ ;  /* 0x0000000330307819 */ /* 0x000fe400000012ff */
[----:B------:R-:W-:Y:S02]  /*e610*/  LOP3.LUT R32, R33, 0x380, RZ, 0xc0, !PT ;  /* 0x0000038021207812 */ /* 0x000fe400078ec0ff */
[----:B------:R-:W-:Y:S02]  /*e620*/  LOP3.LUT R36, R37, 0x380, RZ, 0xc0, !PT ;  /* 0x0000038025247812 */ /* 0x000fe400078ec0ff */
[----:B------:R-:W-:Y:S02]  /*e630*/  LOP3.LUT R68, R69, 0x380, RZ, 0xc0, !PT ;  /* 0x0000038045447812 */ /* 0x000fe400078ec0ff */
[----:B------:R-:W-:Y:S01]  /*e640*/  LOP3.LUT R60, R60, R61, RZ, 0x3c, !PT ;  /* 0x0000003d3c3c7212 */ /* 0x000fe200078e3cff */
[----:B------:R-:W-:Y:S01]  /*e650*/  IMAD.X R61, RZ, RZ, R7, P0 ;  /* 0x000000ffff3d7224 */ /* 0x000fe200000e0607 */
[----:B------:R-:W-:-:S02]  /*e660*/  SHF.R.U64 R40, R40, 0x3, RZ ;  /* 0x0000000328287819 */ /* 0x000fc400000012ff */
[----:B------:R-:W-:Y:S01]  /*e670*/  LOP3.LUT R48, R48, R49, RZ, 0x3c, !PT ;  /* 0x0000003130307212 */ /* 0x000fe200078e3cff */
[----:B------:R-:W-:Y:S01]  /*e680*/  IMAD.X R49, RZ, RZ, R7, P3 ;  /* 0x000000ffff317224 */ /* 0x000fe200018e0607 */
[----:B------:R-:W-:Y:S02]  /*e690*/  SHF.R.U64 R32, R32, 0x3, RZ ;  /* 0x0000000320207819 */ /* 0x000fe400000012ff */
[----:B------:R-:W-:Y:S02]  /*e6a0*/  SHF.R.U64 R36, R36, 0x3, RZ ;  /* 0x0000000324247819 */ /* 0x000fe400000012ff */
[----:B------:R-:W-:Y:S02]  /*e6b0*/  SHF.R.U64 R68, R68, 0x3, RZ ;  /* 0x0000000344447819 */ /* 0x000fe400000012ff */
[----:B------:R-:W-:Y:S02]  /*e6c0*/  LOP3.LUT P0, RZ, R193, 0x3, RZ, 0xc0, !PT ;  /* 0x00000003c1ff7812 */ /* 0x000fe4000780c0ff */
[----:B------:R-:W-:-:S02]  /*e6d0*/  IADD3 R10, P3, R6, 0xf000, RZ ;  /* 0x0000f000060a7810 */ /* 0x000fc40007f7e0ff */
[----:B------:R-:W-:Y:S01]  /*e6e0*/  LOP3.LUT R40, R40, R41, RZ, 0x3c, !PT ;  /* 0x0000002928287212 */ /* 0x000fe200078e3cff */
[--C-:B------:R-:W-:Y:S01]  /*e6f0*/  IMAD.X R41, RZ, RZ, R7.reuse, P2 ;  /* 0x000000ffff297224 */ /* 0x100fe200010e0607 */
[----:B------:R-:W-:Y:S01]  /*e700*/  LOP3.LUT R32, R32, R33, RZ, 0x3c, !PT ;  /* 0x0000002120207212 */ /* 0x000fe200078e3cff */
[--C-:B------:R-:W-:Y:S01]  /*e710*/  IMAD.X R33, RZ, RZ, R7.reuse, P6 ;  /* 0x000000ffff217224 */ /* 0x100fe200030e0607 */
[----:B------:R-:W-:Y:S01]  /*e720*/  LOP3.LUT R36, R36, R37, RZ, 0x3c, !PT ;  /* 0x0000002524247212 */ /* 0x000fe200078e3cff */
[--C-:B------:R-:W-:Y:S01]  /*e730*/  IMAD.X R37, RZ, RZ, R7.reuse, P5 ;  /* 0x000000ffff257224 */ /* 0x100fe200028e0607 */
[----:B------:R-:W-:Y:S01]  /*e740*/  LOP3.LUT R68, R68, R69, RZ, 0x3c, !PT ;  /* 0x0000004544447212 */ /* 0x000fe200078e3cff */
[--C-:B------:R-:W-:Y:S01]  /*e750*/  IMAD.X R69, RZ, RZ, R7.reuse, P4 ;  /* 0x000000ffff457224 */ /* 0x100fe200020e0607 */
[-C--:B------:R-:W-:Y:S01]  /*e760*/  ISETP.GE.OR P2, PT, R26, R83.reuse, P0 ;  /* 0x000000531a00720c */ /* 0x080fe20000746670 */
[----:B------:R-:W-:Y:S01]  /*e770*/  IMAD.X R53, RZ, RZ, R7, P3 ;  /* 0x000000ffff357224 */ /* 0x000fe200018e0607 */
[----:B------:R-:W-:-:S02]  /*e780*/  ISETP.GE.OR P0, PT, R8, R83, P0 ;  /* 0x000000530800720c */ /* 0x000fc40000706670 */
[----:B------:R-:W-:Y:S02]  /*e790*/  LOP3.LUT R5, R10, 0x380, RZ, 0xc0, !PT ;  /* 0x000003800a057812 */ /* 0x000fe400078ec0ff */
[C---:B------:R-:W-:Y:S02]  /*e7a0*/  IADD3 R77, P6, R6.reuse, 0xc000, RZ ;  /* 0x0000c000064d7810 */ /* 0x040fe40007fde0ff */
[C---:B------:R-:W-:Y:S02]  /*e7b0*/  IADD3 R73, P5, R6.reuse, 0xd000, RZ ;  /* 0x0000d00006497810 */ /* 0x040fe40007fbe0ff */
[C---:B------:R-:W-:Y:S02]  /*e7c0*/  IADD3 R65, P4, R6.reuse, 0xe000, RZ ;  /* 0x0000e00006417810 */ /* 0x040fe40007f9e0ff */
[----:B------:R-:W-:Y:S01]  /*e7d0*/  LOP3.LUT R9, R6, 0x380, RZ, 0xc0, !PT ;  /* 0x0000038006097812 */ /* 0x000fe200078ec0ff */
[----:B0-----:R-:W-:Y:S01]  /*e7e0*/  @!P2 ST.E desc[UR52][R20.64], R3 ;  /* 0x000000031400a985 */ /* 0x001fe2000c101934 */
[----:B------:R-:W-:-:S02]  /*e7f0*/  SHF.R.U64 R5, R5, 0x3, RZ ;  /* 0x0000000305057819 */ /* 0x000fc400000012ff */
[----:B------:R-:W-:Y:S01]  /*e800*/  LOP3.LUT R76, R77, 0x380, RZ, 0xc0, !PT ;  /* 0x000003804d4c7812 */ /* 0x000fe200078ec0ff */
[----:B-1----:R0:W-:Y:S01]  /*e810*/  @!P0 ST.E desc[UR52][R42.64], R0 ;  /* 0x000000002a008985 */ /* 0x0021e2000c101934 */
[----:B------:R-:W-:Y:S02]  /*e820*/  LOP3.LUT R72, R73, 0x380, RZ, 0xc0, !PT ;  /* 0x0000038049487812 */ /* 0x000fe400078ec0ff */
[----:B------:R-:W-:Y:S01]  /*e830*/  LOP3.LUT R64, R65, 0x380, RZ, 0xc0, !PT ;  /* 0x0000038041407812 */ /* 0x000fe200078ec0ff */
[----:B------:R-:W-:Y:S01]  /*e840*/  UIMAD UR8, UR7, UR10, URZ ;  /* 0x0000000a070872a4 */ /* 0x000fe2000f8e023f */
[----:B------:R-:W-:Y:S01]  /*e850*/  SHF.R.U64 R9, R9, 0x3, RZ ;  /* 0x0000000309097819 */ /* 0x000fe200000012ff */
[----:B------:R-:W5:Y:S01]  /*e860*/  LD.E.128 R12, desc[UR52][R12.64] ;  /* 0x000000340c0c7980 */ /* 0x000f62000c101d00 */
[----:B------:R-:W-:Y:S02]  /*e870*/  SHF.R.U64 R76, R76, 0x3, RZ ;  /* 0x000000034c4c7819 */ /* 0x000fe400000012ff */
[----:B------:R-:W-:Y:S01]  /*e880*/  SHF.R.U64 R72, R72, 0x3, RZ ;  /* 0x0000000348487819 */ /* 0x000fe200000012ff */
[----:B------:R-:W5:Y:S01]  /*e890*/  LD.E.128 R24, desc[UR52][R24.64] ;  /* 0x0000003418187980 */ /* 0x000f62000c101d00 */
[----:B------:R-:W-:-:S02]  /*e8a0*/  SHF.R.U64 R64, R64, 0x3, RZ ;  /* 0x0000000340407819 */ /* 0x000fc400000012ff */
[----:B------:R-:W-:Y:S02]  /*e8b0*/  LOP3.LUT R6, R9, R6, RZ, 0x3c, !PT ;  /* 0x0000000609067212 */ /* 0x000fe400078e3cff */
[----:B------:R-:W-:Y:S01]  /*e8c0*/  LOP3.LUT R52, R5, R10, RZ, 0x3c, !PT ;  /* 0x0000000a05347212 */ /* 0x000fe200078e3cff */
[----:B0-----:R-:W-:Y:S01]  /*e8d0*/  IMAD R0, R23, 0x20, R192 ;  /* 0x0000002017007824 */ /* 0x001fe200078e02c0 */
[----:B------:R-:W0:Y:S01]  /*e8e0*/  @P1 LDC R5, c[0x0][0xbec] ;  /* 0x0002fb00ff051b82 */ /* 0x000e220000000800 */
[----:B------:R-:W-:Y:S01]  /*e8f0*/  LOP3.LUT R76, R76, R77, RZ, 0x3c, !PT ;  /* 0x0000004d4c4c7212 */ /* 0x000fe200078e3cff */
[--C-:B------:R-:W-:Y:S01]  /*e900*/  IMAD.X R77, RZ, RZ, R7.reuse, P6 ;  /* 0x000000ffff4d7224 */ /* 0x100fe200030e0607 */
[----:B------:R-:W-:Y:S01]  /*e910*/  LOP3.LUT R72, R72, R73, RZ, 0x3c, !PT ;  /* 0x0000004948487212 */ /* 0x000fe200078e3cff */
[--C-:B------:R-:W-:Y:S01]  /*e920*/  IMAD.X R73, RZ, RZ, R7.reuse, P5 ;  /* 0x000000ffff497224 */ /* 0x100fe200028e0607 */
[----:B------:R-:W-:Y:S01]  /*e930*/  LOP3.LUT R64, R64, R65, RZ, 0x3c, !PT ;  /* 0x0000004140407212 */ /* 0x000fe200078e3cff */
[----:B------:R-:W-:Y:S01]  /*e940*/  IMAD.X R65, RZ, RZ, R7, P4 ;  /* 0x000000ffff417224 */ /* 0x000fe200020e0607 */
[----:B------:R1:W5:Y:S01]  /*e950*/  LD.E.128 R8, desc[UR52][R6.64] ;  /* 0x0000003406087980 */ /* 0x000362000c101d00 */
[----:B------:R-:W-:-:S02]  /*e960*/  UIMAD.WIDE.U32 UR6, UR4, UR10, URZ ;  /* 0x0000000a040672a5 */ /* 0x000fc4000f8e003f */
[----:B------:R-:W-:Y:S01]  /*e970*/  UIMAD UR8, UR4, UR11, UR8 ;  /* 0x0000000b040872a4 */ /* 0x000fe2000f8e0208 */
[----:B------:R-:W-:Y:S01]  /*e980*/  VIADD R20, R0, UR36 ;  /* 0x0000002400147c36 */ /* 0x000fe20008000000 */
[----:B------:R-:W5:Y:S01]  /*e990*/  LD.E.128 R28, desc[UR52][R28.64] ;  /* 0x000000341c1c7980 */ /* 0x000f62000c101d00 */
[----:B------:R-:W-:-:S03]  /*e9a0*/  ULDC.64 UR10, c[0x0][0xae8] ;  /* 0x0002ba00000a7ab9 */ /* 0x000fc60000000a00 */
[----:B------:R-:W5:Y:S01]  /*e9b0*/  LD.E.128 R56, desc[UR52][R56.64] ;  /* 0x0000003438387980 */ /* 0x000f62000c101d00 */
[----:B-1----:R-:W1:Y:S01]  /*e9c0*/  @P1 LDC R7, c[0x0][0xbf0] ;  /* 0x0002fc00ff071b82 */ /* 0x002e620000000800 */
[----:B------:R-:W-:Y:S02]  /*e9d0*/  UIADD3 UR7, UR7, UR8, URZ ;  /* 0x0000000807077290 */ /* 0x000fe4000fffe03f */
[----:B------:R-:W-:Y:S01]  /*e9e0*/  UIMAD UR4, UR16, UR10, URZ ;  /* 0x0000000a100472a4 */ /* 0x000fe2000f8e023f */
[----:B------:R-:W5:Y:S01]  /*e9f0*/  LD.E.128 R44, desc[UR52][R44.64] ;  /* 0x000000342c2c7980 */ /* 0x000f62000c101d00 */
[----:B------:R-:W-:Y:S02]  /*ea00*/  UIMAD.WIDE.U32 UR6, UR43, UR10, UR6 ;  /* 0x0000000a2b0672a5 */ /* 0x000fe4000f8e0006 */
[----:B------:R-:W-:Y:S01]  /*ea10*/  UIMAD UR4, UR43, UR11, UR4 ;  /* 0x0000000b2b0472a4 */ /* 0x000fe2000f8e0204 */
[----:B0-----:R-:W-:Y:S01]  /*ea20*/  @P1 IMAD.HI.U32 R0, R20, R5, RZ ;  /* 0x0000000514001227 */ /* 0x001fe200078e00ff */
[----:B------:R-:W-:Y:S01]  /*ea30*/  ULDC.64 UR8, c[0x0][0xaf0] ;  /* 0x0002bc0000087ab9 */ /* 0x000fe20000000a00 */
[----:B------:R-:W5:Y:S01]  /*ea40*/  LD.E.128 R32, desc[UR52][R32.64] ;  /* 0x0000003420207980 */ /* 0x000f62000c101d00 */
[----:B------:R-:W-:-:S02]  /*ea50*/  UIADD3 UR7, UR7, UR4, URZ ;  /* 0x0000000407077290 */ /* 0x000fc4000fffe03f */
[----:B------:R-:W-:Y:S01]  /*ea60*/  UIMAD UR4, UR15, UR8, URZ ;  /* 0x000000080f0472a4 */ /* 0x000fe2000f8e023f */
[----:B------:R-:W-:Y:S01]  /*ea70*/  IMAD.MOV.U32 R3, RZ, RZ, R20 ;  /* 0x000000ffff037224 */ /* 0x000fe200078e0014 */
[----:B------:R-:W-:Y:S01]  /*ea80*/  UIMAD.WIDE.U32 UR6, UR14, UR8, UR6 ;  /* 0x000000080e0672a5 */ /* 0x000fe2000f8e0006 */
[----:B------:R-:W5:Y:S01]  /*ea90*/  LD.E.128 R36, desc[UR52][R36.64] ;  /* 0x0000003424247980 */ /* 0x000f62000c101d00 */
[----:B------:R-:W-:-:S03]  /*eaa0*/  UIMAD UR4, UR14, UR9, UR4 ;  /* 0x000000090e0472a4 */ /* 0x000fc6000f8e0204 */
[----:B------:R-:W-:Y:S01]  /*eab0*/  ULDC.64 UR8, c[0x0][0xae0] ;  /* 0x0002b80000087ab9 */ /* 0x000fe20000000a00 */
[----:B------:R-:W5:Y:S01]  /*eac0*/  LD.E.128 R68, desc[UR52][R68.64] ;  /* 0x0000003444447980 */ /* 0x000f62000c101d00 */
[----:B-1----:R-:W-:Y:S01]  /*ead0*/  @P1 SHF.R.U32.HI R3, RZ, R7, R0 ;  /* 0x00000007ff031219 */ /* 0x002fe20000011600 */
[----:B------:R-:W-:Y:S02]  /*eae0*/  UIADD3 UR4, UR7, UR4, URZ ;  /* 0x0000000407047290 */ /* 0x000fe4000fffe03f */
[----:B------:R-:W5:Y:S01]  /*eaf0*/  LD.E.128 R60, desc[UR52][R60.64] ;  /* 0x000000343c3c7980 */ /* 0x000f62000c101d00 */
[--C-:B------:R-:W-:Y:S01]  /*eb00*/  SHF.R.S32.HI R0, RZ, 0x1f, R3.reuse ;  /* 0x0000001fff007819 */ /* 0x100fe20000011403 */
[----:B------:R-:W-:Y:S02]  /*eb10*/  IMAD.MOV R5, RZ, RZ, -R3 ;  /* 0x000000ffff057224 */ /* 0x000fe400078e0a03 */
[----:B------:R-:W5:Y:S01]  /*eb20*/  LD.E.128 R48, desc[UR52][R48.64] ;  /* 0x0000003430307980 */ /* 0x000f62000c101d00 */
[----:B------:R-:W-:-:S02]  /*eb30*/  IMAD.U32 R7, RZ, RZ, UR7 ;  /* 0x00000007ff077e24 */ /* 0x000fc4000f8e00ff */
[----:B------:R-:W-:Y:S01]  /*eb40*/  IMAD R0, R0, UR8, RZ ;  /* 0x0000000800007c24 */ /* 0x000fe2000f8e02ff */
[----:B------:R-:W5:Y:S01]  /*eb50*/  LD.E.128 R40, desc[UR52][R40.64] ;  /* 0x0000003428287980 */ /* 0x000f62000c101d00 */
[----:B------:R-:W-:Y:S02]  /*eb60*/  IMAD R5, R80, R5, R20 ;  /* 0x0000000550057224 */ /* 0x000fe400078e0214 */
[----:B------:R-:W-:Y:S01]  /*eb70*/  IMAD.U32 R6, RZ, RZ, UR6 ;  /* 0x00000006ff067e24 */ /* 0x000fe2000f8e00ff */
[----:B------:R-:W5:Y:S01]  /*eb80*/  LD.E.128 R76, desc[UR52][R76.64] ;  /* 0x000000344c4c7980 */ /* 0x000f62000c101d00 */
[----:B------:R-:W-:Y:S01]  /*eb90*/  IMAD.U32 R7, RZ, RZ, UR4 ;  /* 0x00000004ff077e24 */ /* 0x000fe2000f8e00ff */
[----:B------:R-:W-:Y:S01]  /*eba0*/  ULDC.64 UR6, c[0x0][0xad8] ;  /* 0x0002b60000067ab9 */ /* 0x000fe20000000a00 */
[----:B------:R-:W-:Y:S01]  /*ebb0*/  IMAD R21, R3, UR9, R0 ;  /* 0x0000000903157c24 */ /* 0x000fe2000f8e0200 */
[----:B------:R-:W5:Y:S01]  /*ebc0*/  LD.E.128 R72, desc[UR52][R72.64] ;  /* 0x0000003448487980 */ /* 0x000f62000c101d00 */
[----:B------:R-:W-:-:S03]  /*ebd0*/  SHF.R.S32.HI R0, RZ, 0x1f, R5 ;  /* 0x0000001fff007819 */ /* 0x000fc60000011405 */
[----:B------:R-:W5:Y:S01]  /*ebe0*/  LD.E.128 R64, desc[UR52][R64.64] ;  /* 0x0000003440407980 */ /* 0x000f62000c101d00 */
[----:B------:R-:W-:-:S03]  /*ebf0*/  IMAD.WIDE.U32 R6, R3, UR8, R6 ;  /* 0x0000000803067c25 */ /* 0x000fc6000f8e0006 */
[----:B------:R-:W5:Y:S01]  /*ec00*/  LD.E.128 R52, desc[UR52][R52.64] ;  /* 0x0000003434347980 */ /* 0x000f62000c101d00 */
[----:B------:R-:W-:Y:S01]  /*ec10*/  @!PT LDS RZ, [RZ] ;  /* 0x00000000fffff984 */ /* 0x000fe20000000800 */
[----:B------:R-:W-:Y:S01]  /*ec20*/  @!PT LDS RZ, [RZ] ;  /* 0x00000000fffff984 */ /* 0x000fe20000000800 */
[----:B------:R-:W-:Y:S01]  /*ec30*/  @!PT LDS RZ, [RZ] ;  /* 0x00000000fffff984 */ /* 0x000fe20000000800 */
[----:B------:R-:W-:Y:S01]  /*ec40*/  @!PT LDS RZ, [RZ] ;  /* 0x00000000fffff984 */ /* 0x000fe20000000800 */
[----:B------:R0:W-:Y:S06]  /*ec50*/  MEMBAR.ALL.CTA ;  /* 0x0000000000007992 */ /* 0x0001ec0000008000 */
[----:B0-----:R-:W0:Y:S01]  /*ec60*/  FENCE.VIEW.ASYNC.S ;  /* 0x00000000000073c6 */ /* 0x001e220000000000 */
[----:B------:R-:W-:Y:S02]  /*ec70*/  IMAD.IADD R7, R7, 0x1, R21 ;  /* 0x0000000107077824 */ /* 0x000fe400078e0215 */
[----:B------:R-:W-:-:S02]  /*ec80*/  IMAD R20, R0, UR6, RZ ;  /* 0x0000000600147c24 */ /* 0x000fc4000f8e02ff */
[----:B------:R-:W-:Y:S02]  /*ec90*/  VIADD R84, R192, UR36 ;  /* 0x00000024c0547c36 */ /* 0x000fe40008000000 */
[C---:B------:R-:W-:Y:S02]  /*eca0*/  IMAD R3, R5.reuse, UR7, R20 ;  /* 0x0000000705037c24 */ /* 0x040fe4000f8e0214 */
[----:B------:R-:W-:Y:S01]  /*ecb0*/  IMAD.WIDE.U32 R6, R5, UR6, R6 ;  /* 0x0000000605067c25 */ /* 0x000fe2000f8e0006 */
[----:B------:R-:W-:Y:S01]  /*ecc0*/  ISETP.GE.AND P2, PT, R84, R83, PT ;  /* 0x000000535400720c */ /* 0x000fe20003f46270 */
[----:B------:R-:W-:Y:S02]  /*ecd0*/  ULDC.64 UR6, c[0x0][0xa80] ;  /* 0x0002a00000067ab9 */ /* 0x000fe40000000a00 */
[----:B------:R-:W-:Y:S01]  /*ece0*/  IMAD.IADD R3, R7, 0x1, R3 ;  /* 0x0000000107037824 */ /* 0x000fe200078e0203 */
[----:B------:R-:W-:Y:S01]  /*ecf0*/  LEA R82, P3, R6, UR6, 0x1 ;  /* 0x0000000606527c11 */ /* 0x000fe2000f8608ff */
[----:B------:R-:W-:-:S02]  /*ed00*/  VIADD R4, R4, 0x28420 ;  /* 0x0002842004047836 */ /* 0x000fc40000000000 */
[----:B------:R-:W-:Y:S01]  /*ed10*/  VIADD R0, R84, 0x20 ;  /* 0x0000002054007836 */ /* 0x000fe20000000000 */
[----:B------:R-:W-:Y:S02]  /*ed20*/  LEA.HI.X R3, R6, UR7, R3, 0x1, P3 ;  /* 0x0000000706037c11 */ /* 0x000fe400098f0c03 */
[----:B------:R-:W-:Y:S02]  /*ed30*/  PRMT R4, RZ, 0x654, R4 ;  /* 0x00000654ff047816 */ /* 0x000fe40000000004 */
[-C--:B------:R-:W-:Y:S01]  /*ed40*/  ISETP.GE.AND P1, PT, R0, R83.reuse, PT ;  /* 0x000000530000720c */ /* 0x080fe20003f26270 */
[----:B------:R-:W-:Y:S01]  /*ed50*/  VIADD R0, R84, 0x40 ;  /* 0x0000004054007836 */ /* 0x000fe20000000000 */
[----:B0-----:R0:W-:Y:S01]  /*ed60*/  SYNCS.ARRIVE.TRANS64.RED.A1T0 RZ, [R4+URZ], RZ ;  /* 0x000000ff04ff79a7 */ /* 0x0011e2000810043f */
[----:B------:R0:W1:Y:S01]  /*ed70*/  SHFL.IDX PT, R85, R82, RZ, 0x181f ;  /* 0x00181fff52557589 */ /* 0x00006200000e0000 */
[----:B------:R-:W-:Y:S03]  /*ed80*/  BSSY B1, `(.L_x_1174) ;  /* 0x0000015000017945 */ /* 0x000fe60003800000 */
[----:B------:R0:W2:Y:S01]  /*ed90*/  SHFL.IDX PT, R81, R3, RZ, 0x181f ;  /* 0x00181fff03517589 */ /* 0x0000a200000e0000 */
[----:B------:R-:W-:Y:S01]  /*eda0*/  ISETP.GE.AND P0, PT, R0, R83, PT ;  /* 0x000000530000720c */ /* 0x000fe20003f06270 */
[----:B------:R-:W-:-:S12]  /*edb0*/  @P2 BRA `(.L_x_1175) ;  /* 0x0000000000442947 */ /* 0x000fd80003800000 */
        /* <DEDUP_REMOVED lines=17> */
.L_x_1175:
[----:B------:R-:W-:Y:S05]  /*eed0*/  BSYNC B1 ;  /* 0x0000000000017941 */ /* 0x000fea0003800000 */
.L_x_1174:
[----:B---3-5:R3:W4:Y:S01]  /*eee0*/  SHFL.IDX PT, R11, R3, 0x1, 0x181f ;  /* 0x00381f00030b7f89 */ /* 0x02872200000e0000 */
[----:B------:R-:W-:Y:S03]  /*eef0*/  BSSY B1, `(.L_x_1176) ;  /* 0x0000014000017945 */ /* 0x000fe60003800000 */
[----:B------:R3:W0:Y:S01]  /*ef00*/  SHFL.IDX PT, R9, R82, 0x1, 0x181f ;  /* 0x00381f0052097f89 */ /* 0x00062200000e0000 */
[----:B------:R-:W-:Y:S05]  /*ef10*/  @P1 BRA `(.L_x_1177) ;  /* 0x0000000000441947 */ /* 0x000fea0003800000 */
[----:B------:R-:W-:Y:S02]  /*ef20*/  ULDC UR4, c[0x0][0xac8] ;  /* 0x0002b20000047ab9 */ /* 0x000fe40000000800 */
[----:B------:R-:W-:Y:S02]  /*ef30*/  ISETP.GE.AND P4, PT, R16, UR4, PT ;  /* 0x0000000410007c0c */ /* 0x000fe4000bf86270 */
[----:B------:R-:W-:Y:S02]  /*ef40*/  ISETP.GE.AND P3, PT, R19, UR4, PT ;  /* 0x0000000413007c0c */ /* 0x000fe4000bf66270 */
[----:B------:R-:W-:Y:S02]  /*ef50*/  ISETP.GE.AND P2, PT, R18, UR4, PT ;  /* 0x0000000412007c0c */ /* 0x000fe4000bf46270 */
[----:B------:R-:W-:-:S07]  /*ef60*/  ISETP.GE.AND P1, PT, R22, UR4, PT ;  /* 0x0000000416007c0c */ /* 0x000fce000bf26270 */
[CC--:B0-----:R-:W-:Y:S02]  /*ef70*/  @!P4 LEA R4, P6, R16.reuse, R9.reuse, 0x1 ;  /* 0x000000091004c211 */ /* 0x0c1fe400078c08ff */
[C---:B------:R-:W-:Y:S02]  /*ef80*/  @!P3 LEA R6, P5, R19.reuse, R9, 0x1 ;  /* 0x000000091306b211 */ /* 0x040fe400078a08ff */
[----:B----4-:R-:W-:Y:S02]  /*ef90*/  @!P4 LEA.HI.X R5, R16, R11, R200, 0x1, P6 ;  /* 0x0000000b1005c211 */ /* 0x010fe400030f0cc8 */
        /* <DEDUP_REMOVED lines=9> */
.L_x_1177:
[----:B------:R-:W-:Y:S05]  /*f030*/  BSYNC B1 ;  /* 0x0000000000017941 */ /* 0x000fea0003800000 */
.L_x_1176:
[----:B0---4-:R0:W4:Y:S01]  /*f040*/  SHFL.IDX PT, R11, R3, 0x2, 0x181f ;  /* 0x00581f00030b7f89 */ /* 0x01112200000e0000 */
        /* <DEDUP_REMOVED lines=8> */
[-C--:B0-----:R-:W-:Y:S02]  /*f0d0*/  @!P3 LEA R4, P6, R16, R7.reuse, 0x1 ;  /* 0x000000071004b211 */ /* 0x081fe400078c08ff */
[CC--:B------:R-:W-:Y:S02]  /*f0e0*/  @!P2 LEA R6, P5, R19.reuse, R7.reuse, 0x1 ;  /* 0x000000071306a211 */ /* 0x0c0fe400078a08ff */
[----:B------:R-:W-:Y:S02]  /*f0f0*/  @!P1 LEA R8, P4, R18, R7, 0x1 ;  /* 0x0000000712089211 */ /* 0x000fe400078808ff */
[----:B----4-:R-:W-:Y:S02]  /*f100*/  @!P3 LEA.HI.X R5, R16, R11, R200, 0x1, P6 ;  /* 0x0000000b1005b211 */ /* 0x010fe400030f0cc8 */
        /* <DEDUP_REMOVED lines=8> */
.L_x_1179:
[----:B------:R-:W-:Y:S05]  /*f190*/  BSYNC B1 ;  /* 0x0000000000017941 */ /* 0x000fea0003800000 */
.L_x_1178:
[----:B------:R-:W-:Y:S01]  /*f1a0*/  VIADD R0, R84, 0x60 ;  /* 0x0000006054007836 */ /* 0x000fe20000000000 */
[----:B0--3--:R-:W0:Y:S04]  /*f1b0*/  SHFL.IDX PT, R3, R3, 0x3, 0x181f ;  /* 0x00781f0003037f89 */ /* 0x009e2800000e0000 */
[----:B------:R-:W-:Y:S01]  /*f1c0*/  ISETP.GE.AND P0, PT, R0, R83, PT ;  /* 0x000000530000720c */ /* 0x000fe20003f06270 */
[----:B----4-:R3:W4:-:S12]  /*f1d0*/  SHFL.IDX PT, R11, R82, 0x3, 0x181f ;  /* 0x00781f00520b7f89 */ /* 0x01071800000e0000 */
[----:B---3--:R-:W-:Y:S05]  /*f1e0*/  @P0 BRA `(.L_x_1180) ;  /* 0x0000000c00ac0947 */ /* 0x008fea0003800000 */
[----:B------:R-:W-:Y:S02]  /*f1f0*/  ULDC UR4, c[0x0][0xac8] ;  /* 0x0002b20000047ab9 */ /* 0x000fe40000000800 */
[----:B------:R-:W-:Y:S02]  /*f200*/  ISETP.GE.AND P3, PT, R16, UR4, PT ;  /* 0x0000000410007c0c */ /* 0x000fe4000bf66270 */
[----:B------:R-:W-:Y:S02]  /*f210*/  ISETP.GE.AND P4, PT, R19, UR4, PT ;  /* 0x0000000413007c0c */ /* 0x000fe4000bf86270 */
[----:B------:R-:W-:-:S09]  /*f220*/  ISETP.GE.AND P5, PT, R18, UR4, PT ;  /* 0x0000000412007c0c */ /* 0x000fd2000bfa6270 */
[-C--:B----4-:R-:W-:Y:S02]  /*f230*/  @!P3 LEA R4, P0, R16, R11.reuse, 0x1 ;  /* 0x0000000b1004b211 */ /* 0x090fe400078008ff */
[CC--:B------:R-:W-:Y:S02]  /*f240*/  @!P4 LEA R6, P1, R19.reuse, R11.reuse, 0x1 ;  /* 0x0000000b1306c211 */ /* 0x0c0fe400078208ff */
        /* <DEDUP_REMOVED lines=9> */
[----:B---3--:R-:W-:-:S04]  /*f2e0*/  LEA R4, P0, R22, R11, 0x1 ;  /* 0x0000000b16047211 */ /* 0x008fc800078008ff */
[----:B------:R-:W-:-:S05]  /*f2f0*/  LEA.HI.X R5, R22, R3, R197, 0x1, P0 ;  /* 0x0000000316057211 */ /* 0x000fca00000f0cc5 */
[----:B------:R0:W-:Y:S01]  /*f300*/  ST.E.128 desc[UR52][R4.64], R52 ;  /* 0x0000003404007985 */ /* 0x0001e2000c101d34 */
[----:B------:R-:W-:Y:S05]  /*f310*/  BRA `(.L_x_1180) ;  /* 0x0000000c00607947 */ /* 0x000fea0003800000 */
.L_x_1172:
        /* <DEDUP_REMOVED lines=11> */
[----:B------:R-:W-:Y:S01]  /*f3d0*/  UISETP.NE.U32.AND UP1, UPT, UR6, URZ, UPT ;  /* 0x0000003f0600728c */ /* 0x000fe2000bf25070 */
[----:B------:R-:W-:Y:S02]  /*f3e0*/  IMAD.U32 R0, RZ, RZ, UR4 ;  /* 0x00000004ff007e24 */ /* 0x000fe4000f8e00ff */
[----:B------:R-:W2:Y:S01]  /*f3f0*/  @P2 LDG.E R3, desc[UR52][R4.64] ;  /* 0x0000003404032981 */ /* 0x000ea2000c1e1900 */
[----:B------:R-:W-:-:S06]  /*f400*/  UISETP.NE.AND.EX UP1, UPT, UR7, URZ, UPT, UP1 ;  /* 0x0000003f0700728c */ /* 0x000fcc000bf25310 */
        /* <DEDUP_REMOVED lines=9> */
[----:B------:R-:W-:-:S10]  /*f4a0*/  ISETP.GE.AND P1, PT, R201, 0x80, PT ;  /* 0x00000080c900780c */ /* 0x000fd40003f26270 */
[----:B------:R-:W0:Y:S01]  /*f4b0*/  @P0 LDC R9, c[0x0][0xbec] ;  /* 0x0002fb00ff090b82 */ /* 0x000e220000000800 */
[----:B--2---:R-:W-:Y:S01]  /*f4c0*/  @P2 R2UR UR4, R3 ;  /* 0x00000000030422ca */ /* 0x004fe200000e0000 */
[----:B01----:R-:W-:-:S14]  /*f4d0*/  @P3 BRA `(.L_x_1181) ;  /* 0x0000000000103947 */ /* 0x003fdc0003800000 */
[----:B------:R-:W-:Y:S05]  /*f4e0*/  @!P2 BRA `(.L_x_1181) ;  /* 0x00000000000ca947 */ /* 0x000fea0003800000 */
[----:B------:R-:W2:Y:S04]  /*f4f0*/  LDG.E R3, desc[UR52][R4.64] ;  /* 0x0000003404037981 */ /* 0x000ea8000c1e1900 */
[----:B-----5:R-:W2:Y:S02]  /*f500*/  LDG.E R0, desc[UR52][R4.64+0x4] ;  /* 0x0000043404007981 */ /* 0x020ea4000c1e1900 */
[----:B--2---:R-:W-:-:S07]  /*f510*/  IMAD.IADD R0, R0, 0x1, -R3 ;  /* 0x0000000100007824 */ /* 0x004fce00078e0a03 */
.L_x_1181:
[----:B------:R-:W-:Y:S01]  /*f520*/  USHF.R.S32.HI UR6, URZ, 0x1f, UR42 ;  /* 0x0000001f3f067899 */ /* 0x000fe2000801142a */
[----:B------:R-:W-:Y:S01]  /*f530*/  BSSY B1, `(.L_x_1182) ;  /* 0x000002e000017945 */ /* 0x000fe20003800000 */
[----:B------:R-:W-:Y:S02]  /*f540*/  USHF.R.S32.HI UR9, URZ, 0x1f, UR4 ;  /* 0x0000001f3f097899 */ /* 0x000fe40008011404 */
[----:B------:R-:W-:Y:S02]  /*f550*/  USEL UR11, UR42, URZ, !UP0 ;  /* 0x0000003f2a0b7287 */ /* 0x000fe4000c000000 */
[----:B------:R-:W-:Y:S01]  /*f560*/  USEL UR12, UR6, URZ, !UP0 ;  /* 0x0000003f060c7287 */ /* 0x000fe2000c000000 */
[----:B------:R-:W-:Y:S11]  /*f570*/  @P1 BRA `(.L_x_1183) ;  /* 0x0000000000a41947 */ /* 0x000ff60003800000 */
[----:B------:R-:W0:Y:S01]  /*f580*/  S2R R4, SR_TID.X ;  /* 0x0000000000047919 */ /* 0x000e220000002100 */
[----:B------:R-:W1:Y:S01]  /*f590*/  LDC R5, c[0x0][0xbe8] ;  /* 0x0002fa00ff057b82 */ /* 0x000e620000000800 */
[----:B------:R-:W-:Y:S02]  /*f5a0*/  IMAD.U32 R6, RZ, RZ, UR36 ;  /* 0x00000024ff067e24 */ /* 0x000fe4000f8e00ff */
[----:B-1---5:R-:W-:-:S03]  /*f5b0*/  IMAD R3, R0, R5, RZ ;  /* 0x0000000500037224 */ /* 0x022fc600078e02ff */
[----:B0-----:R-:W-:-:S04]  /*f5c0*/  IADD3 R6, R6, -0x80, R4 ;  /* 0xffffff8006067810 */ /* 0x001fc80007ffe004 */
        /* <DEDUP_REMOVED lines=20> */
[----:B------:R-:W-:-:S04]  /*f710*/  IMAD.U32 R8, RZ, RZ, UR8 ;  /* 0x00000008ff087e24 */ /* 0x000fc8000f8e00ff */
[----:B------:R-:W-:-:S04]  /*f720*/  IMAD.MOV R3, RZ, RZ, -R4 ;  /* 0x000000ffff037224 */ /* 0x000fc800078e0a04 */
[----:B------:R-:W-:Y:S01]  /*f730*/  IMAD R3, R5, R3, R6 ;  /* 0x0000000305037224 */ /* 0x000fe200078e0206 */
[----:B------:R-:W-:Y:S02]  /*f740*/  SHF.R.S32.HI R5, RZ, 0x1f, R4 ;  /* 0x0000001fff057819 */ /* 0x000fe40000011404 */
        /* <DEDUP_REMOVED lines=12> */
.L_x_1183:
[----:B------:R-:W-:Y:S05]  /*f810*/  BSYNC B1 ;  /* 0x0000000000017941 */ /* 0x000fea0003800000 */
.L_x_1182:
[----:B------:R-:W1:Y:S01]  /*f820*/  @P0 LDC R5, c[0x0][0xbf0] ;  /* 0x0002fc00ff050b82 */ /* 0x000e620000000800 */
[----:B------:R-:W-:Y:S01]  /*f830*/  ULDC.64 UR14, c[0x0][0xaa0] ;  /* 0x0002a800000e7ab9 */ /* 0x000fe20000000a00 */
[----:B0-----:R-:W-:Y:S01]  /*f840*/  IMAD R3, R23, 0x20, R192 ;  /* 0x0000002017037824 */ /* 0x001fe200078e02c0 */
[----:B------:R-:W-:Y:S01]  /*f850*/  UIMAD UR8, UR9, UR14, URZ ;  /* 0x0000000e090872a4 */ /* 0x000fe2000f8e023f */
[----:B------:R-:W-:Y:S01]  /*f860*/  BSSY B1, `(.L_x_1184) ;  /* 0x0000041000017945 */ /* 0x000fe20003800000 */
[----:B------:R-:W-:Y:S01]  /*f870*/  UIMAD.WIDE.U32 UR6, UR4, UR14, URZ ;  /* 0x0000000e040672a5 */ /* 0x000fe2000f8e003f */
[----:B------:R-:W-:Y:S01]  /*f880*/  VIADD R8, R3, UR36 ;  /* 0x0000002403087c36 */ /* 0x000fe20008000000 */
[----:B------:R-:W-:-:S03]  /*f890*/  UIMAD UR8, UR4, UR15, UR8 ;  /* 0x0000000f040872a4 */ /* 0x000fc6000f8e0208 */
[----:B------:R-:W-:Y:S01]  /*f8a0*/  ULDC.64 UR14, c[0x0][0xae8] ;  /* 0x0002ba00000e7ab9 */ /* 0x000fe20000000a00 */
[----:B------:R-:W-:Y:S01]  /*f8b0*/  UIADD3 UR7, UR7, UR8, URZ ;  /* 0x0000000807077290 */ /* 0x000fe2000fffe03f */
[----:B------:R-:W-:Y:S01]  /*f8c0*/  @P0 IMAD.HI.U32 R4, R8, R9, RZ ;  /* 0x0000000908040227 */ /* 0x000fe200078e00ff */
[----:B------:R-:W-:Y:S02]  /*f8d0*/  UIMAD UR4, UR10, UR14, URZ ;  /* 0x0000000e0a0472a4 */ /* 0x000fe4000f8e023f */
[----:B------:R-:W-:Y:S01]  /*f8e0*/  UIMAD.WIDE.U32 UR6, UR43, UR14, UR6 ;  /* 0x0000000e2b0672a5 */ /* 0x000fe2000f8e0006 */
[----:B------:R-:W-:Y:S01]  /*f8f0*/  IMAD.MOV.U32 R3, RZ, RZ, R8 ;  /* 0x000000ffff037224 */ /* 0x000fe200078e0008 */
[----:B------:R-:W-:Y:S01]  /*f900*/  UIMAD UR4, UR43, UR15, UR4 ;  /* 0x0000000f2b0472a4 */ /* 0x000fe2000f8e0204 */
[----:B------:R-:W-:-:S03]  /*f910*/  ULDC.64 UR8, c[0x0][0xaf0] ;  /* 0x0002bc0000087ab9 */ /* 0x000fc60000000a00 */
[----:B------:R-:W-:Y:S02]  /*f920*/  UIADD3 UR7, UR7, UR4, URZ ;  /* 0x0000000407077290 */ /* 0x000fe4000fffe03f */
        /* <DEDUP_REMOVED lines=10> */
[----:B------:R-:W-:Y:S01]  /*f9d0*/  IMAD.U32 R4, RZ, RZ, UR6 ;  /* 0x00000006ff047e24 */ /* 0x000fe2000f8e00ff */
[----:B------:R-:W-:Y:S01]  /*f9e0*/  ULDC.64 UR6, c[0x0][0xad8] ;  /* 0x0002b60000067ab9 */ /* 0x000fe20000000a00 */
[----:B------:R-:W-:Y:S02]  /*f9f0*/  IMAD.U32 R5, RZ, RZ, UR4 ;  /* 0x00000004ff057e24 */ /* 0x000fe4000f8e00ff */
[----:B------:R-:W-:Y:S02]  /*fa00*/  IMAD R7, R11, R7, R8 ;  /* 0x000000070b077224 */ /* 0x000fe400078e0208 */
[----:B------:R-:W-:-:S02]  /*fa10*/  IMAD R9, R3, UR9, R6 ;  /* 0x0000000903097c24 */ /* 0x000fc4000f8e0206 */
[----:B------:R-:W-:Y:S01]  /*fa20*/  IMAD.WIDE.U32 R4, R3, UR8, R4 ;  /* 0x0000000803047c25 */ /* 0x000fe2000f8e0004 */
[----:B------:R-:W-:-:S03]  /*fa30*/  SHF.R.S32.HI R3, RZ, 0x1f, R7 ;  /* 0x0000001fff037819 */ /* 0x000fc60000011407 */
[----:B------:R-:W-:Y:S02]  /*fa40*/  IMAD.IADD R5, R5, 0x1, R9 ;  /* 0x0000000105057824 */ /* 0x000fe400078e0209 */
[----:B------:R-:W-:Y:S02]  /*fa50*/  IMAD R6, R3, UR6, RZ ;  /* 0x0000000603067c24 */ /* 0x000fe4000f8e02ff */
[----:B------:R-:W-:Y:S02]  /*fa60*/  VIADD R8, R192, UR36 ;  /* 0x00000024c0087c36 */ /* 0x000fe40008000000 */
[----:B-----5:R-:W-:Y:S02]  /*fa70*/  IMAD R11, R0, R11, RZ ;  /* 0x0000000b000b7224 */ /* 0x020fe400078e02ff */
        /* <DEDUP_REMOVED lines=31> */
.L_x_1185:
[----:B------:R-:W-:Y:S05]  /*fc70*/  BSYNC B1 ;  /* 0x0000000000017941 */ /* 0x000fea0003800000 */
.L_x_1184:
[----:B--23--:R2:W3:Y:S01]  /*fc80*/  SHFL.IDX PT, R5, R3, 0x1, 0x181f ;  /* 0x00381f0003057f89 */ /* 0x00c4e200000e0000 */
[----:B------:R-:W-:Y:S03]  /*fc90*/  BSSY B1, `(.L_x_1186) ;  /* 0x0000014000017945 */ /* 0x000fe60003800000 */
[----:B-1----:R2:W1:Y:S01]  /*fca0*/  SHFL.IDX PT, R7, R6, 0x1, 0x181f ;  /* 0x00381f0006077f89 */ /* 0x00246200000e0000 */
        /* <DEDUP_REMOVED lines=8> */
[----:B---3--:R-:W-:Y:S02]  /*fd30*/  @!P4 LEA.HI.X R13, R16, R5, R200, 0x1, P6 ;  /* 0x00000005100dc211 */ /* 0x008fe400030f0cc8 */
        /* <DEDUP_REMOVED lines=9> */
.L_x_1187:
[----:B------:R-:W-:Y:S05]  /*fdd0*/  BSYNC B1 ;  /* 0x0000000000017941 */ /* 0x000fea0003800000 */
.L_x_1186:
[----:B---34-:R3:W4:Y:S01]  /*fde0*/  SHFL.IDX PT, R5, R3, 0x2, 0x181f ;  /* 0x00581f0003057f89 */ /* 0x01872200000e0000 */
        /* <DEDUP_REMOVED lines=11> */
[----:B----4-:R-:W-:Y:S02]  /*fea0*/  @!P3 LEA.HI.X R13, R16, R5, R200, 0x1, P6 ;  /* 0x00000005100db211 */ /* 0x010fe400030f0cc8 */
        /* <DEDUP_REMOVED lines=8> */
.L_x_1189:
[----:B------:R-:W-:Y:S05]  /*ff30*/  BSYNC B1 ;  /* 0x0000000000017941 */ /* 0x000fea0003800000 */
.L_x_1188:
[----:B------:R-:W-:Y:S01]  /*ff40*/  VIADD R0, R8, 0x60 ;  /* 0x0000006008007836 */ /* 0x000fe20000000000 */
[----:B0-23--:R-:W0:Y:S04]  /*ff50*/  SHFL.IDX PT, R3, R3, 0x3, 0x181f ;  /* 0x00781f0003037f89 */ /* 0x00de2800000e0000 */
[----:B------:R-:W-:Y:S01]  /*ff60*/  ISETP.GE.AND P0, PT, R0, R11, PT ;  /* 0x0000000b0000720c */ /* 0x000fe20003f06270 */
[----:B-1--4-:R1:W2:-:S12]  /*ff70*/  SHFL.IDX PT, R5, R6, 0x3, 0x181f ;  /* 0x00781f0006057f89 */ /* 0x01229800000e0000 */
[----:B-1----:R-:W-:Y:S05]  /*ff80*/  @P0 BRA `(.L_x_1180) ;  /* 0x0000000000440947 */ /* 0x002fea0003800000 */
[----:B------:R-:W-:Y:S02]  /*ff90*/  ULDC UR4, c[0x0][0xac8] ;  /* 0x0002b20000047ab9 */ /* 0x000fe40000000800 */
[----:B------:R-:W-:Y:S02]  /*ffa0*/  ISETP.GE.AND P3, PT, R16, UR4, PT ;  /* 0x0000000410007c0c */ /* 0x000fe4000bf66270 */
[----:B------:R-:W-:Y:S02]  /*ffb0*/  ISETP.GE.AND P2, PT, R19, UR4, PT ;  /* 0x0000000413007c0c */ /* 0x000fe4000bf46270 */
[----:B------:R-:W-:Y:S02]  /*ffc0*/  ISETP.GE.AND P1, PT, R18, UR4, PT ;  /* 0x0000000412007c0c */ /* 0x000fe4000bf26270 */
[----:B------:R-:W-:-:S07]  /*ffd0*/  ISETP.GE.AND P0, PT, R22, UR4, PT ;  /* 0x0000000416007c0c */ /* 0x000fce000bf06270 */
[-C--:B--2---:R-:W-:Y:S02]  /*ffe0*/  @!P3 LEA R6, P6, R16, R5.reuse, 0x1 ;  /* 0x000000051006b211 */ /* 0x084fe400078c08ff */
        /* <DEDUP_REMOVED lines=11> */
.L_x_1180:
[----:B------:R-:W-:Y:S05]  /*100a0*/  BSYNC B0 ;  /* 0x0000000000007941 */ /* 0x000fea0003800000 */
.L_x_1171:
[----:B------:R-:W-:Y:S02]  /*100b0*/  ULDC UR4, c[0x0][0xc3c] ;  /* 0x00030f0000047ab9 */ /* 0x000fe40000000800 */
[----:B------:R-:W-:-:S06]  /*100c0*/  UISETP.GE.AND UP0, UPT, UR48, UR4, UPT ;  /* 0x000000043000728c */ /* 0x000fcc000bf06270 */
[----:B------:R-:W-:-:S13]  /*100d0*/  PLOP3.LUT P0, PT, PT, PT, UP0, 0x80, 0x0 ;  /* 0x000000000000781c */ /* 0x000fda0003f0f008 */
[----:B------:R-:W-:Y:S05]  /*100e0*/  @!P0 BRA `(.L_x_1190) ;  /* 0xffffff0c00588947 */ /* 0x000fea000383ffff */
[----:B------:R-:W-:Y:S05]  /*100f0*/  EXIT ;  /* 0x000000000000794d */ /* 0x000fea0003800000 */
.L_x_1085:
[----:B------:R-:W-:-:S08]  /*10100*/  NOP ;  /* 0x0000000000007918 */ /* 0x000fd00000000000 */
[----:B------:R-:W0:-:S00]  /*10110*/  USETMAXREG.DEALLOC.CTAPOOL 0x18 ;  /* 0x00000018000079c8 */ /* 0x000e0000080e0500 */
[----:B0-----:R-:W2:Y:S01]  /*10120*/  LDL.LU R2, [R1+0xc] ;  /* 0x00000c0001027983 */ /* 0x001ea20000300800 */
[----:B------:R-:W-:Y:S01]  /*10130*/  LOP3.LUT R0, R0, 0x3, RZ, 0xc0, !PT ;  /* 0x0000000300007812 */ /* 0x000fe200078ec0ff */
[----:B------:R-:W-:-:S05]  /*10140*/  IMAD.MOV.U32 R6, RZ, RZ, RZ ;  /* 0x000000ffff067224 */ /* 0x000fca00078e00ff */
[----:B------:R-:W0:Y:S02]  /*10150*/  SHFL.IDX PT, R0, R0, RZ, 0x1f ;  /* 0x00001fff00007589 */ /* 0x000e2400000e0000 */
[----:B0-----:R-:W-:Y:S02]  /*10160*/  ISETP.NE.AND P0, PT, R0, RZ, PT ;  /* 0x000000ff0000720c */ /* 0x001fe40003f05270 */
        /* <DEDUP_REMOVED lines=15> */
.L_x_1191:
[----:B------:R-:W1:Y:S01]  /*10260*/  S2R R0, SR_TID.X ;  /* 0x0000000000007919 */ /* 0x000e620000002100 */
[----:B------:R-:W-:Y:S01]  /*10270*/  ULDC UR4, c[0x0][0xc3c] ;  /* 0x00030f0000047ab9 */ /* 0x000fe20000000800 */
[----:B-1----:R-:W-:-:S04]  /*10280*/  LOP3.LUT R5, R0, 0x1f, RZ, 0xc0, !PT ;  /* 0x0000001f00057812 */ /* 0x002fc800078ec0ff */
[----:B------:R-:W-:-:S04]  /*10290*/  ISETP.NE.AND P0, PT, R5, 0x1f, PT ;  /* 0x0000001f0500780c */ /* 0x000fc80003f05270 */
[----:B------:R-:W-:-:S13]  /*102a0*/  ISETP.GE.OR P1, PT, R5, UR4, !P0 ;  /* 0x0000000405007c0c */ /* 0x000fda000c726670 */
[----:B0-----:R-:W0:Y:S02]  /*102b0*/  @!P1 LDC.64 R2, c[0x0][0xc80] ;  /* 0x00032000ff029b82 */ /* 0x001e240000000a00 */
        /* <DEDUP_REMOVED lines=18> */
[----:B------:R-:W1:Y:S02]  /*103e0*/  SHFL.UP PT, R2, R3, 0x8, RZ ;  /* 0x0500000003027989 */ /* 0x000e6400000e00ff */
[----:B-1----:R-:W-:-:S05]  /*103f0*/  SEL R2, R2, RZ, P4 ;  /* 0x000000ff02027207 */ /* 0x002fca0002000000 */
[----:B------:R-:W-:-:S05]  /*10400*/  IMAD.IADD R2, R3, 0x1, R2 ;  /* 0x0000000103027824 */ /* 0x000fca00078e0202 */
[----:B------:R-:W1:Y:S02]  /*10410*/  SHFL.UP PT, R4, R2, 0x10, RZ ;  /* 0x0600000002047989 */ /* 0x000e6400000e00ff */
[----:B-1----:R-:W-:-:S05]  /*10420*/  SEL R7, R4, RZ, P5 ;  /* 0x000000ff04077207 */ /* 0x002fca0002800000 */
[----:B------:R-:W-:Y:S02]  /*10430*/  IMAD.IADD R10, R2, 0x1, R7 ;  /* 0x00000001020a7824 */ /* 0x000fe400078e0207 */
[----:B------:R-:W1:Y:S03]  /*10440*/  LDC R7, c[0x0][0xc38] ;  /* 0x00030e00ff077b82 */ /* 0x000e660000000800 */
        /* <DEDUP_REMOVED lines=10> */
.L_x_1197:
        /* <DEDUP_REMOVED lines=14> */
.L_x_1196:
[----:B------:R-:W-:Y:S05]  /*105d0*/  BSYNC B0 ;  /* 0x0000000000007941 */ /* 0x000fea0003800000 */
.L_x_1195:
        /* <DEDUP_REMOVED lines=22> */
.L_x_1193:
[----:B------:R-:W-:Y:S01]  /*10740*/  IMAD.IADD R11, R9, 0x1, -R8 ;  /* 0x00000001090b7824 */ /* 0x000fe200078e0a08 */
[----:B------:R-:W-:-:S03]  /*10750*/  ULDC.64 UR4, c[0x0][0xc90] ;  /* 0x0003240000047ab9 */ /* 0x000fc60000000a00 */
[----:B------:R-:W-:-:S05]  /*10760*/  IMAD R3, R10, R7, R11 ;  /* 0x000000070a037224 */ /* 0x000fca00078e020b */
[----:B------:R-:W-:-:S13]  /*10770*/  ISETP.GT.AND P0, PT, R3, R0, PT ;  /* 0x000000000300720c */ /* 0x000fda0003f04270 */
[----:B------:R-:W-:Y:S02]  /*10780*/  VOTEU.ANY UR7, UPT, !P0 ;  /* 0x0000000000077886 */ /* 0x000fe400040e0100 */
[----:B------:R-:W-:-:S04]  /*10790*/  UPOPC UR6, UR7 ;  /* 0x00000007000672bf */ /* 0x000fc80008000000 */
[----:B------:R-:W-:-:S04]  /*107a0*/  UIADD3 UR44, UR6, UR44, URZ ;  /* 0x0000002c062c7290 */ /* 0x000fc8000fffe03f */
[----:B------:R-:W-:-:S06]  /*107b0*/  UIMAD.WIDE UR4, UR44, 0x4, UR4 ;  /* 0x000000042c0478a5 */ /* 0x000fcc000f8e0204 */
[----:B------:R-:W-:Y:S02]  /*107c0*/  IMAD.U32 R2, RZ, RZ, UR4 ;  /* 0x00000004ff027e24 */ /* 0x000fe4000f8e00ff */
[----:B------:R-:W-:-:S05]  /*107d0*/  IMAD.U32 R3, RZ, RZ, UR5 ;  /* 0x00000005ff037e24 */ /* 0x000fca000f8e00ff */
[----:B------:R-:W2:Y:S01]  /*107e0*/  LDG.E R9, desc[UR52][R2.64] ;  /* 0x0000003402097981 */ /* 0x000ea2000c1e1900 */
[----:B------:R-:W-:Y:S01]  /*107f0*/  IMAD.U32 R15, RZ, RZ, UR6 ;  /* 0x00000006ff0f7e24 */ /* 0x000fe2000f8e00ff */
[----:B------:R-:W-:-:S04]  /*10800*/  ISETP.NE.AND P0, PT, RZ, UR7, PT ;  /* 0x00000007ff007c0c */ /* 0x000fc8000bf05270 */
[----:B------:R-:W2:Y:S02]  /*10810*/  SHFL.IDX PT, R6, R6, R15, 0x1f ;  /* 0x00001f0f06067589 */ /* 0x000ea400000e0000 */
[----:B--2---:R-:W-:-:S05]  /*10820*/  IMAD R8, R6, R9, RZ ;  /* 0x0000000906087224 */ /* 0x004fca00078e02ff */
[----:B------:R-:W-:-:S04]  /*10830*/  IABS R12, R8 ;  /* 0x00000008000c7213 */ /* 0x000fc80000000000 */
[----:B------:R-:W0:Y:S08]  /*10840*/  I2F.RP R13, R12 ;  /* 0x0000000c000d7306 */ /* 0x000e300000209400 */
[----:B0-----:R-:W0:Y:S02]  /*10850*/  MUFU.RCP R13, R13 ;  /* 0x0000000d000d7308 */ /* 0x001e240000001000 */
[----:B0-----:R-:W-:-:S06]  /*10860*/  VIADD R14, R13, 0xffffffe ;  /* 0x0ffffffe0d0e7836 */ /* 0x001fcc0000000000 */
[----:B------:R-:W0:Y:S02]  /*10870*/  F2I.FTZ.U32.TRUNC.NTZ R3, R14 ;  /* 0x0000000e00037305 */ /* 0x000e24000021f000 */
[----:B0-----:R-:W-:Y:S01]  /*10880*/  IMAD.MOV R17, RZ, RZ, -R3 ;  /* 0x000000ffff117224 */ /* 0x001fe200078e0a03 */
[----:B------:R-:W-:Y:S06]  /*10890*/  @!P0 BRA `(.L_x_1198) ;  /* 0x00000000000c8947 */ /* 0x000fec0003800000 */
[----:B------:R-:W-:-:S06]  /*108a0*/  UIADD3 UR4, UR6, -0x1, URZ ;  /* 0xffffffff06047890 */ /* 0x000fcc000fffe03f */
[----:B------:R-:W-:-:S05]  /*108b0*/  IMAD.U32 R13, RZ, RZ, UR4 ;  /* 0x00000004ff0d7e24 */ /* 0x000fca000f8e00ff */
[----:B------:R0:W1:Y:S02]  /*108c0*/  SHFL.IDX PT, R4, R10, R13, 0x1f ;  /* 0x00001f0d0a047589 */ /* 0x00006400000e0000 */
.L_x_1198:
[----:B-1----:R-:W-:Y:S02]  /*108d0*/  IMAD R4, R4, R7, R11 ;  /* 0x0000000704047224 */ /* 0x002fe400078e020b */
        /* <DEDUP_REMOVED lines=19> */
[----:B------:R-:W-:-:S05]  /*10a10*/  @!P1 LOP3.LUT R2, RZ, R8, RZ, 0x33, !PT ;  /* 0x00000008ff029212 */ /* 0x000fca00078e33ff */
[----:B------:R-:W-:Y:S02]  /*10a20*/  IMAD R0, R9, R2, RZ ;  /* 0x0000000209007224 */ /* 0x000fe400078e02ff */
[----:B------:R-:W-:Y:S02]  /*10a30*/  IMAD.MOV R2, RZ, RZ, -R2 ;  /* 0x000000ffff027224 */ /* 0x000fe400078e0a02 */
[----:B-1----:R-:W-:Y:S02]  /*10a40*/  IMAD.MOV R4, RZ, RZ, -R0 ;  /* 0x000000ffff047224 */ /* 0x002fe400078e0a00 */
[----:B------:R-:W-:Y:S02]  /*10a50*/  IMAD R8, R8, R2, R11 ;  /* 0x0000000208087224 */ /* 0x000fe400078e020b */
[----:B------:R-:W-:Y:S01]  /*10a60*/  IMAD.MOV.U32 R2, RZ, RZ, RZ ;  /* 0x000000ffff027224 */ /* 0x000fe200078e00ff */
[----:B------:R-:W-:-:S04]  /*10a70*/  VIADDMNMX R7, R4, R7, R9, PT ;  /* 0x0000000704077246 */ /* 0x000fc80003800109 */
[-C--:B------:R-:W-:Y:S02]  /*10a80*/  IABS R4, R7.reuse ;  /* 0x0000000700047213 */ /* 0x080fe40000000000 */
[----:B0-----:R-:W-:Y:S02]  /*10a90*/  IABS R10, R7 ;  /* 0x00000007000a7213 */ /* 0x001fe40000000000 */
[----:B------:R-:W0:Y:S08]  /*10aa0*/  I2F.RP R9, R4 ;  /* 0x0000000400097306 */ /* 0x000e300000209400 */
[----:B0-----:R-:W0:Y:S02]  /*10ab0*/  MUFU.RCP R9, R9 ;  /* 0x0000000900097308 */ /* 0x001e240000001000 */
[----:B0-----:R-:W-:Y:S01]  /*10ac0*/  VIADD R3, R9, 0xffffffe ;  /* 0x0ffffffe09037836 */ /* 0x001fe20000000000 */
[----:B------:R-:W-:-:S05]  /*10ad0*/  IABS R9, R8 ;  /* 0x0000000800097213 */ /* 0x000fca0000000000 */
[----:B------:R-:W0:Y:S02]  /*10ae0*/  F2I.FTZ.U32.TRUNC.NTZ R3, R3 ;  /* 0x0000000300037305 */ /* 0x000e24000021f000 */
[----:B0-----:R-:W-:-:S04]  /*10af0*/  IMAD.MOV R11, RZ, RZ, -R3 ;  /* 0x000000ffff0b7224 */ /* 0x001fc800078e0a03 */
[----:B------:R-:W-:-:S04]  /*10b00*/  IMAD R11, R11, R4, RZ ;  /* 0x000000040b0b7224 */ /* 0x000fc800078e02ff */
[----:B------:R-:W-:-:S04]  /*10b10*/  IMAD.HI.U32 R2, R3, R11, R2 ;  /* 0x0000000b03027227 */ /* 0x000fc800078e0002 */
        /* <DEDUP_REMOVED lines=9> */
[----:B------:R-:W-:Y:S01]  /*10bb0*/  ISETP.GE.AND P2, PT, R3, RZ, PT ;  /* 0x000000ff0300720c */ /* 0x000fe20003f46270 */
[----:B------:R-:W-:-:S06]  /*10bc0*/  IMAD.IADD R3, R8, 0x1, R0 ;  /* 0x0000000108037824 */ /* 0x000fcc00078e0200 */
[----:B------:R-:W-:-:S06]  /*10bd0*/  @P0 VIADD R2, R2, 0x1 ;  /* 0x0000000102020836 */ /* 0x000fcc0000000000 */
[----:B------:R-:W-:Y:S01]  /*10be0*/  @!P2 IMAD.MOV R2, RZ, RZ, -R2 ;  /* 0x000000ffff02a224 */ /* 0x000fe200078e0a02 */
[----:B------:R-:W-:Y:S01]  /*10bf0*/  @!P1 LOP3.LUT R2, RZ, R7, RZ, 0x33, !PT ;  /* 0x00000007ff029212 */ /* 0x000fe200078e33ff */
[----:B------:R-:W-:-:S04]  /*10c00*/  IMAD.MOV R7, RZ, RZ, -R7 ;  /* 0x000000ffff077224 */ /* 0x000fc800078e0a07 */
[----:B------:R-:W-:-:S05]  /*10c10*/  IMAD R3, R2, R7, R3 ;  /* 0x0000000702037224 */ /* 0x000fca00078e0203 */
[----:B------:R-:W-:Y:S02]  /*10c20*/  R2UR UR36, R3 ;  /* 0x00000000032472ca */ /* 0x000fe400000e0000 */
[----:B------:R-:W-:-:S05]  /*10c30*/  LOP3.LUT R3, RZ, R2, RZ, 0x33, !PT ;  /* 0x00000002ff037212 */ /* 0x000fca00078e33ff */
[----:B------:R-:W-:-:S05]  /*10c40*/  IMAD.IADD R0, R6, 0x1, R3 ;  /* 0x0000000106007824 */ /* 0x000fca00078e0203 */
[----:B------:R1:W-:Y:S01]  /*10c50*/  STL [R1+0x14], R0 ;  /* 0x0000140001007387 */ /* 0x0003e20000100800 */
[----:B------:R-:W-:Y:S05]  /*10c60*/  BRA `(.L_x_1199) ;  /* 0x00000000000c7947 */ /* 0x000fea0003800000 */
.L_x_1194:
[----:B------:R0:W-:Y:S01]  /*10c70*/  STL [R1+0x10], R0 ;  /* 0x0000100001007387 */ /* 0x0001e20000100800 */
[----:B------:R-:W-:-:S03]  /*10c80*/  UMOV UR36, URZ ;  /* 0x0000003f00247c82 */ /* 0x000fc60008000000 */
[----:B------:R0:W-:Y:S02]  /*10c90*/  STL [R1+0x14], RZ ;  /* 0x000014ff01007387 */ /* 0x0001e40000100800 */
.L_x_1199:
[----:B------:R-:W2:Y:S04]  /*10ca0*/  LDL R2, [R1+0x14] ;  /* 0x0000140001027983 */ /* 0x000ea80000100800 */
[----:B------:R-:W3:Y:S01]  /*10cb0*/  LDL R4, [R1+0x10] ;  /* 0x0000100001047983 */ /* 0x000ee20000100800 */
[----:B------:R-:W-:-:S13]  /*10cc0*/  ISETP.NE.AND P0, PT, R5, RZ, PT ;  /* 0x000000ff0500720c */ /* 0x000fda0003f05270 */
[----:B------:R-:W4:Y:S01]  /*10cd0*/  @!P0 S2R R3, SR_CgaCtaId ;  /* 0x0000000000038919 */ /* 0x000f220000008800 */
[----:B01----:R-:W-:Y:S01]  /*10ce0*/  @!P0 MOV R0, 0x400 ;  /* 0x0000040000008802 */ /* 0x003fe20000000f00 */
[----:B------:R-:W-:Y:S02]  /*10cf0*/  IMAD.U32 R6, RZ, RZ, UR36 ;  /* 0x00000024ff067e24 */ /* 0x000fe4000f8e00ff */
[----:B------:R-:W-:Y:S01]  /*10d00*/  IMAD.U32 R7, RZ, RZ, UR44 ;  /* 0x0000002cff077e24 */ /* 0x000fe2000f8e00ff */
[----:B----4-:R-:W-:Y:S01]  /*10d10*/  @!P0 LEA R0, R3, R0, 0x18 ;  /* 0x0000000003008211 */ /* 0x010fe200078ec0ff */
[----:B--2---:R-:W-:-:S05]  /*10d20*/  IMAD.MOV.U32 R5, RZ, RZ, R2 ;  /* 0x000000ffff057224 */ /* 0x004fca00078e0002 */
[----:B---3--:R0:W-:Y:S01]  /*10d30*/  @!P0 STS.128 [R0+0x284d0], R4 ;  /* 0x0284d00400008388 */ /* 0x0081e20000000c00 */
[----:B------:R-:W-:Y:S06]  /*10d40*/  BAR.ARV 0x5, 0x180 ;  /* 0x0146000000007b1d */ /* 0x000fec0000002000 */
.L_x_1192:
[----:B0-----:R-:W-:Y:S01]  /*10d50*/  IMAD.MOV.U32 R0, RZ, RZ, 0x1 ;  /* 0x00000001ff007424 */ /* 0x001fe200078e00ff */
[----:B------:R-:W-:Y:S01]  /*10d60*/  ULDC UR4, c[0x0][0xc3c] ;  /* 0x00030f0000047ab9 */ /* 0x000fe20000000800 */
[----:B------:R0:W-:Y:S01]  /*10d70*/  STL [R1], RZ ;  /* 0x000000ff01007387 */ /* 0x0001e20000100800 */
[----:B------:R-:W-:-:S03]  /*10d80*/  UISETP.GE.AND UP0, UPT, UR44, UR4, UPT ;  /* 0x000000042c00728c */ /* 0x000fc6000bf06270 */
[----:B------:R0:W-:Y:S03]  /*10d90*/  STL [R1+0x4], R0 ;  /* 0x0000040001007387 */ /* 0x0001e60000100800 */
[----:B------:R-:W-:Y:S01]  /*10da0*/  PLOP3.LUT P0, PT, PT, PT, UP0, 0x80, 0x0 ;  /* 0x000000000000781c */ /* 0x000fe20003f0f008 */
[----:B------:R0:W-:-:S12]  /*10db0*/  STL [R1+0x2c], RZ ;  /* 0x00002cff01007387 */ /* 0x0001d80000100800 */
[----:B0-----:R-:W-:Y:S05]  /*10dc0*/  @P0 BRA `(.L_x_1200) ;  /* 0x0000004c00400947 */ /* 0x001fea0003800000 */
[----:B-1----:R-:W0:Y:S01]  /*10dd0*/  S2R R4, SR_TID.X ;  /* 0x0000000000047919 */ /* 0x002e220000002100 */
[----:B------:R-:W1:Y:S01]  /*10de0*/  S2UR UR5, SR_CgaCtaId ;  /* 0x00000000000579c3 */ /* 0x000e620000008800 */
[----:B------:R-:W-:Y:S01]  /*10df0*/  UMOV UR4, 0x400 ;  /* 0x0000040000047882 */ /* 0x000fe20000000000 */
[----:B------:R-:W-:Y:S01]  /*10e00*/  ULDC UR41, c[0x0][0xc] ;  /* 0x0000030000297ab9 */ /* 0x000fe20000000800 */
[----:B------:R-:W-:Y:S02]  /*10e10*/  ULOP3.LUT UR39, UR38, 0x1, URZ, 0xfc, !UPT ;  /* 0x0000000126277892 */ /* 0x000fe4000f8efc3f */
[----:B------:R-:W-:Y:S01]  /*10e20*/  ULOP3.LUT UR43, UR38, 0x2, URZ, 0xfc, !UPT ;  /* 0x00000002262b7892 */ /* 0x000fe2000f8efc3f */
[----:B------:R-:W-:Y:S01]  /*10e30*/  ULDC.64 UR46, c[0x0][0x198] ;  /* 0x00006600002e7ab9 */ /* 0x000fe20000000a00 */
[----:B-1----:R-:W-:-:S06]  /*10e40*/  ULEA UR4, UR5, UR4, 0x18 ;  /* 0x0000000405047291 */ /* 0x002fcc000f8ec03f */
[----:B------:R-:W-:Y:S01]  /*10e50*/  IMAD.U32 R17, RZ, RZ, UR4 ;  /* 0x00000004ff117e24 */ /* 0x000fe2000f8e00ff */
[C---:B0-----:R-:W-:Y:S01]  /*10e60*/  LOP3.LUT R6, R4.reuse, 0x7f, RZ, 0xc0, !PT ;  /* 0x0000007f04067812 */ /* 0x041fe200078ec0ff */
[C---:B------:R-:W-:Y:S01]  /*10e70*/  IMAD.SHL.U32 R0, R4.reuse, 0x40, RZ ;  /* 0x0000004004007824 */ /* 0x040fe200078e00ff */
        /* <DEDUP_REMOVED lines=32> */
[----:B------:R-:W-:Y:S02]  /*11080*/  IMAD.MOV.U32 R0, RZ, RZ, 0x1 ;  /* 0x00000001ff007424 */ /* 0x000fe400078e00ff */
[----:B------:R-:W-:Y:S04]  /*11090*/  STL [R1+0x2c], RZ ;  /* 0x00002cff01007387 */ /* 0x000fe80000100800 */
[----:B------:R0:W-:Y:S04]  /*110a0*/  STL [R1+0x4], R0 ;  /* 0x0000040001007387 */ /* 0x0001e80000100800 */
[----:B------:R1:W-:Y:S01]  /*110b0*/  STL [R1], RZ ;  /* 0x000000ff01007387 */ /* 0x0003e20000100800 */
[----:B0-----:R-:W-:-:S07]  /*110c0*/  LOP3.LUT R0, R3, 0x80, RZ, 0xfc, !PT ;  /* 0x0000008003007812 */ /* 0x001fce00078efcff */
.L_x_1277:
[----:B------:R-:W-:Y:S01]  /*110d0*/  ULDC.64 UR4, c[0x0][0xa28] ;  /* 0x00028a0000047ab9 */ /* 0x000fe20000000a00 */
[----:B------:R-:W-:Y:S01]  /*110e0*/  IMAD.MOV.U32 R0, RZ, RZ, RZ ;  /* 0x000000ffff007224 */ /* 0x000fe200078e00ff */
[----:B------:R-:W-:Y:S01]  /*110f0*/  UISETP.NE.U32.AND UP0, UPT, UR4, URZ, UPT ;  /* 0x0000003f0400728c */ /* 0x000fe2000bf05070 */
[----:B------:R-:W-:Y:S01]  /*11100*/  ULDC.64 UR8, c[0x0][0xa18] ;  /* 0x0002860000087ab9 */ /* 0x000fe20000000a00 */
[----:B------:R-:W-:Y:S02]  /*11110*/  ULDC.64 UR6, c[0x0][0xa00] ;  /* 0x0002800000067ab9 */ /* 0x000fe40000000a00 */
[----:B------:R-:W-:Y:S01]  /*11120*/  UISETP.NE.AND.EX UP0, UPT, UR5, URZ, UPT, UP0 ;  /* 0x0000003f0500728c */ /* 0x000fe2000bf05300 */
[----:B0-2---:R-:W-:Y:S01]  /*11130*/  IMAD.MOV.U32 R4, RZ, RZ, RZ ;  /* 0x000000ffff047224 */ /* 0x005fe200078e00ff */
[----:B------:R-:W-:-:S04]  /*11140*/  ULDC.64 UR10, c[0x0][0xa20] ;  /* 0x00028800000a7ab9 */ /* 0x000fc80000000a00 */
[----:B------:R-:W-:-:S05]  /*11150*/  PLOP3.LUT P0, PT, PT, PT, UP0, 0x80, 0x0 ;  /* 0x000000000000781c */ /* 0x000fca0003f0f008 */
[----:B------:R-:W-:Y:S02]  /*11160*/  @UP0 ULDC.64 UR4, c[0x0][0xa28] ;  /* 0x00028a0000040ab9 */ /* 0x000fe40000000a00 */
[----:B------:R-:W-:-:S06]  /*11170*/  @UP0 UIMAD.WIDE UR4, UR44, 0x4, UR4 ;  /* 0x000000042c0408a5 */ /* 0x000fcc000f8e0204 */
[----:B------:R-:W-:Y:S02]  /*11180*/  IMAD.U32 R2, RZ, RZ, UR4 ;  /* 0x00000004ff027e24 */ /* 0x000fe4000f8e00ff */
[----:B------:R-:W-:Y:S01]  /*11190*/  IMAD.U32 R3, RZ, RZ, UR5 ;  /* 0x00000005ff037e24 */ /* 0x000fe2000f8e00ff */
[----:B------:R-:W-:Y:S01]  /*111a0*/  ULDC.64 UR4, c[0x0][0xa00] ;  /* 0x0002800000047ab9 */ /* 0x000fe20000000a00 */
[----:B------:R-:W-:-:S03]  /*111b0*/  UISETP.NE.U32.AND UP0, UPT, UR8, URZ, UPT ;  /* 0x0000003f0800728c */ /* 0x000fc6000bf05070 */
[----:B------:R0:W5:Y:S01]  /*111c0*/  @P0 LDG.E R0, desc[UR52][R2.64] ;  /* 0x0000003402000981 */ /* 0x000162000c1e1900 */
[----:B------:R-:W-:Y:S01]  /*111d0*/  ISETP.NE.U32.AND P0, PT, RZ, UR4, PT ;  /* 0x00000004ff007c0c */ /* 0x000fe2000bf05070 */
[----:B------:R-:W-:Y:S02]  /*111e0*/  UISETP.NE.AND.EX UP0, UPT, UR9, URZ, UPT, UP0 ;  /* 0x0000003f0900728c */ /* 0x000fe4000bf05300 */
[----:B------:R-:W-:Y:S01]  /*111f0*/  UIMAD.WIDE UR6, UR44, 0x4, UR6 ;  /* 0x000000042c0678a5 */ /* 0x000fe2000f8e0206 */
[----:B------:R-:W-:Y:S01]  /*11200*/  ISETP.NE.AND.EX P0, PT, RZ, UR5, PT, P0 ;  /* 0x00000005ff007c0c */ /* 0x000fe2000bf05300 */
[----:B------:R-:W-:Y:S01]  /*11210*/  ULDC.64 UR4, c[0x0][0xa08] ;  /* 0x0002820000047ab9 */ /* 0x000fe20000000a00 */
[----:B------:R-:W-:Y:S01]  /*11220*/  ULDC.64 UR8, c[0x0][0xa08] ;  /* 0x0002820000087ab9 */ /* 0x000fe20000000a00 */
[----:B------:R-:W-:Y:S01]  /*11230*/  ISETP.NE.U32.AND P1, PT, RZ, UR4, PT ;  /* 0x00000004ff007c0c */ /* 0x000fe2000bf25070 */
[----:B------:R-:W-:Y:S01]  /*11240*/  UIMAD.WIDE UR8, UR44, 0x4, UR8 ;  /* 0x000000042c0878a5 */ /* 0x000fe2000f8e0208 */
[----:B0-----:R-:W-:-:S02]  /*11250*/  IMAD.U32 R2, RZ, RZ, UR6 ;  /* 0x00000006ff027e24 */ /* 0x001fc4000f8e00ff */
[----:B------:R-:W-:Y:S01]  /*11260*/  ISETP.NE.AND.EX P1, PT, RZ, UR5, PT, P1 ;  /* 0x00000005ff007c0c */ /* 0x000fe2000bf25310 */
[----:B------:R-:W-:Y:S01]  /*11270*/  IMAD.U32 R3, RZ, RZ, UR7 ;  /* 0x00000007ff037e24 */ /* 0x000fe2000f8e00ff */
[----:B------:R-:W-:Y:S01]  /*11280*/  @UP0 ULDC.64 UR4, c[0x0][0xa18] ;  /* 0x0002860000040ab9 */ /* 0x000fe20000000a00 */
[----:B------:R-:W-:Y:S01]  /*11290*/  PLOP3.LUT P3, PT, PT, PT, UP0, 0x80, 0x0 ;  /* 0x000000000000781c */ /* 0x000fe20003f6f008 */
[----:B------:R-:W-:Y:S02]  /*112a0*/  @UP0 UIMAD.WIDE UR4, UR44, 0x4, UR4 ;  /* 0x000000042c0408a5 */ /* 0x000fe4000f8e0204 */
[----:B------:R0:W2:Y:S02]  /*112b0*/  @P0 LDG.E R5, desc[UR52][R2.64] ;  /* 0x0000003402050981 */ /* 0x0000a4000c1e1900 */
[----:B0-----:R-:W-:Y:S02]  /*112c0*/  IMAD.U32 R2, RZ, RZ, UR8 ;  /* 0x00000008ff027e24 */ /* 0x001fe4000f8e00ff */
[----:B------:R-:W-:-:S05]  /*112d0*/  IMAD.U32 R3, RZ, RZ, UR9 ;  /* 0x00000009ff037e24 */ /* 0x000fca000f8e00ff */
[----:B------:R0:W5:Y:S02]  /*112e0*/  @P1 LDG.E R4, desc[UR52][R2.64] ;  /* 0x0000003402041981 */ /* 0x000164000c1e1900 */
[----:B0-----:R-:W-:Y:S02]  /*112f0*/  IMAD.U32 R2, RZ, RZ, UR4 ;  /* 0x00000004ff027e24 */ /* 0x001fe4000f8e00ff */
[----:B------:R-:W-:Y:S01]  /*11300*/  IMAD.U32 R3, RZ, RZ, UR5 ;  /* 0x00000005ff037e24 */ /* 0x000fe2000f8e00ff */
[----:B------:R-:W-:-:S04]  /*11310*/  ULDC.64 UR4, c[0x0][0x418] ;  /* 0x0001060000047ab9 */ /* 0x000fc80000000a00 */
[----:B------:R-:W3:Y:S01]  /*11320*/  @P3 LDG.E R2, desc[UR52][R2.64] ;  /* 0x0000003402023981 */ /* 0x000ee2000c1e1900 */
[----:B------:R-:W-:Y:S01]  /*11330*/  UISETP.NE.U32.AND UP0, UPT, UR4, URZ, UPT ;  /* 0x0000003f0400728c */ /* 0x000fe2000bf05070 */
[----:B------:R-:W-:Y:S01]  /*11340*/  ISETP.NE.U32.AND P2, PT, RZ, UR10, PT ;  /* 0x0000000aff007c0c */ /* 0x000fe2000bf45070 */
[----:B------:R-:W-:Y:S01]  /*11350*/  UMOV UR45, URZ ;  /* 0x0000003f002d7c82 */ /* 0x000fe20008000000 */
[----:B------:R-:W-:Y:S01]  /*11360*/  ULDC UR4, c[0x0][0x424] ;  /* 0x0001090000047ab9 */ /* 0x000fe20000000800 */
[----:B------:R-:W-:Y:S01]  /*11370*/  UISETP.NE.AND.EX UP0, UPT, UR5, URZ, UPT, UP0 ;  /* 0x0000003f0500728c */ /* 0x000fe2000bf05300 */
[----:B------:R-:W-:Y:S01]  /*11380*/  ISETP.NE.AND.EX P2, PT, RZ, UR11, PT, P2 ;  /* 0x0000000bff007c0c */ /* 0x000fe2000bf45320 */
[----:B------:R-:W-:Y:S01]  /*11390*/  ULDC UR42, c[0x0][0x288] ;  /* 0x0000a200002a7ab9 */ /* 0x000fe20000000800 */
[----:B------:R-:W-:Y:S01]  /*113a0*/  ULDC UR5, c[0x0][0x2f0] ;  /* 0x0000bc0000057ab9 */ /* 0x000fe20000000800 */
[----:B------:R-:W-:-:S04]  /*113b0*/  USEL UR4, UR4, 0x1, UP0 ;  /* 0x0000000104047887 */ /* 0x000fc80008000000 */
[----:B------:R-:W-:Y:S01]  /*113c0*/  UIMAD UR4, UR4, UR5, URZ ;  /* 0x00000005040472a4 */ /* 0x000fe2000f8e023f */
[----:B--2---:R-:W-:Y:S02]  /*113d0*/  @P0 R2UR UR45, R5 ;  /* 0x00000000052d02ca */ /* 0x004fe400000e0000 */
[----:B---3--:R-:W-:Y:S01]  /*113e0*/  @P3 R2UR UR42, R2 ;  /* 0x00000000022a32ca */ /* 0x008fe200000e0000 */
[----:B------:R-:W-:-:S14]  /*113f0*/  @P3 BRA `(.L_x_1201) ;  /* 0x0000000000243947 */ /* 0x000fdc0003800000 */
[----:B------:R-:W-:Y:S05]  /*11400*/  @!P0 BRA `(.L_x_1201) ;  /* 0x0000000000208947 */ /* 0x000fea0003800000 */
[----:B------:R-:W-:Y:S02]  /*11410*/  IMAD.U32 R2, RZ, RZ, UR6 ;  /* 0x00000006ff027e24 */ /* 0x000fe4000f8e00ff */
[----:B------:R-:W-:-:S05]  /*11420*/  IMAD.U32 R3, RZ, RZ, UR7 ;  /* 0x00000007ff037e24 */ /* 0x000fca000f8e00ff */
[----:B------:R-:W2:Y:S02]  /*11430*/  LDG.E R2, desc[UR52][R2.64] ;  /* 0x0000003402027981 */ /* 0x000ea4000c1e1900 */
[----:B--2---:R-:W-:Y:S01]  /*11440*/  R2UR UR5, R2 ;  /* 0x00000000020572ca */ /* 0x004fe200000e0000 */
[----:B------:R-:W-:-:S06]  /*11450*/  IMAD.U32 R2, RZ, RZ, UR6 ;  /* 0x00000006ff027e24 */ /* 0x000fcc000f8e00ff */
[----:B------:R-:W2:Y:S02]  /*11460*/  LDG.E R2, desc[UR52][R2.64+0x4] ;  /* 0x0000043402027981 */ /* 0x000ea4000c1e1900 */
[----:B--2---:R-:W-:-:S13]  /*11470*/  R2UR UR42, R2 ;  /* 0x00000000022a72ca */ /* 0x004fda00000e0000 */
[----:B------:R-:W-:-:S12]  /*11480*/  UIADD3 UR42, -UR5, UR42, URZ ;  /* 0x0000002a052a7290 */ /* 0x000fd8000fffe13f */
.L_x_1201:
[----:B-----5:R-:W-:-:S05]  /*11490*/  IMAD.IADD R2, R4, 0x1, R0 ;  /* 0x0000000104027824 */ /* 0x020fca00078e0200 */
[----:B------:R0:W-:Y:S01]  /*114a0*/  STL [R1+0x1c], R2 ;  /* 0x00001c0201007387 */ /* 0x0001e20000100800 */
[----:B------:R-:W-:Y:S05]  /*114b0*/  @!P2 BRA `(.L_x_1202) ;  /* 0x00000000001ca947 */ /* 0x000fea0003800000 */
[----:B------:R-:W-:Y:S02]  /*114c0*/  ULDC.64 UR4, c[0x0][0xa20] ;  /* 0x0002880000047ab9 */ /* 0x000fe40000000a00 */
[----:B------:R-:W-:-:S06]  /*114d0*/  UIMAD.WIDE UR4, UR44, 0x4, UR4 ;  /* 0x000000042c0478a5 */ /* 0x000fcc000f8e0204 */
[----:B0-----:R-:W-:Y:S02]  /*114e0*/  IMAD.U32 R2, RZ, RZ, UR4 ;  /* 0x00000004ff027e24 */ /* 0x001fe4000f8e00ff */
[----:B------:R-:W-:-:S05]  /*114f0*/  IMAD.U32 R3, RZ, RZ, UR5 ;  /* 0x00000005ff037e24 */ /* 0x000fca000f8e00ff */
[----:B------:R-:W2:Y:S02]  /*11500*/  LDG.E R2, desc[UR52][R2.64] ;  /* 0x0000003402027981 */ /* 0x000ea4000c1e1900 */
[----:B--2---:R-:W-:Y:S01]  /*11510*/  R2UR UR4, R2 ;  /* 0x00000000020472ca */ /* 0x004fe200000e0000 */
[----:B------:R-:W-:-:S14]  /*11520*/  BRA `(.L_x_1203) ;  /* 0x0000000000247947 */ /* 0x000fdc0003800000 */
.L_x_1202:
[----:B------:R-:W-:Y:S05]  /*11530*/  @!P1 BRA `(.L_x_1203) ;  /* 0x0000000000209947 */ /* 0x000fea0003800000 */
[----:B0-----:R-:W-:Y:S02]  /*11540*/  IMAD.U32 R2, RZ, RZ, UR8 ;  /* 0x00000008ff027e24 */ /* 0x001fe4000f8e00ff */
[----:B------:R-:W-:-:S05]  /*11550*/  IMAD.U32 R3, RZ, RZ, UR9 ;  /* 0x00000009ff037e24 */ /* 0x000fca000f8e00ff */
[----:B------:R-:W2:Y:S02]  /*11560*/  LDG.E R2, desc[UR52][R2.64] ;  /* 0x0000003402027981 */ /* 0x000ea4000c1e1900 */
[----:B--2---:R-:W-:Y:S01]  /*11570*/  R2UR UR5, R2 ;  /* 0x00000000020572ca */ /* 0x004fe200000e0000 */
[----:B------:R-:W-:-:S06]  /*11580*/  IMAD.U32 R2, RZ, RZ, UR8 ;  /* 0x00000008ff027e24 */ /* 0x000fcc000f8e00ff */
[----:B------:R-:W2:Y:S02]  /*11590*/  LDG.E R2, desc[UR52][R2.64+0x4] ;  /* 0x0000043402027981 */ /* 0x000ea4000c1e1900 */
[----:B--2---:R-:W-:-:S13]  /*115a0*/  R2UR UR4, R2 ;  /* 0x00000000020472ca */ /* 0x004fda00000e0000 */
[----:B------:R-:W-:-:S12]  /*115b0*/  UIADD3 UR4, -UR5, UR4, URZ ;  /* 0x0000000405047290 */ /* 0x000fd8000fffe13f */
.L_x_1203:
[----:B0-----:R-:W2:Y:S01]  /*115c0*/  LDL.LU R2, [R1+0x14] ;  /* 0x0000140001027983 */ /* 0x001ea20000300800 */
[----:B------:R-:W-:Y:S01]  /*115d0*/  ULDC UR5, c[0x0][0x448] ;  /* 0x0001120000057ab9 */ /* 0x000fe20000000800 */
[----:B------:R-:W-:Y:S01]  /*115e0*/  R2UR UR11, R0 ;  /* 0x00000000000b72ca */ /* 0x000fe200000e0000 */
[----:B------:R-:W-:-:S06]  /*115f0*/  UISETP.NE.AND UP0, UPT, UR5, 0x1, UPT ;  /* 0x000000010500788c */ /* 0x000fcc000bf05270 */
[----:B------:R-:W-:Y:S02]  /*11600*/  PLOP3.LUT P0, PT, PT, PT, UP0, 0x80, 0x0 ;  /* 0x000000000000781c */ /* 0x000fe40003f0f008 */
[----:B------:R-:W-:-:S03]  /*11610*/  PLOP3.LUT P1, PT, PT, PT, UP0, 0x80, 0x0 ;  /* 0x000000000000781c */ /* 0x000fc60003f2f008 */
[----:B------:R-:W-:Y:S01]  /*11620*/  @UP0 ULDC UR5, c[0x0][0x44c] ;  /* 0x0001130000050ab9 */ /* 0x000fe20000000800 */
[----:B------:R-:W-:-:S04]  /*11630*/  UIADD3 UR11, -UR11, UR4, URZ ;  /* 0x000000040b0b7290 */ /* 0x000fc8000fffe13f */
[----:B------:R-:W-:Y:S01]  /*11640*/  UIADD3 UR7, UR11, 0x1, -UR42 ;  /* 0x000000010b077890 */ /* 0x000fe2000fffe82a */
[----:B--2---:R-:W-:-:S04]  /*11650*/  IMAD.SHL.U32 R18, R2, 0x80, RZ ;  /* 0x0000008002127824 */ /* 0x004fc800078e00ff */
[----:B------:R-:W-:-:S05]  /*11660*/  VIADD R0, R18, 0x7f ;  /* 0x0000007f12007836 */ /* 0x000fca0000000000 */
[C---:B------:R-:W-:Y:S01]  /*11670*/  R2UR UR6, R0.reuse ;  /* 0x00000000000672ca */ /* 0x040fe200000e0000 */
[----:B------:R-:W-:Y:S01]  /*11680*/  @P0 IMAD.HI.U32 R0, R0, UR5, RZ ;  /* 0x0000000500000c27 */ /* 0x000fe2000f8e00ff */
[----:B------:R-:W-:-:S04]  /*11690*/  @UP0 ULDC UR5, c[0x0][0x450] ;  /* 0x0001140000050ab9 */ /* 0x000fc80000000800 */
[----:B------:R-:W-:Y:S01]  /*116a0*/  @P0 SHF.R.U32.HI R0, RZ, UR5, R0 ;  /* 0x00000005ff000c19 */ /* 0x000fe20008011600 */
[----:B------:R-:W-:Y:S02]  /*116b0*/  ULDC.64 UR4, c[0x0][0x9e0] ;  /* 0x0002780000047ab9 */ /* 0x000fe40000000a00 */
[----:B------:R-:W-:Y:S01]  /*116c0*/  UISETP.GE.AND UP1, UPT, UR5, 0x1, UPT ;  /* 0x000000010500788c */ /* 0x000fe2000bf26270 */
[----:B------:R-:W-:-:S05]  /*116d0*/  @P1 R2UR UR6, R0 ;  /* 0x00000000000612ca */ /* 0x000fca00000e0000 */
[----:B------:R-:W-:-:S08]  /*116e0*/  PLOP3.LUT P1, PT, PT, PT, UP1, 0x80, 0x0 ;  /* 0x000000000000781c */ /* 0x000fd00003f2f018 */
[----:B------:R-:W-:-:S04]  /*116f0*/  UIADD3 UR6, UR7, UR6, URZ ;  /* 0x0000000607067290 */ /* 0x000fc8000fffe03f */
        /* <DEDUP_REMOVED lines=12> */
.L_x_1205:
[----:B------:R-:W-:-:S11]  /*117c0*/  UISETP.NE.AND UP1, UPT, UR5, 0x1, UPT ;  /* 0x000000010500788c */ /* 0x000fd6000bf25270 */
[----:B------:R-:W-:Y:S02]  /*117d0*/  @UP1 ULDC.64 UR12, c[0x0][0x9e8] ;  /* 0x00027a00000c1ab9 */ /* 0x000fe40000000a00 */
[----:B------:R-:W-:-:S04]  /*117e0*/  UIMAD.WIDE.U32 UR6, UR8, UR12, URZ ;  /* 0x0000000c080672a5 */ /* 0x000fc8000f8e003f */
[----:B------:R-:W-:-:S12]  /*117f0*/  @UP1 USHF.R.U32.HI UR8, URZ, UR13, UR7 ;  /* 0x0000000d3f081299 */ /* 0x000fd80008011607 */
.L_x_1206:
[----:B------:R-:W-:-:S04]  /*11800*/  UIMAD UR8, UR8, UR5, UR5 ;  /* 0x00000005080872a4 */ /* 0x000fc8000f8e0205 */
[----:B------:R-:W-:-:S04]  /*11810*/  UISETP.LT.AND UP1, UPT, UR4, UR8, UPT ;  /* 0x000000080400728c */ /* 0x000fc8000bf21270 */
[----:B------:R-:W-:-:S12]  /*11820*/  USEL UR4, UR4, UR8, UP1 ;  /* 0x0000000804047287 */ /* 0x000fd80008800000 */
.L_x_1204:
[----:B------:R-:W-:Y:S01]  /*11830*/  R2UR UR12, R18 ;  /* 0x00000000120c72ca */ /* 0x000fe200000e0000 */
[----:B------:R-:W-:Y:S02]  /*11840*/  UIADD3 UR8, UR11, 0x3f, URZ ;  /* 0x0000003f0b087890 */ /* 0x000fe4000fffe03f */
[----:B------:R-:W-:Y:S01]  /*11850*/  UIADD3 UR9, UR4, 0x3f, URZ ;  /* 0x0000003f04097890 */ /* 0x000fe2000fffe03f */
[----:B------:R-:W-:Y:S01]  /*11860*/  @UP0 ULDC UR6, c[0x0][0x44c] ;  /* 0x0001130000060ab9 */ /* 0x000fe20000000800 */
[----:B------:R-:W-:Y:S02]  /*11870*/  USHF.R.S32.HI UR4, URZ, 0x1f, UR8 ;  /* 0x0000001f3f047899 */ /* 0x000fe40008011408 */
[----:B------:R-:W-:Y:S02]  /*11880*/  USHF.R.S32.HI UR10, URZ, 0x1f, UR9 ;  /* 0x0000001f3f0a7899 */ /* 0x000fe40008011409 */
[----:B------:R-:W-:Y:S01]  /*11890*/  ULEA.HI UR4, UR4, UR8, URZ, 0x6 ;  /* 0x0000000804047291 */ /* 0x000fe2000f8f303f */
[----:B------:R-:W-:-:S03]  /*118a0*/  @UP0 ULDC UR13, c[0x0][0x450] ;  /* 0x00011400000d0ab9 */ /* 0x000fc60000000800 */
[----:B------:R-:W-:Y:S02]  /*118b0*/  UIMAD.WIDE.U32 UR6, UR12, UR6, URZ ;  /* 0x000000060c0672a5 */ /* 0x000fe4000f8e003f */
[----:B------:R-:W-:Y:S01]  /*118c0*/  UMOV UR8, UR12 ;  /* 0x0000000c00087c82 */ /* 0x000fe20008000000 */
[----:B------:R-:W-:Y:S02]  /*118d0*/  ULEA.HI UR10, UR10, UR9, URZ, 0x6 ;  /* 0x000000090a0a7291 */ /* 0x000fe4000f8f303f */
[----:B------:R-:W-:Y:S02]  /*118e0*/  @UP0 USHF.R.U32.HI UR8, URZ, UR13, UR7 ;  /* 0x0000000d3f080299 */ /* 0x000fe40008011607 */
[----:B------:R-:W-:Y:S02]  /*118f0*/  USHF.R.S32.HI UR4, URZ, 0x6, UR4 ;  /* 0x000000063f047899 */ /* 0x000fe40008011404 */
[----:B------:R-:W-:Y:S02]  /*11900*/  UIADD3 UR8, UR8, UR11, -UR42 ;  /* 0x0000000b08087290 */ /* 0x000fe4000fffe82a */
[----:B------:R-:W-:Y:S01]  /*11910*/  USHF.R.S32.HI UR10, URZ, 0x6, UR10 ;  /* 0x000000063f0a7899 */ /* 0x000fe2000801140a */
[----:B------:R-:W-:-:S02]  /*11920*/  ULDC UR6, c[0x0][0x9dc] ;  /* 0x0002770000067ab9 */ /* 0x000fc40000000800 */
[----:B------:R-:W-:Y:S02]  /*11930*/  UIADD3 UR6, UR8, -UR6, URZ ;  /* 0x8000000608067290 */ /* 0x000fe4000fffe03f */
[----:B------:R-:W-:-:S04]  /*11940*/  UISETP.LT.AND UP0, UPT, UR4, UR10, UPT ;  /* 0x0000000a0400728c */ /* 0x000fc8000bf01270 */
[----:B------:R-:W-:Y:S01]  /*11950*/  USEL UR40, UR4, UR10, UP0 ;  /* 0x0000000a04287287 */ /* 0x000fe20008000000 */
[----:B------:R-:W-:Y:S01]  /*11960*/  IMAD.U32 R0, RZ, RZ, UR6 ;  /* 0x00000006ff007e24 */ /* 0x000fe2000f8e00ff */
[----:B------:R-:W-:Y:S10]  /*11970*/  @!P1 BRA `(.L_x_1207) ;  /* 0x0000000000409947 */ /* 0x000ff40003800000 */
        /* <DEDUP_REMOVED lines=10> */
.L_x_1208:
[----:B------:R-:W-:-:S11]  /*11a20*/  UISETP.NE.AND UP0, UPT, UR5, 0x1, UPT ;  /* 0x000000010500788c */ /* 0x000fd6000bf05270 */
[----:B------:R-:W-:Y:S02]  /*11a30*/  @UP0 ULDC.64 UR10, c[0x0][0x9e8] ;  /* 0x00027a00000a0ab9 */ /* 0x000fe40000000a00 */
[----:B------:R-:W-:-:S04]  /*11a40*/  UIMAD.WIDE.U32 UR6, UR8, UR10, URZ ;  /* 0x0000000a080672a5 */ /* 0x000fc8000f8e003f */
[----:B------:R-:W-:-:S12]  /*11a50*/  @UP0 USHF.R.U32.HI UR8, URZ, UR11, UR7 ;  /* 0x0000000b3f080299 */ /* 0x000fd80008011607 */
.L_x_1209:
[----:B------:R-:W-:-:S06]  /*11a60*/  UIMAD UR5, UR8, UR5, URZ ;  /* 0x00000005080572a4 */ /* 0x000fcc000f8e023f */
[----:B------:R-:W-:-:S07]  /*11a70*/  VIMNMX R0, R0, UR5, !PT ;  /* 0x0000000500007c48 */ /* 0x000fce000ffe0100 */
.L_x_1207:
[----:B------:R-:W-:Y:S01]  /*11a80*/  SHF.R.S32.HI R2, RZ, 0x1f, R0 ;  /* 0x0000001fff027819 */ /* 0x000fe20000011400 */
[----:B------:R-:W-:Y:S03]  /*11a90*/  BSSY B7, `(.L_x_1210) ;  /* 0x000033b000077945 */ /* 0x000fe60003800000 */
[----:B------:R-:W-:-:S04]  /*11aa0*/  LEA.HI R2, R2, R0, RZ, 0x6 ;  /* 0x0000000002027211 */ /* 0x000fc800078f30ff */
[----:B------:R-:W-:-:S04]  /*11ab0*/  SHF.R.S32.HI R2, RZ, 0x6, R2 ;  /* 0x00000006ff027819 */ /* 0x000fc80000011402 */
[----:B------:R-:W-:-:S04]  /*11ac0*/  VIMNMX R3, RZ, R2, !PT ;  /* 0x00000002ff037248 */ /* 0x000fc80007fe0100 */
[----:B------:R-:W-:Y:S01]  /*11ad0*/  ISETP.LT.AND P0, PT, R3, UR40, PT ;  /* 0x0000002803007c0c */ /* 0x000fe2000bf01270 */
[----:B------:R0:W-:-:S12]  /*11ae0*/  STL [R1+0x18], R3 ;  /* 0x0000180301007387 */ /* 0x0001d80000100800 */
[----:B0-----:R-:W-:Y:S05]  /*11af0*/  @P0 BRA `(.L_x_1211) ;  /* 0x0000000000480947 */ /* 0x001fea0003800000 */
        /* <DEDUP_REMOVED lines=18> */
.L_x_1211:
        /* <DEDUP_REMOVED lines=20> */
.L_x_1214:
[----:B------:R-:W-:Y:S05]  /*11d60*/  BSYNC B6 ;  /* 0x0000000000067941 */ /* 0x000fea0003800000 */
.L_x_1213:
        /* <DEDUP_REMOVED lines=8> */
[----:B0-----:R-:W-:Y:S01]  /*11df0*/  MOV R2, 0x0 ;  /* 0x0000000000027802 */ /* 0x001fe20000000f00 */
        /* <DEDUP_REMOVED lines=15> */
.L_x_1216:
[----:B------:R-:W-:Y:S05]  /*11ef0*/  BSYNC B6 ;  /* 0x0000000000067941 */ /* 0x000fea0003800000 */
.L_x_1215:
[----:B------:R-:W-:Y:S01]  /*11f00*/  VIADD R0, R17, 0x8000 ;  /* 0x0000800011007836 */ /* 0x000fe20000000000 */
[----:B------:R-:W-:Y:S04]  /*11f10*/  BSSY B6, `(.L_x_1217) ;  /* 0x0000013000067945 */ /* 0x000fe80003800000 */
[----:B------:R-:W-:-:S13]  /*11f20*/  LOP3.LUT P0, RZ, R0, 0x1bf, RZ, 0xc0, !PT ;  /* 0x000001bf00ff7812 */ /* 0x000fda000780c0ff */
        /* <DEDUP_REMOVED lines=17> */
.L_x_1218:
[----:B------:R-:W-:Y:S05]  /*12040*/  BSYNC B6 ;  /* 0x0000000000067941 */ /* 0x000fea0003800000 */
.L_x_1217:
[----:B------:R-:W2:Y:S01]  /*12050*/  LDL R19, [R1+0xc] ;  /* 0x00000c0001137983 */ /* 0x000ea20000100800 */
[----:B------:R-:W-:Y:S01]  /*12060*/  BSSY B6, `(.L_x_1219) ;  /* 0x0000013000067945 */ /* 0x000fe20003800000 */
[----:B--2---:R-:W-:-:S13]  /*12070*/  LOP3.LUT P6, RZ, R19, 0x1, RZ, 0xc0, !PT ;  /* 0x0000000113ff7812 */ /* 0x004fda00078cc0ff */
        /* <DEDUP_REMOVED lines=17> */
.L_x_1220:
[----:B------:R-:W-:Y:S05]  /*12190*/  BSYNC B6 ;  /* 0x0000000000067941 */ /* 0x000fea0003800000 */
.L_x_1219:
[----:B------:R-:W-:Y:S01]  /*121a0*/  ULDC.64 UR4, c[0x0][0x9f8] ;  /* 0x00027e0000047ab9 */ /* 0x000fe20000000a00 */
[----:B------:R-:W-:Y:S01]  /*121b0*/  IMAD.U32 R8, RZ, RZ, UR44 ;  /* 0x0000002cff087e24 */ /* 0x000fe2000f8e00ff */
[----:B------:R-:W-:-:S04]  /*121c0*/  UISETP.NE.U32.AND UP0, UPT, UR4, URZ, UPT ;  /* 0x0000003f0400728c */ /* 0x000fc8000bf05070 */
[----:B------:R-:W-:-:S06]  /*121d0*/  UISETP.NE.AND.EX UP0, UPT, UR5, URZ, UPT, UP0 ;  /* 0x0000003f0500728c */ /* 0x000fcc000bf05300 */
[----:B------:R-:W-:-:S05]  /*121e0*/  PLOP3.LUT P0, PT, PT, PT, UP0, 0x80, 0x0 ;  /* 0x000000000000781c */ /* 0x000fca0003f0f008 */
[----:B------:R-:W-:Y:S02]  /*121f0*/  @UP0 ULDC.64 UR4, c[0x0][0x9f8] ;  /* 0x00027e0000040ab9 */ /* 0x000fe40000000a00 */
[----:B------:R-:W-:-:S06]  /*12200*/  @UP0 UIMAD.WIDE UR4, UR44, 0x4, UR4 ;  /* 0x000000042c0408a5 */ /* 0x000fcc000f8e0204 */
[----:B0-----:R-:W-:Y:S02]  /*12210*/  IMAD.U32 R2, RZ, RZ, UR4 ;  /* 0x00000004ff027e24 */ /* 0x001fe4000f8e00ff */
[----:B------:R-:W-:Y:S01]  /*12220*/  IMAD.U32 R3, RZ, RZ, UR5 ;  /* 0x00000005ff037e24 */ /* 0x000fe2000f8e00ff */
[----:B------:R-:W0:Y:S01]  /*12230*/  S2R R0, SR_TID.X ;  /* 0x0000000000007919 */ /* 0x000e220000002100 */
[----:B------:R-:W-:-:S03]  /*12240*/  ULDC.64 UR4, c[0x0][0xa08] ;  /* 0x0002820000047ab9 */ /* 0x000fc60000000a00 */
[----:B------:R2:W3:Y:S02]  /*12250*/  @P0 LDG.E R8, desc[UR52][R2.64] ;  /* 0x0000003402080981 */ /* 0x0004e4000c1e1900 */
[----:B--2---:R-:W2:Y:S01]  /*12260*/  LDC.64 R2, c[0x0][0x418] ;  /* 0x00010600ff027b82 */ /* 0x004ea20000000a00 */
[----:B0-----:R-:W-:-:S04]  /*12270*/  SHF.R.U32.HI R0, RZ, 0x5, R0 ;  /* 0x00000005ff007819 */ /* 0x001fc80000011600 */
[----:B------:R-:W-:Y:S02]  /*12280*/  LOP3.LUT R0, R0, 0x3, RZ, 0xc0, !PT ;  /* 0x0000000300007812 */ /* 0x000fe400078ec0ff */
[----:B--2---:R-:W-:Y:S01]  /*12290*/  LOP3.LUT P0, RZ, R2, UR4, RZ, 0xfc, !PT ;  /* 0x0000000402ff7c12 */ /* 0x004fe2000f80fcff */
[----:B------:R-:W-:-:S03]  /*122a0*/  UMOV UR4, 0xffffffff ;  /* 0xffffffff00047882 */ /* 0x000fc60000000000 */
[----:B------:R-:W-:Y:S02]  /*122b0*/  LOP3.LUT P0, RZ, R3, UR5, RZ, 0xfc, P0 ;  /* 0x0000000503ff7c12 */ /* 0x000fe4000800fcff */
[----:B---3--:R-:W-:Y:S01]  /*122c0*/  SHF.R.S32.HI R9, RZ, 0x1f, R8 ;  /* 0x0000001fff097819 */ /* 0x008fe20000011408 */
[----:B------:R0:W-:Y:S01]  /*122d0*/  STL [R1+0x8], R8 ;  /* 0x0000080801007387 */ /* 0x0001e20000100800 */
[----:B------:R-:W-:-:S03]  /*122e0*/  SEL R16, R8, RZ, !P0 ;  /* 0x000000ff08107207 */ /* 0x000fc60004000000 */
[----:B------:R0:W-:Y:S01]  /*122f0*/  STL [R1+0x14], R9 ;  /* 0x0000140901007387 */ /* 0x0001e20000100800 */
[----:B------:R-:W-:Y:S05]  /*12300*/  BRA.DIV UR4, `(.L_x_1221) ;  /* 0x0000003e04d47947 */ /* 0x000fea000b800000 */
[----:B------:R2:W3:Y:S02]  /*12310*/  SHFL.IDX PT, R14, R0, RZ, 0x1f ;  /* 0x00001fff000e7589 */ /* 0x0004e400000e0000 */
.L_x_1296:
[----:B------:R-:W-:Y:S02]  /*12320*/  PLOP3.LUT P1, PT, PT, PT, PT, 0x8, 0x0 ;  /* 0x000000000000781c */ /* 0x000fe40003f2e170 */
[----:B------:R-:W-:Y:S02]  /*12330*/  LOP3.LUT R19, R19, 0xfffffffe, RZ, 0xc0, !PT ;  /* 0xfffffffe13137812 */ /* 0x000fe400078ec0ff */
[----:B---3--:R-:W-:-:S09]  /*12340*/  ISETP.NE.AND P0, PT, R14, RZ, PT ;  /* 0x000000ff0e00720c */ /* 0x008fd20003f05270 */
        /* <DEDUP_REMOVED lines=8> */
.L_x_1299:
[----:B------:R-:W-:Y:S05]  /*123d0*/  @!P6 BRA `(.L_x_1222) ;  /* 0x000000040080e947 */ /* 0x000fea0003800000 */
[----:B------:R-:W-:-:S04]  /*123e0*/  ISETP.NE.U32.AND P0, PT, R2, RZ, PT ;  /* 0x000000ff0200720c */ /* 0x000fc80003f05070 */
[----:B------:R-:W-:-:S13]  /*123f0*/  ISETP.NE.AND.EX P0, PT, R3, RZ, PT, P0 ;  /* 0x000000ff0300720c */ /* 0x000fda0003f05300 */
[----:B------:R-:W-:Y:S05]  /*12400*/  @!P0 BRA `(.L_x_1224) ;  /* 0x0000000000448947 */ /* 0x000fea0003800000 */
        /* <DEDUP_REMOVED lines=17> */
.L_x_1224:
[----:B------:R-:W4:Y:S04]  /*12520*/  LDL R4, [R1] ;  /* 0x0000000001047983 */ /* 0x000f280000100800 */
[----:B--2---:R-:W2:Y:S01]  /*12530*/  LDL R3, [R1+0x4] ;  /* 0x0000040001037983 */ /* 0x004ea20000100800 */
[----:B------:R-:W0:Y:S02]  /*12540*/  S2R R2, SR_TID.X ;  /* 0x0000000000027919 */ /* 0x000e240000002100 */
[----:B0-----:R-:W-:-:S04]  /*12550*/  LOP3.LUT R2, R2, 0x7f, RZ, 0xc0, !PT ;  /* 0x0000007f02027812 */ /* 0x001fc800078ec0ff */
[----:B------:R-:W-:Y:S01]  /*12560*/  ISETP.NE.AND P1, PT, R2, RZ, PT ;  /* 0x000000ff0200720c */ /* 0x000fe20003f25270 */
[----:B----4-:R-:W-:Y:S01]  /*12570*/  IMAD R4, R4, 0x8, R17 ;  /* 0x0000000804047824 */ /* 0x010fe200078e0211 */
[----:B--2---:R-:W-:-:S04]  /*12580*/  SHF.L.U32 R3, R3, 0x1f, RZ ;  /* 0x0000001f03037819 */ /* 0x004fc800000006ff */
[----:B------:R-:W0:Y:S02]  /*12590*/  SYNCS.PHASECHK.TRANS64.TRYWAIT P0, [R4+URZ+0x28480], R3 ;  /* 0x02848003040075a7 */ /* 0x000e24000800017f */
[----:B0-----:R-:W-:Y:S05]  /*125a0*/  @!P0 BRA `(.L_x_1225) ;  /* 0x0000003c006c8947 */ /* 0x001fea0003800000 */
.L_x_1300:
        /* <DEDUP_REMOVED lines=8> */
.L_x_1226:
[----:B------:R-:W2:Y:S04]  /*12630*/  LDL R2, [R1] ;  /* 0x0000000001027983 */ /* 0x000ea80000100800 */
[----:B------:R-:W4:Y:S01]  /*12640*/  LDL R5, [R1+0x1c] ;  /* 0x00001c0001057983 */ /* 0x000f220000100800 */
[----:B------:R-:W-:Y:S01]  /*12650*/  R2UR UR33, R4 ;  /* 0x00000000042172ca */ /* 0x000fe200000e0000 */
[----:B------:R-:W-:Y:S01]  /*12660*/  UIADD3 UR4, UP0, UR46, 0x470, URZ ;  /* 0x000004702e047890 */ /* 0x000fe2000ff1e03f */
[----:B-----5:R-:W-:Y:S01]  /*12670*/  R2UR UR37, R16 ;  /* 0x00000000102572ca */ /* 0x020fe200000e0000 */
[----:B------:R-:W-:Y:S01]  /*12680*/  UMOV UR6, 0x0 ;  /* 0x0000000000067882 */ /* 0x000fe20000000000 */
[----:B------:R-:W-:Y:S01]  /*12690*/  UMOV UR7, 0x14f00000 ;  /* 0x14f0000000077882 */ /* 0x000fe20000000000 */
[----:B------:R-:W-:Y:S01]  /*126a0*/  UIADD3.X UR5, URZ, UR47, URZ, UP0, !UPT ;  /* 0x0000002f3f057290 */ /* 0x000fe200087fe43f */
[----:B------:R-:W-:Y:S01]  /*126b0*/  UMOV UR34, URZ ;  /* 0x0000003f00227c82 */ /* 0x000fe20008000000 */
[----:B------:R-:W-:Y:S01]  /*126c0*/  UMOV UR10, 0x80 ;  /* 0x00000080000a7882 */ /* 0x000fe20000000000 */
[----:B------:R-:W-:-:S05]  /*126d0*/  UMOV UR12, UR36 ;  /* 0x00000024000c7c82 */ /* 0x000fca0008000000 */
[----:B------:R-:W-:Y:S02]  /*126e0*/  UIADD3 UR33, UR33, 0x28470, URZ ;  /* 0x0002847021217890 */ /* 0x000fe4000fffe03f */
[----:B------:R-:W-:-:S05]  /*126f0*/  UMOV UR13, UR37 ;  /* 0x00000025000d7c82 */ /* 0x000fca0008000000 */
[----:B------:R-:W-:Y:S01]  /*12700*/  UMOV UR9, UR33 ;  /* 0x0000002100097c82 */ /* 0x000fe20008000000 */
[----:B--2---:R-:W-:Y:S02]  /*12710*/  IMAD R2, R2, 0x4000, R17 ;  /* 0x0000400002027824 */ /* 0x004fe400078e0211 */
[----:B----4-:R-:W-:-:S03]  /*12720*/  IMAD R0, R0, 0x40, R5 ;  /* 0x0000004000007824 */ /* 0x010fc600078e0205 */
[----:B------:R-:W-:Y:S02]  /*12730*/  R2UR UR8, R2 ;  /* 0x00000000020872ca */ /* 0x000fe400000e0000 */
[----:B------:R-:W-:-:S11]  /*12740*/  R2UR UR35, R0 ;  /* 0x00000000002372ca */ /* 0x000fd600000e0000 */
[----:B------:R-:W-:Y:S02]  /*12750*/  UIADD3 UR32, UR8, 0x10000, URZ ;  /* 0x0001000008207890 */ /* 0x000fe4000fffe03f */
[----:B------:R-:W-:Y:S01]  /*12760*/  UIADD3 UR8, UR8, 0x12000, URZ ;  /* 0x0001200008087890 */ /* 0x000fe2000fffe03f */
[----:B------:R-:W-:-:S06]  /*12770*/  UMOV UR11, UR35 ;  /* 0x00000023000b7c82 */ /* 0x000fcc0008000000 */
[----:B------:R2:W-:Y:S02]  /*12780*/  UTMALDG.4D [UR32], [UR4], desc[UR6] ;  /* 0x00000620040075b4 */ /* 0x0005e40008019000 */
[----:B------:R2:W-:Y:S01]  /*12790*/  UTMALDG.4D [UR8], [UR4], desc[UR6] ;  /* 0x00000608040075b4 */ /* 0x0005e20008019000 */
[----:B------:R-:W4:Y:S02]  /*127a0*/  SYNCS.PHASECHK.TRANS64.TRYWAIT P0, [R4+URZ+0x28440], R3 ;  /* 0x02844003040075a7 */ /* 0x000f24000800017f */
[----:B--2-4-:R-:W-:Y:S05]  /*127b0*/  @!P0 BRA `(.L_x_1227) ;  /* 0x0000003800fc8947 */ /* 0x014fea0003800000 */
.L_x_1301:
        /* <DEDUP_REMOVED lines=8> */
.L_x_1228:
        /* <DEDUP_REMOVED lines=26> */
.L_x_1222:
[----:B------:R-:W-:Y:S05]  /*129e0*/  WARPSYNC.ALL ;  /* 0x0000000000007948 */ /* 0x000fea0003800000 */
[----:B--2---:R-:W-:Y:S01]  /*129f0*/  VIADD R0, R17, 0x18000 ;  /* 0x0001800011007836 */ /* 0x004fe20000000000 */
[----:B----4-:R-:W-:Y:S01]  /*12a00*/  USHF.R.S32.HI UR4, URZ, 0x1f, UR45 ;  /* 0x0000001f3f047899 */ /* 0x010fe2000801142d */
[----:B------:R-:W-:Y:S03]  /*12a10*/  BAR.SYNC.DEFER_BLOCKING 0x8, 0x180 ;  /* 0x0206000000007b1d */ /* 0x000fe60000010000 */
[----:B------:R-:W-:-:S03]  /*12a20*/  LOP3.LUT P0, RZ, R0, 0x3ff, RZ, 0xc0, !PT ;  /* 0x000003ff00ff7812 */ /* 0x000fc6000780c0ff */
[----:B------:R-:W-:Y:S01]  /*12a30*/  ULDC.64 UR6, c[0x0][0x298] ;  /* 0x0000a60000067ab9 */ /* 0x000fe20000000a00 */
[----:B------:R-:W-:Y:S01]  /*12a40*/  BSSY B6, `(.L_x_1229) ;  /* 0x0000016000067945 */ /* 0x000fe20003800000 */
[----:B------:R-:W-:Y:S02]  /*12a50*/  UIMAD UR4, UR4, UR6, URZ ;  /* 0x00000006040472a4 */ /* 0x000fe4000f8e023f */
[----:B------:R-:W-:Y:S02]  /*12a60*/  UIMAD.WIDE.U32 UR48, UR45, UR6, URZ ;  /* 0x000000062d3072a5 */ /* 0x000fe4000f8e003f */
[----:B------:R-:W-:-:S04]  /*12a70*/  UIMAD UR4, UR45, UR7, UR4 ;  /* 0x000000072d0472a4 */ /* 0x000fc8000f8e0204 */
[----:B------:R-:W-:Y:S01]  /*12a80*/  UIADD3 UR37, UR49, UR4, URZ ;  /* 0x0000000431257290 */ /* 0x000fe2000fffe03f */
[----:B------:R-:W-:Y:S11]  /*12a90*/  @!P0 BRA `(.L_x_1230) ;  /* 0x0000000000408947 */ /* 0x000ff60003800000 */
        /* <DEDUP_REMOVED lines=16> */
.L_x_1230:
[----:B------:R-:W-:Y:S05]  /*12ba0*/  BSYNC B6 ;  /* 0x0000000000067941 */ /* 0x000fea0003800000 */
.L_x_1229:
[----:B------:R-:W2:Y:S01]  /*12bb0*/  S2R R2, SR_TID.X ;  /* 0x0000000000027919 */ /* 0x000ea20000002100 */
[----:B0-----:R-:W0:Y:S01]  /*12bc0*/  LDC R8, c[0x0][0x448] ;  /* 0x00011200ff087b82 */ /* 0x001e220000000800 */
[----:B------:R-:W-:Y:S01]  /*12bd0*/  USHF.R.S32.HI UR4, URZ, 0x1f, UR36 ;  /* 0x0000001f3f047899 */ /* 0x000fe20008011424 */
[----:B---3--:R-:W3:Y:S01]  /*12be0*/  S2R R19, SR_TID.X ;  /* 0x0000000000137919 */ /* 0x008ee20000002100 */
[----:B------:R-:W-:Y:S01]  /*12bf0*/  ULDC.64 UR10, c[0x0][0xa00] ;  /* 0x00028000000a7ab9 */ /* 0x000fe20000000a00 */
[----:B------:R-:W-:Y:S01]  /*12c00*/  ULDC.64 UR8, c[0x0][0x2d8] ;  /* 0x0000b60000087ab9 */ /* 0x000fe20000000a00 */
[----:B------:R-:W-:Y:S01]  /*12c10*/  UISETP.NE.U32.AND UP0, UPT, UR10, URZ, UPT ;  /* 0x0000003f0a00728c */ /* 0x000fe2000bf05070 */
[----:B------:R-:W4:Y:S01]  /*12c20*/  S2R R9, SR_TID.X ;  /* 0x0000000000097919 */ /* 0x000f220000002100 */
[----:B------:R-:W-:Y:S02]  /*12c30*/  UIMAD UR7, UR4, UR8, URZ ;  /* 0x00000008040772a4 */ /* 0x000fe4000f8e023f */
[----:B------:R-:W-:-:S02]  /*12c40*/  UISETP.NE.AND.EX UP0, UPT, UR11, URZ, UPT, UP0 ;  /* 0x0000003f0b00728c */ /* 0x000fc4000bf05300 */
[----:B------:R-:W-:Y:S01]  /*12c50*/  USHF.R.S32.HI UR6, URZ, 0x1f, UR44 ;  /* 0x0000001f3f067899 */ /* 0x000fe2000801142c */
[----:B------:R-:W-:Y:S01]  /*12c60*/  UMOV UR4, UR48 ;  /* 0x0000003000047c82 */ /* 0x000fe20008000000 */
[----:B------:R-:W-:Y:S01]  /*12c70*/  UMOV UR5, UR37 ;  /* 0x0000002500057c82 */ /* 0x000fe20008000000 */
[----:B------:R-:W-:Y:S02]  /*12c80*/  UIMAD UR7, UR36, UR9, UR7 ;  /* 0x00000009240772a4 */ /* 0x000fe4000f8e0207 */
[----:B------:R-:W-:Y:S02]  /*12c90*/  UIMAD.WIDE.U32 UR4, UR36, UR8, UR4 ;  /* 0x00000008240472a5 */ /* 0x000fe4000f8e0004 */
[----:B------:R-:W-:Y:S01]  /*12ca0*/  USEL UR6, UR6, URZ, !UP0 ;  /* 0x0000003f06067287 */ /* 0x000fe2000c000000 */
[----:B------:R-:W-:Y:S01]  /*12cb0*/  ULDC.64 UR8, c[0x0][0x2e0] ;  /* 0x0000b80000087ab9 */ /* 0x000fe20000000a00 */
[----:B------:R-:W-:Y:S01]  /*12cc0*/  UIADD3 UR5, UR5, UR7, URZ ;  /* 0x0000000705057290 */ /* 0x000fe2000fffe03f */
[----:B0-----:R-:W-:Y:S01]  /*12cd0*/  ISETP.NE.AND P0, PT, R8, 0x1, PT ;  /* 0x000000010800780c */ /* 0x001fe20003f05270 */
[----:B------:R-:W-:-:S02]  /*12ce0*/  USEL UR7, UR44, URZ, !UP0 ;  /* 0x0000003f2c077287 */ /* 0x000fc4000c000000 */
[----:B------:R-:W-:Y:S02]  /*12cf0*/  UIMAD UR6, UR6, UR8, URZ ;  /* 0x00000008060672a4 */ /* 0x000fe4000f8e023f */
[----:B------:R-:W-:Y:S01]  /*12d00*/  UIMAD.WIDE.U32 UR4, UR7, UR8, UR4 ;  /* 0x00000008070472a5 */ /* 0x000fe2000f8e0004 */
[----:B--2---:R-:W-:Y:S01]  /*12d10*/  LOP3.LUT R2, R2, 0x7f, RZ, 0xc0, !PT ;  /* 0x0000007f02027812 */ /* 0x004fe200078ec0ff */
[----:B------:R-:W-:-:S03]  /*12d20*/  UIMAD UR6, UR7, UR9, UR6 ;  /* 0x00000009070672a4 */ /* 0x000fc6000f8e0206 */
[----:B------:R-:W-:Y:S01]  /*12d30*/  SHF.R.U32.HI R2, RZ, 0x3, R2 ;  /* 0x00000003ff027819 */ /* 0x000fe20000011602 */
[----:B---3--:R-:W-:Y:S02]  /*12d40*/  IMAD.SHL.U32 R19, R19, 0x10, RZ ;  /* 0x0000001013137824 */ /* 0x008fe400078e00ff */
[----:B------:R-:W0:Y:S01]  /*12d50*/  @P0 LDC R3, c[0x0][0x450] ;  /* 0x00011400ff030b82 */ /* 0x000e220000000800 */
[----:B------:R-:W-:Y:S01]  /*12d60*/  UIADD3 UR6, UR5, UR6, URZ ;  /* 0x0000000605067290 */ /* 0x000fe2000fffe03f */
[----:B------:R-:W-:Y:S01]  /*12d70*/  IMAD.U32 R6, RZ, RZ, UR4 ;  /* 0x00000004ff067e24 */ /* 0x000fe2000f8e00ff */
[----:B------:R-:W-:Y:S01]  /*12d80*/  LOP3.LUT R19, R2, 0x70, R19, 0xf8, !PT ;  /* 0x0000007002137812 */ /* 0x000fe200078ef813 */
[----:B------:R-:W-:Y:S01]  /*12d90*/  IMAD.U32 R7, RZ, RZ, UR5 ;  /* 0x00000005ff077e24 */ /* 0x000fe2000f8e00ff */
[----:B------:R-:W-:Y:S01]  /*12da0*/  ULDC.64 UR4, c[0x0][0x2d0] ;  /* 0x0000b40000047ab9 */ /* 0x000fe20000000a00 */
[----:B----4-:R-:W-:Y:S02]  /*12db0*/  IMAD.SHL.U32 R9, R9, 0x10, RZ ;  /* 0x0000001009097824 */ /* 0x010fe400078e00ff */
[----:B------:R-:W2:Y:S01]  /*12dc0*/  @P0 LDC R2, c[0x0][0x44c] ;  /* 0x00011300ff020b82 */ /* 0x000ea20000000800 */
[----:B------:R-:W-:-:S02]  /*12dd0*/  IMAD.IADD R0, R19, 0x1, R18 ;  /* 0x0000000113007824 */ /* 0x000fc400078e0212 */
[----:B------:R-:W3:Y:S01]  /*12de0*/  S2R R19, SR_TID.X ;  /* 0x0000000000137919 */ /* 0x000ee20000002100 */
[----:B------:R-:W-:Y:S01]  /*12df0*/  LOP3.LUT R9, R9, 0x70, RZ, 0xc0, !PT ;  /* 0x0000007009097812 */ /* 0x000fe200078ec0ff */
[----:B------:R-:W-:-:S03]  /*12e00*/  IMAD.MOV.U32 R4, RZ, RZ, R0 ;  /* 0x000000ffff047224 */ /* 0x000fc600078e0000 */
[----:B------:R-:W-:Y:S01]  /*12e10*/  LOP3.LUT R9, R9, 0x80, RZ, 0xfc, !PT ;  /* 0x0000008009097812 */ /* 0x000fe200078efcff */
[----:B--2---:R-:W-:-:S05]  /*12e20*/  @P0 IMAD.HI.U32 R2, R0, R2, RZ ;  /* 0x0000000200020227 */ /* 0x004fca00078e00ff */
[----:B0-----:R-:W-:Y:S01]  /*12e30*/  @P0 SHF.R.U32.HI R4, RZ, R3, R2 ;  /* 0x00000003ff040219 */ /* 0x001fe20000011602 */
[----:B------:R-:W-:-:S03]  /*12e40*/  IMAD.U32 R3, RZ, RZ, UR6 ;  /* 0x00000006ff037e24 */ /* 0x000fc6000f8e00ff */
[--C-:B------:R-:W-:Y:S01]  /*12e50*/  SHF.R.S32.HI R5, RZ, 0x1f, R4.reuse ;  /* 0x0000001fff057819 */ /* 0x100fe20000011404 */
[----:B------:R-:W-:Y:S02]  /*12e60*/  IMAD.MOV R2, RZ, RZ, -R4 ;  /* 0x000000ffff027224 */ /* 0x000fe400078e0a04 */
[----:B---3--:R-:W-:Y:S02]  /*12e70*/  IMAD.SHL.U32 R10, R19, 0x10, RZ ;  /* 0x00000010130a7824 */ /* 0x008fe400078e00ff */
[----:B------:R-:W-:Y:S02]  /*12e80*/  IMAD R0, R8, R2, R0 ;  /* 0x0000000208007224 */ /* 0x000fe400078e0200 */
[----:B------:R-:W-:Y:S01]  /*12e90*/  IMAD.MOV.U32 R2, RZ, RZ, R6 ;  /* 0x000000ffff027224 */ /* 0x000fe200078e0006 */
[----:B------:R-:W-:Y:S01]  /*12ea0*/  LOP3.LUT R10, R10, 0x70, RZ, 0xc0, !PT ;  /* 0x000000700a0a7812 */ /* 0x000fe200078ec0ff */
[----:B------:R-:W-:Y:S02]  /*12eb0*/  IMAD R5, R5, UR4, RZ ;  /* 0x0000000405057c24 */ /* 0x000fe4000f8e02ff */
[----:B------:R-:W-:-:S04]  /*12ec0*/  IMAD.WIDE.U32 R2, R4, UR4, R2 ;  /* 0x0000000404027c25 */ /* 0x000fc8000f8e0002 */
[----:B------:R-:W-:Y:S01]  /*12ed0*/  IMAD R5, R4, UR5, R5 ;  /* 0x0000000504057c24 */ /* 0x000fe2000f8e0205 */
[----:B------:R-:W-:Y:S01]  /*12ee0*/  SHF.R.S32.HI R4, RZ, 0x1f, R0 ;  /* 0x0000001fff047819 */ /* 0x000fe20000011400 */
[----:B------:R-:W-:Y:S02]  /*12ef0*/  ULDC.64 UR4, c[0x0][0x2c8] ;  /* 0x0000b20000047ab9 */ /* 0x000fe40000000a00 */
[----:B------:R-:W-:Y:S02]  /*12f00*/  IMAD.IADD R3, R3, 0x1, R5 ;  /* 0x0000000103037824 */ /* 0x000fe400078e0205 */
[----:B------:R-:W-:Y:S02]  /*12f10*/  IMAD R4, R4, UR4, RZ ;  /* 0x0000000404047c24 */ /* 0x000fe4000f8e02ff */
[----:B------:R-:W-:-:S04]  /*12f20*/  IMAD.WIDE.U32 R2, R0, UR4, R2 ;  /* 0x0000000400027c25 */ /* 0x000fc8000f8e0002 */
[----:B------:R-:W-:Y:S01]  /*12f30*/  IMAD R0, R0, UR5, R4 ;  /* 0x0000000500007c24 */ /* 0x000fe2000f8e0204 */
[----:B------:R-:W-:Y:S02]  /*12f40*/  ULDC.64 UR4, c[0x0][0x280] ;  /* 0x0000a00000047ab9 */ /* 0x000fe40000000a00 */
[----:B------:R-:W-:Y:S01]  /*12f50*/  IADD3 R4, P0, R2, UR4, RZ ;  /* 0x0000000402047c10 */ /* 0x000fe2000ff1e0ff */
[----:B------:R-:W-:Y:S02]  /*12f60*/  ULDC UR4, c[0x0][0x2b8] ;  /* 0x0000ae0000047ab9 */ /* 0x000fe40000000800 */
[----:B------:R-:W-:Y:S02]  /*12f70*/  ISETP.GE.AND P1, PT, R9, UR4, PT ;  /* 0x0000000409007c0c */ /* 0x000fe4000bf26270 */
[----:B------:R0:W5:Y:S01]  /*12f80*/  LDL R9, [R1+0x28] ;  /* 0x0000280001097983 */ /* 0x0001620000100800 */
[----:B------:R-:W-:Y:S02]  /*12f90*/  IADD3.X R3, R3, UR5, R0, P0, !PT ;  /* 0x0000000503037c10 */ /* 0x000fe400087fe400 */
[----:B------:R-:W-:Y:S01]  /*12fa0*/  ISETP.GE.AND P0, PT, R10, UR4, PT ;  /* 0x000000040a007c0c */ /* 0x000fe2000bf06270 */
[----:B------:R-:W-:Y:S01]  /*12fb0*/  UMOV UR4, 0xffffffff ;  /* 0xffffffff00047882 */ /* 0x000fe20000000000 */
[----:B------:R-:W-:-:S04]  /*12fc0*/  LOP3.LUT R19, R19, 0x7f, RZ, 0xc0, !PT ;  /* 0x0000007f13137812 */ /* 0x000fc800078ec0ff */
[----:B------:R-:W-:Y:S01]  /*12fd0*/  SHF.R.U32.HI R19, RZ, 0x3, R19 ;  /* 0x00000003ff137819 */ /* 0x000fe20000011613 */
[----:B0-----:R-:W-:Y:S06]  /*12fe0*/  BRA.DIV UR4, `(.L_x_1231) ;  /* 0x0000003604047947 */ /* 0x001fec000b800000 */
[----:B------:R-:W0:Y:S01]  /*12ff0*/  SHFL.IDX PT, R7, R4, RZ, 0x181f ;  /* 0x00181fff04077589 */ /* 0x000e2200000e0000 */
[----:B------:R-:W-:Y:S02]  /*13000*/  IMAD.IADD R2, R19, 0x1, R18 ;  /* 0x0000000113027824 */ /* 0x000fe400078e0212 */
[----:B------:R-:W-:Y:S01]  /*13010*/  IMAD R0, R8, UR42, RZ ;  /* 0x0000002a08007c24 */ /* 0x000fe2000f8e02ff */
[----:B------:R-:W2:Y:S01]  /*13020*/  SHFL.IDX PT, R6, R3, RZ, 0x181f ;  /* 0x00181fff03067589 */ /* 0x000ea200000e0000 */
[----:B------:R-:W-:-:S03]  /*13030*/  VIADD R5, R2, 0x10 ;  /* 0x0000001002057836 */ /* 0x000fc60000000000 */
[-C--:B------:R-:W-:Y:S01]  /*13040*/  ISETP.GE.AND P4, PT, R2, R0.reuse, PT ;  /* 0x000000000200720c */ /* 0x080fe20003f86270 */
[----:B------:R-:W-:Y:S01]  /*13050*/  SHFL.IDX PT, R8, R3, 0x1, 0x181f ;  /* 0x00381f0003087f89 */ /* 0x000fe200000e0000 */
[----:B------:R-:W-:-:S03]  /*13060*/  ISETP.GE.AND P2, PT, R5, R0, PT ;  /* 0x000000000500720c */ /* 0x000fc60003f46270 */
[----:B------:R-:W3:Y:S08]  /*13070*/  SHFL.IDX PT, R5, R4, 0x1, 0x181f ;  /* 0x00381f0004057f89 */ /* 0x000ef000000e0000 */
[----:B0-----:R-:W-:-:S05]  /*13080*/  @!P4 IADD3 R7, P3, R10, R7, RZ ;  /* 0x000000070a07c210 */ /* 0x001fca0007f7e0ff */
[----:B--2---:R-:W-:-:S05]  /*13090*/  @!P4 IMAD.X R6, RZ, RZ, R6, P3 ;  /* 0x000000ffff06c224 */ /* 0x004fca00018e0606 */
[-C--:B------:R-:W-:Y:S02]  /*130a0*/  @!P4 LOP3.LUT R7, R7, R6.reuse, RZ, 0x3c, !PT ;  /* 0x000000060707c212 */ /* 0x080fe400078e3cff */
[----:B---3--:R-:W-:Y:S02]  /*130b0*/  @!P2 IADD3 R5, P3, R10, R5, RZ ;  /* 0x000000050a05a210 */ /* 0x008fe40007f7e0ff */
[----:B------:R-:W-:-:S04]  /*130c0*/  @!P4 LOP3.LUT R6, R7, R6, RZ, 0x3c, !PT ;  /* 0x000000060706c212 */ /* 0x000fc800078e3cff */
        /* <DEDUP_REMOVED lines=49> */
[----:B------:R-:W2:Y:S01]  /*133e0*/  SHFL.IDX PT, R4, R4, 0x7, 0x181f ;  /* 0x00f81f0004047f89 */ /* 0x000ea200000e0000 */
[----:B0-----:R-:W-:-:S05]  /*133f0*/  @!P2 IADD3 R6, P3, R10, R6, RZ ;  /* 0x000000060a06a210 */ /* 0x001fca0007f7e0ff */
[----:B------:R-:W-:-:S04]  /*13400*/  @!P2 IMAD.X R5, RZ, RZ, R5, P3 ;  /* 0x000000ffff05a224 */ /* 0x000fc800018e0605 */
[----:B------:R-:W-:-:S05]  /*13410*/  @!P2 IMAD.MOV.U32 R7, RZ, RZ, R5 ;  /* 0x000000ffff07a224 */ /* 0x000fca00078e0005 */
[----:B------:R0:W-:Y:S04]  /*13420*/  @!P2 LDGSTS.E.BYPASS.LTC128B.128 [R9+0x1b000], desc[UR52][R6.64], !P0 ;  /* 0x1b0000000609afae */ /* 0x0001e8000c101d74 */
[----:B--2---:R0:W-:Y:S02]  /*13430*/  @!P2 LDGSTS.E.BYPASS.LTC128B.128 [R9+0x1f000], desc[UR52][R6.64+0x80], !P1 ;  /* 0x1f0000800609afae */ /* 0x0041e4000c901d74 */
.L_x_1318:
        /* <DEDUP_REMOVED lines=11> */
.L_x_1233:
[----:B------:R-:W-:Y:S05]  /*134f0*/  BSYNC B0 ;  /* 0x0000000000007941 */ /* 0x000fea0003800000 */
.L_x_1232:
[----:B------:R-:W-:Y:S01]  /*13500*/  NOP ;  /* 0x0000000000007918 */ /* 0x000fe20000000000 */
[----:B------:R-:W-:-:S13]  /*13510*/  PLOP3.LUT P0, PT, PT, PT, PT, 0x80, 0x0 ;  /* 0x000000000000781c */ /* 0x000fda0003f0f070 */
.L_x_1234:
[----:B------:R-:W-:Y:S02]  /*13520*/  PLOP3.LUT P1, PT, P1, P0, PT, 0xa2, 0x0 ;  /* 0x000000000000781c */ /* 0x000fe40000f21472 */
[----:B------:R-:W-:-:S08]  /*13530*/  @P0 R2UR P1, UR4, R17 ;  /* 0x00000000110402ca */ /* 0x000fd00000020000 */
[----:B------:R-:W-:-:S05]  /*13540*/  @P0 PLOP3.LUT P0, PT, P1, PT, PT, 0x80, 0x0 ;  /* 0x000000000000081c */ /* 0x000fca0000f0f070 */
[----:B------:R-:W-:Y:S01]  /*13550*/  @!P1 SYNCS.ARRIVE.TRANS64.RED.A0T1 RZ, [UR4+0x28400], RZ ;  /* 0x028400ffffff99a7 */ /* 0x000fe20008200404 */
[----:B------:R-:W-:Y:S07]  /*13560*/  @!P1 ARRIVES.LDGSTSBAR.64.TRANSCNT [UR4+0x28400] ;  /* 0x02840000ff0099b0 */ /* 0x000fee0008000a84 */
[----:B------:R-:W-:Y:S05]  /*13570*/  @P0 BRA.U.ANY `(.L_x_1234) ;  /* 0xfffffffd00e80947 */ /* 0x000fea000393ffff */
[----:B--2---:R-:W2:Y:S02]  /*13580*/  LDL.LU R2, [R1+0x2c] ;  /* 0x00002c0001027983 */ /* 0x004ea40000300800 */
[----:B--2---:R-:W-:-:S05]  /*13590*/  VIADD R2, R2, 0x1 ;  /* 0x0000000102027836 */ /* 0x004fca0000000000 */
        /* <DEDUP_REMOVED lines=8> */
[----:B------:R-:W3:Y:S03]  /*13620*/  SYNCS.PHASECHK.TRANS64.TRYWAIT P0, [R17+URZ+0x28420], R0 ;  /* 0x02842000110075a7 */ /* 0x000ee6000800017f */
[----:B--23--:R-:W-:Y:S05]  /*13630*/  @!P0 BRA `(.L_x_1236) ;  /* 0x0000003800048947 */ /* 0x00cfea0003800000 */
.L_x_1319:
[----:B------:R-:W-:Y:S05]  /*13640*/  BSYNC B0 ;  /* 0x0000000000007941 */ /* 0x000fea0003800000 */
.L_x_1235:
[----:B------:R-:W3:Y:S01]  /*13650*/  LDL R2, [R1+0x18] ;  /* 0x0000180001027983 */ /* 0x000ee20000100800 */
[----:B------:R-:W-:-:S06]  /*13660*/  UIADD3 UR4, UR40, -0x2, URZ ;  /* 0xfffffffe28047890 */ /* 0x000fcc000fffe03f */
[----:B---3--:R-:W-:-:S13]  /*13670*/  ISETP.LE.AND P0, PT, R2, UR4, PT ;  /* 0x0000000402007c0c */ /* 0x008fda000bf03270 */
[----:B------:R-:W-:Y:S05]  /*13680*/  @!P0 BRA `(.L_x_1237) ;  /* 0x0000000c00f08947 */ /* 0x000fea0003800000 */
[----:B0-----:R0:W5:Y:S04]  /*13690*/  LDL.LU R6, [R1] ;  /* 0x0000000001067983 */ /* 0x0011680000300800 */
[----:B------:R0:W5:Y:S01]  /*136a0*/  LDL.LU R7, [R1+0x4] ;  /* 0x0000040001077983 */ /* 0x0001620000300800 */
[----:B--2---:R-:W-:-:S07]  /*136b0*/  IMAD.U32 R0, RZ, RZ, UR4 ;  /* 0x00000004ff007e24 */ /* 0x004fce000f8e00ff */
.L_x_1259:
[----:B------:R-:W2:Y:S01]  /*136c0*/  LDL R2, [R1+0xc] ;  /* 0x00000c0001027983 */ /* 0x000ea20000100800 */
[----:B-----5:R-:W-:Y:S01]  /*136d0*/  VIADD R3, R6, 0x1 ;  /* 0x0000000106037836 */ /* 0x020fe20000000000 */
[----:B------:R-:W-:Y:S05]  /*136e0*/  YIELD ;  /* 0x0000000000007946 */ /* 0x000fea0003800000 */
[C---:B------:R-:W-:Y:S01]  /*136f0*/  ISETP.NE.AND P0, PT, R3.reuse, 0x2, PT ;  /* 0x000000020300780c */ /* 0x040fe20003f05270 */
[----:B------:R-:W-:Y:S03]  /*13700*/  BSSY B0, `(.L_x_1238) ;  /* 0x000008b000007945 */ /* 0x000fe60003800000 */
[----:B------:R-:W-:-:S02]  /*13710*/  SEL R10, R3, RZ, P0 ;  /* 0x000000ff030a7207 */ /* 0x000fc40000000000 */
[----:B--2---:R-:W-:Y:S02]  /*13720*/  LOP3.LUT P1, RZ, R2, 0x1, RZ, 0xc0, !PT ;  /* 0x0000000102ff7812 */ /* 0x004fe4000782c0ff */
        /* <DEDUP_REMOVED lines=13> */
[----:B------:R-:W2:Y:S01]  /*13800*/  LDL R11, [R1+0x8] ;  /* 0x00000800010b7983 */ /* 0x000ea20000100800 */
[----:B----4-:R-:W-:-:S13]  /*13810*/  ISETP.NE.AND P0, PT, R5, 0x1, PT ;  /* 0x000000010500780c */ /* 0x010fda0003f05270 */
[----:B------:R-:W4:Y:S02]  /*13820*/  @P0 LDC.64 R2, c[0x0][0x440] ;  /* 0x00011000ff020b82 */ /* 0x000f240000000a00 */
[----:B----4-:R-:W-:-:S04]  /*13830*/  @P0 IMAD.HI.U32 R4, R0, R2, RZ ;  /* 0x0000000200040227 */ /* 0x010fc800078e00ff */
[----:B------:R-:W-:Y:S01]  /*13840*/  IMAD.MOV.U32 R2, RZ, RZ, R0 ;  /* 0x000000ffff027224 */ /* 0x000fe200078e0000 */
[----:B------:R-:W-:-:S04]  /*13850*/  @P0 SHF.R.U32.HI R2, RZ, R3, R4 ;  /* 0x00000003ff020219 */ /* 0x000fc80000011604 */
[--C-:B------:R-:W-:Y:S01]  /*13860*/  SHF.R.S32.HI R3, RZ, 0x1f, R2.reuse ;  /* 0x0000001fff037819 */ /* 0x100fe20000011402 */
[----:B------:R-:W-:-:S04]  /*13870*/  IMAD.MOV R8, RZ, RZ, -R2 ;  /* 0x000000ffff087224 */ /* 0x000fc800078e0a02 */
[----:B------:R-:W-:Y:S02]  /*13880*/  IMAD R8, R5, R8, R0 ;  /* 0x0000000805087224 */ /* 0x000fe400078e0200 */
[----:B---3--:R-:W-:-:S04]  /*13890*/  IMAD R4, R12, UR6, RZ ;  /* 0x000000060c047c24 */ /* 0x008fc8000f8e02ff */
[C---:B--2---:R-:W-:Y:S02]  /*138a0*/  IMAD R4, R11.reuse, UR7, R4 ;  /* 0x000000070b047c24 */ /* 0x044fe4000f8e0204 */
[----:B------:R-:W-:-:S04]  /*138b0*/  IMAD.WIDE.U32 R2, R11, UR6, R2 ;  /* 0x000000060b027c25 */ /* 0x000fc8000f8e0002 */
[----:B------:R-:W-:Y:S01]  /*138c0*/  IMAD.IADD R3, R4, 0x1, R3 ;  /* 0x0000000104037824 */ /* 0x000fe200078e0203 */
[----:B------:R-:W-:-:S04]  /*138d0*/  LEA R4, P0, R2, UR4, 0x2 ;  /* 0x0000000402047c11 */ /* 0x000fc8000f8010ff */
[----:B------:R-:W-:-:S05]  /*138e0*/  LEA.HI.X R5, R2, UR5, R3, 0x2, P0 ;  /* 0x0000000502057c11 */ /* 0x000fca00080f1403 */
[----:B------:R3:W5:Y:S04]  /*138f0*/  LDG.E R16, desc[UR52][R4.64] ;  /* 0x0000003404107981 */ /* 0x000768000c1e1900 */
.L_x_1240:
        /* <DEDUP_REMOVED lines=8> */
.L_x_1320:
[----:B------:R-:W-:Y:S05]  /*13980*/  BSYNC B1 ;  /* 0x0000000000017941 */ /* 0x000fea0003800000 */
.L_x_1241:
[----:B------:R-:W-:Y:S04]  /*13990*/  BSSY B1, `(.L_x_1243) ;  /* 0x0000009000017945 */ /* 0x000fe80003800000 */
[----:B------:R-:W-:Y:S05]  /*139a0*/  @P1 BRA `(.L_x_1244) ;  /* 0x00000000001c1947 */ /* 0x000fea0003800000 */
[----:B------:R-:W4:Y:S02]  /*139b0*/  S2R R2, SR_TID.X ;  /* 0x0000000000027919 */ /* 0x000f240000002100 */
[----:B----4-:R-:W-:Y:S01]  /*139c0*/  LOP3.LUT R5, R2, 0x1f, RZ, 0xc0, !PT ;  /* 0x0000001f02057812 */ /* 0x010fe200078ec0ff */
[----:B------:R-:W-:-:S03]  /*139d0*/  IMAD.MOV.U32 R2, RZ, RZ, 0x4000 ;  /* 0x00004000ff027424 */ /* 0x000fc600078e00ff */
[----:B------:R-:W-:Y:S01]  /*139e0*/  ISETP.NE.AND P0, PT, R5, RZ, PT ;  /* 0x000000ff0500720c */ /* 0x000fe20003f05270 */
[----:B------:R4:W-:-:S12]  /*139f0*/  SYNCS.ARRIVE.TRANS64 RZ, [R4+URZ+0x28470], R2 ;  /* 0x0284700204ff79a7 */ /* 0x0009d8000800003f */
[----:B----4-:R-:W-:Y:S05]  /*13a00*/  @!P0 BRA `(.L_x_1244) ;  /* 0x0000000000048947 */ /* 0x010fea0003800000 */
[----:B------:R-:W-:Y:S01]  /*13a10*/  BPT.TRAP 0x1 ;  /* 0x000000040000795c */ /* 0x000fe20000300000 */
.L_x_1244:
[----:B------:R-:W-:Y:S05]  /*13a20*/  BSYNC B1 ;  /* 0x0000000000017941 */ /* 0x000fea0003800000 */
.L_x_1243:
[----:B------:R-:W4:Y:S04]  /*13a30*/  LDL R2, [R1] ;  /* 0x0000000001027983 */ /* 0x000f280000100800 */
        /* <DEDUP_REMOVED lines=8> */
[----:B----4-:R-:W-:-:S02]  /*13ac0*/  IMAD R2, R2, 0x4000, R17 ;  /* 0x0000400002027824 */ /* 0x010fc400078e0211 */
[----:B--2---:R-:W-:Y:S02]  /*13ad0*/  IMAD R8, R8, 0x40, R5 ;  /* 0x0000004008087824 */ /* 0x004fe400078e0205 */
[----:B------:R-:W-:Y:S02]  /*13ae0*/  VIADD R5, R4, 0x28470 ;  /* 0x0002847004057836 */ /* 0x000fe40000000000 */
[----:B------:R-:W-:-:S07]  /*13af0*/  VIADD R9, R2, 0x10000 ;  /* 0x0001000002097836 */ /* 0x000fce0000000000 */
.L_x_1245:
        /* <DEDUP_REMOVED lines=16> */
.L_x_1246:
        /* <DEDUP_REMOVED lines=13> */
.L_x_1321:
[----:B------:R-:W-:Y:S05]  /*13cd0*/  BSYNC B1 ;  /* 0x0000000000017941 */ /* 0x000fea0003800000 */
.L_x_1247:
[----:B------:R-:W-:Y:S01]  /*13ce0*/  BSSY B1, `(.L_x_1249) ;  /* 0x000000b000017945 */ /* 0x000fe20003800000 */
[----:B------:R-:W-:Y:S02]  /*13cf0*/  IMAD.MOV.U32 R10, RZ, RZ, 0x0 ;  /* 0x00000000ff0a7424 */ /* 0x000fe400078e00ff */
[----:B------:R-:W-:Y:S01]  /*13d00*/  IMAD.MOV.U32 R11, RZ, RZ, 0x14f00000 ;  /* 0x14f00000ff0b7424 */ /* 0x000fe200078e00ff */
[----:B------:R-:W-:Y:S06]  /*13d10*/  @P1 BRA `(.L_x_1250) ;  /* 0x00000000001c1947 */ /* 0x000fec0003800000 */
[----:B------:R-:W4:Y:S01]  /*13d20*/  S2R R5, SR_TID.X ;  /* 0x0000000000057919 */ /* 0x000f220000002100 */
[----:B--23--:R-:W-:-:S04]  /*13d30*/  IMAD.MOV.U32 R3, RZ, RZ, 0x4000 ;  /* 0x00004000ff037424 */ /* 0x00cfc800078e00ff */
[----:B------:R2:W-:Y:S01]  /*13d40*/  SYNCS.ARRIVE.TRANS64 RZ, [R4+URZ+0x28430], R3 ;  /* 0x0284300304ff79a7 */ /* 0x0005e2000800003f */
[----:B----4-:R-:W-:-:S04]  /*13d50*/  LOP3.LUT R5, R5, 0x1f, RZ, 0xc0, !PT ;  /* 0x0000001f05057812 */ /* 0x010fc800078ec0ff */
[----:B------:R-:W-:-:S13]  /*13d60*/  ISETP.NE.AND P0, PT, R5, RZ, PT ;  /* 0x000000ff0500720c */ /* 0x000fda0003f05270 */
[----:B--2---:R-:W-:Y:S05]  /*13d70*/  @!P0 BRA `(.L_x_1250) ;  /* 0x0000000000048947 */ /* 0x004fea0003800000 */
[----:B------:R-:W-:Y:S01]  /*13d80*/  BPT.TRAP 0x1 ;  /* 0x000000040000795c */ /* 0x000fe20000300000 */
.L_x_1250:
[----:B------:R-:W-:Y:S05]  /*13d90*/  BSYNC B1 ;  /* 0x0000000000017941 */ /* 0x000fea0003800000 */
.L_x_1249:
[----:B------:R-:W-:Y:S01]  /*13da0*/  R2UR UR10, R13 ;  /* 0x000000000d0a72ca */ /* 0x000fe200000e0000 */
[----:B------:R-:W-:Y:S01]  /*13db0*/  UIADD3 UR4, UP0, UR46, 0x370, URZ ;  /* 0x000003702e047890 */ /* 0x000fe2000ff1e03f */
[----:B------:R-:W-:Y:S01]  /*13dc0*/  R2UR UR6, R10 ;  /* 0x000000000a0672ca */ /* 0x000fe200000e0000 */
[----:B--23--:R-:W-:Y:S01]  /*13dd0*/  VIADD R4, R4, 0x28430 ;  /* 0x0002843004047836 */ /* 0x00cfe20000000000 */
[----:B------:R-:W-:Y:S01]  /*13de0*/  R2UR UR7, R11 ;  /* 0x000000000b0772ca */ /* 0x000fe200000e0000 */
[----:B------:R-:W-:Y:S01]  /*13df0*/  VIADD R3, R2, 0x20000 ;  /* 0x0002000002037836 */ /* 0x000fe20000000000 */
[----:B------:R-:W-:Y:S01]  /*13e00*/  PLOP3.LUT P0, PT, PT, PT, PT, 0x80, 0x0 ;  /* 0x000000000000781c */ /* 0x000fe20003f0f070 */
[----:B------:R-:W-:-:S12]  /*13e10*/  UIADD3.X UR5, URZ, UR47, URZ, UP0, !UPT ;  /* 0x0000002f3f057290 */ /* 0x000fd800087fe43f */
.L_x_1251:
        /* <DEDUP_REMOVED lines=10> */
[----:B------:R-:W-:Y:S01]  /*13ec0*/  R2UR UR10, R12 ;  /* 0x000000000c0a72ca */ /* 0x000fe200000e0000 */
[----:B------:R-:W-:Y:S01]  /*13ed0*/  VIADD R2, R2, 0x22000 ;  /* 0x0002200002027836 */ /* 0x000fe20000000000 */
[----:B------:R-:W-:Y:S02]  /*13ee0*/  R2UR UR6, R10 ;  /* 0x000000000a0672ca */ /* 0x000fe400000e0000 */
[----:B------:R-:W-:Y:S02]  /*13ef0*/  R2UR UR7, R11 ;  /* 0x000000000b0772ca */ /* 0x000fe400000e0000 */
[----:B------:R-:W-:-:S13]  /*13f00*/  PLOP3.LUT P0, PT, PT, PT, PT, 0x80, 0x0 ;  /* 0x000000000000781c */ /* 0x000fda0003f0f070 */
.L_x_1252:
        /* <DEDUP_REMOVED lines=10> */
.L_x_1239:
[----:B------:R-:W-:Y:S05]  /*13fb0*/  BSYNC B0 ;  /* 0x0000000000007941 */ /* 0x000fea0003800000 */
.L_x_1238:
[----:B------:R-:W-:-:S06]  /*13fc0*/  UISETP.NE.AND UP0, UPT, UR39, 0x3, UPT ;  /* 0x000000032700788c */ /* 0x000fcc000bf05270 */
[----:B------:R-:W-:-:S13]  /*13fd0*/  PLOP3.LUT P0, PT, PT, PT, UP0, 0x80, 0x0 ;  /* 0x000000000000781c */ /* 0x000fda0003f0f008 */
[----:B------:R-:W-:Y:S05]  /*13fe0*/  @!P0 BRA `(.L_x_1253) ;  /* 0x0000000000048947 */ /* 0x000fea0003800000 */
[----:B------:R-:W-:Y:S01]  /*13ff0*/  BPT.TRAP 0x1 ;  /* 0x000000040000795c */ /* 0x000fe20000300000 */
.L_x_1253:
        /* <DEDUP_REMOVED lines=8> */
.L_x_1322:
[----:B------:R-:W-:Y:S05]  /*14080*/  BSYNC B0 ;  /* 0x0000000000007941 */ /* 0x000fea0003800000 */
.L_x_1254:
[----:B------:R-:W-:Y:S05]  /*14090*/  @!P1 BRA `(.L_x_1256) ;  /* 0x0000000000049947 */ /* 0x000fea0003800000 */
[----:B------:R-:W-:Y:S01]  /*140a0*/  BPT.TRAP 0x1 ;  /* 0x000000040000795c */ /* 0x000fe20000300000 */
.L_x_1256:
[----:B------:R-:W-:Y:S01]  /*140b0*/  SHF.L.U32 R3, R7, 0x1f, RZ ;  /* 0x0000001f07037819 */ /* 0x000fe200000006ff */
[----:B---3--:R-:W-:-:S03]  /*140c0*/  IMAD.SHL.U32 R2, R6, 0x4000, RZ ;  /* 0x0000400006027824 */ /* 0x008fc600078e00ff */
[----:B------:R-:W3:Y:S02]  /*140d0*/  SYNCS.PHASECHK.TRANS64.TRYWAIT P0, [R19+URZ+0x28460], R3 ;  /* 0x02846003130075a7 */ /* 0x000ee4000800017f */
[----:B---3--:R-:W-:Y:S05]  /*140e0*/  @!P0 BRA `(.L_x_1257) ;  /* 0x0000002c00a88947 */ /* 0x008fea0003800000 */
.L_x_1323:
[----:B------:R-:W3:Y:S04]  /*140f0*/  LDL R4, [R1+0x24] ;  /* 0x0000240001047983 */ /* 0x000ee80000100800 */
[----:B------:R-:W4:Y:S01]  /*14100*/  LDL R12, [R1+0x20] ;  /* 0x00002000010c7983 */ /* 0x000f220000100800 */
[----:B------:R-:W-:Y:S05]  /*14110*/  WARPSYNC.ALL ;  /* 0x0000000000007948 */ /* 0x000fea0003800000 */
[----:B------:R-:W5:Y:S01]  /*14120*/  S2R R5, SR_TID.X ;  /* 0x0000000000057919 */ /* 0x000f620000002100 */
[----:B------:R-:W-:Y:S01]  /*14130*/  IMAD.MOV.U32 R13, RZ, RZ, 0x40 ;  /* 0x00000040ff0d7424 */ /* 0x000fe200078e00ff */
[----:B-----5:R-:W-:-:S04]  /*14140*/  LOP3.LUT P0, RZ, R5, 0x4, RZ, 0xc0, !PT ;  /* 0x0000000405ff7812 */ /* 0x020fc8000780c0ff */
[----:B------:R-:W-:Y:S02]  /*14150*/  SEL R13, R13, 0xffffffc0, !P0 ;  /* 0xffffffc00d0d7807 */ /* 0x000fe40004000000 */
[----:B---3--:R-:W-:Y:S02]  /*14160*/  LOP3.LUT R3, R2, R4, RZ, 0xfc, !PT ;  /* 0x0000000402037212 */ /* 0x008fe400078efcff */
[----:B----4-:R-:W-:-:S03]  /*14170*/  IADD3 R2, R17, R2, R12 ;  /* 0x0000000211027210 */ /* 0x010fc60007ffe00c */
[----:B------:R-:W-:-:S04]  /*14180*/  IMAD.IADD R3, R17, 0x1, R3 ;  /* 0x0000000111037824 */ /* 0x000fc800078e0203 */
[----:B------:R-:W-:Y:S01]  /*14190*/  IMAD.IADD R18, R13, 0x1, R3 ;  /* 0x000000010d127824 */ /* 0x000fe200078e0203 */
[----:B--2---:R-:W2:Y:S02]  /*141a0*/  LDSM.16.MT88.4 R8, [R3+0x10000] ;  /* 0x010000000308783b */ /* 0x004ea40000004200 */
[C-C-:B--2---:R-:W-:Y:S02]  /*141b0*/  PRMT R4, R8.reuse, 0x6420, R9.reuse ;  /* 0x0000642008047816 */ /* 0x144fe40000000009 */
[----:B------:R-:W-:Y:S02]  /*141c0*/  PRMT R5, R8, 0x7531, R9 ;  /* 0x0000753108057816 */ /* 0x000fe40000000009 */
[C-C-:B------:R-:W-:Y:S02]  /*141d0*/  PRMT R6, R10.reuse, 0x6420, R11.reuse ;  /* 0x000064200a067816 */ /* 0x140fe4000000000b */
[----:B------:R-:W-:Y:S02]  /*141e0*/  PRMT R7, R10, 0x7531, R11 ;  /* 0x000075310a077816 */ /* 0x000fe4000000000b */
[----:B------:R-:W2:Y:S04]  /*141f0*/  LDSM.16.MT88.4 R8, [R18+0x10000] ;  /* 0x010000001208783b */ /* 0x000ea80000004200 */
[----:B------:R-:W-:Y:S01]  /*14200*/  STSM.16.M88.4 [R2+0x8000], R4 ;  /* 0x0080000402007844 */ /* 0x000fe20000000200 */
[----:B--2---:R-:W-:-:S02]  /*14210*/  PRMT R12, R8, 0x6420, R9 ;  /* 0x00006420080c7816 */ /* 0x004fc40000000009 */
        /* <DEDUP_REMOVED lines=10> */
[----:B------:R3:W-:Y:S02]  /*142c0*/  STSM.16.M88.4 [R2+0xa000], R4 ;  /* 0x00a0000402007844 */ /* 0x0007e40000000200 */
[----:B---3--:R-:W3:Y:S01]  /*142d0*/  S2R R7, SR_TID.X ;  /* 0x0000000000077919 */ /* 0x008ee20000002100 */
[C-C-:B--2---:R-:W-:Y:S02]  /*142e0*/  PRMT R12, R8.reuse, 0x6420, R9.reuse ;  /* 0x00006420080c7816 */ /* 0x144fe40000000009 */
[----:B------:R-:W-:-:S02]  /*142f0*/  PRMT R13, R8, 0x7531, R9 ;  /* 0x00007531080d7816 */ /* 0x000fc40000000009 */
[C-C-:B------:R-:W-:Y:S02]  /*14300*/  PRMT R14, R10.reuse, 0x6420, R11.reuse ;  /* 0x000064200a0e7816 */ /* 0x140fe4000000000b */
[----:B------:R-:W-:-:S05]  /*14310*/  PRMT R15, R10, 0x7531, R11 ;  /* 0x000075310a0f7816 */ /* 0x000fca000000000b */
[----:B------:R2:W-:Y:S01]  /*14320*/  STSM.16.M88.4 [R2+0xb000], R12 ;  /* 0x00b0000c02007844 */ /* 0x0005e20000000200 */
[----:B---3--:R-:W-:-:S03]  /*14330*/  LOP3.LUT P0, RZ, R7, 0x4, RZ, 0xc0, !PT ;  /* 0x0000000407ff7812 */ /* 0x008fc6000780c0ff */
[----:B------:R-:W3:Y:S01]  /*14340*/  LDSM.16.MT88.4 R8, [R3+0x11000] ;  /* 0x011000000308783b */ /* 0x000ee20000004200 */
[----:B--2---:R-:W-:-:S05]  /*14350*/  IMAD.MOV.U32 R15, RZ, RZ, 0x20 ;  /* 0x00000020ff0f7424 */ /* 0x004fca00078e00ff */
[----:B------:R-:W-:-:S04]  /*14360*/  SEL R15, R15, 0xffffffe0, !P0 ;  /* 0xffffffe00f0f7807 */ /* 0x000fc80004000000 */
[----:B------:R-:W-:Y:S02]  /*14370*/  IADD3 R2, R15, 0x8000, R2 ;  /* 0x000080000f027810 */ /* 0x000fe40007ffe002 */
[C-C-:B---3--:R-:W-:Y:S02]  /*14380*/  PRMT R4, R8.reuse, 0x6420, R9.reuse ;  /* 0x0000642008047816 */ /* 0x148fe40000000009 */
[----:B------:R-:W-:Y:S02]  /*14390*/  PRMT R5, R8, 0x7531, R9 ;  /* 0x0000753108057816 */ /* 0x000fe40000000009 */
[C-C-:B------:R-:W-:Y:S02]  /*143a0*/  PRMT R6, R10.reuse, 0x6420, R11.reuse ;  /* 0x000064200a067816 */ /* 0x140fe4000000000b */
[----:B------:R-:W-:Y:S02]  /*143b0*/  PRMT R7, R10, 0x7531, R11 ;  /* 0x000075310a077816 */ /* 0x000fe4000000000b */
[----:B------:R-:W2:Y:S04]  /*143c0*/  LDSM.16.MT88.4 R8, [R18+0x11000] ;  /* 0x011000001208783b */ /* 0x000ea80000004200 */
[----:B------:R-:W-:Y:S01]  /*143d0*/  STSM.16.M88.4 [R2], R4 ;  /* 0x0000000402007844 */ /* 0x000fe20000000200 */
        /* <DEDUP_REMOVED lines=12> */
[C-C-:B--2---:R-:W-:Y:S02]  /*144a0*/  PRMT R4, R8.reuse, 0x6420, R9.reuse ;  /* 0x0000642008047816 */ /* 0x144fe40000000009 */
        /* <DEDUP_REMOVED lines=9> */
[----:B---3--:R-:W3:Y:S01]  /*14540*/  FENCE.VIEW.ASYNC.S ;  /* 0x00000000000073c6 */ /* 0x008ee20000000000 */
[----:B------:R-:W-:Y:S05]  /*14550*/  @!P1 BRA `(.L_x_1258) ;  /* 0x0000000000049947 */ /* 0x000fea0003800000 */
[----:B------:R-:W-:Y:S01]  /*14560*/  BPT.TRAP 0x1 ;  /* 0x000000040000795c */ /* 0x000fe20000300000 */
.L_x_1258:
[----:B--2---:R-:W2:Y:S01]  /*14570*/  S2R R2, SR_TID.X ;  /* 0x0000000000027919 */ /* 0x004ea20000002100 */
[----:B---3--:R3:W-:Y:S01]  /*14580*/  SYNCS.ARRIVE.TRANS64.A1T0 RZ, [R19+URZ+0x28450], RZ ;  /* 0x028450ff13ff79a7 */ /* 0x0087e2000810003f */
[----:B------:R4:W5:Y:S04]  /*14590*/  LDL R6, [R1] ;  /* 0x0000000001067983 */ /* 0x0009680000100800 */
[----:B------:R4:W5:Y:S01]  /*145a0*/  LDL R7, [R1+0x4] ;  /* 0x0000040001077983 */ /* 0x0009620000100800 */
[----:B--2---:R-:W-:-:S03]  /*145b0*/  LOP3.LUT R3, R2, 0x7f, RZ, 0xc0, !PT ;  /* 0x0000007f02037812 */ /* 0x004fc600078ec0ff */
[----:B------:R-:W2:Y:S01]  /*145c0*/  LDL R2, [R1+0x18] ;  /* 0x0000180001027983 */ /* 0x000ea20000100800 */
[----:B------:R-:W-:Y:S01]  /*145d0*/  BAR.SYNC.DEFER_BLOCKING 0x2, 0x80 ;  /* 0x0082000000007b1d */ /* 0x000fe20000010000 */
[----:B------:R-:W-:-:S13]  /*145e0*/  ISETP.NE.AND P0, PT, R3, RZ, PT ;  /* 0x000000ff0300720c */ /* 0x000fda0003f05270 */
[----:B---3--:R-:W-:-:S05]  /*145f0*/  @!P0 VIADD R19, R19, 0x28480 ;  /* 0x0002848013138836 */ /* 0x008fca0000000000 */
[----:B------:R-:W-:-:S04]  /*14600*/  @!P0 PRMT R19, RZ, 0x654, R19 ;  /* 0x00000654ff138816 */ /* 0x000fc80000000013 */
[----:B------:R4:W-:Y:S01]  /*14610*/  @!P0 SYNCS.ARRIVE.TRANS64.RED.A1T0 RZ, [R19+URZ], RZ ;  /* 0x000000ff13ff89a7 */ /* 0x0009e2000810043f */
[C---:B--2---:R-:W-:Y:S01]  /*14620*/  ISETP.GT.AND P0, PT, R0.reuse, R2, PT ;  /* 0x000000020000720c */ /* 0x044fe20003f04270 */
[----:B------:R-:W-:-:S12]  /*14630*/  VIADD R0, R0, 0xffffffff ;  /* 0xffffffff00007836 */ /* 0x000fd80000000000 */
[----:B----4-:R-:W-:Y:S05]  /*14640*/  @P0 BRA `(.L_x_1259) ;  /* 0xfffffff0001c0947 */ /* 0x010fea000383ffff */
.L_x_1237:
[----:B------:R-:W3:Y:S01]  /*14650*/  S2R R2, SR_TID.X ;  /* 0x0000000000027919 */ /* 0x000ee20000002100 */
[----:B------:R-:W-:Y:S01]  /*14660*/  BSSY B0, `(.L_x_1260) ;  /* 0x0000011000007945 */ /* 0x000fe20003800000 */
[----:B---3--:R-:W-:-:S04]  /*14670*/  LOP3.LUT R2, R2, 0x7f, RZ, 0xc0, !PT ;  /* 0x0000007f02027812 */ /* 0x008fc800078ec0ff */
[----:B------:R-:W-:-:S13]  /*14680*/  ISETP.NE.AND P0, PT, R2, RZ, PT ;  /* 0x000000ff0200720c */ /* 0x000fda0003f05270 */
[----:B------:R-:W-:Y:S05]  /*14690*/  @P0 BRA `(.L_x_1261) ;  /* 0x0000000000340947 */ /* 0x000fea0003800000 */
[----:B------:R-:W3:Y:S01]  /*146a0*/  S2R R3, SR_LANEID ;  /* 0x0000000000037919 */ /* 0x000ee20000000000 */
[----:B------:R-:W-:Y:S02]  /*146b0*/  VOTEU.ANY UR4, UPT, PT ;  /* 0x0000000000047886 */ /* 0x000fe400038e0100 */
[----:B--2---:R-:W3:Y:S08]  /*146c0*/  FLO.U32 R0, UR4 ;  /* 0x0000000400007d00 */ /* 0x004ef000080e0000 */
[----:B------:R-:W2:Y:S01]  /*146d0*/  POPC R5, UR4 ;  /* 0x0000000400057d09 */ /* 0x000ea20008000000 */
[----:B---3--:R-:W-:-:S02]  /*146e0*/  ISETP.EQ.U32.AND P1, PT, R0, R3, PT ;  /* 0x000000030000720c */ /* 0x008fc40003f22070 */
[----:B------:R-:W2:Y:S11]  /*146f0*/  LDC.64 R2, c[0x0][0xc60] ;  /* 0x00031800ff027b82 */ /* 0x000eb60000000a00 */
[----:B--2---:R-:W2:Y:S01]  /*14700*/  @P1 ATOMG.E.ADD.STRONG.GPU PT, R3, desc[UR52][R2.64], R5 ;  /* 0x00000005020319a8 */ /* 0x004ea200081ee1f4 */
[----:B------:R-:W3:Y:S02]  /*14710*/  S2R R4, SR_LTMASK ;  /* 0x0000000000047919 */ /* 0x000ee40000003900 */
[----:B---3--:R-:W-:-:S04]  /*14720*/  LOP3.LUT R4, R4, UR4, RZ, 0xc0, !PT ;  /* 0x0000000404047c12 */ /* 0x008fc8000f8ec0ff */
[----:B0----5:R-:W0:Y:S01]  /*14730*/  POPC R7, R4 ;  /* 0x0000000400077309 */ /* 0x021e220000000000 */
[----:B--2---:R-:W0:Y:S02]  /*14740*/  SHFL.IDX PT, R0, R3, R0, 0x1f ;  /* 0x00001f0003007589 */ /* 0x004e2400000e0000 */
[----:B0-----:R-:W-:-:S05]  /*14750*/  IADD3 R0, R0, UR41, R7 ;  /* 0x0000002900007c10 */ /* 0x001fca000fffe007 */
[----:B------:R3:W-:Y:S02]  /*14760*/  STL [R1+0x10], R0 ;  /* 0x0000100001007387 */ /* 0x0007e40000100800 */
.L_x_1261:
[----:B------:R-:W-:Y:S05]  /*14770*/  BSYNC B0 ;  /* 0x0000000000007941 */ /* 0x000fea0003800000 */
.L_x_1260:
[----:B------:R-:W-:-:S06]  /*14780*/  UISETP.NE.AND UP0, UPT, UR39, 0x3, UPT ;  /* 0x000000032700788c */ /* 0x000fcc000bf05270 */
[----:B------:R-:W-:-:S13]  /*14790*/  PLOP3.LUT P1, PT, PT, PT, UP0, 0x80, 0x0 ;  /* 0x000000000000781c */ /* 0x000fda0003f2f008 */
[----:B------:R-:W-:Y:S05]  /*147a0*/  @!P1 BRA `(.L_x_1262) ;  /* 0x0000000000049947 */ /* 0x000fea0003800000 */
[----:B------:R-:W-:Y:S01]  /*147b0*/  BPT.TRAP 0x1 ;  /* 0x000000040000795c */ /* 0x000fe20000300000 */
.L_x_1262:
[----:B------:R-:W4:Y:S04]  /*147c0*/  LDL R3, [R1+0x4] ;  /* 0x0000040001037983 */ /* 0x000f280000100800 */
[----:B------:R-:W4:Y:S01]  /*147d0*/  LDL R2, [R1] ;  /* 0x0000000001027983 */ /* 0x000f220000100800 */
[----:B--23--:R-:W-:Y:S01]  /*147e0*/  IMAD.U32 R0, RZ, RZ, UR43 ;  /* 0x0000002bff007e24 */ /* 0x00cfe2000f8e00ff */
[----:B------:R-:W-:Y:S04]  /*147f0*/  BSSY B0, `(.L_x_1263) ;  /* 0x0000007000007945 */ /* 0x000fe80003800000 */
[----:B------:R-:W-:-:S02]  /*14800*/  ISETP.NE.AND P2, PT, R0, 0x3, PT ;  /* 0x000000030000780c */ /* 0x000fc40003f45270 */
[----:B----4-:R-:W-:-:S04]  /*14810*/  LOP3.LUT R3, R3, 0x1, RZ, 0x3c, !PT ;  /* 0x0000000103037812 */ /* 0x010fc800078e3cff */
[----:B------:R-:W-:Y:S01]  /*14820*/  SHF.L.U32 R3, R3, 0x1f, RZ ;  /* 0x0000001f03037819 */ /* 0x000fe200000006ff */
[----:B------:R-:W-:-:S04]  /*14830*/  IMAD R16, R2, 0x8, R17 ;  /* 0x0000000802107824 */ /* 0x000fc800078e0211 */
[----:B------:R-:W2:Y:S02]  /*14840*/  SYNCS.PHASECHK.TRANS64.TRYWAIT P1, [R16+URZ+0x28470], R3 ;  /* 0x02847003100075a7 */ /* 0x000ea4000802017f */
[----:B--2---:R-:W-:Y:S05]  /*14850*/  @!P1 BRA `(.L_x_1264) ;  /* 0x0000002400e09947 */ /* 0x004fea0003800000 */
.L_x_1324:
[----:B------:R-:W-:Y:S05]  /*14860*/  BSYNC B0 ;  /* 0x0000000000007941 */ /* 0x000fea0003800000 */
.L_x_1263:
[----:B------:R-:W-:Y:S05]  /*14870*/  @!P2 BRA `(.L_x_1265) ;  /* 0x000000000004a947 */ /* 0x000fea0003800000 */
[----:B------:R-:W-:Y:S01]  /*14880*/  BPT.TRAP 0x1 ;  /* 0x000000040000795c */ /* 0x000fe20000300000 */
.L_x_1265:
[----:B------:R-:W2:Y:S02]  /*14890*/  LDL R0, [R1+0x4] ;  /* 0x0000040001007983 */ /* 0x000ea40000100800 */
[----:B--2---:R-:W-:-:S04]  /*148a0*/  SHF.L.U32 R3, R0, 0x1f, RZ ;  /* 0x0000001f00037819 */ /* 0x004fc800000006ff */
[----:B------:R-:W2:Y:S02]  /*148b0*/  SYNCS.PHASECHK.TRANS64.TRYWAIT P1, [R16+URZ+0x28460], R3 ;  /* 0x02846003100075a7 */ /* 0x000ea4000802017f */
[----:B--2---:R-:W-:Y:S05]  /*148c0*/  @!P1 BRA `(.L_x_1266) ;  /* 0x0000002400d89947 */ /* 0x004fea0003800000 */
.L_x_1325:
[----:B------:R-:W3:Y:S04]  /*148d0*/  LDL R18, [R1] ;  /* 0x0000000001127983 */ /* 0x000ee80000100800 */
[----:B------:R-:W4:Y:S04]  /*148e0*/  LDL R2, [R1+0x24] ;  /* 0x0000240001027983 */ /* 0x000f280000100800 */
[----:B------:R-:W2:Y:S01]  /*148f0*/  LDL R12, [R1+0x20] ;  /* 0x00002000010c7983 */ /* 0x000ea20000100800 */
[----:B0-----:R-:W0:Y:S01]  /*14900*/  S2R R9, SR_TID.X ;  /* 0x0000000000097919 */ /* 0x001e220000002100 */
[----:B------:R-:W-:Y:S05]  /*14910*/  WARPSYNC.ALL ;  /* 0x0000000000007948 */ /* 0x000fea0003800000 */
[----:B------:R-:W-:Y:S01]  /*14920*/  IMAD.MOV.U32 R13, RZ, RZ, 0x40 ;  /* 0x00000040ff0d7424 */ /* 0x000fe200078e00ff */
[----:B0-----:R-:W-:-:S04]  /*14930*/  LOP3.LUT P1, RZ, R9, 0x4, RZ, 0xc0, !PT ;  /* 0x0000000409ff7812 */ /* 0x001fc8000782c0ff */
[----:B------:R-:W-:Y:S01]  /*14940*/  SEL R13, R13, 0xffffffc0, !P1 ;  /* 0xffffffc00d0d7807 */ /* 0x000fe20004800000 */
[----:B------:R-:W0:Y:S01]  /*14950*/  S2R R19, SR_TID.X ;  /* 0x0000000000137919 */ /* 0x000e220000002100 */
[----:B---3--:R-:W-:-:S05]  /*14960*/  IMAD.SHL.U32 R0, R18, 0x4000, RZ ;  /* 0x0000400012007824 */ /* 0x008fca00078e00ff */
[----:B----4-:R-:W-:-:S05]  /*14970*/  LOP3.LUT R2, R0, R2, RZ, 0xfc, !PT ;  /* 0x0000000200027212 */ /* 0x010fca00078efcff */
[----:B------:R-:W-:-:S05]  /*14980*/  IMAD.IADD R2, R17, 0x1, R2 ;  /* 0x0000000111027824 */ /* 0x000fca00078e0202 */
[----:B-----5:R-:W3:Y:S01]  /*14990*/  LDSM.16.MT88.4 R4, [R2+0x10000] ;  /* 0x010000000204783b */ /* 0x020ee20000004200 */
[----:B--2---:R-:W-:Y:S01]  /*149a0*/  IMAD.IADD R3, R13, 0x1, R2 ;  /* 0x000000010d037824 */ /* 0x004fe200078e0202 */
[----:B------:R-:W-:Y:S02]  /*149b0*/  IADD3 R0, R17, R0, R12 ;  /* 0x0000000011007210 */ /* 0x000fe40007ffe00c */
[C-C-:B---3--:R-:W-:Y:S02]  /*149c0*/  PRMT R8, R4.reuse, 0x6420, R5.reuse ;  /* 0x0000642004087816 */ /* 0x148fe40000000005 */
        /* <DEDUP_REMOVED lines=58> */
.L_x_1267:
[----:B------:R-:W3:Y:S01]  /*14d70*/  LDL.LU R3, [R1+0x4] ;  /* 0x0000040001037983 */ /* 0x000ee20000300800 */
[----:B0-----:R0:W-:Y:S01]  /*14d80*/  SYNCS.ARRIVE.TRANS64.A1T0 RZ, [R16+URZ+0x28450], RZ ;  /* 0x028450ff10ff79a7 */ /* 0x0011e2000810003f */
[----:B--2---:R-:W-:Y:S02]  /*14d90*/  VIADD R0, R18, 0x1 ;  /* 0x0000000112007836 */ /* 0x004fe40000000000 */
        /* <DEDUP_REMOVED lines=8> */
[----:B---3--:R-:W-:-:S05]  /*14e20*/  LOP3.LUT R3, R3, R2, RZ, 0x3c, !PT ;  /* 0x0000000203037212 */ /* 0x008fca00078e3cff */
[----:B------:R0:W-:Y:S02]  /*14e30*/  STL [R1+0x4], R3 ;  /* 0x0000040301007387 */ /* 0x0001e40000100800 */
.L_x_1212:
[----:B------:R-:W-:Y:S05]  /*14e40*/  BSYNC B7 ;  /* 0x0000000000077941 */ /* 0x000fea0003800000 */
.L_x_1210:
[----:B0-2---:R-:W2:Y:S02]  /*14e50*/  LDL R0, [R1+0xc] ;  /* 0x00000c0001007983 */ /* 0x005ea40000100800 */
        /* <DEDUP_REMOVED lines=15> */
.L_x_1268:
[----:B------:R-:W0:Y:S01]  /*14f50*/  S2R R2, SR_TID.X ;  /* 0x0000000000027919 */ /* 0x000e220000002100 */
[----:B------:R-:W-:Y:S01]  /*14f60*/  ULDC UR4, c[0x0][0xc3c] ;  /* 0x00030f0000047ab9 */ /* 0x000fe20000000800 */
[----:B------:R-:W2:Y:S01]  /*14f70*/  LDC R10, c[0x0][0xc38] ;  /* 0x00030e00ff0a7b82 */ /* 0x000ea20000000800 */
[----:B------:R-:W3:Y:S01]  /*14f80*/  LDL.LU R0, [R1+0x10] ;  /* 0x0000100001007983 */ /* 0x000ee20000300800 */
        /* <DEDUP_REMOVED lines=8> */
[----:B------:R-:W4:Y:S01]  /*15010*/  @!P1 LDG.E R5, desc[UR52][R2.64] ;  /* 0x0000003402059981 */ /* 0x000f22000c1e1900 */
[C---:B------:R-:W-:Y:S02]  /*15020*/  ISETP.NE.AND P1, PT, R9.reuse, RZ, PT ;  /* 0x000000ff0900720c */ /* 0x040fe40003f25270 */
[C---:B------:R-:W-:Y:S02]  /*15030*/  ISETP.GE.U32.AND P2, PT, R9.reuse, 0x2, PT ;  /* 0x000000020900780c */ /* 0x040fe40003f46070 */
[C---:B------:R-:W-:Y:S02]  /*15040*/  ISETP.GE.U32.AND P3, PT, R9.reuse, 0x4, PT ;  /* 0x000000040900780c */ /* 0x040fe40003f66070 */
[C---:B------:R-:W-:Y:S02]  /*15050*/  ISETP.GE.U32.AND P4, PT, R9.reuse, 0x8, PT ;  /* 0x000000080900780c */ /* 0x040fe40003f86070 */
[----:B------:R-:W-:Y:S01]  /*15060*/  ISETP.GE.U32.AND P5, PT, R9, 0x10, PT ;  /* 0x000000100900780c */ /* 0x000fe20003fa6070 */
[----:B---3--:R-:W-:-:S02]  /*15070*/  IMAD.MOV.U32 R8, RZ, RZ, R0 ;  /* 0x000000ffff087224 */ /* 0x008fc400078e0000 */
[----:B----4-:R-:W0:Y:S02]  /*15080*/  SHFL.UP PT, R0, R5, 0x1, RZ ;  /* 0x0420000005007989 */ /* 0x010e2400000e00ff */
        /* <DEDUP_REMOVED lines=14> */
[----:B------:R-:W-:-:S05]  /*15170*/  IMAD.IADD R9, R7, 0x1, R0 ;  /* 0x0000000107097824 */ /* 0x000fca00078e0200 */
[----:B------:R-:W2:Y:S04]  /*15180*/  SHFL.IDX PT, R2, R9, 0x1f, 0x1f ;  /* 0x03e01f0009027f89 */ /* 0x000ea800000e0000 */
[----:B------:R-:W0:Y:S01]  /*15190*/  SHFL.IDX PT, R0, R8, RZ, 0x1f ;  /* 0x00001fff08007589 */ /* 0x000e2200000e0000 */
[----:B--2---:R-:W-:-:S04]  /*151a0*/  IMAD R2, R2, R10, RZ ;  /* 0x0000000a02027224 */ /* 0x004fc800078e02ff */
[----:B------:R-:W-:-:S05]  /*151b0*/  IMAD.IADD R6, R6, 0x1, R2 ;  /* 0x0000000106067824 */ /* 0x000fca00078e0202 */
[----:B0-----:R-:W-:-:S13]  /*151c0*/  ISETP.GT.AND P6, PT, R6, R0, PT ;  /* 0x000000000600720c */ /* 0x001fda0003fc4270 */
[----:B------:R-:W-:Y:S05]  /*151d0*/  @P6 BRA `(.L_x_1270) ;  /* 0x0000000000906947 */ /* 0x000fea0003800000 */
.L_x_1274:
        /* <DEDUP_REMOVED lines=14> */
.L_x_1273:
[----:B------:R-:W-:Y:S05]  /*152c0*/  BSYNC B0 ;  /* 0x0000000000007941 */ /* 0x000fea0003800000 */
.L_x_1272:
[----:B0----5:R-:W0:Y:S01]  /*152d0*/  SHFL.UP PT, R2, R5, 0x1, RZ ;  /* 0x0420000005027989 */ /* 0x021e2200000e00ff */
[----:B------:R-:W2:Y:S01]  /*152e0*/  LDC R10, c[0x0][0xc38] ;  /* 0x00030e00ff0a7b82 */ /* 0x000ea20000000800 */
        /* <DEDUP_REMOVED lines=14> */
[----:B------:R-:W2:Y:S02]  /*153d0*/  SHFL.IDX PT, R2, R9, 0x1f, 0x1f ;  /* 0x03e01f0009027f89 */ /* 0x000ea400000e0000 */
[----:B--2---:R-:W-:-:S04]  /*153e0*/  IMAD R2, R2, R10, RZ ;  /* 0x0000000a02027224 */ /* 0x004fc800078e02ff */
[----:B------:R-:W-:-:S05]  /*153f0*/  IMAD.IADD R6, R2, 0x1, R6 ;  /* 0x0000000102067824 */ /* 0x000fca00078e0206 */
[----:B------:R-:W-:-:S13]  /*15400*/  ISETP.GT.AND P6, PT, R6, R0, PT ;  /* 0x000000000600720c */ /* 0x000fda0003fc4270 */
[----:B------:R-:W-:Y:S05]  /*15410*/  @!P6 BRA `(.L_x_1274) ;  /* 0xfffffffc0070e947 */ /* 0x000fea000383ffff */
.L_x_1270:
        /* <DEDUP_REMOVED lines=10> */
[----:B------:R0:W2:Y:S01]  /*154c0*/  LDG.E R7, desc[UR52][R2.64] ;  /* 0x0000003402077981 */ /* 0x0000a2000c1e1900 */
[----:B------:R-:W-:Y:S01]  /*154d0*/  ISETP.NE.AND P0, PT, RZ, UR7, PT ;  /* 0x00000007ff007c0c */ /* 0x000fe2000bf05270 */
[----:B0-----:R-:W-:-:S05]  /*154e0*/  IMAD.U32 R2, RZ, RZ, UR6 ;  /* 0x00000006ff027e24 */ /* 0x001fca000f8e00ff */
[----:B------:R0:W2:Y:S02]  /*154f0*/  SHFL.IDX PT, R5, R5, R2, 0x1f ;  /* 0x00001f0205057589 */ /* 0x0000a400000e0000 */
[----:B0-----:R-:W-:Y:S02]  /*15500*/  IMAD.MOV.U32 R2, RZ, RZ, RZ ;  /* 0x000000ffff027224 */ /* 0x001fe400078e00ff */
[----:B--2---:R-:W-:-:S05]  /*15510*/  IMAD R4, R5, R7, RZ ;  /* 0x0000000705047224 */ /* 0x004fca00078e02ff */
[----:B------:R-:W-:Y:S01]  /*15520*/  IABS R8, R4 ;  /* 0x0000000400087213 */ /* 0x000fe20000000000 */
[----:B------:R-:W-:Y:S06]  /*15530*/  @!P0 BRA `(.L_x_1275) ;  /* 0x00000000000c8947 */ /* 0x000fec0003800000 */
[----:B------:R-:W-:-:S06]  /*15540*/  UIADD3 UR4, UR6, -0x1, URZ ;  /* 0xffffffff06047890 */ /* 0x000fcc000fffe03f */
[----:B------:R-:W-:-:S06]  /*15550*/  IMAD.U32 R2, RZ, RZ, UR4 ;  /* 0x00000004ff027e24 */ /* 0x000fcc000f8e00ff */
[----:B------:R0:W2:Y:S02]  /*15560*/  SHFL.IDX PT, R2, R9, R2, 0x1f ;  /* 0x00001f0209027589 */ /* 0x0000a400000e0000 */
.L_x_1275:
[----:B------:R-:W3:Y:S01]  /*15570*/  I2F.RP R3, R8 ;  /* 0x0000000800037306 */ /* 0x000ee20000209400 */
[----:B0-2---:R-:W-:-:S04]  /*15580*/  IMAD R9, R2, R10, R6 ;  /* 0x0000000a02097224 */ /* 0x005fc800078e0206 */
[----:B------:R-:W-:Y:S01]  /*15590*/  IMAD.IADD R0, R0, 0x1, -R9 ;  /* 0x0000000100007824 */ /* 0x000fe200078e0a09 */
[----:B------:R0:W-:Y:S02]  /*155a0*/  STL [R1+0x10], R9 ;  /* 0x0000100901007387 */ /* 0x0001e40000100800 */
[----:B---3--:R-:W2:Y:S02]  /*155b0*/  MUFU.RCP R3, R3 ;  /* 0x0000000300037308 */ /* 0x008ea40000001000 */
[----:B--2---:R-:W-:-:S06]  /*155c0*/  VIADD R3, R3, 0xffffffe ;  /* 0x0ffffffe03037836 */ /* 0x004fcc0000000000 */
[----:B------:R-:W2:Y:S02]  /*155d0*/  F2I.FTZ.U32.TRUNC.NTZ R3, R3 ;  /* 0x0000000300037305 */ /* 0x000ea4000021f000 */
[----:B--2---:R-:W-:-:S04]  /*155e0*/  IMAD.MOV R2, RZ, RZ, -R3 ;  /* 0x000000ffff027224 */ /* 0x004fc800078e0a03 */
        /* <DEDUP_REMOVED lines=17> */
[----:B------:R-:W-:-:S05]  /*15700*/  @!P1 LOP3.LUT R2, RZ, R4, RZ, 0x33, !PT ;  /* 0x00000004ff029212 */ /* 0x000fca00078e33ff */
[----:B------:R-:W-:Y:S02]  /*15710*/  IMAD R6, R7, R2, RZ ;  /* 0x0000000207067224 */ /* 0x000fe400078e02ff */
[----:B------:R-:W-:Y:S02]  /*15720*/  IMAD.MOV R2, RZ, RZ, -R2 ;  /* 0x000000ffff027224 */ /* 0x000fe400078e0a02 */
[----:B------:R-:W-:Y:S02]  /*15730*/  IMAD.MOV R3, RZ, RZ, -R6 ;  /* 0x000000ffff037224 */ /* 0x000fe400078e0a06 */
[----:B------:R-:W-:-:S03]  /*15740*/  IMAD R0, R4, R2, R0 ;  /* 0x0000000204007224 */ /* 0x000fc600078e0200 */
[----:B------:R-:W-:-:S04]  /*15750*/  VIADDMNMX R7, R3, R10, R7, PT ;  /* 0x0000000a03077246 */ /* 0x000fc80003800107 */
[----:B------:R-:W-:-:S04]  /*15760*/  IABS R8, R7 ;  /* 0x0000000700087213 */ /* 0x000fc80000000000 */
[----:B------:R-:W2:Y:S08]  /*15770*/  I2F.RP R3, R8 ;  /* 0x0000000800037306 */ /* 0x000eb00000209400 */
[----:B--2---:R-:W2:Y:S02]  /*15780*/  MUFU.RCP R3, R3 ;  /* 0x0000000300037308 */ /* 0x004ea40000001000 */
        /* <DEDUP_REMOVED lines=8> */
[----:B------:R-:W-:-:S04]  /*15810*/  IMAD.HI.U32 R2, R2, R3, RZ ;  /* 0x0000000302027227 */ /* 0x000fc800078e00ff */
[----:B------:R-:W-:-:S04]  /*15820*/  IMAD.MOV R4, RZ, RZ, -R4 ;  /* 0x000000ffff047224 */ /* 0x000fc800078e0a04 */
[----:B------:R-:W-:-:S05]  /*15830*/  IMAD R3, R2, R4, R3 ;  /* 0x0000000402037224 */ /* 0x000fca00078e0203 */
[----:B------:R-:W-:-:S13]  /*15840*/  ISETP.GT.U32.AND P1, PT, R8, R3, PT ;  /* 0x000000030800720c */ /* 0x000fda0003f24070 */
[----:B------:R-:W-:Y:S02]  /*15850*/  @!P1 IMAD.IADD R3, R3, 0x1, -R8 ;  /* 0x0000000103039824 */ /* 0x000fe400078e0a08 */
[----:B------:R-:W-:Y:S01]  /*15860*/  @!P1 VIADD R2, R2, 0x1 ;  /* 0x0000000102029836 */ /* 0x000fe20000000000 */
[----:B------:R-:W-:Y:S02]  /*15870*/  ISETP.NE.AND P1, PT, R7, RZ, PT ;  /* 0x000000ff0700720c */ /* 0x000fe40003f25270 */
[----:B------:R-:W-:Y:S02]  /*15880*/  ISETP.GE.U32.AND P0, PT, R3, R8, PT ;  /* 0x000000080300720c */ /* 0x000fe40003f06070 */
[C---:B------:R-:W-:Y:S01]  /*15890*/  LOP3.LUT R3, R0.reuse, R7, RZ, 0x3c, !PT ;  /* 0x0000000700037212 */ /* 0x040fe200078e3cff */
[----:B------:R-:W-:-:S03]  /*158a0*/  IMAD.IADD R0, R0, 0x1, R6 ;  /* 0x0000000100007824 */ /* 0x000fc600078e0206 */
[----:B------:R-:W-:-:S07]  /*158b0*/  ISETP.GE.AND P2, PT, R3, RZ, PT ;  /* 0x000000ff0300720c */ /* 0x000fce0003f46270 */
[----:B------:R-:W-:-:S06]  /*158c0*/  @P0 VIADD R2, R2, 0x1 ;  /* 0x0000000102020836 */ /* 0x000fcc0000000000 */
[----:B------:R-:W-:Y:S01]  /*158d0*/  @!P2 IMAD.MOV R2, RZ, RZ, -R2 ;  /* 0x000000ffff02a224 */ /* 0x000fe200078e0a02 */
[----:B------:R-:W-:Y:S01]  /*158e0*/  @!P1 LOP3.LUT R2, RZ, R7, RZ, 0x33, !PT ;  /* 0x00000007ff029212 */ /* 0x000fe200078e33ff */
[----:B------:R-:W-:-:S04]  /*158f0*/  IMAD.MOV R7, RZ, RZ, -R7 ;  /* 0x000000ffff077224 */ /* 0x000fc800078e0a07 */
[----:B------:R-:W-:Y:S01]  /*15900*/  IMAD R0, R2, R7, R0 ;  /* 0x0000000702007224 */ /* 0x000fe200078e0200 */
[----:B------:R-:W-:-:S04]  /*15910*/  LOP3.LUT R2, RZ, R2, RZ, 0x33, !PT ;  /* 0x00000002ff027212 */ /* 0x000fc800078e33ff */
[----:B------:R-:W-:Y:S01]  /*15920*/  R2UR UR36, R0 ;  /* 0x00000000002472ca */ /* 0x000fe200000e0000 */
[----:B------:R-:W-:-:S05]  /*15930*/  IMAD.IADD R0, R5, 0x1, R2 ;  /* 0x0000000105007824 */ /* 0x000fca00078e0202 */
[----:B------:R0:W-:Y:S01]  /*15940*/  STL [R1+0x14], R0 ;  /* 0x0000140001007387 */ /* 0x0001e20000100800 */
[----:B------:R-:W-:Y:S08]  /*15950*/  BRA `(.L_x_1276) ;  /* 0x0000000000107947 */ /* 0x000ff00003800000 */
.L_x_1271:
[----:B------:R2:W-:Y:S01]  /*15960*/  STL [R1+0x10], R0 ;  /* 0x0000100001007387 */ /* 0x0005e20000100800 */
[----:B------:R-:W-:Y:S01]  /*15970*/  ULDC UR44, c[0x0][0xc3c] ;  /* 0x00030f00002c7ab9 */ /* 0x000fe20000000800 */
[----:B------:R-:W-:Y:S02]  /*15980*/  UMOV UR36, URZ ;  /* 0x0000003f00247c82 */ /* 0x000fe40008000000 */
[----:B------:R2:W-:Y:S03]  /*15990*/  STL [R1+0x14], RZ ;  /* 0x000014ff01007387 */ /* 0x0005e60000100800 */
.L_x_1276:
[----:B------:R-:W3:Y:S04]  /*159a0*/  LDL R3, [R1+0x10] ;  /* 0x0000100001037983 */ /* 0x000ee80000100800 */
[----:B------:R-:W4:Y:S01]  /*159b0*/  LDL R2, [R1+0x14] ;  /* 0x0000140001027983 */ /* 0x000f220000100800 */
[----:B------:R-:W-:Y:S02]  /*159c0*/  IMAD.U32 R6, RZ, RZ, UR36 ;  /* 0x00000024ff067e24 */ /* 0x000fe4000f8e00ff */
[----:B------:R-:W-:Y:S01]  /*159d0*/  IMAD.U32 R7, RZ, RZ, UR44 ;  /* 0x0000002cff077e24 */ /* 0x000fe2000f8e00ff */
[----:B0-2---:R-:W0:Y:S02]  /*159e0*/  S2R R0, SR_TID.X ;  /* 0x0000000000007919 */ /* 0x005e240000002100 */
        /* <DEDUP_REMOVED lines=10> */
.L_x_1269:
[----:B------:R-:W-:Y:S02]  /*15a90*/  ULDC UR4, c[0x0][0xc3c] ;  /* 0x00030f0000047ab9 */ /* 0x000fe40000000800 */
[----:B------:R-:W-:-:S06]  /*15aa0*/  UISETP.GE.AND UP0, UPT, UR44, UR4, UPT ;  /* 0x000000042c00728c */ /* 0x000fcc000bf06270 */
[----:B------:R-:W-:-:S13]  /*15ab0*/  PLOP3.LUT P0, PT, PT, PT, UP0, 0x80, 0x0 ;  /* 0x000000000000781c */ /* 0x000fda0003f0f008 */
[----:B------:R-:W-:Y:S05]  /*15ac0*/  @!P0 BRA `(.L_x_1277) ;  /* 0xffffffb400808947 */ /* 0x000fea000383ffff */
.L_x_1200:
        /* <DEDUP_REMOVED lines=12> */
.L_x_1326:
[----:B------:R-:W-:Y:S05]  /*15b90*/  BSYNC B0 ;  /* 0x0000000000007941 */ /* 0x000fea0003800000 */
.L_x_1278:
[----:B------:R-:W-:-:S03]  /*15ba0*/  UMOV UR4, 0xffffffff ;  /* 0xffffffff00047882 */ /* 0x000fc60000000000 */
[----:B------:R-:W-:Y:S05]  /*15bb0*/  BRA.DIV UR4, `(.L_x_1280) ;  /* 0x0000001604447947 */ /* 0x000fea000b800000 */
[----:B------:R-:W1:Y:S02]  /*15bc0*/  S2R R2, SR_TID.X ;  /* 0x0000000000027919 */ /* 0x000e640000002100 */
[----:B-1----:R-:W-:-:S04]  /*15bd0*/  SHF.R.U32.HI R2, RZ, 0x5, R2 ;  /* 0x00000005ff027819 */ /* 0x002fc80000011602 */
[----:B------:R-:W-:-:S05]  /*15be0*/  LOP3.LUT R2, R2, 0x3, RZ, 0xc0, !PT ;  /* 0x0000000302027812 */ /* 0x000fca00078ec0ff */
[----:B------:R1:W2:Y:S02]  /*15bf0*/  SHFL.IDX PT, R14, R2, RZ, 0x1f ;  /* 0x00001fff020e7589 */ /* 0x0002a400000e0000 */
.L_x_1329:
[----:B--2---:R-:W-:Y:S01]  /*15c00*/  ISETP.NE.AND P0, PT, R14, RZ, PT ;  /* 0x000000ff0e00720c */ /* 0x004fe20003f05270 */
[----:B------:R-:W-:-:S12]  /*15c10*/  BSSY B0, `(.L_x_1281) ;  /* 0x000002e000007945 */ /* 0x000fd80003800000 */
[----:B------:R-:W-:Y:S05]  /*15c20*/  @P0 BRA `(.L_x_1282) ;  /* 0x0000000000b00947 */ /* 0x000fea0003800000 */
[----:B------:R-:W-:-:S03]  /*15c30*/  UMOV UR4, 0xffffffff ;  /* 0xffffffff00047882 */ /* 0x000fc60000000000 */
[----:B------:R-:W-:Y:S05]  /*15c40*/  BRA.DIV UR4, `(.L_x_1283) ;  /* 0x0000001604547947 */ /* 0x000fea000b800000 */
[----:B------:R-:W-:-:S13]  /*15c50*/  ELECT P6, URZ, PT ;  /* 0x00000000003f782f */ /* 0x000fda00038c0000 */
.L_x_1332:
[----:B------:R-:W-:Y:S05]  /*15c60*/  @!P6 BRA `(.L_x_1282) ;  /* 0x0000000000a0e947 */ /* 0x000fea0003800000 */
[----:B------:R-:W-:-:S06]  /*15c70*/  ULOP3.LUT UR4, UR38, 0x2, URZ, 0xfc, !UPT ;  /* 0x0000000226047892 */ /* 0x000fcc000f8efc3f */
[----:B-1----:R-:W-:-:S05]  /*15c80*/  IMAD.U32 R2, RZ, RZ, UR4 ;  /* 0x00000004ff027e24 */ /* 0x002fca000f8e00ff */
[----:B------:R-:W-:-:S13]  /*15c90*/  ISETP.NE.AND P0, PT, R2, 0x3, PT ;  /* 0x000000030200780c */ /* 0x000fda0003f05270 */
[----:B------:R-:W-:Y:S05]  /*15ca0*/  @!P0 BRA `(.L_x_1284) ;  /* 0x0000000000048947 */ /* 0x000fea0003800000 */
[----:B------:R-:W-:Y:S01]  /*15cb0*/  BPT.TRAP 0x1 ;  /* 0x000000040000795c */ /* 0x000fe20000300000 */
.L_x_1284:
        /* <DEDUP_REMOVED lines=14> */
.L_x_1333:
[----:B------:R-:W1:Y:S02]  /*15da0*/  SYNCS.PHASECHK.TRANS64.TRYWAIT P1, [R7+URZ], R2 ;  /* 0x00000002070075a7 */ /* 0x000e64000802017f */
[----:B-1----:R-:W-:Y:S05]  /*15db0*/  @!P1 BRA `(.L_x_1286) ;  /* 0x00000014002c9947 */ /* 0x002fea0003800000 */
.L_x_1334:
[----:B------:R-:W-:Y:S05]  /*15dc0*/  @!P0 BRA `(.L_x_1287) ;  /* 0x0000000000048947 */ /* 0x000fea0003800000 */
[----:B------:R-:W-:Y:S01]  /*15dd0*/  BPT.TRAP 0x1 ;  /* 0x000000040000795c */ /* 0x000fe20000300000 */
.L_x_1287:
[----:B------:R-:W2:Y:S02]  /*15de0*/  LDL.LU R4, [R1] ;  /* 0x0000000001047983 */ /* 0x000ea40000300800 */
[----:B--2---:R-:W-:-:S04]  /*15df0*/  IMAD R4, R4, 0x8, R0 ;  /* 0x0000000804047824 */ /* 0x004fc800078e0200 */
[----:B------:R-:W2:Y:S02]  /*15e00*/  SYNCS.PHASECHK.TRANS64.TRYWAIT P1, [R4+URZ+0x28460], R5 ;  /* 0x02846005040075a7 */ /* 0x000ea4000802017f */
[----:B--2---:R-:W-:Y:S05]  /*15e10*/  @!P1 BRA `(.L_x_1288) ;  /* 0x0000001400289947 */ /* 0x004fea0003800000 */
.L_x_1335:
[----:B------:R-:W-:Y:S05]  /*15e20*/  @!P0 BRA `(.L_x_1289) ;  /* 0x0000000000048947 */ /* 0x000fea0003800000 */
[----:B------:R-:W-:Y:S01]  /*15e30*/  BPT.TRAP 0x1 ;  /* 0x000000040000795c */ /* 0x000fe20000300000 */
.L_x_1289:
[----:B------:R-:W-:-:S04]  /*15e40*/  IMAD R3, R3, 0x8, R0 ;  /* 0x0000000803037824 */ /* 0x000fc800078e0200 */
[----:B------:R-:W3:Y:S02]  /*15e50*/  SYNCS.PHASECHK.TRANS64.TRYWAIT P1, [R3+URZ+0x28460], R2 ;  /* 0x02846002030075a7 */ /* 0x000ee4000802017f */
[----:B---3--:R-:W-:Y:S05]  /*15e60*/  @!P1 BRA `(.L_x_1290) ;  /* 0x0000001400289947 */ /* 0x008fea0003800000 */
.L_x_1336:
[----:B------:R-:W-:Y:S05]  /*15e70*/  @!P0 BRA `(.L_x_1291) ;  /* 0x0000000000048947 */ /* 0x000fea0003800000 */
[----:B------:R-:W-:Y:S01]  /*15e80*/  BPT.TRAP 0x1 ;  /* 0x000000040000795c */ /* 0x000fe20000300000 */
.L_x_1291:
[----:B------:R-:W4:Y:S02]  /*15e90*/  SYNCS.PHASECHK.TRANS64.TRYWAIT P0, [R4+URZ+0x28480], R5 ;  /* 0x02848005040075a7 */ /* 0x000f24000800017f */
[----:B----4-:R-:W-:Y:S05]  /*15ea0*/  @!P0 BRA `(.L_x_1292) ;  /* 0x00000014002c8947 */ /* 0x010fea0003800000 */
.L_x_1293:
[----:B------:R0:W0:Y:S02]  /*15eb0*/  SYNCS.PHASECHK.TRANS64.TRYWAIT P0, [R3+URZ+0x28480], R2 ;  /* 0x02848002030075a7 */ /* 0x000024000800017f */
[----:B0-----:R-:W-:Y:S05]  /*15ec0*/  @!P0 NANOSLEEP.SYNCS 0x989680 ;  /* 0x009896800000895d */ /* 0x001fea0003900000 */
[----:B------:R-:W0:Y:S02]  /*15ed0*/  @!P0 SYNCS.PHASECHK.TRANS64 P0, [R3+URZ+0x28480], R2 ;  /* 0x02848002030085a7 */ /* 0x000e24000800007f */
[----:B0-----:R-:W-:Y:S05]  /*15ee0*/  @!P0 BRA `(.L_x_1293) ;  /* 0xfffffffc00f08947 */ /* 0x001fea000383ffff */
.L_x_1282:
[----:B------:R-:W-:Y:S05]  /*15ef0*/  BSYNC B0 ;  /* 0x0000000000007941 */ /* 0x000fea0003800000 */
.L_x_1281:
[----:B------:R-:W-:Y:S05]  /*15f00*/  EXIT ;  /* 0x000000000000794d */ /* 0x000fea0003800000 */
.L_x_1098:
[----:B0-----:R-:W-:-:S04]  /*15f10*/  IMAD.U32 R3, RZ, RZ, UR41 ;  /* 0x00000029ff037e24 */ /* 0x001fc8000f8e00ff */
[----:B------:R0:W1:Y:S03]  /*15f20*/  SYNCS.PHASECHK.TRANS64.TRYWAIT P1, [R3+URZ+0x28400], R8 ;  /* 0x02840008030075a7 */ /* 0x000066000802017f */
[----:B-1----:R-:W-:Y:S05]  /*15f30*/  @!P1 NANOSLEEP.SYNCS 0x989680 ;  /* 0x009896800000995d */ /* 0x002fea0003900000 */
[----:B------:R-:W1:Y:S02]  /*15f40*/  @!P1 SYNCS.PHASECHK.TRANS64 P1, [R3+URZ+0x28400], R8 ;  /* 0x02840008030095a7 */ /* 0x000e64000802007f */
[----:B-1----:R-:W-:Y:S05]  /*15f50*/  @!P1 BRA `(.L_x_1098) ;  /* 0xfffffffc00ec9947 */ /* 0x002fea000383ffff */
[----:B------:R-:W-:Y:S05]  /*15f60*/  BRA `(.L_x_1294) ;  /* 0xfffffec0006c7947 */ /* 0x000fea000383ffff */
.L_x_1102:
[----:B-1----:R1:W2:Y:S02]  /*15f70*/  SYNCS.PHASECHK.TRANS64.TRYWAIT P2, [R6+URZ+0x28430], R3 ;  /* 0x02843003060075a7 */ /* 0x0022a4000804017f */
[----:B--2---:R-:W-:Y:S05]  /*15f80*/  @!P2 NANOSLEEP.SYNCS 0x989680 ;  /* 0x009896800000a95d */ /* 0x004fea0003900000 */
[----:B------:R-:W2:Y:S02]  /*15f90*/  @!P2 SYNCS.PHASECHK.TRANS64 P2, [R6+URZ+0x28430], R3 ;  /* 0x028430030600a5a7 */ /* 0x000ea4000804007f */
[----:B--2---:R-:W-:Y:S05]  /*15fa0*/  @!P2 BRA `(.L_x_1102) ;  /* 0xfffffffc00f0a947 */ /* 0x004fea000383ffff */
[----:B------:R-:W-:Y:S05]  /*15fb0*/  BRA `(.L_x_1101) ;  /* 0xfffffec000907947 */ /* 0x000fea000383ffff */
.L_x_1118:
[----:B-1----:R-:W-:-:S04]  /*15fc0*/  IMAD.U32 R9, RZ, RZ, UR6 ;  /* 0x00000006ff097e24 */ /* 0x002fc8000f8e00ff */
[----:B------:R1:W2:Y:S03]  /*15fd0*/  SYNCS.PHASECHK.TRANS64.TRYWAIT P2, [R9+URZ+0x28430], R8 ;  /* 0x02843008090075a7 */ /* 0x0002a6000804017f */
[----:B--2---:R-:W-:Y:S05]  /*15fe0*/  @!P2 NANOSLEEP.SYNCS 0x989680 ;  /* 0x009896800000a95d */ /* 0x004fea0003900000 */
[----:B------:R-:W2:Y:S02]  /*15ff0*/  @!P2 SYNCS.PHASECHK.TRANS64 P2, [R9+URZ+0x28430], R8 ;  /* 0x028430080900a5a7 */ /* 0x000ea4000804007f */
[----:B--2---:R-:W-:Y:S05]  /*16000*/  @!P2 BRA `(.L_x_1118) ;  /* 0xfffffffc00eca947 */ /* 0x004fea000383ffff */
[----:B------:R-:W-:Y:S05]  /*16010*/  BRA `(.L_x_1115) ;  /* 0xfffffee800387947 */ /* 0x000fea000383ffff */
.L_x_1122:
[----:B-1----:R-:W-:-:S04]  /*16020*/  IMAD.U32 R9, RZ, RZ, UR6 ;  /* 0x00000006ff097e24 */ /* 0x002fc8000f8e00ff */
[----:B------:R1:W2:Y:S03]  /*16030*/  SYNCS.PHASECHK.TRANS64.TRYWAIT P2, [R9+URZ+0x28450], R8 ;  /* 0x02845008090075a7 */ /* 0x0002a6000804017f */
[----:B--2---:R-:W-:Y:S05]  /*16040*/  @!P2 NANOSLEEP.SYNCS 0x989680 ;  /* 0x009896800000a95d */ /* 0x004fea0003900000 */
[----:B------:R-:W2:Y:S02]  /*16050*/  @!P2 SYNCS.PHASECHK.TRANS64 P2, [R9+URZ+0x28450], R8 ;  /* 0x028450080900a5a7 */ /* 0x000ea4000804007f */
[----:B--2---:R-:W-:Y:S05]  /*16060*/  @!P2 BRA `(.L_x_1122) ;  /* 0xfffffffc00eca947 */ /* 0x004fea000383ffff */
[----:B------:R-:W-:Y:S05]  /*16070*/  BRA `(.L_x_1119) ;  /* 0xfffffeec00007947 */ /* 0x000fea000383ffff */
.L_x_1140:
[----:B-1----:R-:W-:-:S04]  /*16080*/  IMAD.U32 R7, RZ, RZ, UR6 ;  /* 0x00000006ff077e24 */ /* 0x002fc8000f8e00ff */
[----:B------:R1:W2:Y:S03]  /*16090*/  SYNCS.PHASECHK.TRANS64.TRYWAIT P2, [R7+URZ+0x28430], R6 ;  /* 0x02843006070075a7 */ /* 0x0002a6000804017f */
[----:B--2---:R-:W-:Y:S05]  /*160a0*/  @!P2 NANOSLEEP.SYNCS 0x989680 ;  /* 0x009896800000a95d */ /* 0x004fea0003900000 */
[----:B------:R-:W2:Y:S02]  /*160b0*/  @!P2 SYNCS.PHASECHK.TRANS64 P2, [R7+URZ+0x28430], R6 ;  /* 0x028430060700a5a7 */ /* 0x000ea4000804007f */
[----:B--2---:R-:W-:Y:S05]  /*160c0*/  @!P2 BRA `(.L_x_1140) ;  /* 0xfffffffc00eca947 */ /* 0x004fea000383ffff */
[----:B------:R-:W-:Y:S05]  /*160d0*/  BRA `(.L_x_1137) ;  /* 0xffffff1000cc7947 */ /* 0x000fea000383ffff */
.L_x_1144:
[----:B-1----:R-:W-:-:S04]  /*160e0*/  IMAD.U32 R7, RZ, RZ, UR6 ;  /* 0x00000006ff077e24 */ /* 0x002fc8000f8e00ff */
[----:B------:R1:W2:Y:S03]  /*160f0*/  SYNCS.PHASECHK.TRANS64.TRYWAIT P2, [R7+URZ+0x28450], R6 ;  /* 0x02845006070075a7 */ /* 0x0002a6000804017f */
[----:B--2---:R-:W-:Y:S05]  /*16100*/  @!P2 NANOSLEEP.SYNCS 0x989680 ;  /* 0x009896800000a95d */ /* 0x004fea0003900000 */
[----:B------:R-:W2:Y:S02]  /*16110*/  @!P2 SYNCS.PHASECHK.TRANS64 P2, [R7+URZ+0x28450], R6 ;  /* 0x028450060700a5a7 */ /* 0x000ea4000804007f */
[----:B--2---:R-:W-:Y:S05]  /*16120*/  @!P2 BRA `(.L_x_1144) ;  /* 0xfffffffc00eca947 */ /* 0x004fea000383ffff */
[----:B------:R-:W-:Y:S05]  /*16130*/  BRA `(.L_x_1141) ;  /* 0xffffff1400a07947 */ /* 0x000fea000383ffff */
.L_x_1151:
[----:B-1----:R-:W-:-:S04]  /*16140*/  IMAD.U32 R7, RZ, RZ, UR6 ;  /* 0x00000006ff077e24 */ /* 0x002fc8000f8e00ff */
[----:B------:R1:W2:Y:S03]  /*16150*/  SYNCS.PHASECHK.TRANS64.TRYWAIT P2, [R7+URZ+0x28430], R6 ;  /* 0x02843006070075a7 */ /* 0x0002a6000804017f */
[----:B--2---:R-:W-:Y:S05]  /*16160*/  @!P2 NANOSLEEP.SYNCS 0x989680 ;  /* 0x009896800000a95d */ /* 0x004fea0003900000 */
[----:B------:R-:W2:Y:S02]  /*16170*/  @!P2 SYNCS.PHASECHK.TRANS64 P2, [R7+URZ+0x28430], R6 ;  /* 0x028430060700a5a7 */ /* 0x000ea4000804007f */
[----:B--2---:R-:W-:Y:S05]  /*16180*/  @!P2 BRA `(.L_x_1151) ;  /* 0xfffffffc00eca947 */ /* 0x004fea000383ffff */
[----:B------:R-:W-:Y:S05]  /*16190*/  BRA `(.L_x_1148) ;  /* 0xffffff3000187947 */ /* 0x000fea000383ffff */
.L_x_1155:
[----:B-1----:R-:W-:-:S04]  /*161a0*/  IMAD.U32 R7, RZ, RZ, UR6 ;  /* 0x00000006ff077e24 */ /* 0x002fc8000f8e00ff */
[----:B------:R1:W2:Y:S03]  /*161b0*/  SYNCS.PHASECHK.TRANS64.TRYWAIT P2, [R7+URZ+0x28450], R6 ;  /* 0x02845006070075a7 */ /* 0x0002a6000804017f */
[----:B--2---:R-:W-:Y:S05]  /*161c0*/  @!P2 NANOSLEEP.SYNCS 0x989680 ;  /* 0x009896800000a95d */ /* 0x004fea0003900000 */
[----:B------:R-:W2:Y:S02]  /*161d0*/  @!P2 SYNCS.PHASECHK.TRANS64 P2, [R7+URZ+0x28450], R6 ;  /* 0x028450060700a5a7 */ /* 0x000ea4000804007f */
[----:B--2---:R-:W-:Y:S05]  /*161e0*/  @!P2 BRA `(.L_x_1155) ;  /* 0xfffffffc00eca947 */ /* 0x004fea000383ffff */
[----:B------:R-:W-:Y:S05]  /*161f0*/  BRA `(.L_x_1152) ;  /* 0xffffff3000ec7947 */ /* 0x000fea000383ffff */
.L_x_1169:
[----:B-1----:R-:W-:-:S04]  /*16200*/  IMAD.U32 R5, RZ, RZ, UR9 ;  /* 0x00000009ff057e24 */ /* 0x002fc8000f8e00ff */
[----:B------:R1:W2:Y:S03]  /*16210*/  SYNCS.PHASECHK.TRANS64.TRYWAIT P1, [R5+URZ+0x28450], R0 ;  /* 0x02845000050075a7 */ /* 0x0002a6000802017f */
[----:B--2---:R-:W-:Y:S05]  /*16220*/  @!P1 NANOSLEEP.SYNCS 0x989680 ;  /* 0x009896800000995d */ /* 0x004fea0003900000 */
[----:B------:R-:W2:Y:S02]  /*16230*/  @!P1 SYNCS.PHASECHK.TRANS64 P1, [R5+URZ+0x28450], R0 ;  /* 0x02845000050095a7 */ /* 0x000ea4000802007f */
[----:B--2---:R-:W-:Y:S05]  /*16240*/  @!P1 BRA `(.L_x_1169) ;  /* 0xfffffffc00ec9947 */ /* 0x004fea000383ffff */
[----:B------:R-:W-:Y:S05]  /*16250*/  BRA `(.L_x_1168) ;  /* 0xffffff5400cc7947 */ /* 0x000fea000383ffff */
.L_x_1221:
[----:B------:R-:W-:Y:S02]  /*16260*/  IMAD.MOV.U32 R13, RZ, RZ, R0 ;  /* 0x000000ffff0d7224 */ /* 0x000fe400078e0000 */
[----:B------:R-:W-:Y:S02]  /*16270*/  IMAD.MOV.U32 R12, RZ, RZ, RZ ;  /* 0x000000ffff0c7224 */ /* 0x000fe400078e00ff */
[----:B------:R-:W-:Y:S02]  /*16280*/  IMAD.MOV.U32 R11, RZ, RZ, 0x1f ;  /* 0x0000001fff0b7424 */ /* 0x000fe400078e00ff */
[----:B------:R-:W-:-:S07]  /*16290*/  IMAD.MOV.U32 R15, RZ, RZ, -0x1 ;  /* 0xffffffffff0f7424 */ /* 0x000fce00078e00ff */
[----:B01----:R-:W-:Y:S05]  /*162a0*/  WARPSYNC.COLLECTIVE R15, `(.L_x_1295) ;  /* 0x000000000f087348 */ /* 0x003fea0003c00000 */
[----:B------:R2:W3:Y:S02]  /*162b0*/  SHFL.IDX P6, R14, R13, R12, R11 ;  /* 0x0000000c0d0e7389 */ /* 0x0004e400000c000b */
[----:B0123--:R-:W-:Y:S01]  /*162c0*/  ENDCOLLECTIVE ;  /* 0x000000000000791b */ /* 0x00ffe20003800000 */
.L_x_1295:
[----:B------:R-:W-:Y:S05]  /*162d0*/  BRA `(.L_x_1296) ;  /* 0xffffffc000107947 */ /* 0x000fea000383ffff */
.L_x_1223:
[----:B------:R-:W-:Y:S01]  /*162e0*/  BSSY B0, `(.L_x_1297) ;  /* 0x0000006000007945 */ /* 0x000fe20003800000 */
[----:B------:R-:W-:-:S07]  /*162f0*/  IMAD.MOV.U32 R15, RZ, RZ, -0x1 ;  /* 0xffffffffff0f7424 */ /* 0x000fce00078e00ff */
[----:B01-3--:R-:W-:Y:S05]  /*16300*/  WARPSYNC.COLLECTIVE R15, `(.L_x_1298) ;  /* 0x000000000f0c7348 */ /* 0x00bfea0003c00000 */
[----:B------:R-:W-:Y:S02]  /*16310*/  ELECT P6, UR62, PT ;  /* 0x00000000003e782f */ /* 0x000fe400038c0000 */
[----:B------:R-:W-:Y:S01]  /*16320*/  MOV R14, UR62 ;  /* 0x0000003e000e7c02 */ /* 0x000fe20008000f00 */
[----:B01-3--:R-:W-:Y:S10]  /*16330*/  ENDCOLLECTIVE ;  /* 0x000000000000791b */ /* 0x00bff40003800000 */
.L_x_1298:
[----:B------:R-:W-:Y:S05]  /*16340*/  BSYNC B0 ;  /* 0x0000000000007941 */ /* 0x000fea0003800000 */
.L_x_1297:
[----:B------:R-:W-:Y:S05]  /*16350*/  BRA `(.L_x_1299) ;  /* 0xffffffc0001c7947 */ /* 0x000fea000383ffff */
.L_x_1225:
[----:B0-----:R0:W2:Y:S02]  /*16360*/  SYNCS.PHASECHK.TRANS64.TRYWAIT P0, [R4+URZ+0x28480], R3 ;  /* 0x02848003040075a7 */ /* 0x0010a4000800017f */
[----:B--2---:R-:W-:Y:S05]  /*16370*/  @!P0 NANOSLEEP.SYNCS 0x989680 ;  /* 0x009896800000895d */ /* 0x004fea0003900000 */
[----:B------:R-:W2:Y:S02]  /*16380*/  @!P0 SYNCS.PHASECHK.TRANS64 P0, [R4+URZ+0x28480], R3 ;  /* 0x02848003040085a7 */ /* 0x000ea4000800007f */
[----:B--2---:R-:W-:Y:S05]  /*16390*/  @!P0 BRA `(.L_x_1225) ;  /* 0xfffffffc00f08947 */ /* 0x004fea000383ffff */
[----:B------:R-:W-:Y:S05]  /*163a0*/  BRA `(.L_x_1300) ;  /* 0xffffffc000807947 */ /* 0x000fea000383ffff */
.L_x_1227:
[----:B--2---:R2:W4:Y:S02]  /*163b0*/  SYNCS.PHASECHK.TRANS64.TRYWAIT P0, [R4+URZ+0x28440], R3 ;  /* 0x02844003040075a7 */ /* 0x004524000800017f */
[----:B----4-:R-:W-:Y:S05]  /*163c0*/  @!P0 NANOSLEEP.SYNCS 0x989680 ;  /* 0x009896800000895d */ /* 0x010fea0003900000 */
[----:B------:R-:W4:Y:S02]  /*163d0*/  @!P0 SYNCS.PHASECHK.TRANS64 P0, [R4+URZ+0x28440], R3 ;  /* 0x02844003040085a7 */ /* 0x000f24000800007f */
[----:B----4-:R-:W-:Y:S05]  /*163e0*/  @!P0 BRA `(.L_x_1227) ;  /* 0xfffffffc00f08947 */ /* 0x010fea000383ffff */
[----:B------:R-:W-:Y:S05]  /*163f0*/  BRA `(.L_x_1301) ;  /* 0xffffffc000f07947 */ /* 0x000fea000383ffff */
.L_x_1231:
[----:B------:R-:W-:Y:S02]  /*16400*/  IMAD.MOV.U32 R13, RZ, RZ, R3 ;  /* 0x000000ffff0d7224 */ /* 0x000fe400078e0003 */
[----:B------:R-:W-:Y:S02]  /*16410*/  IMAD.MOV.U32 R12, RZ, RZ, RZ ;  /* 0x000000ffff0c7224 */ /* 0x000fe400078e00ff */
[----:B------:R-:W-:Y:S02]  /*16420*/  IMAD.MOV.U32 R11, RZ, RZ, 0x181f ;  /* 0x0000181fff0b7424 */ /* 0x000fe400078e00ff */
[----:B------:R-:W-:Y:S02]  /*16430*/  IMAD.MOV.U32 R15, RZ, RZ, -0x1 ;  /* 0xffffffffff0f7424 */ /* 0x000fe400078e00ff */
[----:B------:R-:W-:Y:S02]  /*16440*/  IMAD R0, R8, UR42, RZ ;  /* 0x0000002a08007c24 */ /* 0x000fe4000f8e02ff */
[----:B------:R-:W-:-:S07]  /*16450*/  IMAD.IADD R2, R19, 0x1, R18 ;  /* 0x0000000113027824 */ /* 0x000fce00078e0212 */
[----:B-1---5:R-:W-:Y:S05]  /*16460*/  WARPSYNC.COLLECTIVE R15, `(.L_x_1302) ;  /* 0x000000000f087348 */ /* 0x022fea0003c00000 */
[----:B------:R0:W2:Y:S02]  /*16470*/  SHFL.IDX P6, R14, R13, R12, R11 ;  /* 0x0000000c0d0e7389 */ /* 0x0000a400000c000b */
[----:B012--5:R-:W-:Y:S01]  /*16480*/  ENDCOLLECTIVE ;  /* 0x000000000000791b */ /* 0x027fe20003800000 */
.L_x_1302:
[C---:B------:R-:W-:Y:S01]  /*16490*/  VIADD R5, R2.reuse, 0x10 ;  /* 0x0000001002057836 */ /* 0x040fe20000000000 */
[----:B------:R-:W-:Y:S01]  /*164a0*/  ISETP.GE.AND P2, PT, R2, R0, PT ;  /* 0x000000000200720c */ /* 0x000fe20003f46270 */
[----:B------:R-:W-:Y:S02]  /*164b0*/  IMAD.MOV.U32 R13, RZ, RZ, R4 ;  /* 0x000000ffff0d7224 */ /* 0x000fe400078e0004 */
[----:B------:R-:W-:-:S10]  /*164c0*/  IMAD.MOV.U32 R6, RZ, RZ, R14 ;  /* 0x000000ffff067224 */ /* 0x000fd400078e000e */
[----:B------:R-:W-:Y:S05]  /*164d0*/  WARPSYNC.COLLECTIVE R15, `(.L_x_1303) ;  /* 0x000000000f087348 */ /* 0x000fea0003c00000 */
[----:B------:R0:W1:Y:S02]  /*164e0*/  SHFL.IDX P6, R14, R13, R12, R11 ;  /* 0x0000000c0d0e7389 */ /* 0x00006400000c000b */
[----:B01----:R-:W-:Y:S01]  /*164f0*/  ENDCOLLECTIVE ;  /* 0x000000000000791b */ /* 0x003fe20003800000 */
.L_x_1303:
[----:B------:R-:W-:Y:S02]  /*16500*/  IMAD.MOV.U32 R13, RZ, RZ, R3 ;  /* 0x000000ffff0d7224 */ /* 0x000fe400078e0003 */
[----:B------:R-:W-:Y:S02]  /*16510*/  IMAD.MOV.U32 R12, RZ, RZ, 0x1 ;  /* 0x00000001ff0c7424 */ /* 0x000fe400078e00ff */
[----:B------:R-:W-:-:S07]  /*16520*/  IMAD.MOV.U32 R7, RZ, RZ, R14 ;  /* 0x000000ffff077224 */ /* 0x000fce00078e000e */
[----:B------:R-:W-:Y:S05]  /*16530*/  WARPSYNC.COLLECTIVE R15, `(.L_x_1304) ;  /* 0x000000000f087348 */ /* 0x000fea0003c00000 */
[----:B------:R0:W1:Y:S02]  /*16540*/  SHFL.IDX P6, R14, R13, R12, R11 ;  /* 0x0000000c0d0e7389 */ /* 0x00006400000c000b */
[----:B01----:R-:W-:Y:S01]  /*16550*/  ENDCOLLECTIVE ;  /* 0x000000000000791b */ /* 0x003fe20003800000 */
.L_x_1304:
        /* <DEDUP_REMOVED lines=10> */
.L_x_1305:
        /* <DEDUP_REMOVED lines=12> */
.L_x_1306:
        /* <DEDUP_REMOVED lines=16> */
.L_x_1307:
[----:B------:R-:W-:Y:S02]  /*167c0*/  IMAD.MOV.U32 R13, RZ, RZ, R3 ;  /* 0x000000ffff0d7224 */ /* 0x000fe400078e0003 */
[----:B------:R-:W-:Y:S02]  /*167d0*/  IMAD.MOV.U32 R12, RZ, RZ, 0x3 ;  /* 0x00000003ff0c7424 */ /* 0x000fe400078e00ff */
[----:B------:R-:W-:-:S07]  /*167e0*/  IMAD.MOV.U32 R6, RZ, RZ, R14 ;  /* 0x000000ffff067224 */ /* 0x000fce00078e000e */
[----:B------:R-:W-:Y:S05]  /*167f0*/  WARPSYNC.COLLECTIVE R15, `(.L_x_1308) ;  /* 0x000000000f087348 */ /* 0x000fea0003c00000 */
[----:B------:R0:W1:Y:S02]  /*16800*/  SHFL.IDX P6, R14, R13, R12, R11 ;  /* 0x0000000c0d0e7389 */ /* 0x00006400000c000b */
[----:B01----:R-:W-:Y:S01]  /*16810*/  ENDCOLLECTIVE ;  /* 0x000000000000791b */ /* 0x003fe20003800000 */
.L_x_1308:
        /* <DEDUP_REMOVED lines=15> */
.L_x_1309:
[----:B------:R-:W-:Y:S02]  /*16910*/  IMAD.MOV.U32 R13, RZ, RZ, R3 ;  /* 0x000000ffff0d7224 */ /* 0x000fe400078e0003 */
[----:B------:R-:W-:Y:S02]  /*16920*/  IMAD.MOV.U32 R12, RZ, RZ, 0x4 ;  /* 0x00000004ff0c7424 */ /* 0x000fe400078e00ff */
[----:B------:R-:W-:-:S07]  /*16930*/  IMAD.MOV.U32 R6, RZ, RZ, R14 ;  /* 0x000000ffff067224 */ /* 0x000fce00078e000e */
[----:B------:R-:W-:Y:S05]  /*16940*/  WARPSYNC.COLLECTIVE R15, `(.L_x_1310) ;  /* 0x000000000f087348 */ /* 0x000fea0003c00000 */
[----:B------:R0:W1:Y:S02]  /*16950*/  SHFL.IDX P6, R14, R13, R12, R11 ;  /* 0x0000000c0d0e7389 */ /* 0x00006400000c000b */
[----:B01----:R-:W-:Y:S01]  /*16960*/  ENDCOLLECTIVE ;  /* 0x000000000000791b */ /* 0x003fe20003800000 */
.L_x_1310:
        /* <DEDUP_REMOVED lines=15> */
.L_x_1311:
[----:B------:R-:W-:Y:S02]  /*16a60*/  IMAD.MOV.U32 R13, RZ, RZ, R3 ;  /* 0x000000ffff0d7224 */ /* 0x000fe400078e0003 */
[----:B------:R-:W-:Y:S02]  /*16a70*/  IMAD.MOV.U32 R12, RZ, RZ, 0x5 ;  /* 0x00000005ff0c7424 */ /* 0x000fe400078e00ff */
[----:B------:R-:W-:-:S07]  /*16a80*/  IMAD.MOV.U32 R6, RZ, RZ, R14 ;  /* 0x000000ffff067224 */ /* 0x000fce00078e000e */
[----:B------:R-:W-:Y:S05]  /*16a90*/  WARPSYNC.COLLECTIVE R15, `(.L_x_1312) ;  /* 0x000000000f087348 */ /* 0x000fea0003c00000 */
[----:B------:R0:W1:Y:S02]  /*16aa0*/  SHFL.IDX P6, R14, R13, R12, R11 ;  /* 0x0000000c0d0e7389 */ /* 0x00006400000c000b */
[----:B01----:R-:W-:Y:S01]  /*16ab0*/  ENDCOLLECTIVE ;  /* 0x000000000000791b */ /* 0x003fe20003800000 */
.L_x_1312:
        /* <DEDUP_REMOVED lines=15> */
.L_x_1313:
[----:B------:R-:W-:Y:S02]  /*16bb0*/  IMAD.MOV.U32 R13, RZ, RZ, R3 ;  /* 0x000000ffff0d7224 */ /* 0x000fe400078e0003 */
[----:B------:R-:W-:Y:S02]  /*16bc0*/  IMAD.MOV.U32 R12, RZ, RZ, 0x6 ;  /* 0x00000006ff0c7424 */ /* 0x000fe400078e00ff */
[----:B------:R-:W-:-:S07]  /*16bd0*/  IMAD.MOV.U32 R6, RZ, RZ, R14 ;  /* 0x000000ffff067224 */ /* 0x000fce00078e000e */
[----:B------:R-:W-:Y:S05]  /*16be0*/  WARPSYNC.COLLECTIVE R15, `(.L_x_1314) ;  /* 0x000000000f087348 */ /* 0x000fea0003c00000 */
[----:B------:R0:W1:Y:S02]  /*16bf0*/  SHFL.IDX P6, R14, R13, R12, R11 ;  /* 0x0000000c0d0e7389 */ /* 0x00006400000c000b */
[----:B01----:R-:W-:Y:S01]  /*16c00*/  ENDCOLLECTIVE ;  /* 0x000000000000791b */ /* 0x003fe20003800000 */
.L_x_1314:
        /* <DEDUP_REMOVED lines=13> */
.L_x_1315:
        /* <DEDUP_REMOVED lines=8> */
.L_x_1316:
        /* <DEDUP_REMOVED lines=13> */
.L_x_1317:
[----:B------:R-:W-:Y:S01]  /*16e30*/  IMAD.MOV.U32 R4, RZ, RZ, R14 ;  /* 0x000000ffff047224 */ /* 0x000fe200078e000e */
[----:B------:R-:W-:Y:S06]  /*16e40*/  BRA `(.L_x_1318) ;  /* 0xffffffc4007c7947 */ /* 0x000fec000383ffff */
.L_x_1236:
[----:B--2---:R2:W3:Y:S02]  /*16e50*/  SYNCS.PHASECHK.TRANS64.TRYWAIT P0, [R17+URZ+0x28420], R0 ;  /* 0x02842000110075a7 */ /* 0x0044e4000800017f */
[----:B---3--:R-:W-:Y:S05]  /*16e60*/  @!P0 NANOSLEEP.SYNCS 0x989680 ;  /* 0x009896800000895d */ /* 0x008fea0003900000 */
[----:B------:R-:W3:Y:S02]  /*16e70*/  @!P0 SYNCS.PHASECHK.TRANS64 P0, [R17+URZ+0x28420], R0 ;  /* 0x02842000110085a7 */ /* 0x000ee4000800007f */
[----:B---3--:R-:W-:Y:S05]  /*16e80*/  @!P0 BRA `(.L_x_1236) ;  /* 0xfffffffc00f08947 */ /* 0x008fea000383ffff */
[----:B------:R-:W-:Y:S05]  /*16e90*/  BRA `(.L_x_1319) ;  /* 0xffffffc400e87947 */ /* 0x000fea000383ffff */
.L_x_1242:
[----:B---3--:R3:W4:Y:S02]  /*16ea0*/  SYNCS.PHASECHK.TRANS64.TRYWAIT P0, [R4+URZ+0x28480], R3 ;  /* 0x02848003040075a7 */ /* 0x008724000800017f */
[----:B----4-:R-:W-:Y:S05]  /*16eb0*/  @!P0 NANOSLEEP.SYNCS 0x989680 ;  /* 0x009896800000895d */ /* 0x010fea0003900000 */
[----:B------:R-:W4:Y:S02]  /*16ec0*/  @!P0 SYNCS.PHASECHK.TRANS64 P0, [R4+URZ+0x28480], R3 ;  /* 0x02848003040085a7 */ /* 0x000f24000800007f */
[----:B----4-:R-:W-:Y:S05]  /*16ed0*/  @!P0 BRA `(.L_x_1242) ;  /* 0xfffffffc00f08947 */ /* 0x010fea000383ffff */
[----:B------:R-:W-:Y:S05]  /*16ee0*/  BRA `(.L_x_1320) ;  /* 0xffffffc800a47947 */ /* 0x000fea000383ffff */
.L_x_1248:
[----:B--2---:R2:W4:Y:S02]  /*16ef0*/  SYNCS.PHASECHK.TRANS64.TRYWAIT P0, [R4+URZ+0x28440], R3 ;  /* 0x02844003040075a7 */ /* 0x004524000800017f */
[----:B----4-:R-:W-:Y:S05]  /*16f00*/  @!P0 NANOSLEEP.SYNCS 0x989680 ;  /* 0x009896800000895d */ /* 0x010fea0003900000 */
[----:B------:R-:W4:Y:S02]  /*16f10*/  @!P0 SYNCS.PHASECHK.TRANS64 P0, [R4+URZ+0x28440], R3 ;  /* 0x02844003040085a7 */ /* 0x000f24000800007f */
[----:B----4-:R-:W-:Y:S05]  /*16f20*/  @!P0 BRA `(.L_x_1248) ;  /* 0xfffffffc00f08947 */ /* 0x010fea000383ffff */
[----:B------:R-:W-:Y:S05]  /*16f30*/  BRA `(.L_x_1321) ;  /* 0xffffffcc00647947 */ /* 0x000fea000383ffff */
.L_x_1255:
[----:B---3--:R3:W4:Y:S02]  /*16f40*/  SYNCS.PHASECHK.TRANS64.TRYWAIT P0, [R19+URZ+0x28470], R2 ;  /* 0x02847002130075a7 */ /* 0x008724000800017f */
[----:B----4-:R-:W-:Y:S05]  /*16f50*/  @!P0 NANOSLEEP.SYNCS 0x989680 ;  /* 0x009896800000895d */ /* 0x010fea0003900000 */
[----:B------:R-:W4:Y:S02]  /*16f60*/  @!P0 SYNCS.PHASECHK.TRANS64 P0, [R19+URZ+0x28470], R2 ;  /* 0x02847002130085a7 */ /* 0x000f24000800007f */
[----:B----4-:R-:W-:Y:S05]  /*16f70*/  @!P0 BRA `(.L_x_1255) ;  /* 0xfffffffc00f08947 */ /* 0x010fea000383ffff */
[----:B------:R-:W-:Y:S05]  /*16f80*/  BRA `(.L_x_1322) ;  /* 0xffffffd0003c7947 */ /* 0x000fea000383ffff */
.L_x_1257:
[----:B---3--:R3:W4:Y:S02]  /*16f90*/  SYNCS.PHASECHK.TRANS64.TRYWAIT P0, [R19+URZ+0x28460], R3 ;  /* 0x02846003130075a7 */ /* 0x008724000800017f */
[----:B----4-:R-:W-:Y:S05]  /*16fa0*/  @!P0 NANOSLEEP.SYNCS 0x989680 ;  /* 0x009896800000895d */ /* 0x010fea0003900000 */
[----:B------:R-:W4:Y:S02]  /*16fb0*/  @!P0 SYNCS.PHASECHK.TRANS64 P0, [R19+URZ+0x28460], R3 ;  /* 0x02846003130085a7 */ /* 0x000f24000800007f */
[----:B----4-:R-:W-:Y:S05]  /*16fc0*/  @!P0 BRA `(.L_x_1257) ;  /* 0xfffffffc00f08947 */ /* 0x010fea000383ffff */
[----:B------:R-:W-:Y:S05]  /*16fd0*/  BRA `(.L_x_1323) ;  /* 0xffffffd000447947 */ /* 0x000fea000383ffff */
.L_x_1264:
[----:B--2---:R2:W3:Y:S02]  /*16fe0*/  SYNCS.PHASECHK.TRANS64.TRYWAIT P1, [R16+URZ+0x28470], R3 ;  /* 0x02847003100075a7 */ /* 0x0044e4000802017f */
[----:B---3--:R-:W-:Y:S05]  /*16ff0*/  @!P1 NANOSLEEP.SYNCS 0x989680 ;  /* 0x009896800000995d */ /* 0x008fea0003900000 */
[----:B------:R-:W3:Y:S02]  /*17000*/  @!P1 SYNCS.PHASECHK.TRANS64 P1, [R16+URZ+0x28470], R3 ;  /* 0x02847003100095a7 */ /* 0x000ee4000802007f */
[----:B---3--:R-:W-:Y:S05]  /*17010*/  @!P1 BRA `(.L_x_1264) ;  /* 0xfffffffc00f09947 */ /* 0x008fea000383ffff */
[----:B------:R-:W-:Y:S05]  /*17020*/  BRA `(.L_x_1324) ;  /* 0xffffffd8000c7947 */ /* 0x000fea000383ffff */
.L_x_1266:
[----:B--2---:R2:W3:Y:S02]  /*17030*/  SYNCS.PHASECHK.TRANS64.TRYWAIT P1, [R16+URZ+0x28460], R3 ;  /* 0x02846003100075a7 */ /* 0x0044e4000802017f */
[----:B---3--:R-:W-:Y:S05]  /*17040*/  @!P1 NANOSLEEP.SYNCS 0x989680 ;  /* 0x009896800000995d */ /* 0x008fea0003900000 */
[----:B------:R-:W3:Y:S02]  /*17050*/  @!P1 SYNCS.PHASECHK.TRANS64 P1, [R16+URZ+0x28460], R3 ;  /* 0x02846003100095a7 */ /* 0x000ee4000802007f */
[----:B---3--:R-:W-:Y:S05]  /*17060*/  @!P1 BRA `(.L_x_1266) ;  /* 0xfffffffc00f09947 */ /* 0x008fea000383ffff */
[----:B------:R-:W-:Y:S05]  /*17070*/  BRA `(.L_x_1325) ;  /* 0xffffffd800147947 */ /* 0x000fea000383ffff */
.L_x_1279:
[----:B0-----:R0:W1:Y:S02]  /*17080*/  SYNCS.PHASECHK.TRANS64.TRYWAIT P0, [R0+URZ+0x28420], R3 ;  /* 0x02842003000075a7 */ /* 0x001064000800017f */
[----:B-1----:R-:W-:Y:S05]  /*17090*/  @!P0 NANOSLEEP.SYNCS 0x989680 ;  /* 0x009896800000895d */ /* 0x002fea0003900000 */
[----:B------:R-:W1:Y:S02]  /*170a0*/  @!P0 SYNCS.PHASECHK.TRANS64 P0, [R0+URZ+0x28420], R3 ;  /* 0x02842003000085a7 */ /* 0x000e64000800007f */
[----:B-1----:R-:W-:Y:S05]  /*170b0*/  @!P0 BRA `(.L_x_1279) ;  /* 0xfffffffc00f08947 */ /* 0x002fea000383ffff */
[----:B------:R-:W-:Y:S05]  /*170c0*/  BRA `(.L_x_1326) ;  /* 0xffffffe800b07947 */ /* 0x000fea000383ffff */
.L_x_1280:
        /* <DEDUP_REMOVED lines=11> */
.L_x_1328:
[----:B------:R-:W-:Y:S05]  /*17180*/  BSYNC B0 ;  /* 0x0000000000007941 */ /* 0x000fea0003800000 */
.L_x_1327:
[----:B------:R-:W-:Y:S05]  /*17190*/  BRA `(.L_x_1329) ;  /* 0xffffffe800987947 */ /* 0x000fea000383ffff */
.L_x_1283:
[----:B------:R-:W-:Y:S01]  /*171a0*/  BSSY B1, `(.L_x_1330) ;  /* 0x0000006000017945 */ /* 0x000fe20003800000 */
[----:B------:R-:W-:-:S07]  /*171b0*/  IMAD.MOV.U32 R15, RZ, RZ, -0x1 ;  /* 0xffffffffff0f7424 */ /* 0x000fce00078e00ff */
[----:B01----:R-:W-:Y:S05]  /*171c0*/  WARPSYNC.COLLECTIVE R15, `(.L_x_1331) ;  /* 0x000000000f0c7348 */ /* 0x003fea0003c00000 */
[----:B------:R-:W-:Y:S02]  /*171d0*/  ELECT P6, UR62, PT ;  /* 0x00000000003e782f */ /* 0x000fe400038c0000 */
[----:B------:R-:W-:Y:S01]  /*171e0*/  MOV R14, UR62 ;  /* 0x0000003e000e7c02 */ /* 0x000fe20008000f00 */
[----:B01----:R-:W-:Y:S10]  /*171f0*/  ENDCOLLECTIVE ;  /* 0x000000000000791b */ /* 0x003ff40003800000 */
.L_x_1331:
[----:B------:R-:W-:Y:S05]  /*17200*/  BSYNC B1 ;  /* 0x0000000000017941 */ /* 0x000fea0003800000 */
.L_x_1330:
[----:B------:R-:W-:Y:S05]  /*17210*/  BRA `(.L_x_1332) ;  /* 0xffffffe800907947 */ /* 0x000fea000383ffff */
.L_x_1285:
[----:B0-----:R0:W1:Y:S02]  /*17220*/  SYNCS.PHASECHK.TRANS64.TRYWAIT P1, [R6+URZ], R5 ;  /* 0x00000005060075a7 */ /* 0x001064000802017f */
[----:B-1----:R-:W-:Y:S05]  /*17230*/  @!P1 NANOSLEEP.SYNCS 0x989680 ;  /* 0x009896800000995d */ /* 0x002fea0003900000 */
[----:B------:R-:W1:Y:S02]  /*17240*/  @!P1 SYNCS.PHASECHK.TRANS64 P1, [R6+URZ], R5 ;  /* 0x00000005060095a7 */ /* 0x000e64000802007f */
[----:B-1----:R-:W-:Y:S05]  /*17250*/  @!P1 BRA `(.L_x_1285) ;  /* 0xfffffffc00f09947 */ /* 0x002fea000383ffff */
[----:B------:R-:W-:Y:S05]  /*17260*/  BRA `(.L_x_1333) ;  /* 0xffffffe800cc7947 */ /* 0x000fea000383ffff */
.L_x_1286:
[----:B-1----:R1:W2:Y:S02]  /*17270*/  SYNCS.PHASECHK.TRANS64.TRYWAIT P1, [R7+URZ], R2 ;  /* 0x00000002070075a7 */ /* 0x0022a4000802017f */
[----:B--2---:R-:W-:Y:S05]  /*17280*/  @!P1 NANOSLEEP.SYNCS 0x989680 ;  /* 0x009896800000995d */ /* 0x004fea0003900000 */
[----:B------:R-:W2:Y:S02]  /*17290*/  @!P1 SYNCS.PHASECHK.TRANS64 P1, [R7+URZ], R2 ;  /* 0x00000002070095a7 */ /* 0x000ea4000802007f */
[----:B--2---:R-:W-:Y:S05]  /*172a0*/  @!P1 BRA `(.L_x_1286) ;  /* 0xfffffffc00f09947 */ /* 0x004fea000383ffff */
[----:B------:R-:W-:Y:S05]  /*172b0*/  BRA `(.L_x_1334) ;  /* 0xffffffe800c07947 */ /* 0x000fea000383ffff */
.L_x_1288:
[----:B--2---:R2:W3:Y:S02]  /*172c0*/  SYNCS.PHASECHK.TRANS64.TRYWAIT P1, [R4+URZ+0x28460], R5 ;  /* 0x02846005040075a7 */ /* 0x0044e4000802017f */
[----:B---3--:R-:W-:Y:S05]  /*172d0*/  @!P1 NANOSLEEP.SYNCS 0x989680 ;  /* 0x009896800000995d */ /* 0x008fea0003900000 */
[----:B------:R-:W3:Y:S02]  /*172e0*/  @!P1 SYNCS.PHASECHK.TRANS64 P1, [R4+URZ+0x28460], R5 ;  /* 0x02846005040095a7 */ /* 0x000ee4000802007f */
[----:B---3--:R-:W-:Y:S05]  /*172f0*/  @!P1 BRA `(.L_x_1288) ;  /* 0xfffffffc00f09947 */ /* 0x008fea000383ffff */
[----:B------:R-:W-:Y:S05]  /*17300*/  BRA `(.L_x_1335) ;  /* 0xffffffe800c47947 */ /* 0x000fea000383ffff */
.L_x_1290:
[----:B---3--:R3:W4:Y:S02]  /*17310*/  SYNCS.PHASECHK.TRANS64.TRYWAIT P1, [R3+URZ+0x28460], R2 ;  /* 0x02846002030075a7 */ /* 0x008724000802017f */
[----:B----4-:R-:W-:Y:S05]  /*17320*/  @!P1 NANOSLEEP.SYNCS 0x989680 ;  /* 0x009896800000995d */ /* 0x010fea0003900000 */
[----:B------:R-:W4:Y:S02]  /*17330*/  @!P1 SYNCS.PHASECHK.TRANS64 P1, [R3+URZ+0x28460], R2 ;  /* 0x02846002030095a7 */ /* 0x000f24000802007f */
[----:B----4-:R-:W-:Y:S05]  /*17340*/  @!P1 BRA `(.L_x_1290) ;  /* 0xfffffffc00f09947 */ /* 0x010fea000383ffff */
[----:B------:R-:W-:Y:S05]  /*17350*/  BRA `(.L_x_1336) ;  /* 0xffffffe800c47947 */ /* 0x000fea000383ffff */
.L_x_1292:
[----:B----4-:R4:W0:Y:S02]  /*17360*/  SYNCS.PHASECHK.TRANS64.TRYWAIT P0, [R4+URZ+0x28480], R5 ;  /* 0x02848005040075a7 */ /* 0x010824000800017f */
[----:B0-----:R-:W-:Y:S05]  /*17370*/  @!P0 NANOSLEEP.SYNCS 0x989680 ;  /* 0x009896800000895d */ /* 0x001fea0003900000 */
[----:B------:R-:W0:Y:S02]  /*17380*/  @!P0 SYNCS.PHASECHK.TRANS64 P0, [R4+URZ+0x28480], R5 ;  /* 0x02848005040085a7 */ /* 0x000e24000800007f */
[----:B0-----:R-:W-:Y:S05]  /*17390*/  @!P0 BRA `(.L_x_1292) ;  /* 0xfffffffc00f08947 */ /* 0x001fea000383ffff */
[----:B------:R-:W-:Y:S05]  /*173a0*/  BRA `(.L_x_1293) ;  /* 0xffffffe800c07947 */ /* 0x000fea000383ffff */
.L_x_1337:
        /* <DEDUP_REMOVED lines=13> */
.L_x_2900:


//--------------------- .text._ZN7cutlass13device_kernelIN5flash11enable_sm90INS1_16FlashAttnFwdSm90INS1_25CollectiveMainloopFwdSm90ILi2EN4cute5tupleIJNS5_1CILi1EEES8_S8_EEENS6_IJNS7_ILi128EEENS7_ILi64EEENS7_ILi256EEEEEELi256ENS_12float_e4m3_tEfNS_4arch4Sm90ELb0ELb1ELb1ELb1ELb0ELb1ELb0ELb1ELb1ELb1ELb0ELb0EEENS1_21CollectiveEpilogueFwdINS6_IJSA_SC_SB_EEES9_NS_10bfloat16_tESG_Li256ELb1ELb1ELb0ELb1EEENS1_36VarlenDynamicPersistentTileSchedulerILi128ELi64ELi256ELi128ELb0ELb1ELb1ELb1ELb0ELb1EEEEEEEEEvNT_6ParamsE --------------------------
	.section	.text._ZN7cutlass13device_kernelIN5flash11enable_sm90INS1_16FlashAttnFwdSm90INS1_25CollectiveMainloopFwdSm90ILi2EN4cute5tupleIJNS5_1CILi1EEES8_S8_EEENS6_IJNS7_ILi128EEENS7_ILi64EEENS7_ILi256EEEEEELi256ENS_12float_e4m3_tEfNS_4arch4Sm90ELb0ELb1ELb1ELb1ELb0ELb1ELb0ELb1ELb1ELb1ELb0ELb0EEENS1_21CollectiveEpilogueFwdINS6_IJSA_SC_SB_EEES9_NS_10bfloat16_tESG_Li256ELb1ELb1ELb0ELb1EEENS1_36VarlenDynamicPersistentTileSchedulerILi128ELi64ELi256ELi128ELb0ELb1ELb1ELb1ELb0ELb1EEEEEEEEEvNT_6ParamsE,"ax",@progbits
	.align	128
.text._ZN7cutlass13device_kernelIN5flash11enable_sm90INS1_16FlashAttnFwdSm90INS1_25CollectiveMainloopFwdSm90ILi2EN4cute5tupleIJNS5_1CILi1EEES8_S8_EEENS6_IJNS7_ILi128EEENS7_ILi64EEENS7_ILi256EEEEEELi256ENS_12float_e4m3_tEfNS_4arch4Sm90ELb0ELb1ELb1ELb1ELb0ELb1ELb0ELb1ELb1ELb1ELb0ELb0EEENS1_21CollectiveEpilogueFwdINS6_IJSA_SC_SB_EEES9_NS_10bfloat16_tESG_Li256ELb1ELb1ELb0ELb1EEENS1_36VarlenDynamicPersistentTileSchedulerILi128ELi64ELi256ELi128ELb0ELb1ELb1ELb1ELb0ELb1EEEEEEEEEvNT_6ParamsE:
        .type           _ZN7cutlass13device_kernelIN5flash11enable_sm90INS1_16FlashAttnFwdSm90INS1_25CollectiveMainloopFwdSm90ILi2EN4cute5tupleIJNS5_1CILi1EEES8_S8_EEENS6_IJNS7_ILi128EEENS7_ILi64EEENS7_ILi256EEEEEELi256ENS_12float_e4m3_tEfNS_4arch4Sm90ELb0ELb1ELb1ELb1ELb0ELb1ELb0ELb1ELb1ELb1ELb0ELb0EEENS1_21CollectiveEpilogueFwdINS6_IJSA_SC_SB_EEES9_NS_10bfloat16_tESG_Li256ELb1ELb1ELb0ELb1EEENS1_36VarlenDynamicPersistentTileSchedulerILi128ELi64ELi256ELi128ELb0ELb1ELb1ELb1ELb0ELb1EEEEEEEEEvNT_6ParamsE,@function
        .size           _ZN7cutlass13device_kernelIN5flash11enable_sm90INS1_16FlashAttnFwdSm90INS1_25CollectiveMainloopFwdSm90ILi2EN4cute5tupleIJNS5_1CILi1EEES8_S8_EEENS6_IJNS7_ILi128EEENS7_ILi64EEENS7_ILi256EEEEEELi256ENS_12float_e4m3_tEfNS_4arch4Sm90ELb0ELb1ELb1ELb1ELb0ELb1ELb0ELb1ELb1ELb1ELb0ELb0EEENS1_21CollectiveEpilogueFwdINS6_IJSA_SC_SB_EEES9_NS_10bfloat16_tESG_Li256ELb1ELb1ELb0ELb1EEENS1_36VarlenDynamicPersistentTileSchedulerILi128ELi64ELi256ELi128ELb0ELb1ELb1ELb1ELb0ELb1EEEEEEEEEvNT_6ParamsE,(.L_x_2901 - _ZN7cutlass13device_kernelIN5flash11enable_sm90INS1_16FlashAttnFwdSm90INS1_25CollectiveMainloopFwdSm90ILi2EN4cute5tupleIJNS5_1CILi1EEES8_S8_EEENS6_IJNS7_ILi128EEENS7_ILi64EEENS7_ILi256EEEEEELi256ENS_12float_e4m3_tEfNS_4arch4Sm90ELb0ELb1ELb1ELb1ELb0ELb1ELb0ELb1ELb1ELb1ELb0ELb0EEENS1_21CollectiveEpilogueFwdINS6_IJSA_SC_SB_EEES9_NS_10bfloat16_tESG_Li256ELb1ELb1ELb0ELb1EEENS1_36VarlenDynamicPersistentTileSchedulerILi128ELi64ELi256ELi128ELb0ELb1ELb1ELb1ELb0ELb1EEEEEEEEEvNT_6ParamsE)
        .other          _ZN7cutlass13device_kernelIN5flash11enable_sm90INS1_16FlashAttnFwdSm90INS1_25CollectiveMainloopFwdSm90ILi2EN4cute5tupleIJNS5_1CILi1EEES8_S8_EEENS6_IJNS7_ILi128EEENS7_ILi64EEENS7_ILi256EEEEEELi256ENS_12float_e4m3_tEfNS_4arch4Sm90ELb0ELb1ELb1ELb1ELb0ELb1ELb0ELb1ELb1ELb1ELb0ELb0EEENS1_21CollectiveEpilogueFwdINS6_IJSA_SC_SB_EEES9_NS_10bfloat16_tESG_Li256ELb1ELb1ELb0ELb1EEENS1_36VarlenDynamicPersistentTileSchedulerILi128ELi64ELi256ELi128ELb0ELb1ELb1ELb1ELb0ELb1EEEEEEEEEvNT_6ParamsE,@"STO_CUDA_ENTRY STV_DEFAULT"
_ZN7cutlass13device_kernelIN5flash11enable_sm90INS1_16FlashAttnFwdSm90INS1_25CollectiveMainloopFwdSm90ILi2EN4cute5tupleIJNS5_1CILi1EEES8_S8_EEENS6_IJNS7_ILi128EEENS7_ILi64EEENS7_ILi256EEEEEELi256ENS_12float_e4m3_tEfNS_4arch4Sm90ELb0ELb1ELb1ELb1ELb0ELb1ELb0ELb1ELb1ELb1ELb0ELb0EEENS1_21CollectiveEpilogueFwdINS6_IJSA_SC_SB_EEES9_NS_10bfloat16_tESG_Li256ELb1ELb1ELb0ELb1EEENS1_36VarlenDynamicPersistentTileSchedulerILi128ELi64ELi256ELi128ELb0ELb1ELb1ELb1ELb0ELb1EEEEEEEEEvNT_6ParamsE:
        /* <DEDUP_REMOVED lines=24> */
.L_x_1339:
[----:B------:R-:W-:Y:S05]  /*0180*/  BSYNC B0 ;  /* 0x0000000000007941 */ /* 0x000fea0003800000 */
.L_x_1338:
        /* <DEDUP_REMOVED lines=41> */
.L_x_1340:
        /* <DEDUP_REMOVED lines=22> */
.L_x_1341:
        /* <DEDUP_REMOVED lines=18> */
.L_x_1342:
        /* <DEDUP_REMOVED lines=22> */
.L_x_1343:
        /* <DEDUP_REMOVED lines=22> */
.L_x_1344:
        /* <DEDUP_REMOVED lines=8> */
.L_x_1347:
        /* <DEDUP_REMOVED lines=20> */
[----:B------:R-:W-:Y:S02]  /*0b20*/  R2UR UR44, R16 ;  /* 0x00000000102c72ca */ /* 0x000fe400000e0000 */
[----:B------:R-:W-:Y:S02]  /*0b30*/  CS2R R192, SRZ ;  /* 0x0000000000c07805 */ /* 0x000fe4000001ff00 */
[----:B------:R-:W-:Y:S01]  /*0b40*/  CS2R R198, SRZ ;  /* 0x0000000000c67805 */ /* 0x000fe2000001ff00 */
[----:B------:R-:W-:Y:S01]  /*0b50*/  ULOP3.LUT UR45, UR40, 0x1, URZ, 0xfc, !UPT ;  /* 0x00000001282d7892 */ /* 0x000fe2000f8efc3f */
[----:B------:R-:W-:-:S07]  /*0b60*/  UMOV UR43, URZ ;  /* 0x0000003f002b7c82 */ /* 0x000fce0008000000 */
[----:B------:R-:W-:Y:S01]  /*0b70*/  UIADD3 UR44, UR44, 0x18000, URZ ;  /* 0x000180002c2c7890 */ /* 0x000fe2000fffe03f */
[----:B0-----:R-:W-:-:S05]  /*0b80*/  VIADD R12, R0, 0xffffff80 ;  /* 0xffffff80000c7836 */ /* 0x001fca0000000000 */
[----:B------:R-:W-:-:S04]  /*0b90*/  SHF.R.S32.HI R0, RZ, 0x1f, R12 ;  /* 0x0000001fff007819 */ /* 0x000fc8000001140c */
[CC--:B------:R-:W-:Y:S02]  /*0ba0*/  LEA.HI R2, R0.reuse, R12.reuse, RZ, 0x7 ;  /* 0x0000000c00027211 */ /* 0x0c0fe400078f38ff */
[-C--:B------:R-:W-:Y:S02]  /*0bb0*/  LEA.HI R4, R0, R12.reuse, RZ, 0x5 ;  /* 0x0000000c00047211 */ /* 0x080fe400078f28ff */
[----:B------:R-:W-:Y:S02]  /*0bc0*/  LOP3.LUT R222, R2, 0xffffff80, RZ, 0xc0, !PT ;  /* 0xffffff8002de7812 */ /* 0x000fe400078ec0ff */
[-C--:B------:R-:W-:Y:S01]  /*0bd0*/  LEA.HI R3, R0, R12.reuse, RZ, 0x4 ;  /* 0x0000000c00037211 */ /* 0x080fe200078f20ff */
[----:B------:R-:W-:Y:S01]  /*0be0*/  IMAD.SHL.U32 R5, R4, 0x20, RZ ;  /* 0x0000002004057824 */ /* 0x000fe200078e00ff */
[----:B------:R-:W-:Y:S01]  /*0bf0*/  LEA.HI R11, R0, R12, RZ, 0x2 ;  /* 0x0000000c000b7211 */ /* 0x000fe200078f10ff */
[----:B------:R-:W-:Y:S01]  /*0c00*/  IMAD.IADD R222, R12, 0x1, -R222 ;  /* 0x000000010cde7824 */ /* 0x000fe200078e0ade */
[----:B------:R-:W-:-:S02]  /*0c10*/  LOP3.LUT R4, R3, 0x3fffff0, RZ, 0xc0, !PT ;  /* 0x03fffff003047812 */ /* 0x000fc400078ec0ff */
[----:B------:R-:W-:Y:S02]  /*0c20*/  LOP3.LUT R5, R5, 0xfffffc00, RZ, 0xc0, !PT ;  /* 0xfffffc0005057812 */ /* 0x000fe400078ec0ff */
[----:B------:R-:W-:Y:S01]  /*0c30*/  SHF.R.S32.HI R7, RZ, 0x1f, R222 ;  /* 0x0000001fff077819 */ /* 0x000fe200000114de */
[----:B------:R-:W-:Y:S01]  /*0c40*/  IMAD.IADD R4, R12, 0x1, -R4 ;  /* 0x000000010c047824 */ /* 0x000fe200078e0a04 */
[----:B------:R-:W-:Y:S02]  /*0c50*/  LEA.HI R17, R0, R12, RZ, 0x3 ;  /* 0x0000000c00117211 */ /* 0x000fe400078f18ff */
[----:B------:R-:W-:Y:S02]  /*0c60*/  LEA.HI R8, R7, R222, RZ, 0x2 ;  /* 0x000000de07087211 */ /* 0x000fe400078f10ff */
[----:B------:R-:W-:Y:S02]  /*0c70*/  LOP3.LUT R11, R11, 0xfffffffc, RZ, 0xc0, !PT ;  /* 0xfffffffc0b0b7812 */ /* 0x000fe400078ec0ff */
[----:B------:R-:W-:-:S02]  /*0c80*/  SHF.R.S32.HI R9, RZ, 0x2, R8 ;  /* 0x00000002ff097819 */ /* 0x000fc40000011408 */
[----:B------:R-:W-:Y:S02]  /*0c90*/  SHF.R.S32.HI R6, RZ, 0x1f, R8 ;  /* 0x0000001fff067819 */ /* 0x000fe40000011408 */
[----:B------:R-:W-:Y:S02]  /*0ca0*/  SHF.R.S32.HI R229, RZ, 0x7, R2 ;  /* 0x00000007ffe57819 */ /* 0x000fe40000011402 */
[----:B------:R-:W-:Y:S02]  /*0cb0*/  LEA.HI R6, R6, R9, RZ, 0x3 ;  /* 0x0000000906067211 */ /* 0x000fe400078f18ff */
[----:B------:R-:W-:Y:S02]  /*0cc0*/  LOP3.LUT R215, R17, 0xfffffff8, RZ, 0xc0, !PT ;  /* 0xfffffff811d77812 */ /* 0x000fe400078ec0ff */
[----:B------:R-:W-:Y:S01]  /*0cd0*/  LOP3.LUT R10, R6, 0xfffffff8, RZ, 0xc0, !PT ;  /* 0xfffffff8060a7812 */ /* 0x000fe200078ec0ff */
[----:B------:R-:W-:Y:S01]  /*0ce0*/  IMAD R6, R4, 0x40, R5 ;  /* 0x0000004004067824 */ /* 0x000fe200078e0205 */
[----:B------:R-:W-:Y:S01]  /*0cf0*/  SHF.R.S32.HI R4, RZ, 0x4, R3 ;  /* 0x00000004ff047819 */ /* 0x000fe20000011403 */
[----:B------:R-:W-:Y:S01]  /*0d00*/  IMAD.IADD R215, R12, 0x1, -R215 ;  /* 0x000000010cd77824 */ /* 0x000fe200078e0ad7 */
[----:B------:R-:W-:Y:S01]  /*0d10*/  LEA.HI R0, R0, R12, RZ, 0x6 ;  /* 0x0000000c00007211 */ /* 0x000fe200078f30ff */
[----:B------:R-:W-:Y:S01]  /*0d20*/  IMAD.IADD R10, R9, 0x1, -R10 ;  /* 0x00000001090a7824 */ /* 0x000fe200078e0a0a */
[----:B------:R-:W-:Y:S01]  /*0d30*/  LEA.HI R3, R3, R4, RZ, 0x1 ;  /* 0x0000000403037211 */ /* 0x000fe200078f08ff */
[----:B------:R-:W-:Y:S01]  /*0d40*/  IMAD.SHL.U32 R22, R215, 0x10, RZ ;  /* 0x00000010d7167824 */ /* 0x000fe200078e00ff */
[----:B------:R-:W-:Y:S01]  /*0d50*/  SHF.R.S32.HI R17, RZ, 0x3, R17 ;  /* 0x00000003ff117819 */ /* 0x000fe20000011411 */
[----:B------:R-:W-:Y:S01]  /*0d60*/  IMAD.SHL.U32 R0, R0, 0x10, RZ ;  /* 0x0000001000007824 */ /* 0x000fe200078e00ff */
[----:B------:R-:W-:Y:S01]  /*0d70*/  LOP3.LUT R3, R3, 0x1ffffffe, RZ, 0xc0, !PT ;  /* 0x1ffffffe03037812 */ /* 0x000fe200078ec0ff */
[----:B------:R-:W-:Y:S01]  /*0d80*/  IMAD.SHL.U32 R18, R215, 0x8, RZ ;  /* 0x00000008d7127824 */ /* 0x000fe200078e00ff */
[----:B------:R-:W-:Y:S01]  /*0d90*/  LEA.HI R7, R7, R222, RZ, 0x5 ;  /* 0x000000de07077211 */ /* 0x000fe200078f28ff */
[C---:B------:R-:W-:Y:S01]  /*0da0*/  VIADD R236, R17.reuse, 0x60 ;  /* 0x0000006011ec7836 */ /* 0x040fe20000000000 */
[----:B------:R-:W-:Y:S01]  /*0db0*/  IADD3 R11, R12, -R11, RZ ;  /* 0x8000000b0c0b7210 */ /* 0x000fe20007ffe0ff */
[----:B------:R-:W-:Y:S01]  /*0dc0*/  IMAD.IADD R3, R4, 0x1, -R3 ;  /* 0x0000000104037824 */ /* 0x000fe200078e0a03 */
[----:B------:R-:W-:Y:S01]  /*0dd0*/  LEA.HI R2, R2, R229, RZ, 0x1 ;  /* 0x000000e502027211 */ /* 0x000fe200078f08ff */
[----:B------:R-:W-:Y:S01]  /*0de0*/  VIADD R237, R17, 0x40 ;  /* 0x0000004011ed7836 */ /* 0x000fe20000000000 */
[----:B------:R-:W-:Y:S01]  /*0df0*/  SHF.R.S32.HI R7, RZ, 0x5, R7 ;  /* 0x00000005ff077819 */ /* 0x000fe20000011407 */
[----:B------:R-:W-:Y:S01]  /*0e00*/  IMAD R233, R3, 0x8, R6 ;  /* 0x0000000803e97824 */ /* 0x000fe200078e0206 */
[----:B------:R-:W-:Y:S01]  /*0e10*/  LEA.HI R5, R11, R11, RZ, 0x1 ;  /* 0x0000000b0b057211 */ /* 0x000fe200078f08ff */
[----:B------:R-:W-:Y:S01]  /*0e20*/  IMAD.SHL.U32 R208, R17, 0x80, RZ ;  /* 0x0000008011d07824 */ /* 0x000fe200078e00ff */
[----:B------:R-:W-:Y:S01]  /*0e30*/  LOP3.LUT R2, R2, 0x3fffffe, RZ, 0xc0, !PT ;  /* 0x03fffffe02027812 */ /* 0x000fe200078ec0ff */
[----:B------:R-:W-:Y:S01]  /*0e40*/  IMAD R7, R7, 0x10, R10 ;  /* 0x0000001007077824 */ /* 0x000fe200078e020a */
[----:B------:R-:W-:Y:S01]  /*0e50*/  IADD3 R218, R17, 0x20, RZ ;  /* 0x0000002011da7810 */ /* 0x000fe20007ffe0ff */
[----:B------:R-:W-:Y:S01]  /*0e60*/  IMAD.SHL.U32 R227, R236, 0x80, RZ ;  /* 0x00000080ece37824 */ /* 0x000fe200078e00ff */
[----:B------:R-:W-:Y:S01]  /*0e70*/  LOP3.LUT R4, R5, 0x1ffffffe, RZ, 0xc0, !PT ;  /* 0x1ffffffe05047812 */ /* 0x000fe200078ec0ff */
[----:B------:R-:W-:Y:S01]  /*0e80*/  IMAD.IADD R2, R229, 0x1, -R2 ;  /* 0x00000001e5027824 */ /* 0x000fe200078e0a02 */
[----:B------:R-:W-:Y:S01]  /*0e90*/  LOP3.LUT R211, R0, 0xfffffc00, RZ, 0xc0, !PT ;  /* 0xfffffc0000d37812 */ /* 0x000fe200078ec0ff */
[----:B------:R-:W-:Y:S01]  /*0ea0*/  IMAD.SHL.U32 R206, R218, 0x80, RZ ;  /* 0x00000080dace7824 */ /* 0x000fe200078e00ff */
[----:B------:R-:W-:Y:S01]  /*0eb0*/  SHF.R.S32.HI R3, RZ, 0x1f, R218 ;  /* 0x0000001fff037819 */ /* 0x000fe200000114da */
[----:B------:R-:W-:Y:S01]  /*0ec0*/  IMAD R232, R2, 0x40, R7 ;  /* 0x0000004002e87824 */ /* 0x000fe200078e0207 */
[----:B------:R-:W-:Y:S01]  /*0ed0*/  SHF.R.S32.HI R5, RZ, 0x1f, R236 ;  /* 0x0000001fff057819 */ /* 0x000fe200000114ec */
[----:B------:R-:W-:Y:S01]  /*0ee0*/  IMAD.SHL.U32 R228, R237, 0x80, RZ ;  /* 0x00000080ede47824 */ /* 0x000fe200078e00ff */
[----:B------:R-:W-:Y:S01]  /*0ef0*/  SHF.R.S32.HI R0, RZ, 0x1f, R237 ;  /* 0x0000001fff007819 */ /* 0x000fe200000114ed */
[----:B------:R-:W-:Y:S01]  /*0f00*/  IMAD.IADD R205, R11, 0x1, -R4 ;  /* 0x000000010bcd7824 */ /* 0x000fe200078e0a04 */
[----:B------:R-:W-:Y:S01]  /*0f10*/  LEA.HI R3, R3, R218, RZ, 0x3 ;  /* 0x000000da03037211 */ /* 0x000fe200078f18ff */
[C---:B------:R-:W-:Y:S01]  /*0f20*/  VIADD R207, R18.reuse, 0x80 ;  /* 0x0000008012cf7836 */ /* 0x040fe20000000000 */
[----:B------:R-:W-:Y:S01]  /*0f30*/  LEA.HI R5, R5, R236, RZ, 0x3 ;  /* 0x000000ec05057211 */ /* 0x000fe200078f18ff */
[----:B------:R-:W-:Y:S01]  /*0f40*/  VIADD R209, R18, 0xc0 ;  /* 0x000000c012d17836 */ /* 0x000fe20000000000 */
[----:B------:R-:W-:Y:S01]  /*0f50*/  LEA.HI R2, R0, R237, RZ, 0x3 ;  /* 0x000000ed00027211 */ /* 0x000fe200078f18ff */
[----:B------:R-:W-:Y:S01]  /*0f60*/  IMAD.SHL.U32 R3, R3, 0x80, RZ ;  /* 0x0000008003037824 */ /* 0x000fe200078e00ff */
[----:B------:R-:W-:Y:S01]  /*0f70*/  LOP3.LUT R208, R208, 0x380, RZ, 0xc0, !PT ;  /* 0x00000380d0d07812 */ /* 0x000fe200078ec0ff */
[----:B------:R-:W-:Y:S01]  /*0f80*/  IMAD.SHL.U32 R230, R5, 0x80, RZ ;  /* 0x0000008005e67824 */ /* 0x000fe200078e00ff */
[----:B------:R-:W-:Y:S01]  /*0f90*/  LOP3.LUT R206, R206, 0x380, RZ, 0xc0, !PT ;  /* 0x00000380cece7812 */ /* 0x000fe200078ec0ff */
[----:B------:R-:W-:Y:S01]  /*0fa0*/  IMAD.SHL.U32 R2, R2, 0x80, RZ ;  /* 0x0000008002027824 */ /* 0x000fe200078e00ff */
[----:B------:R-:W-:Y:S01]  /*0fb0*/  LOP3.LUT R227, R227, 0x380, RZ, 0xc0, !PT ;  /* 0x00000380e3e37812 */ /* 0x000fe200078ec0ff */
[----:B------:R-:W-:Y:S01]  /*0fc0*/  IMAD R205, R205, 0x8, R232 ;  /* 0x00000008cdcd7824 */ /* 0x000fe200078e02e8 */
[----:B------:R-:W-:-:S02]  /*0fd0*/  LOP3.LUT R0, R208, 0x70, R22, 0xf8, !PT ;  /* 0x00000070d0007812 */ /* 0x000fc400078ef816 */
[----:B------:R-:W-:Y:S02]  /*0fe0*/  SHF.R.U32.HI R235, RZ, 0x3, R208 ;  /* 0x00000003ffeb7819 */ /* 0x000fe400000116d0 */
[----:B------:R-:W-:Y:S02]  /*0ff0*/  LOP3.LUT R228, R228, 0x380, RZ, 0xc0, !PT ;  /* 0x00000380e4e47812 */ /* 0x000fe400078ec0ff */
[----:B------:R-:W-:Y:S02]  /*1000*/  LOP3.LUT R213, R211, R0, R235, 0xf6, !PT ;  /* 0x00000000d3d57212 */ /* 0x000fe400078ef6eb */
[----:B------:R-:W-:Y:S02]  /*1010*/  SHF.R.U32.HI R234, RZ, 0x3, R206 ;  /* 0x00000003ffea7819 */ /* 0x000fe400000116ce */
[--C-:B------:R-:W-:Y:S01]  /*1020*/  LOP3.LUT R5, R206, 0x70, R22.reuse, 0xf8, !PT ;  /* 0x00000070ce057812 */ /* 0x100fe200078ef816 */
[----:B------:R-:W-:Y:S01]  /*1030*/  IMAD.IADD R212, R16, 0x1, R213 ;  /* 0x0000000110d47824 */ /* 0x000fe200078e02d5 */
[----:B------:R-:W-:-:S02]  /*1040*/  LOP3.LUT R7, R227, 0x70, R22, 0xf8, !PT ;  /* 0x00000070e3077812 */ /* 0x000fc400078ef816 */
[----:B------:R-:W-:Y:S02]  /*1050*/  SHF.R.U32.HI R4, RZ, 0x3, R227 ;  /* 0x00000003ff047819 */ /* 0x000fe400000116e3 */
[----:B------:R-:W-:Y:S02]  /*1060*/  LOP3.LUT R210, R3, 0xfffffc00, RZ, 0xc0, !PT ;  /* 0xfffffc0003d27812 */ /* 0x000fe400078ec0ff */
[----:B------:R-:W-:Y:S02]  /*1070*/  LOP3.LUT R230, R230, 0xfffffc00, RZ, 0xc0, !PT ;  /* 0xfffffc00e6e67812 */ /* 0x000fe400078ec0ff */
[----:B------:R-:W-:Y:S02]  /*1080*/  LOP3.LUT R0, R228, 0x70, R22, 0xf8, !PT ;  /* 0x00000070e4007812 */ /* 0x000fe400078ef816 */
[----:B------:R-:W-:Y:S02]  /*1090*/  SHF.R.U32.HI R6, RZ, 0x3, R228 ;  /* 0x00000003ff067819 */ /* 0x000fe400000116e4 */
[----:B------:R-:W-:-:S02]  /*10a0*/  LOP3.LUT R231, R2, 0xfffffc00, RZ, 0xc0, !PT ;  /* 0xfffffc0002e77812 */ /* 0x000fc400078ec0ff */
[----:B------:R-:W-:Y:S02]  /*10b0*/  LOP3.LUT R197, R8, 0x7ffffffc, RZ, 0xc0, !PT ;  /* 0x7ffffffc08c57812 */ /* 0x000fe400078ec0ff */
[----:B------:R-:W-:Y:S02]  /*10c0*/  LOP3.LUT R5, R210, R5, R234, 0xf6, !PT ;  /* 0x00000005d2057212 */ /* 0x000fe400078ef6ea */
[----:B------:R-:W-:Y:S01]  /*10d0*/  LOP3.LUT R7, R230, R7, R4, 0xf6, !PT ;  /* 0x00000007e6077212 */ /* 0x000fe200078ef604 */
[----:B------:R-:W-:Y:S01]  /*10e0*/  IMAD.IADD R197, R222, 0x1, -R197 ;  /* 0x00000001dec57824 */ /* 0x000fe200078e0ac5 */
[----:B------:R-:W-:Y:S01]  /*10f0*/  IADD3 R194, R18, 0x40, RZ ;  /* 0x0000004012c27810 */ /* 0x000fe20007ffe0ff */
[C---:B------:R-:W-:Y:S01]  /*1100*/  IMAD.IADD R226, R16.reuse, 0x1, R5 ;  /* 0x0000000110e27824 */ /* 0x040fe200078e0205 */
[----:B------:R-:W-:Y:S01]  /*1110*/  LOP3.LUT R3, R231, R0, R6, 0xf6, !PT ;  /* 0x00000000e7037212 */ /* 0x000fe200078ef606 */
[----:B------:R-:W-:Y:S01]  /*1120*/  IMAD.IADD R223, R16, 0x1, R7 ;  /* 0x0000000110df7824 */ /* 0x000fe200078e0207 */
[----:B------:R-:W-:-:S02]  /*1130*/  SHF.R.S32.HI R221, RZ, 0x1f, R17 ;  /* 0x0000001fffdd7819 */ /* 0x000fc40000011411 */
[----:B------:R-:W-:Y:S02]  /*1140*/  SHF.R.S32.HI R23, RZ, 0x1f, R22 ;  /* 0x0000001fff177819 */ /* 0x000fe40000011416 */
[----:B------:R-:W-:Y:S02]  /*1150*/  SHF.R.S32.HI R19, RZ, 0x1f, R18 ;  /* 0x0000001fff137819 */ /* 0x000fe40000011412 */
[----:B------:R-:W-:Y:S02]  /*1160*/  SHF.R.S32.HI R214, RZ, 0x1f, R194 ;  /* 0x0000001fffd67819 */ /* 0x000fe400000114c2 */
[----:B------:R-:W-:Y:S02]  /*1170*/  SHF.R.S32.HI R220, RZ, 0x1f, R207 ;  /* 0x0000001fffdc7819 */ /* 0x000fe400000114cf */
[----:B------:R-:W-:Y:S02]  /*1180*/  SHF.R.S32.HI R219, RZ, 0x1f, R209 ;  /* 0x0000001fffdb7819 */ /* 0x000fe400000114d1 */
[----:B------:R-:W-:-:S07]  /*1190*/  IADD3 R224, R16, R3, RZ ;  /* 0x0000000310e07210 */ /* 0x000fce0007ffe0ff */
.L_x_1577:
[----:B------:R-:W-:Y:S05]  /*11a0*/  YIELD ;  /* 0x0000000000007946 */ /* 0x000fea0003800000 */
[----:B------:R-:W-:Y:S01]  /*11b0*/  ULDC.64 UR4, c[0x0][0xa28] ;  /* 0x00028a0000047ab9 */ /* 0x000fe20000000a00 */
[----:B0-2---:R-:W0:Y:S01]  /*11c0*/  LDC.64 R4, c[0x0][0xa08] ;  /* 0x00028200ff047b82 */ /* 0x005e220000000a00 */
[----:B------:R-:W-:Y:S01]  /*11d0*/  ISETP.NE.U32.AND P1, PT, RZ, UR4, PT ;  /* 0x00000004ff007c0c */ /* 0x000fe2000bf25070 */
[----:B------:R-:W-:Y:S02]  /*11e0*/  IMAD.MOV.U32 R11, RZ, RZ, RZ ;  /* 0x000000ffff0b7224 */ /* 0x000fe400078e00ff */
[----:B------:R-:W-:Y:S01]  /*11f0*/  IMAD.MOV.U32 R25, RZ, RZ, RZ ;  /* 0x000000ffff197224 */ /* 0x000fe200078e00ff */
[----:B------:R-:W-:Y:S01]  /*1200*/  ISETP.NE.AND.EX P1, PT, RZ, UR5, PT, P1 ;  /* 0x00000005ff007c0c */ /* 0x000fe2000bf25310 */
[----:B------:R-:W-:-:S02]  /*1210*/  ULDC.64 UR4, c[0x0][0xa18] ;  /* 0x0002860000047ab9 */ /* 0x000fc40000000a00 */
[----:B------:R-:W-:-:S04]  /*1220*/  ISETP.NE.U32.AND P2, PT, RZ, UR4, PT ;  /* 0x00000004ff007c0c */ /* 0x000fc8000bf45070 */
[----:B------:R-:W-:Y:S01]  /*1230*/  ISETP.NE.AND.EX P2, PT, RZ, UR5, PT, P2 ;  /* 0x00000005ff007c0c */ /* 0x000fe2000bf45320 */
[----:B------:R-:W-:Y:S02]  /*1240*/  ULDC.64 UR4, c[0x0][0xa08] ;  /* 0x0002820000047ab9 */ /* 0x000fe40000000a00 */
[----:B------:R-:W-:-:S03]  /*1250*/  ISETP.NE.U32.AND P0, PT, RZ, UR4, PT ;  /* 0x00000004ff007c0c */ /* 0x000fc6000bf05070 */
[----:B------:R-:W1:Y:S01]  /*1260*/  @P1 LDC.64 R2, c[0x0][0xa28] ;  /* 0x00028a00ff021b82 */ /* 0x000e620000000a00 */
[----:B------:R-:W-:Y:S01]  /*1270*/  ISETP.NE.AND.EX P0, PT, RZ, UR5, PT, P0 ;  /* 0x00000005ff007c0c */ /* 0x000fe2000bf05300 */
[----:B0-----:R-:W-:-:S06]  /*1280*/  IMAD.WIDE R8, R203, 0x4, R4 ;  /* 0x00000004cb087825 */ /* 0x001fcc00078e0204 */
[----:B------:R-:W0:Y:S01]  /*1290*/  @P2 LDC.64 R6, c[0x0][0xa18] ;  /* 0x00028600ff062b82 */ /* 0x000e220000000a00 */
[----:B------:R-:W-:Y:S02]  /*12a0*/  ULDC UR4, c[0x0][0x288] ;  /* 0x0000a20000047ab9 */ /* 0x000fe40000000800 */
[----:B------:R-:W-:Y:S01]  /*12b0*/  IMAD.U32 R195, RZ, RZ, UR4 ;  /* 0x00000004ffc37e24 */ /* 0x000fe2000f8e00ff */
[----:B------:R-:W-:Y:S02]  /*12c0*/  ULDC.64 UR4, c[0x0][0x418] ;  /* 0x0001060000047ab9 */ /* 0x000fe40000000a00 */
[----:B------:R2:W5:Y:S01]  /*12d0*/  @P0 LDG.E R25, desc[UR46][R8.64] ;  /* 0x0000002e08190981 */ /* 0x000562000c1e1900 */
[----:B-1----:R-:W-:-:S05]  /*12e0*/  @P1 IMAD.WIDE R2, R203, 0x4, R2 ;  /* 0x00000004cb021825 */ /* 0x002fca00078e0202 */
[----:B------:R2:W5:Y:S01]  /*12f0*/  @P1 LDG.E R11, desc[UR46][R2.64] ;  /* 0x0000002e020b1981 */ /* 0x000562000c1e1900 */
[----:B0-----:R-:W-:-:S05]  /*1300*/  @P2 IMAD.WIDE R4, R203, 0x4, R6 ;  /* 0x00000004cb042825 */ /* 0x001fca00078e0206 */
        /* <DEDUP_REMOVED lines=9> */
[----:B------:R-:W-:Y:S01]  /*13a0*/  IMAD.U32 R24, RZ, RZ, UR4 ;  /* 0x00000004ff187e24 */ /* 0x000fe2000f8e00ff */
[----:B--234-:R-:W-:Y:S06]  /*13b0*/  @P2 BRA `(.L_x_1349) ;  /* 0x0000000000242947 */ /* 0x01cfec0003800000 */
        /* <DEDUP_REMOVED lines=8> */
[----:B--2---:R-:W-:-:S07]  /*1440*/  IMAD.IADD R195, R0, 0x1, -R195 ;  /* 0x0000000100c37824 */ /* 0x004fce00078e0ac3 */
.L_x_1349:
[----:B------:R-:W-:Y:S01]  /*1450*/  ULDC.64 UR4, c[0x0][0xa20] ;  /* 0x0002880000047ab9 */ /* 0x000fe20000000a00 */
[----:B------:R-:W-:Y:S01]  /*1460*/  MOV R216, R202 ;  /* 0x000000ca00d87202 */ /* 0x000fe20000000f00 */
[----:B------:R-:W-:Y:S01]  /*1470*/  IMAD.MOV.U32 R217, RZ, RZ, R203 ;  /* 0x000000ffffd97224 */ /* 0x000fe200078e00cb */
[----:B------:R-:W-:-:S04]  /*1480*/  ISETP.NE.U32.AND P1, PT, RZ, UR4, PT ;  /* 0x00000004ff007c0c */ /* 0x000fc8000bf25070 */
[----:B------:R-:W-:-:S13]  /*1490*/  ISETP.NE.AND.EX P1, PT, RZ, UR5, PT, P1 ;  /* 0x00000005ff007c0c */ /* 0x000fda000bf25310 */
[----:B------:R-:W-:Y:S05]  /*14a0*/  @!P1 BRA `(.L_x_1350) ;  /* 0x0000000000109947 */ /* 0x000fea0003800000 */
[----:B------:R-:W0:Y:S02]  /*14b0*/  LDC.64 R2, c[0x0][0xa20] ;  /* 0x00028800ff027b82 */ /* 0x000e240000000a00 */
[----:B0-----:R-:W-:-:S05]  /*14c0*/  IMAD.WIDE R2, R203, 0x4, R2 ;  /* 0x00000004cb027825 */ /* 0x001fca00078e0202 */
[----:B------:R0:W5:Y:S01]  /*14d0*/  LDG.E R24, desc[UR46][R2.64] ;  /* 0x0000002e02187981 */ /* 0x000162000c1e1900 */
[----:B------:R-:W-:Y:S05]  /*14e0*/  BRA `(.L_x_1351) ;  /* 0x0000000000107947 */ /* 0x000fea0003800000 */
.L_x_1350:
[----:B------:R-:W-:Y:S05]  /*14f0*/  @!P0 BRA `(.L_x_1351) ;  /* 0x00000000000c8947 */ /* 0x000fea0003800000 */
[----:B------:R-:W2:Y:S04]  /*1500*/  LDG.E R3, desc[UR46][R8.64] ;  /* 0x0000002e08037981 */ /* 0x000ea8000c1e1900 */
[----:B------:R-:W2:Y:S02]  /*1510*/  LDG.E R24, desc[UR46][R8.64+0x4] ;  /* 0x0000042e08187981 */ /* 0x000ea4000c1e1900 */
[----:B--2---:R-:W-:-:S07]  /*1520*/  IMAD.IADD R24, R24, 0x1, -R3 ;  /* 0x0000000118187824 */ /* 0x004fce00078e0a03 */
.L_x_1351:
[----:B------:R-:W-:Y:S01]  /*1530*/  ULDC.64 UR4, c[0x0][0xa10] ;  /* 0x0002840000047ab9 */ /* 0x000fe20000000a00 */
[----:B------:R-:W1:Y:S01]  /*1540*/  LDC R6, c[0x0][0x448] ;  /* 0x00011200ff067b82 */ /* 0x000e620000000800 */
[----:B------:R-:W-:-:S04]  /*1550*/  ISETP.NE.U32.AND P0, PT, RZ, UR4, PT ;  /* 0x00000004ff007c0c */ /* 0x000fc8000bf05070 */
[----:B------:R-:W-:Y:S01]  /*1560*/  ISETP.NE.AND.EX P0, PT, RZ, UR5, PT, P0 ;  /* 0x00000005ff007c0c */ /* 0x000fe2000bf05300 */
[----:B------:R-:W-:Y:S02]  /*1570*/  ULDC.64 UR4, c[0x0][0xa30] ;  /* 0x00028c0000047ab9 */ /* 0x000fe40000000a00 */
[----:B------:R-:W-:Y:S01]  /*1580*/  ISETP.NE.U32.AND P1, PT, RZ, UR4, PT ;  /* 0x00000004ff007c0c */ /* 0x000fe2000bf25070 */
[----:B-----5:R-:W-:Y:S01]  /*1590*/  IMAD.MOV.U32 R87, RZ, RZ, R24 ;  /* 0x000000ffff577224 */ /* 0x020fe200078e0018 */
[----:B------:R-:W2:Y:S02]  /*15a0*/  LDC.64 R12, c[0x0][0x9e0] ;  /* 0x00027800ff0c7b82 */ /* 0x000ea40000000a00 */
[----:B------:R-:W-:-:S06]  /*15b0*/  ISETP.NE.AND.EX P1, PT, RZ, UR5, PT, P1 ;  /* 0x00000005ff007c0c */ /* 0x000fcc000bf25310 */
[----:B0-----:R-:W0:Y:S08]  /*15c0*/  @P0 LDC.64 R2, c[0x0][0xa10] ;  /* 0x00028400ff020b82 */ /* 0x001e300000000a00 */
[----:B------:R-:W3:Y:S01]  /*15d0*/  @P1 LDC.64 R4, c[0x0][0xa30] ;  /* 0x00028c00ff041b82 */ /* 0x000ee20000000a00 */
[----:B0-----:R-:W-:-:S05]  /*15e0*/  @P0 IMAD.WIDE R2, R203, 0x4, R2 ;  /* 0x00000004cb020825 */ /* 0x001fca00078e0202 */
[----:B------:R-:W4:Y:S04]  /*15f0*/  @P0 LDG.E R0, desc[UR46][R2.64] ;  /* 0x0000002e02000981 */ /* 0x000f28000c1e1900 */
[----:B------:R-:W4:Y:S01]  /*1600*/  @P0 LDG.E R7, desc[UR46][R2.64+0x4] ;  /* 0x0000042e02070981 */ /* 0x000f22000c1e1900 */
[----:B---3--:R-:W-:-:S05]  /*1610*/  @P1 IMAD.WIDE R4, R203, 0x4, R4 ;  /* 0x00000004cb041825 */ /* 0x008fca00078e0204 */
[----:B------:R0:W5:Y:S01]  /*1620*/  @P1 LDG.E R87, desc[UR46][R4.64] ;  /* 0x0000002e04571981 */ /* 0x000162000c1e1900 */
[----:B-1----:R-:W-:Y:S01]  /*1630*/  ISETP.NE.AND P1, PT, R6, 0x1, PT ;  /* 0x000000010600780c */ /* 0x002fe20003f25270 */
[----:B------:R-:W-:Y:S01]  /*1640*/  IMAD.SHL.U32 R204, R201, 0x80, RZ ;  /* 0x00000080c9cc7824 */ /* 0x000fe200078e00ff */
[----:B--2---:R-:W-:Y:S01]  /*1650*/  ISETP.GE.AND P2, PT, R13, 0x1, PT ;  /* 0x000000010d00780c */ /* 0x004fe20003f46270 */
[----:B------:R-:W-:-:S10]  /*1660*/  IMAD.IADD R11, R24, 0x1, -R11 ;  /* 0x00000001180b7824 */ /* 0x000fd400078e0a0b */
[----:B------:R-:W1:Y:S08]  /*1670*/  @P1 LDC R9, c[0x0][0x44c] ;  /* 0x00011300ff091b82 */ /* 0x000e700000000800 */
[----:B------:R-:W2:Y:S01]  /*1680*/  @P1 LDC R6, c[0x0][0x450] ;  /* 0x00011400ff061b82 */ /* 0x000ea20000000800 */
[----:B----4-:R-:W-:Y:S02]  /*1690*/  @P0 IMAD.IADD R46, R7, 0x1, -R0 ;  /* 0x00000001072e0824 */ /* 0x010fe400078e0a00 */
[----:B------:R-:W-:-:S02]  /*16a0*/  VIADD R0, R204, 0x7f ;  /* 0x0000007fcc007836 */ /* 0x000fc40000000000 */
[----:B------:R-:W-:Y:S02]  /*16b0*/  IMAD.IADD R196, R11, 0x1, R46 ;  /* 0x000000010bc47824 */ /* 0x000fe400078e022e */
[----:B-1----:R-:W-:Y:S01]  /*16c0*/  @P1 IMAD.HI.U32 R3, R0, R9, RZ ;  /* 0x0000000900031227 */ /* 0x002fe200078e00ff */
[----:B------:R-:W-:Y:S02]  /*16d0*/  MOV R2, R0 ;  /* 0x0000000000027202 */ /* 0x000fe40000000f00 */
[C---:B------:R-:W-:Y:S01]  /*16e0*/  IADD3 R49, R196.reuse, 0x1, -R195 ;  /* 0x00000001c4317810 */ /* 0x040fe20007ffe8c3 */
[----:B------:R-:W-:Y:S01]  /*16f0*/  VIADD R0, R196, 0x3f ;  /* 0x0000003fc4007836 */ /* 0x000fe20000000000 */
[----:B--2---:R-:W-:-:S04]  /*1700*/  @P1 SHF.R.U32.HI R2, RZ, R6, R3 ;  /* 0x00000006ff021219 */ /* 0x004fc80000011603 */
[----:B------:R-:W-:Y:S01]  /*1710*/  SHF.R.S32.HI R3, RZ, 0x1f, R0 ;  /* 0x0000001fff037819 */ /* 0x000fe20000011400 */
[----:B------:R-:W-:-:S03]  /*1720*/  IMAD.IADD R7, R49, 0x1, R2 ;  /* 0x0000000131077824 */ /* 0x000fc600078e0202 */
[----:B------:R-:W-:Y:S01]  /*1730*/  LEA.HI R3, R3, R0, RZ, 0x6 ;  /* 0x0000000003037211 */ /* 0x000fe200078f30ff */
[----:B------:R-:W-:-:S03]  /*1740*/  IMAD.IADD R0, R7, 0x1, R12 ;  /* 0x0000000107007824 */ /* 0x000fc600078e020c */
[----:B------:R-:W-:Y:S01]  /*1750*/  SHF.R.S32.HI R56, RZ, 0x6, R3 ;  /* 0x00000006ff387819 */ /* 0x000fe20000011403 */
[----:B0-----:R-:W-:Y:S06]  /*1760*/  @!P2 BRA `(.L_x_1352) ;  /* 0x000000000048a947 */ /* 0x001fec0003800000 */
[C---:B------:R-:W-:Y:S01]  /*1770*/  ISETP.GT.AND P0, PT, R7.reuse, RZ, PT ;  /* 0x000000ff0700720c */ /* 0x040fe20003f04270 */
[----:B------:R-:W-:Y:S01]  /*1780*/  BSSY B0, `(.L_x_1353) ;  /* 0x000000e000007945 */ /* 0x000fe20003800000 */
[----:B------:R-:W-:-:S11]  /*1790*/  VIADD R2, R7, 0xffffffff ;  /* 0xffffffff07027836 */ /* 0x000fd60000000000 */
[----:B------:R-:W-:Y:S05]  /*17a0*/  @P0 BRA `(.L_x_1354) ;  /* 0x00000000001c0947 */ /* 0x000fea0003800000 */
[----:B------:R-:W-:Y:S01]  /*17b0*/  ISETP.NE.AND P0, PT, R13, 0x1, PT ;  /* 0x000000010d00780c */ /* 0x000fe20003f05270 */
[----:B------:R-:W-:-:S12]  /*17c0*/  IMAD.MOV R3, RZ, RZ, -R7 ;  /* 0x000000ffff037224 */ /* 0x000fd800078e0a07 */
[----:B------:R-:W0:Y:S02]  /*17d0*/  @P0 LDC.64 R4, c[0x0][0x9e8] ;  /* 0x00027a00ff040b82 */ /* 0x000e240000000a00 */
[----:B0-----:R-:W-:-:S05]  /*17e0*/  @P0 IMAD.HI.U32 R2, R3, R4, RZ ;  /* 0x0000000403020227 */ /* 0x001fca00078e00ff */
[----:B------:R-:W-:-:S04]  /*17f0*/  @P0 SHF.R.U32.HI R3, RZ, R5, R2 ;  /* 0x00000005ff030219 */ /* 0x000fc80000011602 */
[----:B------:R-:W-:Y:S01]  /*1800*/  LOP3.LUT R2, RZ, R3, RZ, 0x33, !PT ;  /* 0x00000003ff027212 */ /* 0x000fe200078e33ff */
[----:B------:R-:W-:Y:S06]  /*1810*/  BRA `(.L_x_1355) ;  /* 0x0000000000107947 */ /* 0x000fec0003800000 */
.L_x_1354:
[----:B------:R-:W-:-:S13]  /*1820*/  ISETP.NE.AND P0, PT, R13, 0x1, PT ;  /* 0x000000010d00780c */ /* 0x000fda0003f05270 */
[----:B------:R-:W0:Y:S02]  /*1830*/  @P0 LDC.64 R4, c[0x0][0x9e8] ;  /* 0x00027a00ff040b82 */ /* 0x000e240000000a00 */
[----:B0-----:R-:W-:-:S05]  /*1840*/  @P0 IMAD.HI.U32 R4, R2, R4, RZ ;  /* 0x0000000402040227 */ /* 0x001fca00078e00ff */
[----:B------:R-:W-:-:S07]  /*1850*/  @P0 SHF.R.U32.HI R2, RZ, R5, R4 ;  /* 0x00000005ff020219 */ /* 0x000fce0000011604 */
.L_x_1355:
[----:B------:R-:W-:Y:S05]  /*1860*/  BSYNC B0 ;  /* 0x0000000000007941 */ /* 0x000fea0003800000 */
.L_x_1353:
[----:B------:R-:W-:-:S05]  /*1870*/  IMAD R3, R2, R13, R13 ;  /* 0x0000000d02037224 */ /* 0x000fca00078e020d */
[----:B------:R-:W-:-:S07]  /*1880*/  VIMNMX R0, R0, R3, PT ;  /* 0x0000000300007248 */ /* 0x000fce0003fe0100 */
.L_x_1352:
[----:B------:R-:W0:Y:S01]  /*1890*/  @P1 LDC R3, c[0x0][0x44c] ;  /* 0x00011300ff031b82 */ /* 0x000e220000000800 */
[----:B------:R-:W-:Y:S01]  /*18a0*/  IMAD.MOV.U32 R2, RZ, RZ, R204 ;  /* 0x000000ffff027224 */ /* 0x000fe200078e00cc */
[----:B------:R-:W-:Y:S01]  /*18b0*/  ULDC UR4, c[0x0][0x9dc] ;  /* 0x0002770000047ab9 */ /* 0x000fe20000000800 */
[----:B------:R-:W-:-:S05]  /*18c0*/  IMAD.IADD R57, R196, 0x1, -R195 ;  /* 0x00000001c4397824 */ /* 0x000fca00078e0ac3 */
[----:B------:R-:W1:Y:S01]  /*18d0*/  @P1 LDC R4, c[0x0][0x450] ;  /* 0x00011400ff041b82 */ /* 0x000e620000000800 */
[----:B0-----:R-:W-:-:S05]  /*18e0*/  @P1 IMAD.HI.U32 R3, R204, R3, RZ ;  /* 0x00000003cc031227 */ /* 0x001fca00078e00ff */
[----:B-1----:R-:W-:-:S05]  /*18f0*/  @P1 SHF.R.U32.HI R2, RZ, R4, R3 ;  /* 0x00000004ff021219 */ /* 0x002fca0000011603 */
[----:B------:R-:W-:-:S05]  /*1900*/  IMAD.IADD R2, R57, 0x1, R2 ;  /* 0x0000000139027824 */ /* 0x000fca00078e0202 */
[----:B------:R-:W-:Y:S01]  /*1910*/  IADD3 R3, R2, -UR4, RZ ;  /* 0x8000000402037c10 */ /* 0x000fe2000fffe0ff */
[----:B------:R-:W-:Y:S06]  /*1920*/  @!P2 BRA `(.L_x_1356) ;  /* 0x000000000044a947 */ /* 0x000fec0003800000 */
[----:B------:R-:W-:Y:S01]  /*1930*/  ISETP.GT.AND P0, PT, R2, -0x1, PT ;  /* 0xffffffff0200780c */ /* 0x000fe20003f04270 */
[----:B------:R-:W-:-:S12]  /*1940*/  BSSY B0, `(.L_x_1357) ;  /* 0x000000d000007945 */ /* 0x000fd80003800000 */
        /* <DEDUP_REMOVED lines=8> */
.L_x_1358:
[----:B------:R-:W-:-:S13]  /*19d0*/  ISETP.NE.AND P0, PT, R13, 0x1, PT ;  /* 0x000000010d00780c */ /* 0x000fda0003f05270 */
[----:B------:R-:W0:Y:S02]  /*19e0*/  @P0 LDC.64 R4, c[0x0][0x9e8] ;  /* 0x00027a00ff040b82 */ /* 0x000e240000000a00 */
[----:B0-----:R-:W-:-:S05]  /*19f0*/  @P0 IMAD.HI.U32 R4, R2, R4, RZ ;  /* 0x0000000402040227 */ /* 0x001fca00078e00ff */
[----:B------:R-:W-:-:S07]  /*1a00*/  @P0 SHF.R.U32.HI R2, RZ, R5, R4 ;  /* 0x00000005ff020219 */ /* 0x000fce0000011604 */
.L_x_1359:
[----:B------:R-:W-:Y:S05]  /*1a10*/  BSYNC B0 ;  /* 0x0000000000007941 */ /* 0x000fea0003800000 */
.L_x_1357:
[----:B------:R-:W-:-:S05]  /*1a20*/  IMAD R2, R2, R13, RZ ;  /* 0x0000000d02027224 */ /* 0x000fca00078e02ff */
[----:B------:R-:W-:-:S07]  /*1a30*/  VIMNMX R3, R3, R2, !PT ;  /* 0x0000000203037248 */ /* 0x000fce0007fe0100 */
.L_x_1356:
[----:B------:R-:W-:Y:S01]  /*1a40*/  VIADD R0, R0, 0x3f ;  /* 0x0000003f00007836 */ /* 0x000fe20000000000 */
[----:B------:R-:W-:-:S04]  /*1a50*/  SHF.R.S32.HI R2, RZ, 0x1f, R3 ;  /* 0x0000001fff027819 */ /* 0x000fc80000011403 */
[----:B------:R-:W-:Y:S02]  /*1a60*/  SHF.R.S32.HI R5, RZ, 0x1f, R0 ;  /* 0x0000001fff057819 */ /* 0x000fe40000011400 */
[----:B------:R-:W-:Y:S02]  /*1a70*/  LEA.HI R2, R2, R3, RZ, 0x6 ;  /* 0x0000000302027211 */ /* 0x000fe400078f30ff */
[----:B------:R-:W-:Y:S02]  /*1a80*/  LEA.HI R5, R5, R0, RZ, 0x6 ;  /* 0x0000000005057211 */ /* 0x000fe400078f30ff */
[----:B------:R-:W-:Y:S02]  /*1a90*/  SHF.R.S32.HI R2, RZ, 0x6, R2 ;  /* 0x00000006ff027819 */ /* 0x000fe40000011402 */
[----:B------:R-:W-:Y:S02]  /*1aa0*/  SHF.R.S32.HI R5, RZ, 0x6, R5 ;  /* 0x00000006ff057819 */ /* 0x000fe40000011405 */
[----:B------:R-:W-:-:S02]  /*1ab0*/  VIMNMX R2, RZ, R2, !PT ;  /* 0x00000002ff027248 */ /* 0x000fc40007fe0100 */
[----:B------:R-:W-:-:S03]  /*1ac0*/  VIMNMX R5, R56, R5, PT ;  /* 0x0000000538057248 */ /* 0x000fc60003fe0100 */
[--C-:B------:R-:W-:Y:S02]  /*1ad0*/  IMAD R2, R2, 0x40, -R11.reuse ;  /* 0x0000004002027824 */ /* 0x100fe400078e0a0b */
[----:B------:R-:W-:-:S03]  /*1ae0*/  IMAD R5, R5, 0x40, -R11 ;  /* 0x0000004005057824 */ /* 0x000fc600078e0a0b */
[----:B------:R-:W-:Y:S02]  /*1af0*/  VIMNMX R2, RZ, R2, !PT ;  /* 0x00000002ff027248 */ /* 0x000fe40007fe0100 */
[----:B------:R-:W-:Y:S02]  /*1b00*/  VIMNMX R5, R5, R46, PT ;  /* 0x0000002e05057248 */ /* 0x000fe40003fe0100 */
[----:B------:R-:W-:Y:S02]  /*1b10*/  SHF.R.U32.HI R48, RZ, 0x6, R2 ;  /* 0x00000006ff307819 */ /* 0x000fe40000011602 */
[----:B------:R-:W-:-:S03]  /*1b20*/  ISETP.GT.AND P0, PT, R5, R2, PT ;  /* 0x000000020500720c */ /* 0x000fc60003f04270 */
[----:B------:R-:W-:-:S10]  /*1b30*/  IMAD.MOV.U32 R47, RZ, RZ, R48 ;  /* 0x000000ffff2f7224 */ /* 0x000fd400078e0030 */
[----:B------:R-:W-:-:S05]  /*1b40*/  @P0 VIADD R0, R5, 0x3f ;  /* 0x0000003f05000836 */ /* 0x000fca0000000000 */
[----:B------:R-:W-:-:S04]  /*1b50*/  @P0 SHF.R.S32.HI R3, RZ, 0x1f, R0 ;  /* 0x0000001fff030819 */ /* 0x000fc80000011400 */
[----:B------:R-:W-:-:S04]  /*1b60*/  @P0 LEA.HI R3, R3, R0, RZ, 0x6 ;  /* 0x0000000003030211 */ /* 0x000fc800078f30ff */
[----:B------:R-:W-:Y:S02]  /*1b70*/  @P0 SHF.R.S32.HI R47, RZ, 0x6, R3 ;  /* 0x00000006ff2f0819 */ /* 0x000fe40000011403 */
[----:B------:R-:W-:Y:S02]  /*1b80*/  PLOP3.LUT P0, PT, PT, PT, PT, 0x80, 0x0 ;  /* 0x000000000000781c */ /* 0x000fe40003f0f070 */
[----:B------:R-:W-:-:S13]  /*1b90*/  ISETP.GT.AND P1, PT, R47, R48, PT ;  /* 0x000000302f00720c */ /* 0x000fda0003f24270 */
[----:B------:R-:W-:Y:S05]  /*1ba0*/  @!P1 BRA `(.L_x_1360) ;  /* 0x0000005400a89947 */ /* 0x000fea0003800000 */
        /* <DEDUP_REMOVED lines=20> */
.L_x_1362:
[----:B------:R-:W-:Y:S05]  /*1cf0*/  BSYNC B6 ;  /* 0x0000000000067941 */ /* 0x000fea0003800000 */
.L_x_1361:
        /* <DEDUP_REMOVED lines=19> */
[----:B-1---5:R-:W-:Y:S05]  /*1e30*/  CALL.ABS.NOINC R2 ;  /* 0x0000000002007343 */ /* 0x022fea0003c00000 */
.L_x_1364:
[----:B------:R-:W-:Y:S05]  /*1e40*/  BSYNC B6 ;  /* 0x0000000000067941 */ /* 0x000fea0003800000 */
.L_x_1363:
[----:B------:R-:W-:Y:S01]  /*1e50*/  ULDC.64 UR4, c[0x0][0x9f8] ;  /* 0x00027e0000047ab9 */ /* 0x000fe20000000a00 */
[----:B------:R-:W-:Y:S01]  /*1e60*/  IMAD.MOV.U32 R0, RZ, RZ, R203 ;  /* 0x000000ffff007224 */ /* 0x000fe200078e00cb */
[----:B------:R-:W-:Y:S01]  /*1e70*/  ISETP.NE.U32.AND P0, PT, RZ, UR4, PT ;  /* 0x00000004ff007c0c */ /* 0x000fe2000bf05070 */
[----:B------:R-:W0:Y:S01]  /*1e80*/  S2R R20, SR_TID.X ;  /* 0x0000000000147919 */ /* 0x000e220000002100 */
[----:B------:R-:W1:Y:S01]  /*1e90*/  LDC.64 R74, c[0x0][0x300] ;  /* 0x0000c000ff4a7b82 */ /* 0x000e620000000a00 */
[----:B------:R-:W-:Y:S01]  /*1ea0*/  IADD3 R25, R25, R24, RZ ;  /* 0x0000001819197210 */ /* 0x000fe20007ffe0ff */
[----:B------:R-:W-:Y:S01]  /*1eb0*/  ULDC.64 UR6, c[0x0][0xa08] ;  /* 0x0002820000067ab9 */ /* 0x000fe20000000a00 */
[----:B------:R-:W-:Y:S01]  /*1ec0*/  ISETP.NE.AND.EX P0, PT, RZ, UR5, PT, P0 ;  /* 0x00000005ff007c0c */ /* 0x000fe2000bf05300 */
[----:B------:R-:W-:Y:S01]  /*1ed0*/  ULDC.64 UR4, c[0x0][0x308] ;  /* 0x0000c20000047ab9 */ /* 0x000fe20000000a00 */
[----:B------:R-:W-:-:S03]  /*1ee0*/  SHF.R.S32.HI R8, RZ, 0x1f, R202 ;  /* 0x0000001fff087819 */ /* 0x000fc600000114ca */
[----:B------:R-:W2:Y:S08]  /*1ef0*/  LDC.64 R70, c[0x0][0x3f8] ;  /* 0x0000fe00ff467b82 */ /* 0x000eb00000000a00 */
[----:B------:R-:W3:Y:S08]  /*1f00*/  @P0 LDC.64 R2, c[0x0][0x9f8] ;  /* 0x00027e00ff020b82 */ /* 0x000ef00000000a00 */
[----:B------:R-:W4:Y:S08]  /*1f10*/  LDC R63, c[0x0][0x3f4] ;  /* 0x0000fd00ff3f7b82 */ /* 0x000f300000000800 */
[----:B------:R-:W4:Y:S01]  /*1f20*/  LDC.64 R66, c[0x0][0x408] ;  /* 0x00010200ff427b82 */ /* 0x000f220000000a00 */
[----:B---3--:R-:W-:-:S05]  /*1f30*/  @P0 IMAD.WIDE R2, R203, 0x4, R2 ;  /* 0x00000004cb020825 */ /* 0x008fca00078e0202 */
[----:B------:R3:W4:Y:S01]  /*1f40*/  @P0 LDG.E R0, desc[UR46][R2.64] ;  /* 0x0000002e02000981 */ /* 0x000722000c1e1900 */
[----:B------:R-:W-:Y:S01]  /*1f50*/  SHF.R.S32.HI R12, RZ, 0x1f, R25 ;  /* 0x0000001fff0c7819 */ /* 0x000fe20000011419 */
[-C--:B-1----:R-:W-:Y:S01]  /*1f60*/  IMAD.WIDE.U32 R4, R25, R74.reuse, RZ ;  /* 0x0000004a19047225 */ /* 0x082fe200078e00ff */
[----:B------:R-:W-:Y:S02]  /*1f70*/  ISETP.NE.U32.AND P0, PT, RZ, UR6, PT ;  /* 0x00000006ff007c0c */ /* 0x000fe4000bf05070 */
[----:B0-----:R-:W-:Y:S01]  /*1f80*/  SHF.R.U32.HI R26, RZ, 0x7, R20 ;  /* 0x00000007ff1a7819 */ /* 0x001fe20000011614 */
[-C--:B------:R-:W-:Y:S01]  /*1f90*/  IMAD R6, R12, R74.reuse, RZ ;  /* 0x0000004a0c067224 */ /* 0x080fe200078e02ff */
[----:B------:R-:W-:Y:S01]  /*1fa0*/  ISETP.NE.AND.EX P0, PT, RZ, UR7, PT, P0 ;  /* 0x00000007ff007c0c */ /* 0x000fe2000bf05300 */
[----:B------:R-:W-:Y:S01]  /*1fb0*/  IMAD.WIDE.U32 R78, R17, R74, R22 ;  /* 0x0000004a114e7225 */ /* 0x000fe200078e0016 */
[----:B------:R-:W-:Y:S02]  /*1fc0*/  ISETP.NE.AND P6, PT, R26, 0x1, PT ;  /* 0x000000011a00780c */ /* 0x000fe40003fc5270 */
[----:B-----5:R-:W-:Y:S01]  /*1fd0*/  SHF.R.S32.HI R15, RZ, 0x1f, R87 ;  /* 0x0000001fff0f7819 */ /* 0x020fe20000011457 */
[----:B------:R-:W-:Y:S01]  /*1fe0*/  IMAD R7, R25, R75, R6 ;  /* 0x0000004b19077224 */ /* 0x000fe200078e0206 */
[--C-:B------:R-:W-:Y:S01]  /*1ff0*/  SHF.L.U64.HI R77, R74, 0x6, R75.reuse ;  /* 0x000000064a4d7819 */ /* 0x100fe2000001024b */
[----:B---3--:R-:W-:Y:S01]  /*2000*/  IMAD R3, R8, UR4, RZ ;  /* 0x0000000408037c24 */ /* 0x008fe2000f8e02ff */
[----:B------:R-:W-:Y:S01]  /*2010*/  SHF.L.U64.HI R76, R74, 0x5, R75 ;  /* 0x000000054a4c7819 */ /* 0x000fe2000001024b */
[----:B------:R-:W-:Y:S01]  /*2020*/  IMAD.IADD R5, R5, 0x1, R7 ;  /* 0x0000000105057824 */ /* 0x000fe200078e0207 */
[----:B--2---:R-:W-:Y:S01]  /*2030*/  SHF.L.U64.HI R73, R70, 0x5, R71 ;  /* 0x0000000546497819 */ /* 0x004fe20000010247 */
[----:B------:R-:W-:Y:S01]  /*2040*/  IMAD R7, R202, UR5, R3 ;  /* 0x00000005ca077c24 */ /* 0x000fe2000f8e0203 */
[----:B------:R-:W-:Y:S01]  /*2050*/  SHF.L.U64.HI R72, R70, 0x6, R71 ;  /* 0x0000000646487819 */ /* 0x000fe20000010247 */
[----:B------:R-:W-:Y:S01]  /*2060*/  IMAD.WIDE.U32 R2, R202, UR4, R4 ;  /* 0x00000004ca027c25 */ /* 0x000fe2000f8e0004 */
[----:B------:R-:W-:Y:S01]  /*2070*/  ULDC.64 UR4, c[0x0][0x310] ;  /* 0x0000c40000047ab9 */ /* 0x000fe20000000a00 */
[----:B----4-:R-:W-:-:S02]  /*2080*/  SHF.L.U64.HI R69, R66, 0x5, R67 ;  /* 0x0000000542457819 */ /* 0x010fc40000010243 */
[----:B------:R-:W-:Y:S01]  /*2090*/  IMAD.IADD R3, R3, 0x1, R7 ;  /* 0x0000000103037824 */ /* 0x000fe200078e0207 */
[----:B------:R-:W-:Y:S01]  /*20a0*/  SHF.L.U64.HI R68, R66, 0x6, R67 ;  /* 0x0000000642447819 */ /* 0x000fe20000010243 */
[----:B------:R-:W-:Y:S01]  /*20b0*/  VIADD R92, R22, 0x80 ;  /* 0x00000080165c7836 */ /* 0x000fe20000000000 */
[----:B------:R-:W-:Y:S02]  /*20c0*/  SHF.R.S32.HI R65, RZ, 0x1f, R218 ;  /* 0x0000001fff417819 */ /* 0x000fe400000114da */
[----:B------:R-:W-:Y:S02]  /*20d0*/  IADD3 R64, R26, 0x8, RZ ;  /* 0x000000081a407810 */ /* 0x000fe40007ffe0ff */
[----:B------:R-:W-:Y:S02]  /*20e0*/  SHF.R.S32.HI R6, RZ, 0x1f, R0 ;  /* 0x0000001fff067819 */ /* 0x000fe40000011400 */
[----:B------:R-:W-:Y:S02]  /*20f0*/  SEL R43, R0, RZ, !P0 ;  /* 0x000000ff002b7207 */ /* 0x000fe40004000000 */
[----:B------:R-:W-:-:S03]  /*2100*/  SEL R6, R6, RZ, !P0 ;  /* 0x000000ff06067207 */ /* 0x000fc60004000000 */
[----:B------:R-:W-:-:S04]  /*2110*/  IMAD.WIDE.U32 R44, R43, UR4, R2 ;  /* 0x000000042b2c7c25 */ /* 0x000fc8000f8e0002 */
[----:B------:R-:W-:Y:S01]  /*2120*/  IMAD R0, R6, UR4, RZ ;  /* 0x0000000406007c24 */ /* 0x000fe2000f8e02ff */
[----:B------:R-:W-:-:S03]  /*2130*/  IADD3 R83, P0, R44, R78, RZ ;  /* 0x0000004e2c537210 */ /* 0x000fc60007f1e0ff */
[----:B------:R-:W-:Y:S01]  /*2140*/  IMAD R85, R43, UR5, R0 ;  /* 0x000000052b557c24 */ /* 0x000fe2000f8e0200 */
[----:B------:R-:W-:Y:S05]  /*2150*/  @!P6 WARPSYNC.ALL ;  /* 0x000000000000e948 */ /* 0x000fea0003800000 */
[----:B------:R-:W-:Y:S01]  /*2160*/  IMAD R0, R221, R74, RZ ;  /* 0x0000004add007224 */ /* 0x000fe200078e02ff */
[----:B------:R-:W-:Y:S01]  /*2170*/  ULDC.64 UR4, c[0x0][0x330] ;  /* 0x0000cc0000047ab9 */ /* 0x000fe20000000a00 */
[----:B------:R-:W-:Y:S02]  /*2180*/  IMAD.IADD R85, R45, 0x1, R85 ;  /* 0x000000012d557824 */ /* 0x000fe400078e0255 */
[----:B------:R-:W-:-:S02]  /*2190*/  IMAD R2, R17, R75, R0 ;  /* 0x0000004b11027224 */ /* 0x000fc400078e0200 */
[----:B------:R-:W-:Y:S02]  /*21a0*/  IMAD R3, R8, UR4, RZ ;  /* 0x0000000408037c24 */ /* 0x000fe4000f8e02ff */
[----:B------:R-:W-:Y:S01]  /*21b0*/  IMAD R0, R221, R70, RZ ;  /* 0x00000046dd007224 */ /* 0x000fe200078e02ff */
[----:B------:R-:W-:Y:S01]  /*21c0*/  IADD3.X R78, R85, R79, R2, P0, !PT ;  /* 0x0000004f554e7210 */ /* 0x000fe200007fe402 */
[----:B------:R-:W-:Y:S01]  /*21d0*/  IMAD.WIDE.U32 R4, R202, UR4, R22 ;  /* 0x00000004ca047c25 */ /* 0x000fe2000f8e0016 */
[----:B------:R-:W-:Y:S01]  /*21e0*/  @!P6 BAR.SYNC.DEFER_BLOCKING 0x9, 0x100 ;  /* 0x024400000000eb1d */ /* 0x000fe20000010000 */
[----:B------:R-:W-:Y:S02]  /*21f0*/  ISETP.GE.AND P0, PT, R22, R63, PT ;  /* 0x0000003f1600720c */ /* 0x000fe40003f06270 */
[----:B------:R-:W-:Y:S02]  /*2200*/  IMAD R3, R202, UR5, R3 ;  /* 0x00000005ca037c24 */ /* 0x000fe4000f8e0203 */
[----:B------:R-:W-:Y:S01]  /*2210*/  IMAD R11, R17, R71, R0 ;  /* 0x00000047110b7224 */ /* 0x000fe200078e0200 */
[----:B------:R-:W-:Y:S01]  /*2220*/  ULDC.64 UR4, c[0x0][0x338] ;  /* 0x0000ce0000047ab9 */ /* 0x000fe20000000a00 */
[----:B------:R-:W-:Y:S01]  /*2230*/  SEL R9, R63, RZ, P0 ;  /* 0x000000ff3f097207 */ /* 0x000fe20000000000 */
[----:B------:R-:W-:-:S02]  /*2240*/  IMAD R0, R6, UR4, RZ ;  /* 0x0000000406007c24 */ /* 0x000fc4000f8e02ff */
[----:B------:R-:W-:Y:S02]  /*2250*/  IMAD.IADD R5, R5, 0x1, R3 ;  /* 0x0000000105057824 */ /* 0x000fe400078e0203 */
[----:B------:R-:W-:Y:S02]  /*2260*/  IMAD R55, R43, UR5, R0 ;  /* 0x000000052b377c24 */ /* 0x000fe4000f8e0200 */
[----:B------:R-:W-:-:S04]  /*2270*/  IMAD.WIDE.U32 R2, R17, R70, R18 ;  /* 0x0000004611027225 */ /* 0x000fc800078e0012 */
[----:B------:R-:W-:-:S04]  /*2280*/  IMAD.WIDE.U32 R6, R17, R70, R22 ;  /* 0x0000004611067225 */ /* 0x000fc800078e0016 */
[----:B------:R-:W-:Y:S02]  /*2290*/  IMAD.IADD R0, R22, 0x1, R9 ;  /* 0x0000000116007824 */ /* 0x000fe400078e0209 */
[----:B------:R-:W-:Y:S02]  /*22a0*/  IMAD.IADD R3, R3, 0x1, R11 ;  /* 0x0000000103037824 */ /* 0x000fe400078e020b */
[----:B------:R-:W-:Y:S01]  /*22b0*/  IMAD.IADD R7, R11, 0x1, R7 ;  /* 0x000000010b077824 */ /* 0x000fe200078e0207 */
[----:B------:R-:W-:Y:S01]  /*22c0*/  SHF.R.S32.HI R11, RZ, 0x1f, R0 ;  /* 0x0000001fff0b7819 */ /* 0x000fe20000011400 */
[----:B------:R-:W-:Y:S02]  /*22d0*/  IMAD R8, R221, R66, RZ ;  /* 0x00000042dd087224 */ /* 0x000fe400078e02ff */
[----:B------:R-:W-:Y:S01]  /*22e0*/  IMAD.WIDE.U32 R42, R43, UR4, R4 ;  /* 0x000000042b2a7c25 */ /* 0x000fe2000f8e0004 */
[CC--:B------:R-:W-:Y:S01]  /*22f0*/  LEA.HI R10, R11.reuse, R0.reuse, RZ, 0x7 ;  /* 0x000000000b0a7211 */ /* 0x0c0fe200078f38ff */
[----:B------:R-:W-:Y:S01]  /*2300*/  ULDC UR4, c[0x0][0x2f4] ;  /* 0x0000bd0000047ab9 */ /* 0x000fe20000000800 */
[----:B------:R-:W-:Y:S01]  /*2310*/  LEA.HI R11, R11, R0, RZ, 0x4 ;  /* 0x000000000b0b7211 */ /* 0x000fe200078f20ff */
[C---:B------:R-:W-:Y:S01]  /*2320*/  IMAD R13, R17.reuse, R67, R8 ;  /* 0x00000043110d7224 */ /* 0x040fe200078e0208 */
[----:B------:R-:W-:Y:S01]  /*2330*/  ISETP.GE.AND P2, PT, R92, UR4, PT ;  /* 0x000000045c007c0c */ /* 0x000fe2000bf46270 */
[----:B------:R-:W-:Y:S01]  /*2340*/  IMAD.WIDE.U32 R8, R17, R66, R22 ;  /* 0x0000004211087225 */ /* 0x000fe200078e0016 */
[----:B------:R-:W-:-:S02]  /*2350*/  LOP3.LUT R0, R208, 0x70, R11, 0xf8, !PT ;  /* 0x00000070d0007812 */ /* 0x000fc400078ef80b */
[----:B------:R-:W-:Y:S01]  /*2360*/  LOP3.LUT R61, R11, 0xfffffff0, RZ, 0xc0, !PT ;  /* 0xfffffff00b3d7812 */ /* 0x000fe200078ec0ff */
[----:B------:R-:W-:Y:S01]  /*2370*/  IMAD.WIDE.U32 R4, R17, R66, R18 ;  /* 0x0000004211047225 */ /* 0x000fe200078e0012 */
[----:B------:R-:W-:Y:S02]  /*2380*/  IADD3 R9, R13, R9, RZ ;  /* 0x000000090d097210 */ /* 0x000fe40007ffe0ff */
[----:B------:R-:W-:Y:S01]  /*2390*/  LOP3.LUT R0, R0, R235, RZ, 0x3c, !PT ;  /* 0x000000eb00007212 */ /* 0x000fe200078e3cff */
[----:B------:R-:W-:Y:S01]  /*23a0*/  IMAD.SHL.U32 R10, R10, 0x40, RZ ;  /* 0x000000400a0a7824 */ /* 0x000fe200078e00ff */
[----:B------:R-:W-:Y:S01]  /*23b0*/  SHF.R.S32.HI R54, RZ, 0x4, R11 ;  /* 0x00000004ff367819 */ /* 0x000fe2000001140b */
[----:B------:R-:W-:Y:S01]  /*23c0*/  IMAD.IADD R5, R5, 0x1, R13 ;  /* 0x0000000105057824 */ /* 0x000fe200078e020d */
[----:B------:R-:W-:Y:S01]  /*23d0*/  LOP3.LUT R13, R206, 0x70, R11, 0xf8, !PT ;  /* 0x00000070ce0d7812 */ /* 0x000fe200078ef80b */
[----:B------:R-:W-:Y:S01]  /*23e0*/  IMAD.WIDE.U32 R40, R87, R70, R2 ;  /* 0x0000004657287225 */ /* 0x000fe200078e0002 */
[----:B------:R-:W-:-:S02]  /*23f0*/  LOP3.LUT R10, R10, 0xffffe000, RZ, 0xc0, !PT ;  /* 0xffffe0000a0a7812 */ /* 0x000fc400078ec0ff */
[----:B------:R-:W-:Y:S01]  /*2400*/  LOP3.LUT R13, R13, R234, RZ, 0x3c, !PT ;  /* 0x000000ea0d0d7212 */ /* 0x000fe200078e3cff */
[----:B------:R-:W-:Y:S01]  /*2410*/  IMAD.WIDE.U32 R38, R87, R70, R6 ;  /* 0x0000004657267225 */ /* 0x000fe200078e0006 */
[-C--:B------:R-:W-:Y:S02]  /*2420*/  IADD3 R81, R0, R10.reuse, R211 ;  /* 0x0000000a00517210 */ /* 0x080fe40007ffe0d3 */
[----:B------:R-:W-:Y:S01]  /*2430*/  IADD3 R79, R13, R10, R210 ;  /* 0x0000000a0d4f7210 */ /* 0x000fe20007ffe0d2 */
[----:B------:R-:W-:Y:S01]  /*2440*/  IMAD R0, R15, R70, RZ ;  /* 0x000000460f007224 */ /* 0x000fe200078e02ff */
[----:B------:R-:W-:Y:S01]  /*2450*/  IADD3 R2, P1, R17, R25, RZ ;  /* 0x0000001911027210 */ /* 0x000fe20007f3e0ff */
[----:B------:R-:W-:-:S04]  /*2460*/  IMAD.WIDE.U32 R36, R87, R66, R4 ;  /* 0x0000004257247225 */ /* 0x000fc800078e0004 */
[----:B------:R-:W-:Y:S02]  /*2470*/  IMAD R13, R87, R71, R0 ;  /* 0x00000047570d7224 */ /* 0x000fe400078e0200 */
[-C--:B------:R-:W-:Y:S02]  /*2480*/  IMAD R0, R15, R66.reuse, RZ ;  /* 0x000000420f007224 */ /* 0x080fe400078e02ff */
[----:B------:R-:W-:-:S04]  /*2490*/  IMAD.WIDE.U32 R20, R87, R66, R8 ;  /* 0x0000004257147225 */ /* 0x000fc800078e0008 */
[----:B------:R-:W-:Y:S01]  /*24a0*/  IMAD R7, R87, R67, R0 ;  /* 0x0000004357077224 */ /* 0x000fe200078e0200 */
[----:B------:R-:W-:Y:S01]  /*24b0*/  SHF.R.S32.HI R0, RZ, 0x1f, R61 ;  /* 0x0000001fff007819 */ /* 0x000fe2000001143d */
[----:B------:R-:W-:Y:S02]  /*24c0*/  IMAD.SHL.U32 R75, R74, 0x40, RZ ;  /* 0x000000404a4b7824 */ /* 0x000fe400078e00ff */
[----:B------:R-:W-:Y:S02]  /*24d0*/  IMAD.SHL.U32 R71, R70, 0x20, RZ ;  /* 0x0000002046477824 */ /* 0x000fe400078e00ff */
[----:B------:R-:W-:Y:S02]  /*24e0*/  IMAD.SHL.U32 R67, R66, 0x20, RZ ;  /* 0x0000002042437824 */ /* 0x000fe400078e00ff */
[----:B------:R-:W-:Y:S01]  /*24f0*/  IMAD.X R3, R221, 0x1, R12, P1 ;  /* 0x00000001dd037824 */ /* 0x000fe200008e060c */
[----:B------:R-:W-:Y:S01]  /*2500*/  ISETP.GE.AND P1, PT, R22, UR4, PT ;  /* 0x0000000416007c0c */ /* 0x000fe2000bf26270 */
[----:B------:R-:W-:-:S02]  /*2510*/  IMAD.SHL.U32 R74, R74, 0x20, RZ ;  /* 0x000000204a4a7824 */ /* 0x000fc400078e00ff */
[----:B------:R-:W-:Y:S02]  /*2520*/  IMAD.SHL.U32 R70, R70, 0x40, RZ ;  /* 0x0000004046467824 */ /* 0x000fe400078e00ff */
[----:B------:R-:W-:Y:S02]  /*2530*/  IMAD.SHL.U32 R66, R66, 0x40, RZ ;  /* 0x0000004042427824 */ /* 0x000fe400078e00ff */
[----:B------:R-:W-:Y:S02]  /*2540*/  IMAD.SHL.U32 R63, R63, 0x2, RZ ;  /* 0x000000023f3f7824 */ /* 0x000fe400078e00ff */
[----:B------:R-:W-:Y:S02]  /*2550*/  IMAD.IADD R62, R41, 0x1, R13 ;  /* 0x00000001293e7824 */ /* 0x000fe400078e020d */
[----:B------:R-:W-:Y:S02]  /*2560*/  IMAD.IADD R60, R13, 0x1, R39 ;  /* 0x000000010d3c7824 */ /* 0x000fe400078e0227 */
[----:B------:R-:W-:-:S02]  /*2570*/  IMAD.IADD R59, R37, 0x1, R7 ;  /* 0x00000001253b7824 */ /* 0x000fc400078e0207 */
[----:B------:R-:W-:Y:S02]  /*2580*/  IMAD.IADD R58, R7, 0x1, R21 ;  /* 0x00000001073a7824 */ /* 0x000fe400078e0215 */
[----:B------:R-:W-:-:S07]  /*2590*/  IMAD.IADD R55, R43, 0x1, R55 ;  /* 0x000000012b377824 */ /* 0x000fce00078e0237 */
.L_x_1412:
[----:B0-----:R-:W0:Y:S01]  /*25a0*/  LDC.64 R50, c[0x0][0x2e8] ;  /* 0x0000ba00ff327b82 */ /* 0x001e220000000a00 */
[----:B------:R-:W-:Y:S01]  /*25b0*/  VIADD R47, R47, 0xffffffff ;  /* 0xffffffff2f2f7836 */ /* 0x000fe20000000000 */
[----:B------:R-:W-:Y:S05]  /*25c0*/  YIELD ;  /* 0x0000000000007946 */ /* 0x000fea0003800000 */
[----:B--23--:R-:W-:Y:S01]  /*25d0*/  SHF.R.S32.HI R11, RZ, 0x1f, R47 ;  /* 0x0000001fff0b7819 */ /* 0x00cfe2000001142f */
[----:B------:R-:W1:Y:S01]  /*25e0*/  LDC R53, c[0x0][0x3f4] ;  /* 0x0000fd00ff357b82 */ /* 0x000e620000000800 */
[-C--:B------:R-:W-:Y:S01]  /*25f0*/  IMAD R4, R77, R47.reuse, RZ ;  /* 0x0000002f4d047224 */ /* 0x080fe200078e02ff */
[----:B------:R-:W-:Y:S01]  /*2600*/  BSSY B0, `(.L_x_1365) ;  /* 0x0000470000007945 */ /* 0x000fe20003800000 */
[----:B------:R-:W-:-:S04]  /*2610*/  IMAD.WIDE.U32 R88, R75, R47, RZ ;  /* 0x0000002f4b587225 */ /* 0x000fc800078e00ff */
[----:B------:R-:W-:Y:S01]  /*2620*/  IMAD R5, R11, R75, R4 ;  /* 0x0000004b0b057224 */ /* 0x000fe200078e0204 */
[----:B------:R-:W-:-:S04]  /*2630*/  IADD3 R13, P3, P4, R83, R88, R74 ;  /* 0x00000058530d7210 */ /* 0x000fc80007c7e04a */
[----:B------:R-:W-:Y:S01]  /*2640*/  IADD3 R91, R89, R5, RZ ;  /* 0x00000005595b7210 */ /* 0x000fe20007ffe0ff */
[----:B------:R-:W-:-:S03]  /*2650*/  IMAD R5, R192, 0x4000, R213 ;  /* 0x00004000c0057824 */ /* 0x000fc600078e02d5 */
[----:B------:R-:W-:Y:S01]  /*2660*/  IADD3.X R4, R78, R91, R76, P3, P4 ;  /* 0x0000005b4e047210 */ /* 0x000fe20001fe844c */
[----:B------:R-:W-:Y:S01]  /*2670*/  IMAD.IADD R82, R16, 0x1, R5 ;  /* 0x0000000110527824 */ /* 0x000fe200078e0205 */
[-C--:B0-----:R-:W-:Y:S02]  /*2680*/  IADD3 R14, P4, P5, R88, R50.reuse, R83 ;  /* 0x00000032580e7210 */ /* 0x081fe40007d9e053 */
[----:B------:R-:W-:Y:S02]  /*2690*/  IADD3 R12, P3, R13, R50, RZ ;  /* 0x000000320d0c7210 */ /* 0x000fe40007f7e0ff */
[----:B------:R-:W-:Y:S02]  /*26a0*/  IADD3.X R15, R91, R51, R78, P4, P5 ;  /* 0x000000335b0f7210 */ /* 0x000fe400027ea44e */
[----:B-1----:R-:W-:Y:S01]  /*26b0*/  ISETP.GE.AND P4, PT, R53, 0x1, PT ;  /* 0x000000013500780c */ /* 0x002fe20003f86270 */
[----:B------:R-:W-:Y:S01]  /*26c0*/  IMAD.X R13, R4, 0x1, R51, P3 ;  /* 0x00000001040d7824 */ /* 0x000fe200018e0633 */
[----:B------:R-:W-:-:S04]  /*26d0*/  ISETP.GT.AND P5, PT, R47, R48, PT ;  /* 0x000000302f00720c */ /* 0x000fc80003fa4270 */
[----:B------:R-:W-:-:S07]  /*26e0*/  P2R R94, PR, RZ, 0x20 ;  /* 0x00000020ff5e7803 */ /* 0x000fce0000000000 */
[----:B----4-:R-:W-:Y:S05]  /*26f0*/  @!P4 BRA `(.L_x_1366) ;  /* 0x000000440018c947 */ /* 0x010fea0003800000 */
[----:B------:R-:W-:Y:S01]  /*2700*/  ULDC.U8 UR4, c[0x0][0x410] ;  /* 0x0001040000047ab9 */ /* 0x000fe20000000000 */
[-C--:B------:R-:W-:Y:S01]  /*2710*/  IMAD R5, R72, R47.reuse, RZ ;  /* 0x0000002f48057224 */ /* 0x080fe200078e02ff */
[----:B------:R-:W-:Y:S01]  /*2720*/  ISETP.NE.AND P3, PT, RZ, UR4, PT ;  /* 0x00000004ff007c0c */ /* 0x000fe2000bf65270 */
[-C--:B------:R-:W-:Y:S02]  /*2730*/  IMAD R7, R68, R47.reuse, RZ ;  /* 0x0000002f44077224 */ /* 0x080fe400078e02ff */
[C---:B------:R-:W-:Y:S02]  /*2740*/  IMAD R9, R11.reuse, R70, R5 ;  /* 0x000000460b097224 */ /* 0x040fe400078e0205 */
[----:B------:R-:W-:Y:S02]  /*2750*/  IMAD R11, R11, R66, R7 ;  /* 0x000000420b0b7224 */ /* 0x000fe400078e0207 */
[----:B------:R-:W-:Y:S02]  /*2760*/  IMAD R84, R47, -0x40, R46 ;  /* 0xffffffc02f547824 */ /* 0x000fe400078e022e */
[----:B------:R-:W-:-:S03]  /*2770*/  IMAD.WIDE.U32 R6, R70, R47, RZ ;  /* 0x0000002f46067225 */ /* 0x000fc600078e00ff */
[----:B------:R-:W-:Y:S01]  /*2780*/  VIMNMX R84, R84, 0x40, PT ;  /* 0x0000004054547848 */ /* 0x000fe20003fe0100 */
        /* <DEDUP_REMOVED lines=28> */
.L_x_1369:
[----:B------:R-:W-:Y:S05]  /*2950*/  BSYNC B1 ;  /* 0x0000000000017941 */ /* 0x000fea0003800000 */
.L_x_1368:
[----:B------:R-:W-:Y:S01]  /*2960*/  ISETP.GE.AND P5, PT, R218, R84, PT ;  /* 0x00000054da00720c */ /* 0x000fe20003fa6270 */
[----:B------:R-:W-:Y:S01]  /*2970*/  BSSY B1, `(.L_x_1370) ;  /* 0x000001b000017945 */ /* 0x000fe20003800000 */
[----:B------:R-:W-:Y:S02]  /*2980*/  CS2R R26, SRZ ;  /* 0x00000000001a7805 */ /* 0x000fe4000001ff00 */
[----:B0-----:R-:W-:Y:S01]  /*2990*/  CS2R R8, SRZ ;  /* 0x0000000000087805 */ /* 0x001fe2000001ff00 */
[----:B-----5:R-:W-:Y:S01]  /*29a0*/  IMAD.MOV.U32 R50, RZ, RZ, R30 ;  /* 0x000000ffff327224 */ /* 0x020fe200078e001e */
[----:B------:R-:W-:Y:S01]  /*29b0*/  CS2R R24, SRZ ;  /* 0x0000000000187805 */ /* 0x000fe2000001ff00 */
[----:B------:R-:W-:-:S06]  /*29c0*/  IMAD.MOV.U32 R104, RZ, RZ, R32 ;  /* 0x000000ffff687224 */ /* 0x000fcc00078e0020 */
        /* <DEDUP_REMOVED lines=21> */
.L_x_1371:
[----:B------:R-:W-:Y:S05]  /*2b20*/  BSYNC B1 ;  /* 0x0000000000017941 */ /* 0x000fea0003800000 */
.L_x_1370:
[----:B------:R-:W-:Y:S01]  /*2b30*/  UISETP.NE.AND UP0, UPT, UR45, 0x3, UPT ;  /* 0x000000032d00788c */ /* 0x000fe2000bf05270 */
[----:B------:R-:W-:Y:S01]  /*2b40*/  IMAD.MOV.U32 R89, RZ, RZ, R28 ;  /* 0x000000ffff597224 */ /* 0x000fe200078e001c */
[----:B------:R-:W-:Y:S01]  /*2b50*/  MOV R101, R34 ;  /* 0x0000002200657202 */ /* 0x000fe20000000f00 */
[----:B-----5:R-:W-:Y:S02]  /*2b60*/  IMAD.MOV.U32 R51, RZ, RZ, R10 ;  /* 0x000000ffff337224 */ /* 0x020fe400078e000a */
[----:B------:R-:W-:Y:S01]  /*2b70*/  IMAD.MOV.U32 R86, RZ, RZ, R26 ;  /* 0x000000ffff567224 */ /* 0x000fe200078e001a */
[----:B------:R-:W-:Y:S01]  /*2b80*/  PLOP3.LUT P3, PT, PT, PT, UP0, 0x80, 0x0 ;  /* 0x000000000000781c */ /* 0x000fe20003f6f008 */
[----:B------:R-:W-:Y:S02]  /*2b90*/  IMAD.MOV.U32 R52, RZ, RZ, R8 ;  /* 0x000000ffff347224 */ /* 0x000fe400078e0008 */
[----:B------:R-:W-:-:S10]  /*2ba0*/  IMAD.MOV.U32 R88, RZ, RZ, R24 ;  /* 0x000000ffff587224 */ /* 0x000fd400078e0018 */
[----:B------:R-:W-:Y:S05]  /*2bb0*/  @!P3 BRA `(.L_x_1372) ;  /* 0x000000000004b947 */ /* 0x000fea0003800000 */
[----:B------:R-:W-:Y:S01]  /*2bc0*/  BPT.TRAP 0x1 ;  /* 0x000000040000795c */ /* 0x000fe20000300000 */
.L_x_1372:
[----:B------:R-:W-:Y:S01]  /*2bd0*/  IMAD R80, R192, 0x8, R16 ;  /* 0x00000008c0507824 */ /* 0x000fe200078e0210 */
[----:B------:R-:W-:Y:S01]  /*2be0*/  SHF.L.U32 R93, R198, 0x1f, RZ ;  /* 0x0000001fc65d7819 */ /* 0x000fe200000006ff */
[----:B------:R-:W-:Y:S03]  /*2bf0*/  BSSY B1, `(.L_x_1373) ;  /* 0x0000003000017945 */ /* 0x000fe60003800000 */
[----:B------:R-:W1:Y:S02]  /*2c00*/  SYNCS.PHASECHK.TRANS64.TRYWAIT P6, [R80+URZ+0x28490], R93 ;  /* 0x0284905d500075a7 */ /* 0x000e6400080c017f */
[----:B-1----:R-:W-:Y:S05]  /*2c10*/  @!P6 BRA `(.L_x_1374) ;  /* 0x0000023c00b0e947 */ /* 0x002fea0003800000 */
.L_x_1728:
[----:B------:R-:W-:Y:S05]  /*2c20*/  BSYNC B1 ;  /* 0x0000000000017941 */ /* 0x000fea0003800000 */
.L_x_1373:
[----:B------:R-:W-:Y:S04]  /*2c30*/  BSSY B1, `(.L_x_1375) ;  /* 0x00000e3000017945 */ /* 0x000fe80003800000 */
[----:B------:R-:W-:Y:S05]  /*2c40*/  @P4 BRA `(.L_x_1376) ;  /* 0x0000000c00844947 */ /* 0x000fea0003800000 */
[----:B------:R-:W-:Y:S04]  /*2c50*/  BSSY B2, `(.L_x_1377) ;  /* 0x0000070000027945 */ /* 0x000fe80003800000 */
[----:B------:R-:W-:Y:S05]  /*2c60*/  @P1 BRA `(.L_x_1378) ;  /* 0x0000000400b81947 */ /* 0x000fea0003800000 */
[----:B0-----:R0:W2:Y:S01]  /*2c70*/  LDS.128 R4, [R82+0x20000] ;  /* 0x0200000052047984 */ /* 0x0010a20000000c00 */
        /* <DEDUP_REMOVED lines=19> */
[----:B------:R-:W-:Y:S01]  /*2db0*/  F2FP.F16.E4M3.UNPACK_B R5, R5.H1 ;  /* 0x00000005ff05723e */ /* 0x000fe200030006ff */
[--C-:B------:R-:W-:Y:S01]  /*2dc0*/  HADD2.F32 R95, -RZ, R90.reuse.H0_H0 ;  /* 0x2000005aff5f7230 */ /* 0x100fe20000004100 */
[----:B------:R-:W-:Y:S01]  /*2dd0*/  LOP3.LUT R97, R96, 0xff0000, R35, 0xf8, !PT ;  /* 0x00ff000060617812 */ /* 0x000fe200078ef823 */
[----:B------:R-:W-:Y:S01]  /*2de0*/  HADD2.F32 R96, -RZ, R90.H1_H1 ;  /* 0x3000005aff607230 */ /* 0x000fe20000004100 */
[----:B------:R-:W-:Y:S01]  /*2df0*/  LOP3.LUT R91, R32, 0xff0000, R7, 0xf8, !PT ;  /* 0x00ff0000205b7812 */ /* 0x000fe200078ef807 */
[----:B------:R-:W-:Y:S01]  /*2e00*/  HADD2.F32 R7, -RZ, R6.H1_H1 ;  /* 0x30000006ff077230 */ /* 0x000fe20000004100 */
[----:B------:R-:W-:Y:S01]  /*2e10*/  F2FP.F16.E4M3.UNPACK_B R35, R104.H1 ;  /* 0x00000068ff23723e */ /* 0x000fe200030006ff */
[----:B------:R-:W-:-:S02]  /*2e20*/  HADD2.F32 R32, -RZ, R5.H1_H1 ;  /* 0x30000005ff207230 */ /* 0x000fc40000004100 */
[----:B------:R-:W-:Y:S02]  /*2e30*/  HADD2.F32 R6, -RZ, R6.H0_H0 ;  /* 0x20000006ff067230 */ /* 0x000fe40000004100 */
[-C--:B------:R-:W-:Y:S01]  /*2e40*/  FMUL.FTZ R99, R7, R95.reuse ;  /* 0x0000005f07637220 */ /* 0x080fe20000410000 */
[----:B------:R-:W-:Y:S02]  /*2e50*/  HADD2.F32 R90, -RZ, R35.H0_H0 ;  /* 0x20000023ff5a7230 */ /* 0x000fe40000004100 */
[----:B------:R-:W-:Y:S01]  /*2e60*/  FMUL.FTZ R102, R32, R96 ;  /* 0x0000006020667220 */ /* 0x000fe20000410000 */
        /* <DEDUP_REMOVED lines=11> */
[--C-:B------:R-:W-:Y:S01]  /*2f20*/  HADD2.F32 R95, -RZ, R6.reuse.H1_H1 ;  /* 0x30000006ff5f7230 */ /* 0x100fe20000004100 */
[----:B------:R-:W-:Y:S01]  /*2f30*/  F2FP.F16.E4M3.UNPACK_B R32, R104 ;  /* 0x00000068ff20723e */ /* 0x000fe200020006ff */
[----:B------:R-:W-:Y:S01]  /*2f40*/  HADD2.F32 R90, -RZ, R6.H0_H0 ;  /* 0x20000006ff5a7230 */ /* 0x000fe20000004100 */
[----:B------:R-:W-:Y:S01]  /*2f50*/  F2FP.SATFINITE.E4M3.F32.PACK_AB_MERGE_C R106, R103, R102, RZ ;  /* 0x00000066676a723e */ /* 0x000fe200048070ff */
[----:B------:R-:W-:-:S02]  /*2f60*/  HADD2.F32 R6, -RZ, R5.H0_H0 ;  /* 0x20000005ff067230 */ /* 0x000fc40000004100 */
[----:B------:R-:W-:Y:S02]  /*2f70*/  HADD2.F32 R7, -RZ, R5.H1_H1 ;  /* 0x30000005ff077230 */ /* 0x000fe40000004100 */
[--C-:B------:R-:W-:Y:S02]  /*2f80*/  HADD2.F32 R5, -RZ, R4.reuse.H0_H0 ;  /* 0x20000004ff057230 */ /* 0x100fe40000004100 */
[-C--:B------:R-:W-:Y:S01]  /*2f90*/  FMUL.FTZ R98, R6, R95.reuse ;  /* 0x0000005f06627220 */ /* 0x080fe20000410000 */
[----:B------:R-:W-:Y:S02]  /*2fa0*/  HADD2.F32 R4, -RZ, R4.H1_H1 ;  /* 0x30000004ff047230 */ /* 0x000fe40000004100 */
[----:B------:R-:W-:Y:S01]  /*2fb0*/  FMUL.FTZ R99, R7, R95 ;  /* 0x0000005f07637220 */ /* 0x000fe20000410000 */
[--C-:B------:R-:W-:Y:S02]  /*2fc0*/  HADD2.F32 R35, -RZ, R32.reuse.H1_H1 ;  /* 0x30000020ff237230 */ /* 0x100fe40000004100 */
[----:B------:R-:W-:Y:S01]  /*2fd0*/  FMUL.FTZ R95, R5, R90 ;  /* 0x0000005a055f7220 */ /* 0x000fe20000410000 */
[----:B------:R-:W-:-:S02]  /*2fe0*/  HADD2.F32 R32, -RZ, R32.H0_H0 ;  /* 0x20000020ff207230 */ /* 0x000fc40000004100 */
[----:B------:R-:W-:Y:S01]  /*2ff0*/  FMUL.FTZ R96, R4, R90 ;  /* 0x0000005a04607220 */ /* 0x000fe20000410000 */
[----:B------:R-:W-:Y:S01]  /*3000*/  F2FP.F16.E4M3.UNPACK_B R90, R97.H1 ;  /* 0x00000061ff5a723e */ /* 0x000fe200030006ff */
[-C--:B------:R-:W-:Y:S01]  /*3010*/  FFMA.FTZ R7, R7, R35.reuse, R98 ;  /* 0x0000002307077223 */ /* 0x080fe20000010062 */
[----:B------:R-:W-:Y:S01]  /*3020*/  FFMA.FTZ R6, R6, R35, -R99 ;  /* 0x0000002306067223 */ /* 0x000fe20000010863 */
[----:B------:R-:W-:Y:S01]  /*3030*/  FFMA.FTZ R98, R5, R32, -R96 ;  /* 0x0000002005627223 */ /* 0x000fe20000010860 */
[----:B------:R-:W-:Y:S01]  /*3040*/  F2FP.F16.E4M3.UNPACK_B R5, R34.H1 ;  /* 0x00000022ff05723e */ /* 0x000fe200030006ff */
[----:B------:R-:W-:Y:S01]  /*3050*/  FFMA.FTZ R99, R4, R32, R95 ;  /* 0x0000002004637223 */ /* 0x000fe2000001005f */
[----:B------:R-:W-:Y:S01]  /*3060*/  F2FP.F16.E4M3.UNPACK_B R32, R91.H1 ;  /* 0x0000005bff20723e */ /* 0x000fe200030006ff */
[----:B------:R-:W-:Y:S01]  /*3070*/  HADD2.F32 R96, -RZ, R90.H1_H1 ;  /* 0x3000005aff607230 */ /* 0x000fe20000004100 */
[----:B------:R-:W-:Y:S01]  /*3080*/  F2FP.SATFINITE.E4M3.F32.PACK_AB_MERGE_C R105, R7, R6, RZ ;  /* 0x000000060769723e */ /* 0x000fe200048070ff */
[--C-:B------:R-:W-:Y:S01]  /*3090*/  HADD2.F32 R7, -RZ, R5.reuse.H1_H1 ;  /* 0x30000005ff077230 */ /* 0x100fe20000004100 */
        /* <DEDUP_REMOVED lines=20> */
[--C-:B------:R-:W-:Y:S02]  /*31e0*/  HADD2.F32 R5, -RZ, R34.reuse.H0_H0 ;  /* 0x20000022ff057230 */ /* 0x100fe40000004100 */
[----:B------:R-:W-:Y:S01]  /*31f0*/  FFMA.FTZ R95, R7, R35, R102 ;  /* 0x00000023075f7223 */ /* 0x000fe20000010066 */
[----:B------:R-:W-:Y:S02]  /*3200*/  HADD2.F32 R33, -RZ, R33.H1_H1 ;  /* 0x30000021ff217230 */ /* 0x000fe40000004100 */
[----:B------:R-:W-:Y:S01]  /*3210*/  FMUL.FTZ R6, R4, R97 ;  /* 0x0000006104067220 */ /* 0x000fe20000410000 */
[----:B------:R-:W-:Y:S01]  /*3220*/  HADD2.F32 R34, -RZ, R34.H1_H1 ;  /* 0x30000022ff227230 */ /* 0x000fe20000004100 */
[----:B------:R-:W-:Y:S01]  /*3230*/  F2FP.SATFINITE.E4M3.F32.PACK_AB_MERGE_C R96, R96, R103, RZ ;  /* 0x000000676060723e */ /* 0x000fe200048070ff */
        /* <DEDUP_REMOVED lines=11> */
[----:B------:R-:W-:-:S02]  /*32f0*/  F2FP.SATFINITE.E4M3.F32.PACK_AB_MERGE_C R5, R101, R100, R106 ;  /* 0x000000646505723e */ /* 0x000fc4000480706a */
[----:B------:R-:W-:Y:S02]  /*3300*/  F2FP.SATFINITE.E4M3.F32.PACK_AB_MERGE_C R6, R6, R7, R96 ;  /* 0x000000070606723e */ /* 0x000fe40004807060 */
[----:B------:R-:W-:Y:S02]  /*3310*/  F2FP.SATFINITE.E4M3.F32.PACK_AB_MERGE_C R4, R99, R98, R105 ;  /* 0x000000626304723e */ /* 0x000fe40004807069 */
[----:B------:R-:W-:-:S07]  /*3320*/  F2FP.SATFINITE.E4M3.F32.PACK_AB_MERGE_C R7, R35, R102, R95 ;  /* 0x000000662307723e */ /* 0x000fce000480705f */
.L_x_1380:
[----:B------:R-:W-:Y:S05]  /*3330*/  BSYNC B3 ;  /* 0x0000000000037941 */ /* 0x000fea0003800000 */
.L_x_1379:
[----:B--2---:R2:W-:Y:S02]  /*3340*/  STG.E.128 desc[UR46][R14.64], R4 ;  /* 0x000000040e007986 */ /* 0x0045e4000c101d2e */
.L_x_1378:
[----:B------:R-:W-:Y:S05]  /*3350*/  BSYNC B2 ;  /* 0x0000000000027941 */ /* 0x000fea0003800000 */
.L_x_1377:
[----:B------:R-:W-:Y:S05]  /*3360*/  @P2 BRA `(.L_x_1376) ;  /* 0x0000000400bc2947 */ /* 0x000fea0003800000 */
[----:B0-2---:R0:W2:Y:S01]  /*3370*/  LDS.128 R4, [R82+0x22000] ;  /* 0x0220000052047984 */ /* 0x0050a20000000c00 */
[----:B------:R-:W-:Y:S01]  /*3380*/  ISETP.GE.AND P4, PT, R194, R53, PT ;  /* 0x00000035c200720c */ /* 0x000fe20003f86270 */
[----:B------:R-:W-:-:S12]  /*3390*/  BSSY B2, `(.L_x_1381) ;  /* 0x000006b000027945 */ /* 0x000fd80003800000 */
[----:B0-----:R-:W-:Y:S05]  /*33a0*/  @P4 BRA `(.L_x_1382) ;  /* 0x0000000400a44947 */ /* 0x001fea0003800000 */
[----:B------:R-:W-:Y:S01]  /*33b0*/  SHF.R.U32.HI R35, RZ, 0x8, R31 ;  /* 0x00000008ff237819 */ /* 0x000fe2000001161f */
[----:B--2---:R-:W-:Y:S01]  /*33c0*/  IMAD.MOV.U32 R30, RZ, RZ, R7 ;  /* 0x000000ffff1e7224 */ /* 0x004fe200078e0007 */
[----:B------:R-:W-:Y:S02]  /*33d0*/  SHF.R.U32.HI R32, RZ, 0x8, R29 ;  /* 0x00000008ff207819 */ /* 0x000fe4000001161d */
[----:B------:R-:W-:Y:S01]  /*33e0*/  LOP3.LUT R28, R31, 0xff0000ff, RZ, 0xc0, !PT ;  /* 0xff0000ff1f1c7812 */ /* 0x000fe200078ec0ff */
[----:B------:R-:W-:Y:S01]  /*33f0*/  IMAD.SHL.U32 R7, R35, 0x100, RZ ;  /* 0x0000010023077824 */ /* 0x000fe200078e00ff */
[----:B------:R-:W-:Y:S02]  /*3400*/  SHF.R.U32.HI R33, RZ, 0x10, R31 ;  /* 0x00000010ff217819 */ /* 0x000fe4000001161f */
[----:B------:R-:W-:Y:S02]  /*3410*/  LOP3.LUT R31, R29, 0xff0000ff, RZ, 0xc0, !PT ;  /* 0xff0000ff1d1f7812 */ /* 0x000fe400078ec0ff */
[----:B------:R-:W-:Y:S01]  /*3420*/  SHF.R.U32.HI R34, RZ, 0x10, R29 ;  /* 0x00000010ff227819 */ /* 0x000fe2000001161d */
[----:B------:R-:W-:Y:S01]  /*3430*/  IMAD.MOV.U32 R29, RZ, RZ, R6 ;  /* 0x000000ffff1d7224 */ /* 0x000fe200078e0006 */
[----:B------:R-:W-:Y:S01]  /*3440*/  LOP3.LUT R7, R28, 0xff00, R7, 0xf8, !PT ;  /* 0x0000ff001c077812 */ /* 0x000fe200078ef807 */
[----:B------:R-:W-:Y:S01]  /*3450*/  IMAD.SHL.U32 R6, R32, 0x100, RZ ;  /* 0x0000010020067824 */ /* 0x000fe200078e00ff */
[-C--:B------:R-:W-:Y:S01]  /*3460*/  F2FP.F16.E4M3.UNPACK_B R32, R89.reuse.H1 ;  /* 0x00000059ff20723e */ /* 0x080fe200030006ff */
[----:B------:R-:W-:Y:S01]  /*3470*/  IMAD.U32 R34, R34, 0x10000, RZ ;  /* 0x0001000022227824 */ /* 0x000fe200078e00ff */
[----:B------:R-:W-:Y:S01]  /*3480*/  F2FP.F16.E4M3.UNPACK_B R89, R89 ;  /* 0x00000059ff59723e */ /* 0x000fe200020006ff */
[----:B------:R-:W-:Y:S01]  /*3490*/  IMAD.U32 R28, R33, 0x10000, RZ ;  /* 0x00010000211c7824 */ /* 0x000fe200078e00ff */
[----:B------:R-:W-:Y:S01]  /*34a0*/  LOP3.LUT R31, R31, 0xff00, R6, 0xf8, !PT ;  /* 0x0000ff001f1f7812 */ /* 0x000fe200078ef806 */
[----:B------:R-:W-:Y:S01]  /*34b0*/  HADD2.F32 R35, -RZ, R32.H1_H1 ;  /* 0x30000020ff237230 */ /* 0x000fe20000004100 */
[----:B------:R-:W-:-:S02]  /*34c0*/  F2FP.F16.E4M3.UNPACK_B R6, R5 ;  /* 0x00000005ff06723e */ /* 0x000fc400020006ff */
[----:B------:R-:W-:Y:S01]  /*34d0*/  LOP3.LUT R90, R31, 0xff0000, R34, 0xf8, !PT ;  /* 0x00ff00001f5a7812 */ /* 0x000fe200078ef822 */
[----:B------:R-:W-:Y:S01]  /*34e0*/  HADD2.F32 R34, -RZ, R32.H0_H0 ;  /* 0x20000020ff227230 */ /* 0x000fe20000004100 */
[----:B------:R-:W-:Y:S01]  /*34f0*/  LOP3.LUT R33, R7, 0xff0000, R28, 0xf8, !PT ;  /* 0x00ff000007217812 */ /* 0x000fe200078ef81c */
[--C-:B------:R-:W-:Y:S01]  /*3500*/  HADD2.F32 R7, -RZ, R6.reuse.H1_H1 ;  /* 0x30000006ff077230 */ /* 0x100fe20000004100 */
[----:B------:R-:W-:Y:S01]  /*3510*/  F2FP.F16.E4M3.UNPACK_B R31, R50.H1 ;  /* 0x00000032ff1f723e */ /* 0x000fe200030006ff */
[----:B------:R-:W-:Y:S01]  /*3520*/  HADD2.F32 R6, -RZ, R6.H0_H0 ;  /* 0x20000006ff067230 */ /* 0x000fe20000004100 */
[----:B------:R-:W-:Y:S02]  /*3530*/  F2FP.F16.E4M3.UNPACK_B R5, R5.H1 ;  /* 0x00000005ff05723e */ /* 0x000fe400030006ff */
[-C--:B------:R-:W-:Y:S01]  /*3540*/  FMUL.FTZ R91, R7, R34.reuse ;  /* 0x00000022075b7220 */ /* 0x080fe20000410000 */
[----:B------:R-:W-:Y:S02]  /*3550*/  HADD2.F32 R32, -RZ, R31.H0_H0 ;  /* 0x2000001fff207230 */ /* 0x000fe40000004100 */
[----:B------:R-:W-:Y:S01]  /*3560*/  FMUL.FTZ R34, R6, R34 ;  /* 0x0000002206227220 */ /* 0x000fe20000410000 */
[--C-:B------:R-:W-:Y:S01]  /*3570*/  HADD2.F32 R28, -RZ, R5.reuse.H1_H1 ;  /* 0x30000005ff1c7230 */ /* 0x100fe20000004100 */
[----:B------:R-:W-:Y:S01]  /*3580*/  F2FP.F16.E4M3.UNPACK_B R50, R50 ;  /* 0x00000032ff32723e */ /* 0x000fe200020006ff */
[----:B------:R-:W-:-:S02]  /*3590*/  HADD2.F32 R5, -RZ, R5.H0_H0 ;  /* 0x20000005ff057230 */ /* 0x000fc40000004100 */
[-C--:B------:R-:W-:Y:S01]  /*35a0*/  FFMA.FTZ R91, R6, R32.reuse, -R91 ;  /* 0x00000020065b7223 */ /* 0x080fe2000001085b */
[----:B------:R-:W-:Y:S02]  /*35b0*/  HADD2.F32 R31, -RZ, R31.H1_H1 ;  /* 0x3000001fff1f7230 */ /* 0x000fe40000004100 */
[CC--:B------:R-:W-:Y:S01]  /*35c0*/  FMUL.FTZ R6, R28.reuse, R35.reuse ;  /* 0x000000231c067220 */ /* 0x0c0fe20000410000 */
[----:B------:R-:W-:Y:S01]  /*35d0*/  FFMA.FTZ R96, R7, R32, R34 ;  /* 0x0000002007607223 */ /* 0x000fe20000010022 */
[C---:B------:R-:W-:Y:S02]  /*35e0*/  FMUL.FTZ R35, R5.reuse, R35 ;  /* 0x0000002305237220 */ /* 0x040fe40000410000 */
        /* <DEDUP_REMOVED lines=69> */
.L_x_1382:
[----:B------:R-:W-:Y:S05]  /*3a40*/  BSYNC B2 ;  /* 0x0000000000027941 */ /* 0x000fea0003800000 */
.L_x_1381:
[----:B--2---:R3:W-:Y:S02]  /*3a50*/  STG.E.128 desc[UR46][R14.64+0x80], R4 ;  /* 0x000080040e007986 */ /* 0x0047e4000c101d2e */
.L_x_1376:
[----:B------:R-:W-:Y:S05]  /*3a60*/  BSYNC B1 ;  /* 0x0000000000017941 */ /* 0x000fea0003800000 */
.L_x_1375:
[----:B------:R-:W-:Y:S05]  /*3a70*/  @P5 BRA `(.L_x_1383) ;  /* 0x0000003000a05947 */ /* 0x000fea0003800000 */
[----:B------:R-:W-:Y:S04]  /*3a80*/  BSSY B1, `(.L_x_1384) ;  /* 0x0000071000017945 */ /* 0x000fe80003800000 */
[----:B------:R-:W-:Y:S05]  /*3a90*/  @P1 BRA `(.L_x_1385) ;  /* 0x0000000400bc1947 */ /* 0x000fea0003800000 */
[----:B0-23--:R0:W2:Y:S01]  /*3aa0*/  LDS.128 R4, [R82+0x21000] ;  /* 0x0210000052047984 */ /* 0x00d0a20000000c00 */
[----:B------:R-:W-:Y:S01]  /*3ab0*/  ISETP.GE.AND P4, PT, R18, R53, PT ;  /* 0x000000351200720c */ /* 0x000fe20003f86270 */
[----:B------:R-:W-:-:S12]  /*3ac0*/  BSSY B2, `(.L_x_1386) ;  /* 0x000006b000027945 */ /* 0x000fd80003800000 */
[----:B0-----:R-:W-:Y:S05]  /*3ad0*/  @P4 BRA `(.L_x_1387) ;  /* 0x0000000400a44947 */ /* 0x001fea0003800000 */
[----:B------:R-:W-:Y:S01]  /*3ae0*/  SHF.R.U32.HI R30, RZ, 0x8, R27 ;  /* 0x00000008ff1e7819 */ /* 0x000fe2000001161b */
[----:B--2---:R-:W-:Y:S01]  /*3af0*/  IMAD.MOV.U32 R24, RZ, RZ, R7 ;  /* 0x000000ffff187224 */ /* 0x004fe200078e0007 */
[----:B------:R-:W-:Y:S01]  /*3b00*/  LOP3.LUT R14, R27, 0xff0000ff, RZ, 0xc0, !PT ;  /* 0xff0000ff1b0e7812 */ /* 0x000fe200078ec0ff */
[----:B------:R-:W-:Y:S01]  /*3b10*/  IMAD.MOV.U32 R15, RZ, RZ, R6 ;  /* 0x000000ffff0f7224 */ /* 0x000fe200078e0006 */
[----:B------:R-:W-:Y:S01]  /*3b20*/  SHF.R.U32.HI R29, RZ, 0x10, R27 ;  /* 0x00000010ff1d7819 */ /* 0x000fe2000001161b */
[----:B------:R-:W-:Y:S01]  /*3b30*/  IMAD.SHL.U32 R7, R30, 0x100, RZ ;  /* 0x000001001e077824 */ /* 0x000fe200078e00ff */
[--C-:B------:R-:W-:Y:S02]  /*3b40*/  SHF.R.U32.HI R27, RZ, 0x8, R25.reuse ;  /* 0x00000008ff1b7819 */ /* 0x100fe40000011619 */
[----:B------:R-:W-:Y:S02]  /*3b50*/  LOP3.LUT R26, R25, 0xff0000ff, RZ, 0xc0, !PT ;  /* 0xff0000ff191a7812 */ /* 0x000fe400078ec0ff */
[----:B------:R-:W-:Y:S01]  /*3b60*/  SHF.R.U32.HI R28, RZ, 0x10, R25 ;  /* 0x00000010ff1c7819 */ /* 0x000fe20000011619 */
[----:B------:R-:W-:Y:S01]  /*3b70*/  IMAD.SHL.U32 R25, R27, 0x100, RZ ;  /* 0x000001001b197824 */ /* 0x000fe200078e00ff */
[----:B------:R-:W-:Y:S01]  /*3b80*/  LOP3.LUT R7, R14, 0xff00, R7, 0xf8, !PT ;  /* 0x0000ff000e077812 */ /* 0x000fe200078ef807 */
[----:B------:R-:W-:Y:S01]  /*3b90*/  IMAD.U32 R14, R29, 0x10000, RZ ;  /* 0x000100001d0e7824 */ /* 0x000fe200078e00ff */
[----:B------:R-:W-:Y:S01]  /*3ba0*/  F2FP.F16.E4M3.UNPACK_B R6, R5 ;  /* 0x00000005ff06723e */ /* 0x000fe200020006ff */
[----:B------:R-:W-:Y:S01]  /*3bb0*/  IMAD.U32 R28, R28, 0x10000, RZ ;  /* 0x000100001c1c7824 */ /* 0x000fe200078e00ff */
[----:B------:R-:W-:-:S02]  /*3bc0*/  LOP3.LUT R25, R26, 0xff00, R25, 0xf8, !PT ;  /* 0x0000ff001a197812 */ /* 0x000fc400078ef819 */
[----:B------:R-:W-:Y:S02]  /*3bd0*/  F2FP.F16.E4M3.UNPACK_B R26, R88.H1 ;  /* 0x00000058ff1a723e */ /* 0x000fe400030006ff */
[----:B------:R-:W-:Y:S02]  /*3be0*/  LOP3.LUT R30, R25, 0xff0000, R28, 0xf8, !PT ;  /* 0x00ff0000191e7812 */ /* 0x000fe400078ef81c */
[----:B------:R-:W-:Y:S01]  /*3bf0*/  LOP3.LUT R27, R7, 0xff0000, R14, 0xf8, !PT ;  /* 0x00ff0000071b7812 */ /* 0x000fe200078ef80e */
[----:B------:R-:W-:Y:S01]  /*3c00*/  HADD2.F32 R28, -RZ, R26.H0_H0 ;  /* 0x2000001aff1c7230 */ /* 0x000fe20000004100 */
[----:B------:R-:W-:Y:S01]  /*3c10*/  F2FP.F16.E4M3.UNPACK_B R25, R86.H1 ;  /* 0x00000056ff19723e */ /* 0x000fe200030006ff */
[----:B------:R-:W-:Y:S01]  /*3c20*/  HADD2.F32 R7, -RZ, R6.H1_H1 ;  /* 0x30000006ff077230 */ /* 0x000fe20000004100 */
[----:B------:R-:W-:Y:S01]  /*3c30*/  F2FP.F16.E4M3.UNPACK_B R5, R5.H1 ;  /* 0x00000005ff05723e */ /* 0x000fe200030006ff */
[----:B------:R-:W-:Y:S01]  /*3c40*/  HADD2.F32 R29, -RZ, R26.H1_H1 ;  /* 0x3000001aff1d7230 */ /* 0x000fe20000004100 */
[----:B------:R-:W-:Y:S01]  /*3c50*/  F2FP.F16.E4M3.UNPACK_B R88, R88 ;  /* 0x00000058ff58723e */ /* 0x000fe200020006ff */
[----:B------:R-:W-:-:S02]  /*3c60*/  HADD2.F32 R6, -RZ, R6.H0_H0 ;  /* 0x20000006ff067230 */ /* 0x000fc40000004100 */
[C---:B------:R-:W-:Y:S01]  /*3c70*/  FMUL.FTZ R31, R7.reuse, R28 ;  /* 0x0000001c071f7220 */ /* 0x040fe20000410000 */
[----:B------:R-:W-:Y:S01]  /*3c80*/  HADD2.F32 R26, -RZ, R25.H0_H0 ;  /* 0x20000019ff1a7230 */ /* 0x000fe20000004100 */
[----:B------:R-:W-:Y:S01]  /*3c90*/  F2FP.F16.E4M3.UNPACK_B R86, R86 ;  /* 0x00000056ff56723e */ /* 0x000fe200020006ff */
[--C-:B------:R-:W-:Y:S02]  /*3ca0*/  HADD2.F32 R14, -RZ, R5.reuse.H1_H1 ;  /* 0x30000005ff0e7230 */ /* 0x100fe40000004100 */
[C---:B------:R-:W-:Y:S01]  /*3cb0*/  FMUL.FTZ R28, R6.reuse, R28 ;  /* 0x0000001c061c7220 */ /* 0x040fe20000410000 */
[----:B------:R-:W-:Y:S02]  /*3cc0*/  HADD2.F32 R5, -RZ, R5.H0_H0 ;  /* 0x20000005ff057230 */ /* 0x000fe40000004100 */
[-C--:B------:R-:W-:Y:S01]  /*3cd0*/  FFMA.FTZ R32, R6, R26.reuse, -R31 ;  /* 0x0000001a06207223 */ /* 0x080fe2000001081f */
[----:B------:R-:W-:Y:S02]  /*3ce0*/  HADD2.F32 R25, -RZ, R25.H1_H1 ;  /* 0x30000019ff197230 */ /* 0x000fe40000004100 */
[-C--:B------:R-:W-:Y:S01]  /*3cf0*/  FMUL.FTZ R6, R14, R29.reuse ;  /* 0x0000001d0e067220 */ /* 0x080fe20000410000 */
[----:B------:R-:W-:Y:S01]  /*3d00*/  FFMA.FTZ R33, R7, R26, R28 ;  /* 0x0000001a07217223 */ /* 0x000fe2000001001c */
[----:B------:R-:W-:-:S02]  /*3d10*/  FMUL.FTZ R29, R5, R29 ;  /* 0x0000001d051d7220 */ /* 0x000fc40000410000 */
[-C--:B------:R-:W-:Y:S01]  /*3d20*/  FFMA.FTZ R34, R5, R25.reuse, -R6 ;  /* 0x0000001905227223 */ /* 0x080fe20000010806 */
[-C--:B------:R-:W-:Y:S01]  /*3d30*/  F2FP.F16.E4M3.UNPACK_B R5, R4.reuse.H1 ;  /* 0x00000004ff05723e */ /* 0x080fe200030006ff */
[----:B------:R-:W-:Y:S01]  /*3d40*/  FFMA.FTZ R35, R14, R25, R29 ;  /* 0x000000190e237223 */ /* 0x000fe2000001001d */
[----:B------:R-:W-:Y:S01]  /*3d50*/  F2FP.F16.E4M3.UNPACK_B R4, R4 ;  /* 0x00000004ff04723e */ /* 0x000fe200020006ff */
[----:B------:R-:W-:Y:S02]  /*3d60*/  HADD2.F32 R25, -RZ, R88.H1_H1 ;  /* 0x30000058ff197230 */ /* 0x000fe40000004100 */
[--C-:B------:R-:W-:Y:S02]  /*3d70*/  HADD2.F32 R6, -RZ, R5.reuse.H0_H0 ;  /* 0x20000005ff067230 */ /* 0x100fe40000004100 */
[----:B------:R-:W-:Y:S02]  /*3d80*/  HADD2.F32 R7, -RZ, R5.H1_H1 ;  /* 0x30000005ff077230 */ /* 0x000fe40000004100 */
[----:B------:R-:W-:-:S02]  /*3d90*/  HADD2.F32 R5, -RZ, R4.H0_H0 ;  /* 0x20000004ff057230 */ /* 0x000fc40000004100 */
[-C--:B------:R-:W-:Y:S01]  /*3da0*/  FMUL.FTZ R28, R6, R25.reuse ;  /* 0x00000019061c7220 */ /* 0x080fe20000410000 */
[----:B------:R-:W-:Y:S02]  /*3db0*/  HADD2.F32 R88, -RZ, R88.H0_H0 ;  /* 0x20000058ff587230 */ /* 0x000fe40000004100 */
[----:B------:R-:W-:Y:S01]  /*3dc0*/  FMUL.FTZ R29, R7, R25 ;  /* 0x00000019071d7220 */ /* 0x000fe20000410000 */
[----:B------:R-:W-:Y:S02]  /*3dd0*/  HADD2.F32 R4, -RZ, R4.H1_H1 ;  /* 0x30000004ff047230 */ /* 0x000fe40000004100 */
[--C-:B------:R-:W-:Y:S02]  /*3de0*/  HADD2.F32 R14, -RZ, R86.reuse.H1_H1 ;  /* 0x30000056ff0e7230 */ /* 0x100fe40000004100 */
[-C--:B------:R-:W-:Y:S01]  /*3df0*/  FMUL.FTZ R25, R5, R88.reuse ;  /* 0x0000005805197220 */ /* 0x080fe20000410000 */
[----:B------:R-:W-:Y:S02]  /*3e00*/  HADD2.F32 R86, -RZ, R86.H0_H0 ;  /* 0x20000056ff567230 */ /* 0x000fe40000004100 */
[----:B------:R-:W-:Y:S01]  /*3e10*/  FMUL.FTZ R26, R4, R88 ;  /* 0x00000058041a7220 */ /* 0x000fe20000410000 */
[----:B------:R-:W-:Y:S01]  /*3e20*/  F2FP.SATFINITE.E4M3.F32.PACK_AB_MERGE_C R88, R35, R34, RZ ;  /* 0x000000222358723e */ /* 0x000fe200048070ff */
        /* <DEDUP_REMOVED lines=52> */
.L_x_1387:
[----:B------:R-:W-:Y:S05]  /*4170*/  BSYNC B2 ;  /* 0x0000000000027941 */ /* 0x000fea0003800000 */
.L_x_1386:
[----:B--2---:R4:W-:Y:S02]  /*4180*/  STG.E.128 desc[UR46][R12.64], R4 ;  /* 0x000000040c007986 */ /* 0x0049e4000c101d2e */
.L_x_1385:
[----:B------:R-:W-:Y:S05]  /*4190*/  BSYNC B1 ;  /* 0x0000000000017941 */ /* 0x000fea0003800000 */
.L_x_1384:
        /* <DEDUP_REMOVED lines=8> */
[----:B------:R-:W-:Y:S02]  /*4220*/  SHF.R.U32.HI R15, RZ, 0x10, R9 ;  /* 0x00000010ff0f7819 */ /* 0x000fe40000011609 */
[----:B------:R-:W-:Y:S01]  /*4230*/  LOP3.LUT R14, R9, 0xff0000ff, RZ, 0xc0, !PT ;  /* 0xff0000ff090e7812 */ /* 0x000fe200078ec0ff */
[----:B------:R-:W-:Y:S01]  /*4240*/  IMAD.SHL.U32 R7, R8, 0x100, RZ ;  /* 0x0000010008077824 */ /* 0x000fe200078e00ff */
[----:B------:R-:W-:Y:S01]  /*4250*/  MOV R9, R6 ;  /* 0x0000000600097202 */ /* 0x000fe20000000f00 */
[----:B------:R-:W-:Y:S01]  /*4260*/  IMAD.SHL.U32 R6, R24, 0x100, RZ ;  /* 0x0000010018067824 */ /* 0x000fe200078e00ff */
[----:B------:R-:W-:-:S02]  /*4270*/  SHF.R.U32.HI R25, RZ, 0x10, R11 ;  /* 0x00000010ff197819 */ /* 0x000fc4000001160b */
[----:B------:R-:W-:Y:S02]  /*4280*/  LOP3.LUT R11, R11, 0xff0000ff, RZ, 0xc0, !PT ;  /* 0xff0000ff0b0b7812 */ /* 0x000fe400078ec0ff */
[----:B------:R-:W-:Y:S01]  /*4290*/  LOP3.LUT R24, R14, 0xff00, R7, 0xf8, !PT ;  /* 0x0000ff000e187812 */ /* 0x000fe200078ef807 */
[----:B------:R-:W-:Y:S01]  /*42a0*/  IMAD.U32 R7, R25, 0x10000, RZ ;  /* 0x0001000019077824 */ /* 0x000fe200078e00ff */
[----:B------:R-:W-:Y:S01]  /*42b0*/  LOP3.LUT R8, R11, 0xff00, R6, 0xf8, !PT ;  /* 0x0000ff000b087812 */ /* 0x000fe200078ef806 */
[----:B------:R-:W-:Y:S01]  /*42c0*/  IMAD.U32 R11, R15, 0x10000, RZ ;  /* 0x000100000f0b7824 */ /* 0x000fe200078e00ff */
[----:B------:R-:W-:Y:S02]  /*42d0*/  F2FP.F16.E4M3.UNPACK_B R14, R52.H1 ;  /* 0x00000034ff0e723e */ /* 0x000fe400030006ff */
[----:B------:R-:W-:Y:S02]  /*42e0*/  F2FP.F16.E4M3.UNPACK_B R6, R5 ;  /* 0x00000005ff06723e */ /* 0x000fe400020006ff */
        /* <DEDUP_REMOVED lines=89> */
.L_x_1389:
[----:B------:R-:W-:Y:S05]  /*4880*/  BSYNC B1 ;  /* 0x0000000000017941 */ /* 0x000fea0003800000 */
.L_x_1388:
[----:B--2---:R0:W-:Y:S01]  /*4890*/  STG.E.128 desc[UR46][R12.64+0x80], R4 ;  /* 0x000080040c007986 */ /* 0x0041e2000c101d2e */
[----:B------:R-:W-:Y:S05]  /*48a0*/  BRA `(.L_x_1383) ;  /* 0x0000002400147947 */ /* 0x000fea0003800000 */
.L_x_1367:
[----:B------:R-:W-:Y:S02]  /*48b0*/  ISETP.GE.AND P3, PT, R218, R84, PT ;  /* 0x00000054da00720c */ /* 0x000fe40003f66270 */
[----:B------:R-:W-:Y:S02]  /*48c0*/  CS2R R10, SRZ ;  /* 0x00000000000a7805 */ /* 0x000fe4000001ff00 */
[----:B------:R-:W-:Y:S02]  /*48d0*/  CS2R R8, SRZ ;  /* 0x0000000000087805 */ /* 0x000fe4000001ff00 */
[----:B------:R-:W-:-:S13]  /*48e0*/  ISETP.GE.OR P3, PT, R22, R53, P3 ;  /* 0x000000351600720c */ /* 0x000fda0001f66670 */
[----:B------:R-:W-:Y:S01]  /*48f0*/  @!P3 IADD3 R33, P4, P5, R38, R6, R71 ;  /* 0x000000062621b210 */ /* 0x000fe20007d9e047 */
[----:B------:R-:W0:Y:S03]  /*4900*/  @!P3 LDC.64 R24, c[0x0][0x3e8] ;  /* 0x0000fa00ff18bb82 */ /* 0x000e260000000a00 */
[----:B------:R-:W-:Y:S02]  /*4910*/  @!P3 IADD3.X R14, R60, R93, R73, P4, P5 ;  /* 0x0000005d3c0eb210 */ /* 0x000fe400027ea449 */
[----:B------:R-:W-:-:S03]  /*4920*/  ISETP.GE.AND P4, PT, R17, R84, PT ;  /* 0x000000541100720c */ /* 0x000fc60003f86270 */
[----:B------:R-:W1:Y:S01]  /*4930*/  @!P3 LDC.64 R26, c[0x0][0x400] ;  /* 0x00010000ff1abb82 */ /* 0x000e620000000a00 */
[----:B------:R-:W-:-:S13]  /*4940*/  ISETP.GE.OR P4, PT, R22, R53, P4 ;  /* 0x000000351600720c */ /* 0x000fda0002786670 */
[----:B------:R-:W2:Y:S08]  /*4950*/  @!P4 LDC.64 R28, c[0x0][0x3e8] ;  /* 0x0000fa00ff1ccb82 */ /* 0x000eb00000000a00 */
[----:B------:R-:W3:Y:S01]  /*4960*/  @!P4 LDC.64 R30, c[0x0][0x400] ;  /* 0x00010000ff1ecb82 */ /* 0x000ee20000000a00 */
[----:B--2---:R-:W-:Y:S02]  /*4970*/  @!P4 IADD3 R28, P5, P6, R38, R28, R6 ;  /* 0x0000001c261cc210 */ /* 0x004fe40007ebe006 */
[----:B------:R-:W-:-:S02]  /*4980*/  CS2R R6, SRZ ;  /* 0x0000000000067805 */ /* 0x000fc4000001ff00 */
[----:B------:R-:W-:Y:S02]  /*4990*/  @!P4 IADD3.X R29, R60, R29, R93, P5, P6 ;  /* 0x0000001d3c1dc210 */ /* 0x000fe40002fec45d */
[----:B---3--:R-:W-:-:S04]  /*49a0*/  @!P4 IADD3 R30, P5, P6, R20, R30, R4 ;  /* 0x0000001e141ec210 */ /* 0x008fc80007ebe004 */
[----:B------:R-:W-:Y:S02]  /*49b0*/  @!P4 IADD3.X R31, R58, R31, R52, P5, P6 ;  /* 0x0000001f3a1fc210 */ /* 0x000fe40002fec434 */
[----:B------:R-:W-:Y:S02]  /*49c0*/  @!P3 IADD3 R35, P5, P6, R20, R4, R67 ;  /* 0x000000041423b210 */ /* 0x000fe40007ebe043 */
[----:B------:R-:W-:Y:S01]  /*49d0*/  CS2R R4, SRZ ;  /* 0x0000000000047805 */ /* 0x000fe2000001ff00 */
[----:B------:R-:W2:Y:S01]  /*49e0*/  @!P4 LDG.E.128 R8, desc[UR46][R30.64] ;  /* 0x0000002e1e08c981 */ /* 0x000ea2000c1e1d00 */
[----:B------:R-:W-:-:S04]  /*49f0*/  @!P3 IADD3.X R12, R58, R52, R69, P5, P6 ;  /* 0x000000343a0cb210 */ /* 0x000fc80002fec445 */
[----:B------:R-:W3:Y:S01]  /*4a00*/  @!P4 LDG.E.128 R4, desc[UR46][R28.64] ;  /* 0x0000002e1c04c981 */ /* 0x000ee2000c1e1d00 */
[----:B0-----:R-:W-:-:S05]  /*4a10*/  @!P3 IADD3 R32, P4, R33, R24, RZ ;  /* 0x000000182120b210 */ /* 0x001fca0007f9e0ff */
[----:B------:R-:W-:Y:S01]  /*4a20*/  @!P3 IMAD.X R33, R14, 0x1, R25, P4 ;  /* 0x000000010e21b824 */ /* 0x000fe200020e0619 */
[----:B-1----:R-:W-:Y:S02]  /*4a30*/  @!P3 IADD3 R34, P4, R35, R26, RZ ;  /* 0x0000001a2322b210 */ /* 0x002fe40007f9e0ff */
[----:B------:R-:W-:Y:S02]  /*4a40*/  CS2R R14, SRZ ;  /* 0x00000000000e7805 */ /* 0x000fe4000001ff00 */
[----:B------:R-:W-:Y:S01]  /*4a50*/  CS2R R24, SRZ ;  /* 0x0000000000187805 */ /* 0x000fe2000001ff00 */
[----:B------:R-:W-:Y:S01]  /*4a60*/  @!P3 IMAD.X R35, R12, 0x1, R27, P4 ;  /* 0x000000010c23b824 */ /* 0x000fe200020e061b */
[----:B------:R-:W-:Y:S02]  /*4a70*/  CS2R R12, SRZ ;  /* 0x00000000000c7805 */ /* 0x000fe4000001ff00 */
[----:B------:R-:W-:-:S04]  /*4a80*/  CS2R R26, SRZ ;  /* 0x00000000001a7805 */ /* 0x000fc8000001ff00 */
[----:B------:R-:W4:Y:S04]  /*4a90*/  @!P3 LDG.E.128 R12, desc[UR46][R32.64] ;  /* 0x0000002e200cb981 */ /* 0x000f28000c1e1d00 */
[----:B------:R-:W5:Y:S01]  /*4aa0*/  @!P3 LDG.E.128 R24, desc[UR46][R34.64] ;  /* 0x0000002e2218b981 */ /* 0x000f62000c1e1d00 */
[----:B------:R-:W-:-:S06]  /*4ab0*/  UISETP.NE.AND UP0, UPT, UR45, 0x3, UPT ;  /* 0x000000032d00788c */ /* 0x000fcc000bf05270 */
[----:B------:R-:W-:Y:S02]  /*4ac0*/  PLOP3.LUT P3, PT, PT, PT, UP0, 0x80, 0x0 ;  /* 0x000000000000781c */ /* 0x000fe40003f6f008 */
[----:B------:R-:W-:Y:S01]  /*4ad0*/  ISETP.GE.AND P4, PT, R22, R53, PT ;  /* 0x000000351600720c */ /* 0x000fe20003f86270 */
[----:B--2---:R-:W-:Y:S02]  /*4ae0*/  IMAD.MOV.U32 R105, RZ, RZ, R10 ;  /* 0x000000ffff697224 */ /* 0x004fe400078e000a */
[----:B------:R-:W-:Y:S02]  /*4af0*/  IMAD.MOV.U32 R117, RZ, RZ, R8 ;  /* 0x000000ffff757224 */ /* 0x000fe400078e0008 */
[----:B---3--:R-:W-:Y:S01]  /*4b00*/  IMAD.MOV.U32 R103, RZ, RZ, R6 ;  /* 0x000000ffff677224 */ /* 0x008fe200078e0006 */
[----:B------:R-:W-:Y:S01]  /*4b10*/  MOV R115, R4 ;  /* 0x0000000400737202 */ /* 0x000fe20000000f00 */
[----:B----4-:R-:W-:Y:S02]  /*4b20*/  IMAD.MOV.U32 R86, RZ, RZ, R14 ;  /* 0x000000ffff567224 */ /* 0x010fe400078e000e */
[----:B------:R-:W-:-:S02]  /*4b30*/  IMAD.MOV.U32 R95, RZ, RZ, R12 ;  /* 0x000000ffff5f7224 */ /* 0x000fc400078e000c */
[----:B-----5:R-:W-:Y:S02]  /*4b40*/  IMAD.MOV.U32 R96, RZ, RZ, R26 ;  /* 0x000000ffff607224 */ /* 0x020fe400078e001a */
[----:B------:R-:W-:Y:S01]  /*4b50*/  IMAD.MOV.U32 R97, RZ, RZ, R24 ;  /* 0x000000ffff617224 */ /* 0x000fe200078e0018 */
[----:B------:R-:W-:Y:S06]  /*4b60*/  @!P3 BRA `(.L_x_1390) ;  /* 0x000000000004b947 */ /* 0x000fec0003800000 */
[----:B------:R-:W-:Y:S01]  /*4b70*/  BPT.TRAP 0x1 ;  /* 0x000000040000795c */ /* 0x000fe20000300000 */
.L_x_1390:
[----:B------:R-:W-:Y:S01]  /*4b80*/  IMAD R80, R192, 0x8, R16 ;  /* 0x00000008c0507824 */ /* 0x000fe200078e0210 */
[----:B------:R-:W-:Y:S01]  /*4b90*/  SHF.L.U32 R93, R198, 0x1f, RZ ;  /* 0x0000001fc65d7819 */ /* 0x000fe200000006ff */
[----:B------:R-:W0:Y:S01]  /*4ba0*/  LDC R98, c[0x0][0x2f4] ;  /* 0x0000bd00ff627b82 */ /* 0x000e220000000800 */
[----:B------:R-:W-:Y:S01]  /*4bb0*/  BSSY B1, `(.L_x_1391) ;  /* 0x0000006000017945 */ /* 0x000fe20003800000 */
[----:B------:R-:W-:Y:S01]  /*4bc0*/  IMAD.MOV.U32 R89, RZ, RZ, R91 ;  /* 0x000000ffff597224 */ /* 0x000fe200078e005b */
[----:B------:R-:W1:Y:S05]  /*4bd0*/  SYNCS.PHASECHK.TRANS64.TRYWAIT P5, [R80+URZ+0x28490], R93 ;  /* 0x0284905d500075a7 */ /* 0x000e6a00080a017f */
[----:B------:R-:W2:Y:S01]  /*4be0*/  LDC.64 R52, c[0x0][0x300] ;  /* 0x0000c000ff347b82 */ /* 0x000ea20000000a00 */
[----:B0-----:R-:W-:Y:S01]  /*4bf0*/  IADD3 R100, -R63, R98, RZ ;  /* 0x000000623f647210 */ /* 0x001fe20007ffe1ff */
[----:B-1----:R-:W-:Y:S06]  /*4c00*/  @!P5 BRA `(.L_x_1392) ;  /* 0x0000021c00c8d947 */ /* 0x002fec0003800000 */
.L_x_1729:
[----:B------:R-:W-:Y:S05]  /*4c10*/  BSYNC B1 ;  /* 0x0000000000017941 */ /* 0x000fea0003800000 */
.L_x_1391:
[----:B------:R-:W-:Y:S01]  /*4c20*/  ISETP.GE.OR P5, PT, R17, R84, P1 ;  /* 0x000000541100720c */ /* 0x000fe20000fa6670 */
[----:B------:R-:W-:-:S12]  /*4c30*/  BSSY B1, `(.L_x_1393) ;  /* 0x00000f5000017945 */ /* 0x000fd80003800000 */
[----:B------:R-:W-:Y:S05]  /*4c40*/  @P5 BRA `(.L_x_1394) ;  /* 0x0000000c00cc5947 */ /* 0x000fea0003800000 */
[-C--:B--2---:R-:W-:Y:S01]  /*4c50*/  IMAD R28, R221, R52.reuse, RZ ;  /* 0x00000034dd1c7224 */ /* 0x084fe200078e02ff */
[----:B------:R-:W-:Y:S01]  /*4c60*/  BSSY B2, `(.L_x_1395) ;  /* 0x00000e5000027945 */ /* 0x000fe20003800000 */
[----:B------:R-:W-:-:S04]  /*4c70*/  IMAD.WIDE.U32 R90, R17, R52, R88 ;  /* 0x00000034115a7225 */ /* 0x000fc800078e0058 */
[----:B------:R-:W-:Y:S01]  /*4c80*/  IMAD R29, R17, R53, R28 ;  /* 0x00000035111d7224 */ /* 0x000fe200078e021c */
[----:B------:R-:W-:Y:S02]  /*4c90*/  SEL R28, R63, R100, !P0 ;  /* 0x000000643f1c7207 */ /* 0x000fe40004000000 */
[----:B------:R-:W-:Y:S01]  /*4ca0*/  IADD3 R99, P5, P6, R44, R90, R61 ;  /* 0x0000005a2c637210 */ /* 0x000fe20007ebe03d */
[----:B------:R-:W-:Y:S01]  /*4cb0*/  IMAD.IADD R104, R29, 0x1, R91 ;  /* 0x000000011d687824 */ /* 0x000fe200078e025b */
[----:B------:R-:W-:-:S04]  /*4cc0*/  SHF.R.S32.HI R29, RZ, 0x1f, R28 ;  /* 0x0000001fff1d7819 */ /* 0x000fc8000001141c */
[----:B------:R-:W-:Y:S02]  /*4cd0*/  LEA.HI R29, R29, R28, RZ, 0x5 ;  /* 0x0000001c1d1d7211 */ /* 0x000fe400078f28ff */
[----:B------:R-:W-:Y:S02]  /*4ce0*/  IADD3.X R102, R85, R104, R0, P5, P6 ;  /* 0x0000006855667210 */ /* 0x000fe40002fec400 */
[----:B------:R-:W-:-:S04]  /*4cf0*/  LEA.HI.SX32 R29, R29, R54, 0x1b ;  /* 0x000000361d1d7211 */ /* 0x000fc800078fdaff */
[----:B------:R-:W-:Y:S01]  /*4d00*/  SHF.R.S32.HI R28, RZ, 0x1f, R29 ;  /* 0x0000001fff1c7819 */ /* 0x000fe2000001141d */
[----:B------:R-:W-:-:S03]  /*4d10*/  IMAD.SHL.U32 R101, R29, 0x10, RZ ;  /* 0x000000101d657824 */ /* 0x000fc600078e00ff */
[----:B------:R-:W-:Y:S02]  /*4d20*/  LEA.HI R29, R28, R29, RZ, 0x3 ;  /* 0x0000001d1c1d7211 */ /* 0x000fe400078f18ff */
[----:B------:R-:W-:-:S03]  /*4d30*/  LOP3.LUT R28, R208, 0x70, R101, 0xf8, !PT ;  /* 0x00000070d01c7812 */ /* 0x000fc600078ef865 */
[----:B------:R-:W-:Y:S01]  /*4d40*/  IMAD.SHL.U32 R29, R29, 0x400, RZ ;  /* 0x000004001d1d7824 */ /* 0x000fe200078e00ff */
[----:B------:R-:W-:-:S04]  /*4d50*/  LOP3.LUT R30, R28, R235, RZ, 0x3c, !PT ;  /* 0x000000eb1c1e7212 */ /* 0x000fc800078e3cff */
[----:B------:R-:W-:Y:S01]  /*4d60*/  LOP3.LUT R28, R29, 0xffffe000, RZ, 0xc0, !PT ;  /* 0xffffe0001d1c7812 */ /* 0x000fe200078ec0ff */
[----:B------:R-:W-:-:S03]  /*4d70*/  IMAD R29, R192, 0x4000, R81 ;  /* 0x00004000c01d7824 */ /* 0x000fc600078e0251 */
[----:B------:R-:W-:Y:S01]  /*4d80*/  IADD3 R31, R30, R28, R211 ;  /* 0x0000001c1e1f7210 */ /* 0x000fe20007ffe0d3 */
[----:B------:R-:W-:-:S04]  /*4d90*/  IMAD.IADD R29, R16, 0x1, R29 ;  /* 0x00000001101d7824 */ /* 0x000fc800078e021d */
[----:B------:R-:W-:-:S04]  /*4da0*/  IMAD R31, R192, 0x4000, R31 ;  /* 0x00004000c01f7824 */ /* 0x000fc800078e021f */
[----:B------:R-:W-:Y:S02]  /*4db0*/  IMAD.IADD R32, R16, 0x1, R31 ;  /* 0x0000000110207824 */ /* 0x000fe400078e021f */
[----:B------:R-:W1:Y:S04]  /*4dc0*/  LDS.128 R28, [R29+0x20000] ;  /* 0x020000001d1c7984 */ /* 0x000e680000000c00 */
[----:B------:R-:W2:Y:S01]  /*4dd0*/  LDS.128 R32, [R32+0x20000] ;  /* 0x0200000020207984 */ /* 0x000ea20000000c00 */
[----:B------:R-:W-:Y:S05]  /*4de0*/  @P4 BRA `(.L_x_1396) ;  /* 0x0000000c00304947 */ /* 0x000fea0003800000 */
[----:B------:R-:W-:Y:S02]  /*4df0*/  SHF.R.U32.HI R106, RZ, 0x8, R11 ;  /* 0x00000008ff6a7819 */ /* 0x000fe4000001160b */
[----:B------:R-:W-:Y:S02]  /*4e00*/  SHF.R.U32.HI R107, RZ, 0x8, R9 ;  /* 0x00000008ff6b7819 */ /* 0x000fe40000011609 */
[----:B------:R-:W-:Y:S02]  /*4e10*/  SHF.R.U32.HI R111, RZ, 0x8, R5 ;  /* 0x00000008ff6f7819 */ /* 0x000fe40000011605 */
[----:B------:R-:W-:Y:S02]  /*4e20*/  LOP3.LUT R10, R11, 0xff0000ff, RZ, 0xc0, !PT ;  /* 0xff0000ff0b0a7812 */ /* 0x000fe400078ec0ff */
[----:B------:R-:W-:Y:S01]  /*4e30*/  SHF.R.U32.HI R114, RZ, 0x10, R11 ;  /* 0x00000010ff727819 */ /* 0x000fe2000001160b */
[----:B------:R-:W-:Y:S01]  /*4e40*/  IMAD.SHL.U32 R11, R106, 0x100, RZ ;  /* 0x000001006a0b7824 */ /* 0x000fe200078e00ff */
[----:B------:R-:W-:-:S02]  /*4e50*/  LOP3.LUT R8, R9, 0xff0000ff, RZ, 0xc0, !PT ;  /* 0xff0000ff09087812 */ /* 0x000fc400078ec0ff */
[----:B------:R-:W-:Y:S01]  /*4e60*/  SHF.R.U32.HI R112, RZ, 0x10, R9 ;  /* 0x00000010ff707819 */ /* 0x000fe20000011609 */
[----:B------:R-:W-:Y:S01]  /*4e70*/  IMAD.SHL.U32 R9, R107, 0x100, RZ ;  /* 0x000001006b097824 */ /* 0x000fe200078e00ff */
[----:B------:R-:W-:Y:S01]  /*4e80*/  SHF.R.U32.HI R109, RZ, 0x8, R7 ;  /* 0x00000008ff6d7819 */ /* 0x000fe20000011607 */
[----:B------:R-:W-:Y:S01]  /*4e90*/  IMAD.U32 R114, R114, 0x10000, RZ ;  /* 0x0001000072727824 */ /* 0x000fe200078e00ff */
[----:B------:R-:W-:Y:S01]  /*4ea0*/  LOP3.LUT R4, R5, 0xff0000ff, RZ, 0xc0, !PT ;  /* 0xff0000ff05047812 */ /* 0x000fe200078ec0ff */
[----:B------:R-:W-:Y:S01]  /*4eb0*/  IMAD.U32 R112, R112, 0x10000, RZ ;  /* 0x0001000070707824 */ /* 0x000fe200078e00ff */
[----:B------:R-:W-:Y:S01]  /*4ec0*/  SHF.R.U32.HI R110, RZ, 0x10, R5 ;  /* 0x00000010ff6e7819 */ /* 0x000fe20000011605 */
[----:B------:R-:W-:Y:S01]  /*4ed0*/  IMAD.SHL.U32 R5, R111, 0x100, RZ ;  /* 0x000001006f057824 */ /* 0x000fe200078e00ff */
[----:B------:R-:W-:Y:S02]  /*4ee0*/  LOP3.LUT R6, R7, 0xff0000ff, RZ, 0xc0, !PT ;  /* 0xff0000ff07067812 */ /* 0x000fe400078ec0ff */
[----:B------:R-:W-:-:S02]  /*4ef0*/  SHF.R.U32.HI R108, RZ, 0x10, R7 ;  /* 0x00000010ff6c7819 */ /* 0x000fc40000011607 */
[----:B------:R-:W-:Y:S02]  /*4f00*/  SHF.L.U32 R7, R109, 0x8, RZ ;  /* 0x000000086d077819 */ /* 0x000fe400000006ff */
[----:B------:R-:W-:Y:S02]  /*4f10*/  LOP3.LUT R111, R10, 0xff00, R11, 0xf8, !PT ;  /* 0x0000ff000a6f7812 */ /* 0x000fe400078ef80b */
[----:B------:R-:W-:Y:S02]  /*4f20*/  LOP3.LUT R109, R8, 0xff00, R9, 0xf8, !PT ;  /* 0x0000ff00086d7812 */ /* 0x000fe400078ef809 */
[----:B------:R-:W-:Y:S02]  /*4f30*/  F2FP.F16.E4M3.UNPACK_B R107, R117.H1 ;  /* 0x00000075ff6b723e */ /* 0x000fe400030006ff */
[----:B--2---:R-:W-:Y:S02]  /*4f40*/  F2FP.F16.E4M3.UNPACK_B R10, R32.H1 ;  /* 0x00000020ff0a723e */ /* 0x004fe400030006ff */
[----:B-1----:R-:W-:-:S02]  /*4f50*/  F2FP.F16.E4M3.UNPACK_B R8, R28.H1 ;  /* 0x0000001cff08723e */ /* 0x002fc400030006ff */
[----:B------:R-:W-:Y:S01]  /*4f60*/  LOP3.LUT R4, R4, 0xff00, R5, 0xf8, !PT ;  /* 0x0000ff0004047812 */ /* 0x000fe200078ef805 */
[----:B------:R-:W-:Y:S01]  /*4f70*/  IMAD.U32 R5, R110, 0x10000, RZ ;  /* 0x000100006e057824 */ /* 0x000fe200078e00ff */
[----:B------:R-:W-:Y:S01]  /*4f80*/  F2FP.F16.E4M3.UNPACK_B R106, R115.H1 ;  /* 0x00000073ff6a723e */ /* 0x000fe200030006ff */
[----:B------:R-:W-:Y:S01]  /*4f90*/  HADD2.F32 R110, -RZ, R107.H0_H0 ;  /* 0x2000006bff6e7230 */ /* 0x000fe20000004100 */
[----:B------:R-:W-:Y:S01]  /*4fa0*/  LOP3.LUT R7, R6, 0xff00, R7, 0xf8, !PT ;  /* 0x0000ff0006077812 */ /* 0x000fe200078ef807 */
[----:B------:R-:W-:Y:S01]  /*4fb0*/  HADD2.F32 R11, -RZ, R10.H0_H0 ;  /* 0x2000000aff0b7230 */ /* 0x000fe20000004100 */
[----:B------:R-:W-:Y:S01]  /*4fc0*/  LOP3.LUT R6, R4, 0xff0000, R5, 0xf8, !PT ;  /* 0x00ff000004067812 */ /* 0x000fe200078ef805 */
[----:B------:R-:W-:Y:S01]  /*4fd0*/  HADD2.F32 R9, -RZ, R8.H0_H0 ;  /* 0x20000008ff097230 */ /* 0x000fe20000004100 */
[----:B------:R-:W-:Y:S01]  /*4fe0*/  F2FP.F16.E4M3.UNPACK_B R32, R32 ;  /* 0x00000020ff20723e */ /* 0x000fe200020006ff */
[----:B------:R-:W-:Y:S02]  /*4ff0*/  IMAD.U32 R4, R108, 0x10000, RZ ;  /* 0x000100006c047824 */ /* 0x000fe400078e00ff */
[----:B------:R-:W-:Y:S01]  /*5000*/  FMUL.FTZ R116, R11, R110 ;  /* 0x0000006e0b747220 */ /* 0x000fe20000410000 */
[----:B------:R-:W-:-:S02]  /*5010*/  HADD2.F32 R108, -RZ, R106.H0_H0 ;  /* 0x2000006aff6c7230 */ /* 0x000fc40000004100 */
[----:B------:R-:W-:Y:S01]  /*5020*/  FMUL.FTZ R110, R9, R110 ;  /* 0x0000006e096e7220 */ /* 0x000fe20000410000 */
[----:B------:R-:W-:Y:S02]  /*5030*/  F2FP.F16.E4M3.UNPACK_B R28, R28 ;  /* 0x0000001cff1c723e */ /* 0x000fe400020006ff */
[----:B------:R-:W-:Y:S01]  /*5040*/  LOP3.LUT R4, R7, 0xff0000, R4, 0xf8, !PT ;  /* 0x00ff000007047812 */ /* 0x000fe200078ef804 */
[-C--:B------:R-:W-:Y:S01]  /*5050*/  FFMA.FTZ R113, R11, R108.reuse, R110 ;  /* 0x0000006c0b717223 */ /* 0x080fe2000001006e */
[----:B------:R-:W-:Y:S01]  /*5060*/  FFMA.FTZ R116, R9, R108, -R116 ;  /* 0x0000006c09747223 */ /* 0x000fe20000010874 */
[----:B------:R-:W-:Y:S01]  /*5070*/  HADD2.F32 R110, -RZ, R107.H1_H1 ;  /* 0x3000006bff6e7230 */ /* 0x000fe20000004100 */
[----:B------:R-:W-:Y:S01]  /*5080*/  F2FP.F16.E4M3.UNPACK_B R107, R117 ;  /* 0x00000075ff6b723e */ /* 0x000fe200020006ff */
[----:B------:R-:W-:Y:S01]  /*5090*/  HADD2.F32 R11, -RZ, R10.H1_H1 ;  /* 0x3000000aff0b7230 */ /* 0x000fe20000004100 */
[----:B------:R-:W-:Y:S01]  /*50a0*/  LOP3.LUT R7, R109, 0xff0000, R112, 0xf8, !PT ;  /* 0x00ff00006d077812 */ /* 0x000fe200078ef870 */
[----:B------:R-:W-:Y:S01]  /*50b0*/  HADD2.F32 R9, -RZ, R8.H1_H1 ;  /* 0x30000008ff097230 */ /* 0x000fe20000004100 */
[----:B------:R-:W-:Y:S01]  /*50c0*/  LOP3.LUT R5, R111, 0xff0000, R114, 0xf8, !PT ;  /* 0x00ff00006f057812 */ /* 0x000fe200078ef872 */
[----:B------:R-:W-:Y:S01]  /*50d0*/  HADD2.F32 R108, -RZ, R106.H1_H1 ;  /* 0x3000006aff6c7230 */ /* 0x000fe20000004100 */
[----:B------:R-:W-:Y:S01]  /*50e0*/  F2FP.F16.E4M3.UNPACK_B R106, R115 ;  /* 0x00000073ff6a723e */ /* 0x000fe200020006ff */
[----:B------:R-:W-:Y:S01]  /*50f0*/  FMUL.FTZ R112, R11, R110 ;  /* 0x0000006e0b707220 */ /* 0x000fe20000410000 */
[----:B------:R-:W-:-:S02]  /*5100*/  HADD2.F32 R109, -RZ, R107.H0_H0 ;  /* 0x2000006bff6d7230 */ /* 0x000fc40000004100 */
[C---:B------:R-:W-:Y:S01]  /*5110*/  FMUL.FTZ R110, R9.reuse, R110 ;  /* 0x0000006e096e7220 */ /* 0x040fe20000410000 */
[----:B------:R-:W-:Y:S02]  /*5120*/  HADD2.F32 R10, -RZ, R32.H0_H0 ;  /* 0x20000020ff0a7230 */ /* 0x000fe40000004100 */
[-C--:B------:R-:W-:Y:S01]  /*5130*/  FFMA.FTZ R115, R9, R108.reuse, -R112 ;  /* 0x0000006c09737223 */ /* 0x080fe20000010870 */
[----:B------:R-:W-:Y:S02]  /*5140*/  HADD2.F32 R8, -RZ, R28.H0_H0 ;  /* 0x2000001cff087230 */ /* 0x000fe40000004100 */
[----:B------:R-:W-:Y:S01]  /*5150*/  FFMA.FTZ R114, R11, R108, R110 ;  /* 0x0000006c0b727223 */ /* 0x000fe2000001006e */
[----:B------:R-:W-:Y:S02]  /*5160*/  HADD2.F32 R9, -RZ, R106.H0_H0 ;  /* 0x2000006aff097230 */ /* 0x000fe40000004100 */
[----:B------:R-:W-:Y:S01]  /*5170*/  FMUL.FTZ R11, R10, R109 ;  /* 0x0000006d0a0b7220 */ /* 0x000fe20000410000 */
[----:B------:R-:W-:-:S02]  /*5180*/  HADD2.F32 R107, -RZ, R107.H1_H1 ;  /* 0x3000006bff6b7230 */ /* 0x000fc40000004100 */
[C---:B------:R-:W-:Y:S01]  /*5190*/  FMUL.FTZ R111, R8.reuse, R109 ;  /* 0x0000006d086f7220 */ /* 0x040fe20000410000 */
[----:B------:R-:W-:Y:S02]  /*51a0*/  HADD2.F32 R32, -RZ, R32.H1_H1 ;  /* 0x30000020ff207230 */ /* 0x000fe40000004100 */
[-C--:B------:R-:W-:Y:S01]  /*51b0*/  FFMA.FTZ R109, R8, R9.reuse, -R11 ;  /* 0x00000009086d7223 */ /* 0x080fe2000001080b */
[----:B------:R-:W-:Y:S02]  /*51c0*/  HADD2.F32 R28, -RZ, R28.H1_H1 ;  /* 0x3000001cff1c7230 */ /* 0x000fe40000004100 */
[----:B------:R-:W-:Y:S01]  /*51d0*/  FFMA.FTZ R111, R10, R9, R111 ;  /* 0x000000090a6f7223 */ /* 0x000fe2000001006f */
[----:B------:R-:W-:Y:S02]  /*51e0*/  HADD2.F32 R9, -RZ, R106.H1_H1 ;  /* 0x3000006aff097230 */ /* 0x000fe40000004100 */
[----:B------:R-:W-:Y:S01]  /*51f0*/  FMUL.FTZ R11, R32, R107 ;  /* 0x0000006b200b7220 */ /* 0x000fe20000410000 */
        /* <DEDUP_REMOVED lines=9> */
[----:B------:R-:W-:Y:S01]  /*5290*/  HADD2.F32 R9, -RZ, R8.H0_H0 ;  /* 0x20000008ff097230 */ /* 0x000fe20000004100 */
[----:B------:R-:W-:Y:S01]  /*52a0*/  F2FP.F16.E4M3.UNPACK_B R105, R105 ;  /* 0x00000069ff69723e */ /* 0x000fe200020006ff */
[----:B------:R-:W-:Y:S02]  /*52b0*/  HADD2.F32 R107, -RZ, R106.H1_H1 ;  /* 0x3000006aff6b7230 */ /* 0x000fe40000004100 */
[-C--:B------:R-:W-:Y:S01]  /*52c0*/  FMUL.FTZ R106, R11, R108.reuse ;  /* 0x0000006c0b6a7220 */ /* 0x080fe20000410000 */
[----:B------:R-:W-:Y:S02]  /*52d0*/  HADD2.F32 R32, -RZ, R28.H0_H0 ;  /* 0x2000001cff207230 */ /* 0x000fe40000004100 */
[----:B------:R-:W-:Y:S01]  /*52e0*/  FMUL.FTZ R118, R9, R108 ;  /* 0x0000006c09767220 */ /* 0x000fe20000410000 */
[----:B------:R-:W-:Y:S01]  /*52f0*/  HADD2.F32 R10, -RZ, R10.H1_H1 ;  /* 0x3000000aff0a7230 */ /* 0x000fe20000004100 */
[----:B------:R-:W-:Y:S01]  /*5300*/  F2FP.F16.E4M3.UNPACK_B R30, R30 ;  /* 0x0000001eff1e723e */ /* 0x000fe200020006ff */
[----:B------:R-:W-:-:S02]  /*5310*/  HADD2.F32 R8, -RZ, R8.H1_H1 ;  /* 0x30000008ff087230 */ /* 0x000fc40000004100 */
[----:B------:R-:W-:Y:S01]  /*5320*/  FFMA.FTZ R108, R9, R32, -R106 ;  /* 0x00000020096c7223 */ /* 0x000fe2000001086a */
[----:B------:R-:W-:Y:S02]  /*5330*/  HADD2.F32 R9, -RZ, R28.H1_H1 ;  /* 0x3000001cff097230 */ /* 0x000fe40000004100 */
[-C--:B------:R-:W-:Y:S01]  /*5340*/  FMUL.FTZ R117, R10, R107.reuse ;  /* 0x0000006b0a757220 */ /* 0x080fe20000410000 */
[----:B------:R-:W-:Y:S01]  /*5350*/  F2FP.F16.E4M3.UNPACK_B R34, R34 ;  /* 0x00000022ff22723e */ /* 0x000fe200020006ff */
[C---:B------:R-:W-:Y:S01]  /*5360*/  FMUL.FTZ R107, R8.reuse, R107 ;  /* 0x0000006b086b7220 */ /* 0x040fe20000410000 */
[----:B------:R-:W-:Y:S01]  /*5370*/  FFMA.FTZ R118, R11, R32, R118 ;  /* 0x000000200b767223 */ /* 0x000fe20000010076 */
[-C--:B------:R-:W-:Y:S01]  /*5380*/  FFMA.FTZ R119, R8, R9.reuse, -R117 ;  /* 0x0000000908777223 */ /* 0x080fe20000010875 */
[--C-:B------:R-:W-:Y:S02]  /*5390*/  HADD2.F32 R11, -RZ, R105.reuse.H0_H0 ;  /* 0x20000069ff0b7230 */ /* 0x100fe40000004100 */
[----:B------:R-:W-:Y:S01]  /*53a0*/  FFMA.FTZ R121, R10, R9, R107 ;  /* 0x000000090a797223 */ /* 0x000fe2000001006b */
[----:B------:R-:W-:Y:S01]  /*53b0*/  F2FP.F16.E4M3.UNPACK_B R103, R103 ;  /* 0x00000067ff67723e */ /* 0x000fe200020006ff */
[----:B------:R-:W-:Y:S01]  /*53c0*/  HADD2.F32 R8, -RZ, R30.H0_H0 ;  /* 0x2000001eff087230 */ /* 0x000fe20000004100 */
[----:B------:R-:W-:Y:S01]  /*53d0*/  F2FP.SATFINITE.E4M3.F32.PACK_AB_MERGE_C R119, R119, R108, RZ ;  /* 0x0000006c7777723e */ /* 0x000fe200048070ff */
[----:B------:R-:W-:Y:S01]  /*53e0*/  HADD2.F32 R9, -RZ, R34.H0_H0 ;  /* 0x20000022ff097230 */ /* 0x000fe20000004100 */
[----:B------:R-:W-:Y:S01]  /*53f0*/  F2FP.SATFINITE.E4M3.F32.PACK_AB_MERGE_C R32, R114, R113, RZ ;  /* 0x000000717220723e */ /* 0x000fe200048070ff */
[----:B------:R-:W-:-:S02]  /*5400*/  HADD2.F32 R105, -RZ, R105.H1_H1 ;  /* 0x30000069ff697230 */ /* 0x000fc40000004100 */
[-C--:B------:R-:W-:Y:S01]  /*5410*/  FMUL.FTZ R28, R8, R11.reuse ;  /* 0x0000000b081c7220 */ /* 0x080fe20000410000 */
[----:B------:R-:W-:Y:S02]  /*5420*/  HADD2.F32 R34, -RZ, R34.H1_H1 ;  /* 0x30000022ff227230 */ /* 0x000fe40000004100 */
[C---:B------:R-:W-:Y:S01]  /*5430*/  FMUL.FTZ R107, R9.reuse, R11 ;  /* 0x0000000b096b7220 */ /* 0x040fe20000410000 */
[----:B------:R-:W-:Y:S01]  /*5440*/  HADD2.F32 R30, -RZ, R30.H1_H1 ;  /* 0x3000001eff1e7230 */ /* 0x000fe20000004100 */
[----:B------:R-:W-:Y:S01]  /*5450*/  F2FP.SATFINITE.E4M3.F32.PACK_AB_MERGE_C R32, R112, R111, R32 ;  /* 0x0000006f7020723e */ /* 0x000fe20004807020 */
[--C-:B------:R-:W-:Y:S02]  /*5460*/  HADD2.F32 R10, -RZ, R103.reuse.H0_H0 ;  /* 0x20000067ff0a7230 */ /* 0x100fe40000004100 */
[-C--:B------:R-:W-:Y:S01]  /*5470*/  FMUL.FTZ R11, R34, R105.reuse ;  /* 0x00000069220b7220 */ /* 0x080fe20000410000 */
[----:B------:R-:W-:Y:S02]  /*5480*/  HADD2.F32 R103, -RZ, R103.H1_H1 ;  /* 0x30000067ff677230 */ /* 0x000fe40000004100 */
[----:B------:R-:W-:Y:S01]  /*5490*/  FMUL.FTZ R105, R30, R105 ;  /* 0x000000691e697220 */ /* 0x000fe20000410000 */
[-C--:B------:R-:W-:Y:S01]  /*54a0*/  FFMA.FTZ R107, R8, R10.reuse, -R107 ;  /* 0x0000000a086b7223 */ /* 0x080fe2000001086b */
[----:B------:R-:W-:-:S02]  /*54b0*/  FFMA.FTZ R106, R9, R10, R28 ;  /* 0x0000000a096a7223 */ /* 0x000fc4000001001c */
[----:B------:R-:W-:Y:S01]  /*54c0*/  FFMA.FTZ R117, R34, R103, R105 ;  /* 0x0000006722757223 */ /* 0x000fe20000010069 */
[----:B------:R-:W-:Y:S01]  /*54d0*/  F2FP.F16.E4M3.UNPACK_B R10, R33 ;  /* 0x00000021ff0a723e */ /* 0x000fe200020006ff */
[----:B------:R-:W-:Y:S01]  /*54e0*/  FFMA.FTZ R30, R30, R103, -R11 ;  /* 0x000000671e1e7223 */ /* 0x000fe2000001080b */
[----:B------:R-:W-:Y:S02]  /*54f0*/  F2FP.F16.E4M3.UNPACK_B R105, R7 ;  /* 0x00000007ff69723e */ /* 0x000fe400020006ff */
[----:B------:R-:W-:Y:S01]  /*5500*/  F2FP.SATFINITE.E4M3.F32.PACK_AB_MERGE_C R34, R121, R118, RZ ;  /* 0x000000767922723e */ /* 0x000fe200048070ff */
[--C-:B------:R-:W-:Y:S01]  /*5510*/  HADD2.F32 R11, -RZ, R10.reuse.H0_H0 ;  /* 0x2000000aff0b7230 */ /* 0x100fe20000004100 */
[----:B------:R-:W-:Y:S01]  /*5520*/  F2FP.F16.E4M3.UNPACK_B R8, R29 ;  /* 0x0000001dff08723e */ /* 0x000fe200020006ff */
[----:B------:R-:W-:Y:S01]  /*5530*/  HADD2.F32 R108, -RZ, R105.H0_H0 ;  /* 0x20000069ff6c7230 */ /* 0x000fe20000004100 */
[----:B------:R-:W-:Y:S01]  /*5540*/  F2FP.F16.E4M3.UNPACK_B R103, R6 ;  /* 0x00000006ff67723e */ /* 0x000fe200020006ff */
[----:B------:R-:W-:Y:S01]  /*5550*/  HADD2.F32 R10, -RZ, R10.H1_H1 ;  /* 0x3000000aff0a7230 */ /* 0x000fe20000004100 */
[----:B------:R-:W-:Y:S01]  /*5560*/  F2FP.SATFINITE.E4M3.F32.PACK_AB_MERGE_C R28, R115, R116, RZ ;  /* 0x00000074731c723e */ /* 0x000fe200048070ff */
[----:B------:R-:W-:Y:S01]  /*5570*/  HADD2.F32 R9, -RZ, R8.H0_H0 ;  /* 0x20000008ff097230 */ /* 0x000fe20000004100 */
[----:B------:R-:W-:Y:S01]  /*5580*/  F2FP.SATFINITE.E4M3.F32.PACK_AB_MERGE_C R34, R117, R106, R34 ;  /* 0x0000006a7522723e */ /* 0x000fe20004807022 */
[----:B------:R-:W-:Y:S01]  /*5590*/  HADD2.F32 R106, -RZ, R103.H0_H0 ;  /* 0x20000067ff6a7230 */ /* 0x000fe20000004100 */
[----:B------:R-:W-:Y:S01]  /*55a0*/  F2FP.SATFINITE.E4M3.F32.PACK_AB_MERGE_C R28, R110, R109, R28 ;  /* 0x0000006d6e1c723e */ /* 0x000fe2000480701c */
[----:B------:R-:W-:Y:S01]  /*55b0*/  FMUL.FTZ R110, R11, R108 ;  /* 0x0000006c0b6e7220 */ /* 0x000fe20000410000 */
[----:B------:R-:W-:-:S02]  /*55c0*/  HADD2.F32 R105, -RZ, R105.H1_H1 ;  /* 0x30000069ff697230 */ /* 0x000fc40000004100 */
[C---:B------:R-:W-:Y:S01]  /*55d0*/  FMUL.FTZ R108, R9.reuse, R108 ;  /* 0x0000006c096c7220 */ /* 0x040fe20000410000 */
[----:B------:R-:W-:Y:S02]  /*55e0*/  HADD2.F32 R8, -RZ, R8.H1_H1 ;  /* 0x30000008ff087230 */ /* 0x000fe40000004100 */
[----:B------:R-:W-:Y:S01]  /*55f0*/  FFMA.FTZ R110, R9, R106, -R110 ;  /* 0x0000006a096e7223 */ /* 0x000fe2000001086e */
[----:B------:R-:W-:Y:S02]  /*5600*/  HADD2.F32 R103, -RZ, R103.H1_H1 ;  /* 0x30000067ff677230 */ /* 0x000fe40000004100 */
[----:B------:R-:W-:Y:S01]  /*5610*/  FMUL.FTZ R9, R10, R105 ;  /* 0x000000690a097220 */ /* 0x000fe20000410000 */
[----:B------:R-:W-:Y:S01]  /*5620*/  F2FP.F16.E4M3.UNPACK_B R29, R29.H1 ;  /* 0x0000001dff1d723e */ /* 0x000fe200030006ff */
[C---:B------:R-:W-:Y:S01]  /*5630*/  FMUL.FTZ R105, R8.reuse, R105 ;  /* 0x0000006908697220 */ /* 0x040fe20000410000 */
[----:B------:R-:W-:Y:S01]  /*5640*/  F2FP.F16.E4M3.UNPACK_B R33, R33.H1 ;  /* 0x00000021ff21723e */ /* 0x000fe200030006ff */
[----:B------:R-:W-:Y:S01]  /*5650*/  FFMA.FTZ R109, R8, R103, -R9 ;  /* 0x00000067086d7223 */ /* 0x000fe20000010809 */
[----:B------:R-:W-:Y:S01]  /*5660*/  F2FP.F16.E4M3.UNPACK_B R9, R7.H1 ;  /* 0x00000007ff09723e */ /* 0x000fe200030006ff */
[----:B------:R-:W-:Y:S01]  /*5670*/  FFMA.FTZ R111, R10, R103, R105 ;  /* 0x000000670a6f7223 */ /* 0x000fe20000010069 */
[----:B------:R-:W-:Y:S01]  /*5680*/  F2FP.F16.E4M3.UNPACK_B R6, R6.H1 ;  /* 0x00000006ff06723e */ /* 0x000fe200030006ff */
[----:B------:R-:W-:-:S02]  /*5690*/  HADD2.F32 R7, -RZ, R29.H0_H0 ;  /* 0x2000001dff077230 */ /* 0x000fc40000004100 */
[----:B------:R-:W-:Y:S01]  /*56a0*/  FFMA.FTZ R108, R11, R106, R108 ;  /* 0x0000006a0b6c7223 */ /* 0x000fe2000001006c */
[----:B------:R-:W-:Y:S01]  /*56b0*/  HADD2.F32 R8, -RZ, R33.H0_H0 ;  /* 0x20000021ff087230 */ /* 0x000fe20000004100 */
[-C--:B------:R-:W-:Y:S01]  /*56c0*/  F2FP.F16.E4M3.UNPACK_B R105, R5.reuse.H1 ;  /* 0x00000005ff69723e */ /* 0x080fe200030006ff */
[--C-:B------:R-:W-:Y:S01]  /*56d0*/  HADD2.F32 R10, -RZ, R9.reuse.H0_H0 ;  /* 0x20000009ff0a7230 */ /* 0x100fe20000004100 */
[----:B------:R-:W-:Y:S01]  /*56e0*/  F2FP.F16.E4M3.UNPACK_B R103, R5 ;  /* 0x00000005ff67723e */ /* 0x000fe200020006ff */
[----:B------:R-:W-:Y:S01]  /*56f0*/  HADD2.F32 R106, -RZ, R9.H1_H1 ;  /* 0x30000009ff6a7230 */ /* 0x000fe20000004100 */
[----:B------:R-:W-:Y:S01]  /*5700*/  F2FP.SATFINITE.E4M3.F32.PACK_AB_MERGE_C R30, R30, R107, R119 ;  /* 0x0000006b1e1e723e */ /* 0x000fe20004807077 */
[----:B------:R-:W-:Y:S02]  /*5710*/  HADD2.F32 R33, -RZ, R33.H1_H1 ;  /* 0x30000021ff217230 */ /* 0x000fe40000004100 */
[----:B------:R-:W-:Y:S01]  /*5720*/  FMUL.FTZ R112, R8, R10 ;  /* 0x0000000a08707220 */ /* 0x000fe20000410000 */
[----:B------:R-:W-:-:S02]  /*5730*/  HADD2.F32 R9, -RZ, R6.H0_H0 ;  /* 0x20000006ff097230 */ /* 0x000fc40000004100 */
[----:B------:R-:W-:Y:S01]  /*5740*/  FMUL.FTZ R11, R7, R10 ;  /* 0x0000000a070b7220 */ /* 0x000fe20000410000 */
[----:B------:R-:W-:Y:S01]  /*5750*/  HADD2.F32 R29, -RZ, R29.H1_H1 ;  /* 0x3000001dff1d7230 */ /* 0x000fe20000004100 */
[----:B------:R-:W-:Y:S01]  /*5760*/  F2FP.F16.E4M3.UNPACK_B R5, R4 ;  /* 0x00000004ff05723e */ /* 0x000fe200020006ff */
[----:B------:R-:W-:Y:S02]  /*5770*/  HADD2.F32 R10, -RZ, R6.H1_H1 ;  /* 0x30000006ff0a7230 */ /* 0x000fe40000004100 */
[----:B------:R-:W-:Y:S01]  /*5780*/  FMUL.FTZ R6, R33, R106 ;  /* 0x0000006a21067220 */ /* 0x000fe20000410000 */
[-C--:B------:R-:W-:Y:S01]  /*5790*/  FFMA.FTZ R112, R7, R9.reuse, -R112 ;  /* 0x0000000907707223 */ /* 0x080fe20000010870 */
[----:B------:R-:W-:Y:S01]  /*57a0*/  FFMA.FTZ R113, R8, R9, R11 ;  /* 0x0000000908717223 */ /* 0x000fe2000001000b */
[-C--:B------:R-:W-:Y:S01]  /*57b0*/  F2FP.F16.E4M3.UNPACK_B R9, R35.reuse ;  /* 0x00000023ff09723e */ /* 0x080fe200020006ff */
[C---:B------:R-:W-:Y:S01]  /*57c0*/  FFMA.FTZ R115, R29.reuse, R10, -R6 ;  /* 0x0000000a1d737223 */ /* 0x040fe20000010806 */
[----:B------:R-:W-:Y:S01]  /*57d0*/  F2FP.F16.E4M3.UNPACK_B R35, R35.H1 ;  /* 0x00000023ff23723e */ /* 0x000fe200030006ff */
[----:B------:R-:W-:Y:S01]  /*57e0*/  FMUL.FTZ R106, R29, R106 ;  /* 0x0000006a1d6a7220 */ /* 0x000fe20000410000 */
[-C--:B------:R-:W-:Y:S01]  /*57f0*/  F2FP.F16.E4M3.UNPACK_B R6, R31.reuse ;  /* 0x0000001fff06723e */ /* 0x080fe200020006ff */
[----:B------:R-:W-:Y:S01]  /*5800*/  HADD2.F32 R107, -RZ, R105.H0_H0 ;  /* 0x20000069ff6b7230 */ /* 0x000fe20000004100 */
[----:B------:R-:W-:Y:S01]  /*5810*/  F2FP.F16.E4M3.UNPACK_B R31, R31.H1 ;  /* 0x0000001fff1f723e */ /* 0x000fe200030006ff */
[----:B------:R-:W-:Y:S01]  /*5820*/  FFMA.FTZ R114, R33, R10, R106 ;  /* 0x0000000a21727223 */ /* 0x000fe2000001006a */
[----:B------:R-:W-:Y:S01]  /*5830*/  F2FP.F16.E4M3.UNPACK_B R11, R4.H1 ;  /* 0x00000004ff0b723e */ /* 0x000fe200030006ff */
[----:B------:R-:W-:Y:S01]  /*5840*/  HADD2.F32 R4, -RZ, R35.H0_H0 ;  /* 0x20000023ff047230 */ /* 0x000fe20000004100 */
[----:B------:R-:W-:Y:S01]  /*5850*/  F2FP.SATFINITE.E4M3.F32.PACK_AB_MERGE_C R112, R115, R112, RZ ;  /* 0x000000707370723e */ /* 0x000fe200048070ff */
        /* <DEDUP_REMOVED lines=8> */
[----:B------:R-:W-:Y:S02]  /*58e0*/  HADD2.F32 R10, -RZ, R9.H0_H0 ;  /* 0x20000009ff0a7230 */ /* 0x000fe40000004100 */
[----:B------:R-:W-:Y:S01]  /*58f0*/  FFMA.FTZ R107, R4, R33, R107 ;  /* 0x00000021046b7223 */ /* 0x000fe2000001006b */
[----:B------:R-:W-:-:S02]  /*5900*/  HADD2.F32 R29, -RZ, R5.H0_H0 ;  /* 0x20000005ff1d7230 */ /* 0x000fc40000004100 */
        /* <DEDUP_REMOVED lines=8> */
[-C--:B------:R-:W-:Y:S01]  /*5990*/  FMUL.FTZ R10, R35, R8.reuse ;  /* 0x00000008230a7220 */ /* 0x080fe20000410000 */
[----:B------:R-:W-:Y:S02]  /*59a0*/  HADD2.F32 R9, -RZ, R9.H1_H1 ;  /* 0x30000009ff097230 */ /* 0x000fe40000004100 */
[----:B------:R-:W-:Y:S01]  /*59b0*/  FMUL.FTZ R106, R31, R8 ;  /* 0x000000081f6a7220 */ /* 0x000fe20000410000 */
[----:B------:R-:W-:Y:S01]  /*59c0*/  HADD2.F32 R103, -RZ, R103.H1_H1 ;  /* 0x30000067ff677230 */ /* 0x000fe20000004100 */
[----:B------:R-:W-:Y:S01]  /*59d0*/  F2FP.SATFINITE.E4M3.F32.PACK_AB_MERGE_C R29, R109, R110, R112 ;  /* 0x0000006e6d1d723e */ /* 0x000fe20004807070 */
[----:B------:R-:W-:Y:S01]  /*59e0*/  HADD2.F32 R4, -RZ, R11.H1_H1 ;  /* 0x3000000bff047230 */ /* 0x000fe20000004100 */
[----:B------:R-:W-:Y:S01]  /*59f0*/  F2FP.SATFINITE.E4M3.F32.PACK_AB_MERGE_C R33, R111, R108, R113 ;  /* 0x0000006c6f21723e */ /* 0x000fe20004807071 */
[----:B------:R-:W-:Y:S02]  /*5a00*/  HADD2.F32 R5, -RZ, R5.H1_H1 ;  /* 0x30000005ff057230 */ /* 0x000fe40000004100 */
[-C--:B------:R-:W-:Y:S01]  /*5a10*/  FMUL.FTZ R7, R9, R103.reuse ;  /* 0x0000006709077220 */ /* 0x080fe20000410000 */
[C---:B------:R-:W-:Y:S01]  /*5a20*/  FMUL.FTZ R8, R6.reuse, R103 ;  /* 0x0000006706087220 */ /* 0x040fe20000410000 */
[-C--:B------:R-:W-:Y:S01]  /*5a30*/  FFMA.FTZ R10, R31, R4.reuse, -R10 ;  /* 0x000000041f0a7223 */ /* 0x080fe2000001080a */
[----:B------:R-:W-:Y:S01]  /*5a40*/  FFMA.FTZ R106, R35, R4, R106 ;  /* 0x00000004236a7223 */ /* 0x000fe2000001006a */
[-C--:B------:R-:W-:Y:S01]  /*5a50*/  FFMA.FTZ R7, R6, R5.reuse, -R7 ;  /* 0x0000000506077223 */ /* 0x080fe20000010807 */
[----:B------:R-:W-:-:S02]  /*5a60*/  FFMA.FTZ R8, R9, R5, R8 ;  /* 0x0000000509087223 */ /* 0x000fc40000010008 */
[----:B------:R-:W-:Y:S02]  /*5a70*/  F2FP.SATFINITE.E4M3.F32.PACK_AB_MERGE_C R10, R10, R119, RZ ;  /* 0x000000770a0a723e */ /* 0x000fe400048070ff */
[----:B------:R-:W-:Y:S02]  /*5a80*/  F2FP.SATFINITE.E4M3.F32.PACK_AB_MERGE_C R106, R106, R107, RZ ;  /* 0x0000006b6a6a723e */ /* 0x000fe400048070ff */
[----:B------:R-:W-:Y:S02]  /*5a90*/  F2FP.SATFINITE.E4M3.F32.PACK_AB_MERGE_C R31, R7, R116, R10 ;  /* 0x00000074071f723e */ /* 0x000fe4000480700a */
[----:B------:R-:W-:-:S07]  /*5aa0*/  F2FP.SATFINITE.E4M3.F32.PACK_AB_MERGE_C R35, R8, R117, R106 ;  /* 0x000000750823723e */ /* 0x000fce000480706a */
.L_x_1396:
[----:B------:R-:W-:Y:S05]  /*5ab0*/  BSYNC B2 ;  /* 0x0000000000027941 */ /* 0x000fea0003800000 */
.L_x_1395:
[----:B------:R-:W-:Y:S02]  /*5ac0*/  ISETP.GE.AND P5, PT, R101, R98, PT ;  /* 0x000000626500720c */ /* 0x000fe40003fa6270 */
[----:B------:R-:W-:-:S11]  /*5ad0*/  P2R R5, PR, RZ, 0x1 ;  /* 0x00000001ff057803 */ /* 0x000fd60000000000 */
[--C-:B------:R-:W-:Y:S02]  /*5ae0*/  @!P5 SHF.R.S32.HI R4, RZ, 0x1f, R101.reuse ;  /* 0x0000001fff04d819 */ /* 0x100fe40000011465 */
[----:B------:R-:W-:-:S04]  /*5af0*/  @!P5 IADD3 R7, P0, P6, R44, R90, R101 ;  /* 0x0000005a2c07d210 */ /* 0x000fc80007e1e065 */
[----:B------:R-:W-:Y:S02]  /*5b00*/  @!P5 IADD3.X R104, R85, R104, R4, P0, P6 ;  /* 0x000000685568d210 */ /* 0x000fe400007ec404 */
[----:B------:R-:W-:Y:S02]  /*5b10*/  IADD3 R4, P6, R99, R50, RZ ;  /* 0x0000003263047210 */ /* 0x000fe40007fde0ff */
[----:B------:R-:W-:-:S03]  /*5b20*/  ISETP.NE.AND P0, PT, R5, RZ, PT ;  /* 0x000000ff0500720c */ /* 0x000fc60003f05270 */
[----:B------:R-:W-:Y:S01]  /*5b30*/  IMAD.X R5, R102, 0x1, R51, P6 ;  /* 0x0000000166057824 */ /* 0x000fe200030e0633 */
[----:B------:R-:W-:-:S04]  /*5b40*/  @!P5 IADD3 R6, P6, R7, R50, RZ ;  /* 0x000000320706d210 */ /* 0x000fc80007fde0ff */
[----:B-1----:R1:W-:Y:S01]  /*5b50*/  STG.E.128 desc[UR46][R4.64], R28 ;  /* 0x0000001c04007986 */ /* 0x0023e2000c101d2e */
[----:B------:R-:W-:-:S05]  /*5b60*/  @!P5 IMAD.X R7, R104, 0x1, R51, P6 ;  /* 0x000000016807d824 */ /* 0x000fca00030e0633 */
[----:B--2---:R1:W-:Y:S03]  /*5b70*/  @!P5 STG.E.128 desc[UR46][R6.64], R32 ;  /* 0x000000200600d986 */ /* 0x0043e6000c101d2e */
.L_x_1394:
[----:B------:R-:W-:Y:S05]  /*5b80*/  BSYNC B1 ;  /* 0x0000000000017941 */ /* 0x000fea0003800000 */
.L_x_1393:
[C---:B------:R-:W-:Y:S01]  /*5b90*/  ISETP.GE.OR P5, PT, R218.reuse, R84, P1 ;  /* 0x00000054da00720c */ /* 0x040fe20000fa6670 */
[-C--:B-12---:R-:W-:Y:S02]  /*5ba0*/  IMAD R4, R65, R52.reuse, RZ ;  /* 0x0000003441047224 */ /* 0x086fe400078e02ff */
[----:B------:R-:W-:-:S04]  /*5bb0*/  IMAD.WIDE.U32 R88, R218, R52, R88 ;  /* 0x00000034da587225 */ /* 0x000fc800078e0058 */
[----:B------:R-:W-:-:S06]  /*5bc0*/  IMAD R53, R218, R53, R4 ;  /* 0x00000035da357224 */ /* 0x000fcc00078e0204 */
[----:B------:R-:W-:Y:S05]  /*5bd0*/  @P5 BRA `(.L_x_1383) ;  /* 0x0000001000485947 */ /* 0x000fea0003800000 */
[----:B------:R-:W-:Y:S01]  /*5be0*/  SEL R100, R63, R100, !P0 ;  /* 0x000000643f647207 */ /* 0x000fe20004000000 */
[----:B------:R-:W-:Y:S01]  /*5bf0*/  BSSY B1, `(.L_x_1397) ;  /* 0x00000ec000017945 */ /* 0x000fe20003800000 */
[----:B------:R-:W-:Y:S02]  /*5c00*/  IADD3 R30, R89, R53, RZ ;  /* 0x00000035591e7210 */ /* 0x000fe40007ffe0ff */
[----:B------:R-:W-:Y:S02]  /*5c10*/  SHF.R.S32.HI R5, RZ, 0x1f, R100 ;  /* 0x0000001fff057819 */ /* 0x000fe40000011464 */
[----:B------:R-:W-:Y:S02]  /*5c20*/  IADD3 R29, P5, P6, R44, R88, R61 ;  /* 0x000000582c1d7210 */ /* 0x000fe40007ebe03d */
[----:B------:R-:W-:Y:S02]  /*5c30*/  LEA.HI R5, R5, R100, RZ, 0x5 ;  /* 0x0000006405057211 */ /* 0x000fe400078f28ff */
[----:B------:R-:W-:-:S02]  /*5c40*/  IADD3.X R4, R85, R30, R0, P5, P6 ;  /* 0x0000001e55047210 */ /* 0x000fc40002fec400 */
[----:B------:R-:W-:Y:S02]  /*5c50*/  IADD3 R28, P5, R29, R50, RZ ;  /* 0x000000321d1c7210 */ /* 0x000fe40007fbe0ff */
[----:B------:R-:W-:-:S03]  /*5c60*/  LEA.HI.SX32 R5, R5, R54, 0x1b ;  /* 0x0000003605057211 */ /* 0x000fc600078fdaff */
[----:B------:R-:W-:Y:S01]  /*5c70*/  IMAD.X R29, R4, 0x1, R51, P5 ;  /* 0x00000001041d7824 */ /* 0x000fe200028e0633 */
[----:B------:R-:W-:Y:S01]  /*5c80*/  SHF.R.S32.HI R4, RZ, 0x1f, R5 ;  /* 0x0000001fff047819 */ /* 0x000fe20000011405 */
[----:B------:R-:W-:-:S03]  /*5c90*/  IMAD.SHL.U32 R31, R5, 0x10, RZ ;  /* 0x00000010051f7824 */ /* 0x000fc600078e00ff */
[----:B------:R-:W-:Y:S02]  /*5ca0*/  LEA.HI R4, R4, R5, RZ, 0x3 ;  /* 0x0000000504047211 */ /* 0x000fe400078f18ff */
[----:B------:R-:W-:-:S03]  /*5cb0*/  LOP3.LUT R5, R206, 0x70, R31, 0xf8, !PT ;  /* 0x00000070ce057812 */ /* 0x000fc600078ef81f */
[----:B------:R-:W-:Y:S01]  /*5cc0*/  IMAD.SHL.U32 R4, R4, 0x400, RZ ;  /* 0x0000040004047824 */ /* 0x000fe200078e00ff */
[----:B------:R-:W-:-:S04]  /*5cd0*/  LOP3.LUT R5, R5, R234, RZ, 0x3c, !PT ;  /* 0x000000ea05057212 */ /* 0x000fc800078e3cff */
[----:B------:R-:W-:-:S04]  /*5ce0*/  LOP3.LUT R4, R4, 0xffffe000, RZ, 0xc0, !PT ;  /* 0xffffe00004047812 */ /* 0x000fc800078ec0ff */
[----:B------:R-:W-:Y:S01]  /*5cf0*/  IADD3 R7, R5, R4, R210 ;  /* 0x0000000405077210 */ /* 0x000fe20007ffe0d2 */
[----:B------:R-:W-:-:S04]  /*5d00*/  IMAD R5, R192, 0x4000, R79 ;  /* 0x00004000c0057824 */ /* 0x000fc800078e024f */
[----:B------:R-:W-:Y:S02]  /*5d10*/  IMAD R7, R192, 0x4000, R7 ;  /* 0x00004000c0077824 */ /* 0x000fe400078e0207 */
[C---:B------:R-:W-:Y:S02]  /*5d20*/  IMAD.IADD R5, R16.reuse, 0x1, R5 ;  /* 0x0000000110057824 */ /* 0x040fe400078e0205 */
[----:B------:R-:W-:-:S04]  /*5d30*/  IMAD.IADD R8, R16, 0x1, R7 ;  /* 0x0000000110087824 */ /* 0x000fc800078e0207 */
[----:B------:R-:W1:Y:S04]  /*5d40*/  LDS.128 R4, [R5+0x20000] ;  /* 0x0200000005047984 */ /* 0x000e680000000c00 */
[----:B------:R-:W2:Y:S01]  /*5d50*/  LDS.128 R8, [R8+0x20000] ;  /* 0x0200000008087984 */ /* 0x000ea20000000c00 */
[----:B------:R-:W-:Y:S05]  /*5d60*/  @P4 BRA `(.L_x_1398) ;  /* 0x0000000c00504947 */ /* 0x000fea0003800000 */
[--C-:B------:R-:W-:Y:S01]  /*5d70*/  SHF.R.U32.HI R53, RZ, 0x8, R13.reuse ;  /* 0x00000008ff357819 */ /* 0x100fe2000001160d */
[----:B-1----:R-:W-:Y:S01]  /*5d80*/  IMAD.MOV.U32 R12, RZ, RZ, R4 ;  /* 0x000000ffff0c7224 */ /* 0x002fe200078e0004 */
[----:B------:R-:W-:Y:S02]  /*5d90*/  SHF.R.U32.HI R91, RZ, 0x10, R13 ;  /* 0x00000010ff5b7819 */ /* 0x000fe4000001160d */
[----:B------:R-:W-:Y:S01]  /*5da0*/  LOP3.LUT R13, R13, 0xff0000ff, RZ, 0xc0, !PT ;  /* 0xff0000ff0d0d7812 */ /* 0x000fe200078ec0ff */
[----:B------:R-:W-:Y:S01]  /*5db0*/  IMAD.SHL.U32 R4, R53, 0x100, RZ ;  /* 0x0000010035047824 */ /* 0x000fe200078e00ff */
[----:B------:R-:W-:Y:S02]  /*5dc0*/  SHF.R.U32.HI R32, RZ, 0x8, R15 ;  /* 0x00000008ff207819 */ /* 0x000fe4000001160f */
[----:B------:R-:W-:Y:S02]  /*5dd0*/  SHF.R.U32.HI R26, RZ, 0x8, R25 ;  /* 0x00000008ff1a7819 */ /* 0x000fe40000011619 */
[----:B------:R-:W-:-:S02]  /*5de0*/  SHF.R.U32.HI R34, RZ, 0x10, R15 ;  /* 0x00000010ff227819 */ /* 0x000fc4000001160f */
[----:B------:R-:W-:Y:S01]  /*5df0*/  LOP3.LUT R33, R15, 0xff0000ff, RZ, 0xc0, !PT ;  /* 0xff0000ff0f217812 */ /* 0x000fe200078ec0ff */
[----:B------:R-:W-:Y:S01]  /*5e00*/  IMAD.MOV.U32 R15, RZ, RZ, R6 ;  /* 0x000000ffff0f7224 */ /* 0x000fe200078e0006 */
[----:B------:R-:W-:Y:S01]  /*5e10*/  LOP3.LUT R13, R13, 0xff00, R4, 0xf8, !PT ;  /* 0x0000ff000d0d7812 */ /* 0x000fe200078ef804 */
[----:B------:R-:W-:Y:S01]  /*5e20*/  IMAD.SHL.U32 R4, R32, 0x100, RZ ;  /* 0x0000010020047824 */ /* 0x000fe200078e00ff */
[----:B------:R-:W-:Y:S01]  /*5e30*/  SHF.R.U32.HI R90, RZ, 0x10, R25 ;  /* 0x00000010ff5a7819 */ /* 0x000fe20000011619 */
[----:B------:R-:W-:Y:S01]  /*5e40*/  IMAD.SHL.U32 R6, R26, 0x100, RZ ;  /* 0x000001001a067824 */ /* 0x000fe200078e00ff */
[----:B------:R-:W-:Y:S02]  /*5e50*/  SHF.R.U32.HI R14, RZ, 0x8, R27 ;  /* 0x00000008ff0e7819 */ /* 0x000fe4000001161b */
[----:B--2---:R-:W-:Y:S01]  /*5e60*/  MOV R24, R8 ;  /* 0x0000000800187202 */ /* 0x004fe20000000f00 */
[----:B------:R-:W-:Y:S01]  /*5e70*/  IMAD.U32 R8, R91, 0x10000, RZ ;  /* 0x000100005b087824 */ /* 0x000fe200078e00ff */
[----:B------:R-:W-:-:S02]  /*5e80*/  LOP3.LUT R25, R25, 0xff0000ff, RZ, 0xc0, !PT ;  /* 0xff0000ff19197812 */ /* 0x000fc400078ec0ff */
[----:B------:R-:W-:Y:S02]  /*5e90*/  SHF.R.U32.HI R52, RZ, 0x10, R27 ;  /* 0x00000010ff347819 */ /* 0x000fe4000001161b */
[----:B------:R-:W-:Y:S01]  /*5ea0*/  LOP3.LUT R35, R27, 0xff0000ff, RZ, 0xc0, !PT ;  /* 0xff0000ff1b237812 */ /* 0x000fe200078ec0ff */
[----:B------:R-:W-:Y:S01]  /*5eb0*/  IMAD.MOV.U32 R27, RZ, RZ, R10 ;  /* 0x000000ffff1b7224 */ /* 0x000fe200078e000a */
[----:B------:R-:W-:Y:S01]  /*5ec0*/  LOP3.LUT R33, R33, 0xff00, R4, 0xf8, !PT ;  /* 0x0000ff0021217812 */ /* 0x000fe200078ef804 */
[----:B------:R-:W-:Y:S01]  /*5ed0*/  IMAD.SHL.U32 R10, R14, 0x100, RZ ;  /* 0x000001000e0a7824 */ /* 0x000fe200078e00ff */
[----:B------:R-:W-:Y:S01]  /*5ee0*/  LOP3.LUT R53, R25, 0xff00, R6, 0xf8, !PT ;  /* 0x0000ff0019357812 */ /* 0x000fe200078ef806 */
[----:B------:R-:W-:Y:S01]  /*5ef0*/  IMAD.U32 R4, R34, 0x10000, RZ ;  /* 0x0001000022047824 */ /* 0x000fe200078e00ff */
[----:B------:R-:W-:Y:S01]  /*5f00*/  LOP3.LUT R8, R13, 0xff0000, R8, 0xf8, !PT ;  /* 0x00ff00000d087812 */ /* 0x000fe200078ef808 */
[----:B------:R-:W-:Y:S01]  /*5f10*/  IMAD.U32 R6, R52, 0x10000, RZ ;  /* 0x0001000034067824 */ /* 0x000fe200078e00ff */
[----:B------:R-:W-:-:S02]  /*5f20*/  F2FP.F16.E4M3.UNPACK_B R34, R97.H1 ;  /* 0x00000061ff22723e */ /* 0x000fc400030006ff */
[----:B------:R-:W-:Y:S02]  /*5f30*/  F2FP.F16.E4M3.UNPACK_B R25, R24.H1 ;  /* 0x00000018ff19723e */ /* 0x000fe400030006ff */
[----:B------:R-:W-:Y:S02]  /*5f40*/  F2FP.F16.E4M3.UNPACK_B R13, R12.H1 ;  /* 0x0000000cff0d723e */ /* 0x000fe400030006ff */
[----:B------:R-:W-:Y:S01]  /*5f50*/  LOP3.LUT R91, R35, 0xff00, R10, 0xf8, !PT ;  /* 0x0000ff00235b7812 */ /* 0x000fe200078ef80a */
[----:B------:R-:W-:Y:S01]  /*5f60*/  HADD2.F32 R35, -RZ, R34.H0_H0 ;  /* 0x20000022ff237230 */ /* 0x000fe20000004100 */
[----:B------:R-:W-:Y:S01]  /*5f70*/  F2FP.F16.E4M3.UNPACK_B R32, R95.H1 ;  /* 0x0000005fff20723e */ /* 0x000fe200030006ff */
[----:B------:R-:W-:Y:S01]  /*5f80*/  HADD2.F32 R26, -RZ, R25.H0_H0 ;  /* 0x20000019ff1a7230 */ /* 0x000fe20000004100 */
[----:B------:R-:W-:Y:S01]  /*5f90*/  LOP3.LUT R4, R33, 0xff0000, R4, 0xf8, !PT ;  /* 0x00ff000021047812 */ /* 0x000fe200078ef804 */
[----:B------:R-:W-:Y:S01]  /*5fa0*/  HADD2.F32 R14, -RZ, R13.H0_H0 ;  /* 0x2000000dff0e7230 */ /* 0x000fe20000004100 */
[----:B------:R-:W-:Y:S01]  /*5fb0*/  SHF.L.U32 R10, R90, 0x10, RZ ;  /* 0x000000105a0a7819 */ /* 0x000fe200000006ff */
        /* <DEDUP_REMOVED lines=9> */
[----:B------:R-:W-:Y:S01]  /*6050*/  F2FP.F16.E4M3.UNPACK_B R12, R12 ;  /* 0x0000000cff0c723e */ /* 0x000fe200020006ff */
[----:B------:R-:W-:Y:S01]  /*6060*/  HADD2.F32 R26, -RZ, R25.H1_H1 ;  /* 0x30000019ff1a7230 */ /* 0x000fe20000004100 */
[----:B------:R-:W-:Y:S01]  /*6070*/  LOP3.LUT R10, R53, 0xff0000, R10, 0xf8, !PT ;  /* 0x00ff0000350a7812 */ /* 0x000fe200078ef80a */
[----:B------:R-:W-:Y:S01]  /*6080*/  HADD2.F32 R33, -RZ, R32.H1_H1 ;  /* 0x30000020ff217230 */ /* 0x000fe20000004100 */
[----:B------:R-:W-:Y:S01]  /*6090*/  F2FP.F16.E4M3.UNPACK_B R95, R95 ;  /* 0x0000005fff5f723e */ /* 0x000fe200020006ff */
[----:B------:R-:W-:-:S02]  /*60a0*/  HADD2.F32 R32, -RZ, R97.H0_H0 ;  /* 0x20000061ff207230 */ /* 0x000fc40000004100 */
[-C--:B------:R-:W-:Y:S01]  /*60b0*/  FMUL.FTZ R53, R26, R35.reuse ;  /* 0x000000231a357220 */ /* 0x080fe20000410000 */
        /* <DEDUP_REMOVED lines=10> */
[----:B------:R-:W-:Y:S01]  /*6160*/  F2FP.SATFINITE.E4M3.F32.PACK_AB_MERGE_C R99, R100, R99, RZ ;  /* 0x000000636463723e */ /* 0x000fe200048070ff */
        /* <DEDUP_REMOVED lines=24> */
[-C--:B------:R-:W-:Y:S01]  /*62f0*/  FFMA.FTZ R102, R13, R24.reuse, -R102 ;  /* 0x000000180d667223 */ /* 0x080fe20000010866 */
[----:B------:R-:W-:Y:S02]  /*6300*/  HADD2.F32 R13, -RZ, R26.H1_H1 ;  /* 0x3000001aff0d7230 */ /* 0x000fe40000004100 */
[----:B------:R-:W-:Y:S01]  /*6310*/  FMUL.FTZ R97, R14, R33 ;  /* 0x000000210e617220 */ /* 0x000fe20000410000 */
        /* <DEDUP_REMOVED lines=10> */
[----:B------:R-:W-:Y:S01]  /*63c0*/  F2FP.SATFINITE.E4M3.F32.PACK_AB_MERGE_C R99, R53, R34, R99 ;  /* 0x000000223563723e */ /* 0x000fe20004807063 */
[----:B------:R-:W-:-:S02]  /*63d0*/  HADD2.F32 R96, -RZ, R96.H1_H1 ;  /* 0x30000060ff607230 */ /* 0x000fc40000004100 */
[-C--:B------:R-:W-:Y:S01]  /*63e0*/  FMUL.FTZ R25, R13, R24.reuse ;  /* 0x000000180d197220 */ /* 0x080fe20000410000 */
[----:B------:R-:W-:Y:S02]  /*63f0*/  HADD2.F32 R27, -RZ, R27.H1_H1 ;  /* 0x3000001bff1b7230 */ /* 0x000fe40000004100 */
[----:B------:R-:W-:Y:S01]  /*6400*/  FMUL.FTZ R24, R12, R24 ;  /* 0x000000180c187220 */ /* 0x000fe20000410000 */
[--C-:B------:R-:W-:Y:S01]  /*6410*/  HADD2.F32 R14, -RZ, R86.reuse.H0_H0 ;  /* 0x20000056ff0e7230 */ /* 0x100fe20000004100 */
[----:B------:R-:W-:Y:S01]  /*6420*/  F2FP.SATFINITE.E4M3.F32.PACK_AB_MERGE_C R95, R104, R95, RZ ;  /* 0x0000005f685f723e */ /* 0x000fe200048070ff */
[----:B------:R-:W-:Y:S02]  /*6430*/  HADD2.F32 R15, -RZ, R15.H1_H1 ;  /* 0x3000000fff0f7230 */ /* 0x000fe40000004100 */
[----:B------:R-:W-:Y:S01]  /*6440*/  FMUL.FTZ R32, R27, R96 ;  /* 0x000000601b207220 */ /* 0x000fe20000410000 */
[----:B------:R-:W-:Y:S02]  /*6450*/  HADD2.F32 R86, -RZ, R86.H1_H1 ;  /* 0x30000056ff567230 */ /* 0x000fe40000004100 */
[-C--:B------:R-:W-:Y:S01]  /*6460*/  FFMA.FTZ R26, R12, R14.reuse, -R25 ;  /* 0x0000000e0c1a7223 */ /* 0x080fe20000010819 */
[----:B------:R-:W-:Y:S01]  /*6470*/  FFMA.FTZ R33, R13, R14, R24 ;  /* 0x0000000e0d217223 */ /* 0x000fe20000010018 */
[----:B------:R-:W-:Y:S01]  /*6480*/  F2FP.F16.E4M3.UNPACK_B R14, R9 ;  /* 0x00000009ff0e723e */ /* 0x000fe200020006ff */
[C---:B------:R-:W-:Y:S01]  /*6490*/  FMUL.FTZ R96, R15.reuse, R96 ;  /* 0x000000600f607220 */ /* 0x040fe20000410000 */
[----:B------:R-:W-:Y:S01]  /*64a0*/  FFMA.FTZ R13, R15, R86, -R32 ;  /* 0x000000560f0d7223 */ /* 0x000fe20000010820 */
[----:B------:R-:W-:-:S02]  /*64b0*/  F2FP.F16.E4M3.UNPACK_B R25, R10 ;  /* 0x0000000aff19723e */ /* 0x000fc400020006ff */
[----:B------:R-:W-:Y:S01]  /*64c0*/  F2FP.F16.E4M3.UNPACK_B R12, R5 ;  /* 0x00000005ff0c723e */ /* 0x000fe200020006ff */
[----:B------:R-:W-:Y:S01]  /*64d0*/  HADD2.F32 R15, -RZ, R14.H0_H0 ;  /* 0x2000000eff0f7230 */ /* 0x000fe20000004100 */
[----:B------:R-:W-:Y:S01]  /*64e0*/  F2FP.F16.E4M3.UNPACK_B R24, R8 ;  /* 0x00000008ff18723e */ /* 0x000fe200020006ff */
[----:B------:R-:W-:Y:S01]  /*64f0*/  HADD2.F32 R32, -RZ, R25.H0_H0 ;  /* 0x20000019ff207230 */ /* 0x000fe20000004100 */
[----:B------:R-:W-:Y:S01]  /*6500*/  F2FP.SATFINITE.E4M3.F32.PACK_AB_MERGE_C R100, R13, R26, R97 ;  /* 0x0000001a0d64723e */ /* 0x000fe20004807061 */
[----:B------:R-:W-:Y:S02]  /*6510*/  HADD2.F32 R13, -RZ, R12.H0_H0 ;  /* 0x2000000cff0d7230 */ /* 0x000fe40000004100 */
[----:B------:R-:W-:Y:S01]  /*6520*/  FFMA.FTZ R96, R27, R86, R96 ;  /* 0x000000561b607223 */ /* 0x000fe20000010060 */
[----:B------:R-:W-:Y:S02]  /*6530*/  HADD2.F32 R26, -RZ, R24.H0_H0 ;  /* 0x20000018ff1a7230 */ /* 0x000fe40000004100 */
[----:B------:R-:W-:Y:S01]  /*6540*/  FMUL.FTZ R34, R15, R32 ;  /* 0x000000200f227220 */ /* 0x000fe20000410000 */
[----:B------:R-:W-:-:S02]  /*6550*/  HADD2.F32 R14, -RZ, R14.H1_H1 ;  /* 0x3000000eff0e7230 */ /* 0x000fc40000004100 */
[----:B------:R-:W-:Y:S01]  /*6560*/  FMUL.FTZ R32, R13, R32 ;  /* 0x000000200d207220 */ /* 0x000fe20000410000 */
[----:B------:R-:W-:Y:S01]  /*6570*/  HADD2.F32 R25, -RZ, R25.H1_H1 ;  /* 0x30000019ff197230 */ /* 0x000fe20000004100 */
[----:B------:R-:W-:Y:S01]  /*6580*/  F2FP.SATFINITE.E4M3.F32.PACK_AB_MERGE_C R96, R96, R33, R95 ;  /* 0x000000216060723e */ /* 0x000fe2000480705f */
[----:B------:R-:W-:Y:S02]  /*6590*/  HADD2.F32 R12, -RZ, R12.H1_H1 ;  /* 0x3000000cff0c7230 */ /* 0x000fe40000004100 */
[----:B------:R-:W-:Y:S01]  /*65a0*/  FFMA.FTZ R32, R15, R26, R32 ;  /* 0x0000001a0f207223 */ /* 0x000fe20000010020 */
[----:B------:R-:W-:Y:S02]  /*65b0*/  HADD2.F32 R15, -RZ, R24.H1_H1 ;  /* 0x30000018ff0f7230 */ /* 0x000fe40000004100 */
[-C--:B------:R-:W-:Y:S01]  /*65c0*/  FMUL.FTZ R27, R14, R25.reuse ;  /* 0x000000190e1b7220 */ /* 0x080fe20000410000 */
[----:B------:R-:W-:Y:S01]  /*65d0*/  F2FP.SATFINITE.E4M3.F32.PACK_AB_MERGE_C R90, R91, R90, RZ ;  /* 0x0000005a5b5a723e */ /* 0x000fe200048070ff */
[----:B------:R-:W-:Y:S01]  /*65e0*/  FFMA.FTZ R34, R13, R26, -R34 ;  /* 0x0000001a0d227223 */ /* 0x000fe20000010822 */
[C---:B------:R-:W-:Y:S01]  /*65f0*/  FMUL.FTZ R25, R12.reuse, R25 ;  /* 0x000000190c197220 */ /* 0x040fe20000410000 */
[----:B------:R-:W-:Y:S01]  /*6600*/  FFMA.FTZ R33, R12, R15, -R27 ;  /* 0x0000000f0c217223 */ /* 0x000fe2000001081b */
[----:B------:R-:W-:-:S02]  /*6610*/  F2FP.F16.E4M3.UNPACK_B R5, R5.H1 ;  /* 0x00000005ff05723e */ /* 0x000fc400030006ff */
[----:B------:R-:W-:Y:S02]  /*6620*/  F2FP.F16.E4M3.UNPACK_B R13, R9.H1 ;  /* 0x00000009ff0d723e */ /* 0x000fe400030006ff */
[----:B------:R-:W-:Y:S01]  /*6630*/  F2FP.F16.E4M3.UNPACK_B R12, R10.H1 ;  /* 0x0000000aff0c723e */ /* 0x000fe200030006ff */
[----:B------:R-:W-:Y:S01]  /*6640*/  HADD2.F32 R9, -RZ, R5.H0_H0 ;  /* 0x20000005ff097230 */ /* 0x000fe20000004100 */
[----:B------:R-:W-:Y:S01]  /*6650*/  F2FP.SATFINITE.E4M3.F32.PACK_AB_MERGE_C R101, R52, R35, R90 ;  /* 0x000000233465723e */ /* 0x000fe2000480705a */
[----:B------:R-:W-:Y:S01]  /*6660*/  FFMA.FTZ R35, R14, R15, R25 ;  /* 0x0000000f0e237223 */ /* 0x000fe20000010019 */
[--C-:B------:R-:W-:Y:S01]  /*6670*/  HADD2.F32 R10, -RZ, R13.reuse.H0_H0 ;  /* 0x2000000dff0a7230 */ /* 0x100fe20000004100 */
[----:B------:R-:W-:Y:S01]  /*6680*/  F2FP.F16.E4M3.UNPACK_B R8, R8.H1 ;  /* 0x00000008ff08723e */ /* 0x000fe200030006ff */
        /* <DEDUP_REMOVED lines=58> */
[----:B------:R-:W-:Y:S01]  /*6a30*/  F2FP.SATFINITE.E4M3.F32.PACK_AB_MERGE_C R7, R7, R90, RZ ;  /* 0x0000005a0707723e */ /* 0x000fe200048070ff */
[----:B------:R-:W-:Y:S01]  /*6a40*/  IMAD.MOV.U32 R10, RZ, RZ, R96 ;  /* 0x000000ffff0a7224 */ /* 0x000fe200078e0060 */
[----:B------:R-:W-:-:S02]  /*6a50*/  F2FP.SATFINITE.E4M3.F32.PACK_AB_MERGE_C R14, R14, R97, RZ ;  /* 0x000000610e0e723e */ /* 0x000fc400048070ff */
[----:B------:R-:W-:Y:S01]  /*6a60*/  F2FP.SATFINITE.E4M3.F32.PACK_AB_MERGE_C R7, R8, R95, R7 ;  /* 0x0000005f0807723e */ /* 0x000fe20004807007 */
[----:B------:R-:W-:Y:S01]  /*6a70*/  IMAD.MOV.U32 R8, RZ, RZ, R101 ;  /* 0x000000ffff087224 */ /* 0x000fe200078e0065 */
[----:B------:R-:W-:Y:S01]  /*6a80*/  F2FP.SATFINITE.E4M3.F32.PACK_AB_MERGE_C R11, R6, R27, R14 ;  /* 0x0000001b060b723e */ /* 0x000fe2000480700e */
[----:B------:R-:W-:Y:S01]  /*6a90*/  IMAD.MOV.U32 R6, RZ, RZ, R100 ;  /* 0x000000ffff067224 */ /* 0x000fe200078e0064 */
[----:B------:R-:W-:-:S07]  /*6aa0*/  F2FP.SATFINITE.E4M3.F32.PACK_AB_MERGE_C R9, R35, R32, R53 ;  /* 0x000000202309723e */ /* 0x000fce0004807035 */
.L_x_1398:
[----:B------:R-:W-:Y:S05]  /*6ab0*/  BSYNC B1 ;  /* 0x0000000000017941 */ /* 0x000fea0003800000 */
.L_x_1397:
[----:B-1----:R1:W-:Y:S01]  /*6ac0*/  STG.E.128 desc[UR46][R28.64], R4 ;  /* 0x000000041c007986 */ /* 0x0023e2000c101d2e */
[----:B------:R-:W-:-:S13]  /*6ad0*/  ISETP.GE.AND P4, PT, R31, R98, PT ;  /* 0x000000621f00720c */ /* 0x000fda0003f86270 */
[----:B------:R-:W-:Y:S05]  /*6ae0*/  @P4 BRA `(.L_x_1383) ;  /* 0x0000000000844947 */ /* 0x000fea0003800000 */
[--C-:B-1----:R-:W-:Y:S02]  /*6af0*/  SHF.R.S32.HI R4, RZ, 0x1f, R31.reuse ;  /* 0x0000001fff047819 */ /* 0x102fe4000001141f */
[----:B------:R-:W-:-:S04]  /*6b00*/  IADD3 R31, P4, P5, R44, R88, R31 ;  /* 0x000000582c1f7210 */ /* 0x000fc80007d9e01f */
[----:B------:R-:W-:Y:S02]  /*6b10*/  IADD3.X R30, R85, R30, R4, P4, P5 ;  /* 0x0000001e551e7210 */ /* 0x000fe400027ea404 */
[----:B------:R-:W-:-:S05]  /*6b20*/  IADD3 R50, P4, R31, R50, RZ ;  /* 0x000000321f327210 */ /* 0x000fca0007f9e0ff */
[----:B------:R-:W-:-:S05]  /*6b30*/  IMAD.X R51, R30, 0x1, R51, P4 ;  /* 0x000000011e337824 */ /* 0x000fca00020e0633 */
[----:B--2---:R1:W-:Y:S01]  /*6b40*/  STG.E.128 desc[UR46][R50.64], R8 ;  /* 0x0000000832007986 */ /* 0x0043e2000c101d2e */
[----:B------:R-:W-:Y:S05]  /*6b50*/  BRA `(.L_x_1383) ;  /* 0x0000000000687947 */ /* 0x000fea0003800000 */
.L_x_1366:
[----:B------:R-:W-:-:S06]  /*6b60*/  UISETP.NE.AND UP0, UPT, UR45, 0x3, UPT ;  /* 0x000000032d00788c */ /* 0x000fcc000bf05270 */
[----:B------:R-:W-:-:S13]  /*6b70*/  PLOP3.LUT P3, PT, PT, PT, UP0, 0x80, 0x0 ;  /* 0x000000000000781c */ /* 0x000fda0003f6f008 */
[----:B------:R-:W-:Y:S05]  /*6b80*/  @!P3 BRA `(.L_x_1399) ;  /* 0x000000000004b947 */ /* 0x000fea0003800000 */
[----:B------:R-:W-:Y:S01]  /*6b90*/  BPT.TRAP 0x1 ;  /* 0x000000040000795c */ /* 0x000fe20000300000 */
.L_x_1399:
[----:B------:R-:W-:Y:S01]  /*6ba0*/  IMAD R80, R192, 0x8, R16 ;  /* 0x00000008c0507824 */ /* 0x000fe200078e0210 */
[----:B------:R-:W-:Y:S01]  /*6bb0*/  SHF.L.U32 R93, R198, 0x1f, RZ ;  /* 0x0000001fc65d7819 */ /* 0x000fe200000006ff */
[----:B------:R-:W-:Y:S01]  /*6bc0*/  IMAD R84, R47, -0x40, R46 ;  /* 0xffffffc02f547824 */ /* 0x000fe200078e022e */
[----:B------:R-:W-:Y:S02]  /*6bd0*/  BSSY B1, `(.L_x_1400) ;  /* 0x0000004000017945 */ /* 0x000fe40003800000 */
[----:B------:R-:W0:Y:S02]  /*6be0*/  SYNCS.PHASECHK.TRANS64.TRYWAIT P4, [R80+URZ+0x28490], R93 ;  /* 0x0284905d500075a7 */ /* 0x000e24000808017f */
[----:B------:R-:W-:Y:S01]  /*6bf0*/  VIMNMX R84, R84, 0x40, PT ;  /* 0x0000004054547848 */ /* 0x000fe20003fe0100 */
[----:B0-----:R-:W-:Y:S06]  /*6c00*/  @!P4 BRA `(.L_x_1401) ;  /* 0x000001fc00dcc947 */ /* 0x001fec0003800000 */
.L_x_1730:
[----:B------:R-:W-:Y:S05]  /*6c10*/  BSYNC B1 ;  /* 0x0000000000017941 */ /* 0x000fea0003800000 */
.L_x_1400:
[-C--:B------:R-:W-:Y:S01]  /*6c20*/  ISETP.GE.AND P5, PT, R17, R84.reuse, PT ;  /* 0x000000541100720c */ /* 0x080fe20003fa6270 */
[----:B------:R-:W-:Y:S01]  /*6c30*/  BSSY B1, `(.L_x_1402) ;  /* 0x0000007000017945 */ /* 0x000fe20003800000 */
[----:B------:R-:W-:-:S11]  /*6c40*/  ISETP.GE.AND P4, PT, R218, R84, PT ;  /* 0x00000054da00720c */ /* 0x000fd60003f86270 */
[----:B------:R-:W-:Y:S05]  /*6c50*/  @P5 BRA `(.L_x_1403) ;  /* 0x0000000000105947 */ /* 0x000fea0003800000 */
[----:B------:R-:W1:Y:S04]  /*6c60*/  @!P1 LDS.128 R4, [R82+0x20000] ;  /* 0x0200000052049984 */ /* 0x000e680000000c00 */
[----:B------:R-:W2:Y:S04]  /*6c70*/  @!P2 LDS.128 R8, [R82+0x22000] ;  /* 0x022000005208a984 */ /* 0x000ea80000000c00 */
[----:B-1----:R1:W-:Y:S04]  /*6c80*/  @!P1 STG.E.128 desc[UR46][R14.64], R4 ;  /* 0x000000040e009986 */ /* 0x0023e8000c101d2e */
[----:B--2---:R1:W-:Y:S02]  /*6c90*/  @!P2 STG.E.128 desc[UR46][R14.64+0x80], R8 ;  /* 0x000080080e00a986 */ /* 0x0043e4000c101d2e */
.L_x_1403:
[----:B------:R-:W-:Y:S05]  /*6ca0*/  BSYNC B1 ;  /* 0x0000000000017941 */ /* 0x000fea0003800000 */
.L_x_1402:
[----:B------:R-:W-:Y:S05]  /*6cb0*/  @P4 BRA `(.L_x_1383) ;  /* 0x0000000000104947 */ /* 0x000fea0003800000 */
[----:B-1----:R-:W1:Y:S04]  /*6cc0*/  @!P1 LDS.128 R4, [R82+0x21000] ;  /* 0x0210000052049984 */ /* 0x002e680000000c00 */
[----:B------:R-:W2:Y:S04]  /*6cd0*/  @!P2 LDS.128 R8, [R82+0x23000] ;  /* 0x023000005208a984 */ /* 0x000ea80000000c00 */
[----:B-1----:R1:W-:Y:S04]  /*6ce0*/  @!P1 STG.E.128 desc[UR46][R12.64], R4 ;  /* 0x000000040c009986 */ /* 0x0023e8000c101d2e */
[----:B--2---:R1:W-:Y:S02]  /*6cf0*/  @!P2 STG.E.128 desc[UR46][R12.64+0x80], R8 ;  /* 0x000080080c00a986 */ /* 0x0043e4000c101d2e */
.L_x_1383:
[----:B------:R-:W-:Y:S05]  /*6d00*/  BSYNC B0 ;  /* 0x0000000000007941 */ /* 0x000fea0003800000 */
.L_x_1365:
        /* <DEDUP_REMOVED lines=17> */
.L_x_1405:
[----:B------:R-:W-:Y:S05]  /*6e20*/  BSYNC B0 ;  /* 0x0000000000007941 */ /* 0x000fea0003800000 */
.L_x_1404:
[----:B------:R-:W1:Y:S01]  /*6e30*/  SYNCS.PHASECHK.TRANS64.TRYWAIT P3, [R80+URZ+0x284b0], R93 ;  /* 0x0284b05d500075a7 */ /* 0x000e62000806017f */
[----:B------:R-:W-:Y:S01]  /*6e40*/  ULDC UR41, c[0x0][0x2f4] ;  /* 0x0000bd0000297ab9 */ /* 0x000fe20000000800 */
[----:B------:R-:W-:Y:S01]  /*6e50*/  ULDC.64 UR36, c[0x0][0x328] ;  /* 0x0000ca0000247ab9 */ /* 0x000fe20000000a00 */
[----:B------:R-:W-:Y:S01]  /*6e60*/  ULDC.64 UR38, c[0x0][0x318] ;  /* 0x0000c60000267ab9 */ /* 0x000fe20000000a00 */
[----:B------:R-:W-:Y:S04]  /*6e70*/  BSSY B0, `(.L_x_1406) ;  /* 0x0000002000007945 */ /* 0x000fe80003800000 */
[----:B-1----:R-:W-:Y:S05]  /*6e80*/  @!P3 BRA `(.L_x_1407) ;  /* 0x000001fc0050b947 */ /* 0x002fea0003800000 */
.L_x_1731:
[----:B------:R-:W-:Y:S05]  /*6e90*/  BSYNC B0 ;  /* 0x0000000000007941 */ /* 0x000fea0003800000 */
.L_x_1406:
[----:B------:R-:W-:Y:S01]  /*6ea0*/  ISETP.GE.AND P3, PT, R17, R84, PT ;  /* 0x000000541100720c */ /* 0x000fe20003f66270 */
[----:B------:R-:W-:Y:S01]  /*6eb0*/  BSSY B0, `(.L_x_1408) ;  /* 0x0000010000007945 */ /* 0x000fe20003800000 */
[----:B------:R-:W-:-:S11]  /*6ec0*/  IMAD.WIDE R12, R47, 0x40, R2 ;  /* 0x000000402f0c7825 */ /* 0x000fd600078e0202 */
[----:B------:R-:W-:Y:S05]  /*6ed0*/  @P3 BRA `(.L_x_1409) ;  /* 0x0000000000343947 */ /* 0x000fea0003800000 */
[----:B0-----:R-:W-:Y:S01]  /*6ee0*/  MOV R4, R42 ;  /* 0x0000002a00047202 */ /* 0x001fe20000000f00 */
[----:B------:R-:W-:Y:S02]  /*6ef0*/  IMAD.MOV.U32 R5, RZ, RZ, R55 ;  /* 0x000000ffff057224 */ /* 0x000fe400078e0037 */
        /* <DEDUP_REMOVED lines=11> */
.L_x_1409:
[----:B------:R-:W-:Y:S05]  /*6fb0*/  BSYNC B0 ;  /* 0x0000000000007941 */ /* 0x000fea0003800000 */
.L_x_1408:
[----:B------:R-:W-:Y:S01]  /*6fc0*/  ISETP.GE.AND P3, PT, R218, R84, PT ;  /* 0x00000054da00720c */ /* 0x000fe20003f66270 */
[----:B------:R-:W-:-:S12]  /*6fd0*/  BSSY B0, `(.L_x_1410) ;  /* 0x0000011000007945 */ /* 0x000fd80003800000 */
[----:B------:R-:W-:Y:S05]  /*6fe0*/  @P3 BRA `(.L_x_1411) ;  /* 0x00000000003c3947 */ /* 0x000fea0003800000 */
[----:B------:R-:W-:Y:S01]  /*6ff0*/  IADD3 R7, P3, R12, 0x20, RZ ;  /* 0x000000200c077810 */ /* 0x000fe20007f7e0ff */
[----:B0-----:R-:W-:Y:S02]  /*7000*/  IMAD.MOV.U32 R4, RZ, RZ, R42 ;  /* 0x000000ffff047224 */ /* 0x001fe400078e002a */
[----:B------:R-:W-:Y:S02]  /*7010*/  IMAD.MOV.U32 R5, RZ, RZ, R55 ;  /* 0x000000ffff057224 */ /* 0x000fe400078e0037 */
        /* <DEDUP_REMOVED lines=10> */
[----:B--2---:R-:W0:Y:S04]  /*70c0*/  @!P3 LDS.128 R8, [R82+0x13000] ;  /* 0x013000005208b984 */ /* 0x004e280000000c00 */
[----:B0-----:R3:W-:Y:S02]  /*70d0*/  @!P3 STG.E.128 desc[UR46][R12.64+0x80], R8 ;  /* 0x000080080c00b986 */ /* 0x0017e4000c101d2e */
.L_x_1411:
[----:B------:R-:W-:Y:S05]  /*70e0*/  BSYNC B0 ;  /* 0x0000000000007941 */ /* 0x000fea0003800000 */
.L_x_1410:
[----:B------:R-:W-:Y:S01]  /*70f0*/  @!PT LDS RZ, [RZ] ;  /* 0x00000000fffff984 */ /* 0x000fe20000000800 */
[----:B------:R-:W-:Y:S01]  /*7100*/  @!PT LDS RZ, [RZ] ;  /* 0x00000000fffff984 */ /* 0x000fe20000000800 */
[----:B------:R-:W-:Y:S01]  /*7110*/  @!PT LDS RZ, [RZ] ;  /* 0x00000000fffff984 */ /* 0x000fe20000000800 */
[----:B------:R-:W-:Y:S01]  /*7120*/  @!PT LDS RZ, [RZ] ;  /* 0x00000000fffff984 */ /* 0x000fe20000000800 */
[----:B------:R4:W-:Y:S06]  /*7130*/  MEMBAR.ALL.CTA ;  /* 0x0000000000007992 */ /* 0x0009ec0000008000 */
[----:B----4-:R-:W4:Y:S02]  /*7140*/  FENCE.VIEW.ASYNC.S ;  /* 0x00000000000073c6 */ /* 0x010f240000000000 */
[----:B----4-:R4:W-:Y:S01]  /*7150*/  BAR.SYNC.DEFER_BLOCKING R64, 0x80 ;  /* 0x000200400000751d */ /* 0x0109e20000010000 */
[----:B------:R-:W-:Y:S01]  /*7160*/  ISETP.NE.AND P5, PT, R94, RZ, PT ;  /* 0x000000ff5e00720c */ /* 0x000fe20003fa5270 */
[----:B------:R-:W-:-:S02]  /*7170*/  VIADD R192, R192, 0x1 ;  /* 0x00000001c0c07836 */ /* 0x000fc40000000000 */
[----:B-1----:R-:W-:-:S03]  /*7180*/  @!P4 VIADD R80, R80, 0x284c0 ;  /* 0x000284c05050c836 */ /* 0x002fc60000000000 */
[C---:B------:R-:W-:Y:S02]  /*7190*/  ISETP.NE.AND P3, PT, R192.reuse, 0x2, PT ;  /* 0x00000002c000780c */ /* 0x040fe40003f65270 */
[----:B------:R-:W-:Y:S02]  /*71a0*/  @!P4 PRMT R80, RZ, 0x654, R80 ;  /* 0x00000654ff50c816 */ /* 0x000fe40000000050 */
[----:B------:R-:W-:Y:S02]  /*71b0*/  SEL R5, RZ, 0x1, P3 ;  /* 0x00000001ff057807 */ /* 0x000fe40001800000 */
[----:B------:R-:W-:Y:S02]  /*71c0*/  SEL R192, R192, RZ, P3 ;  /* 0x000000ffc0c07207 */ /* 0x000fe40001800000 */
[----:B------:R-:W-:Y:S01]  /*71d0*/  LOP3.LUT R198, R198, R5, RZ, 0x3c, !PT ;  /* 0x00000005c6c67212 */ /* 0x000fe200078e3cff */
[----:B------:R4:W-:Y:S01]  /*71e0*/  @!P4 SYNCS.ARRIVE.TRANS64.RED.A1T0 RZ, [R80+URZ], RZ ;  /* 0x000000ff50ffc9a7 */ /* 0x0009e2000810043f */
[----:B------:R-:W-:Y:S05]  /*71f0*/  @P5 BRA `(.L_x_1412) ;  /* 0xffffffb000e85947 */ /* 0x000fea000383ffff */
[----:B0-----:R-:W0:Y:S01]  /*7200*/  S2R R4, SR_TID.X ;  /* 0x0000000000047919 */ /* 0x001e220000002100 */
[----:B------:R-:W-:Y:S02]  /*7210*/  PLOP3.LUT P0, PT, PT, PT, PT, 0x8, 0x0 ;  /* 0x000000000000781c */ /* 0x000fe40003f0e170 */
[----:B0-----:R-:W-:-:S04]  /*7220*/  SHF.R.U32.HI R4, RZ, 0x7, R4 ;  /* 0x00000007ff047819 */ /* 0x001fc80000011604 */
[----:B------:R-:W-:-:S13]  /*7230*/  ISETP.NE.AND P5, PT, R4, 0x1, PT ;  /* 0x000000010400780c */ /* 0x000fda0003fa5270 */
[----:B------:R-:W-:Y:S06]  /*7240*/  @!P5 BAR.ARV 0x9, 0x100 ;  /* 0x024400000000db1d */ /* 0x000fec0000002000 */
.L_x_1360:
[----:B------:R-:W0:Y:S08]  /*7250*/  LDC R0, c[0x0][0x448] ;  /* 0x00011200ff007b82 */ /* 0x000e300000000800 */
[----:B------:R-:W1:Y:S01]  /*7260*/  LDC.64 R6, c[0x0][0x9e0] ;  /* 0x00027800ff067b82 */ /* 0x000e620000000a00 */
[----:B0-----:R-:W-:Y:S01]  /*7270*/  ISETP.NE.AND P1, PT, R0, 0x1, PT ;  /* 0x000000010000780c */ /* 0x001fe20003f25270 */
[----:B------:R-:W-:Y:S01]  /*7280*/  VIADD R0, R204, 0x7f ;  /* 0x0000007fcc007836 */ /* 0x000fe20000000000 */
[----:B-1----:R-:W-:-:S11]  /*7290*/  ISETP.GE.AND P2, PT, R7, 0x1, PT ;  /* 0x000000010700780c */ /* 0x002fd60003f46270 */
[----:B------:R-:W0:Y:S08]  /*72a0*/  @P1 LDC R3, c[0x0][0x44c] ;  /* 0x00011300ff031b82 */ /* 0x000e300000000800 */
[----:B------:R-:W1:Y:S01]  /*72b0*/  @P1 LDC R2, c[0x0][0x450] ;  /* 0x00011400ff021b82 */ /* 0x000e620000000800 */
[----:B0-----:R-:W-:-:S05]  /*72c0*/  @P1 IMAD.HI.U32 R3, R0, R3, RZ ;  /* 0x0000000300031227 */ /* 0x001fca00078e00ff */
[----:B-1----:R-:W-:-:S05]  /*72d0*/  @P1 SHF.R.U32.HI R0, RZ, R2, R3 ;  /* 0x00000002ff001219 */ /* 0x002fca0000011603 */
[----:B------:R-:W-:Y:S01]  /*72e0*/  IMAD.IADD R3, R49, 0x1, R0 ;  /* 0x0000000131037824 */ /* 0x000fe200078e0200 */
[----:B------:R-:W-:Y:S06]  /*72f0*/  @P0 BRA `(.L_x_1413) ;  /* 0x00000000000c0947 */ /* 0x000fec0003800000 */
[----:B------:R-:W0:Y:S01]  /*7300*/  FENCE.VIEW.ASYNC.G ;  /* 0x00000000000073c6 */ /* 0x000e220000000100 */
[----:B------:R-:W-:Y:S05]  /*7310*/  WARPSYNC.ALL ;  /* 0x0000000000007948 */ /* 0x000fea0003800000 */
[----:B0-----:R-:W-:Y:S06]  /*7320*/  BAR.ARV 0xc, 0x180 ;  /* 0x0306000000007b1d */ /* 0x001fec0000002000 */
.L_x_1413:
[----:B------:R-:W-:Y:S01]  /*7330*/  IADD3 R0, R3, R6, RZ ;  /* 0x0000000603007210 */ /* 0x000fe20007ffe0ff */
[----:B------:R-:W-:Y:S06]  /*7340*/  @!P2 BRA `(.L_x_1414) ;  /* 0x000000000048a947 */ /* 0x000fec0003800000 */
        /* <DEDUP_REMOVED lines=11> */
.L_x_1416:
[----:B------:R-:W-:-:S13]  /*7400*/  ISETP.NE.AND P0, PT, R7, 0x1, PT ;  /* 0x000000010700780c */ /* 0x000fda0003f05270 */
[----:B------:R-:W0:Y:S02]  /*7410*/  @P0 LDC.64 R4, c[0x0][0x9e8] ;  /* 0x00027a00ff040b82 */ /* 0x000e240000000a00 */
[----:B0-----:R-:W-:-:S05]  /*7420*/  @P0 IMAD.HI.U32 R4, R2, R4, RZ ;  /* 0x0000000402040227 */ /* 0x001fca00078e00ff */
[----:B------:R-:W-:-:S07]  /*7430*/  @P0 SHF.R.U32.HI R2, RZ, R5, R4 ;  /* 0x00000005ff020219 */ /* 0x000fce0000011604 */
.L_x_1417:
[----:B------:R-:W-:Y:S05]  /*7440*/  BSYNC B0 ;  /* 0x0000000000007941 */ /* 0x000fea0003800000 */
.L_x_1415:
[----:B------:R-:W-:-:S05]  /*7450*/  IMAD R3, R2, R7, R7 ;  /* 0x0000000702037224 */ /* 0x000fca00078e0207 */
[----:B------:R-:W-:-:S07]  /*7460*/  VIMNMX R0, R0, R3, PT ;  /* 0x0000000300007248 */ /* 0x000fce0003fe0100 */
.L_x_1414:
[----:B------:R-:W0:Y:S01]  /*7470*/  @P1 LDC R5, c[0x0][0x44c] ;  /* 0x00011300ff051b82 */ /* 0x000e220000000800 */
[----:B------:R-:W-:Y:S01]  /*7480*/  VIADD R0, R0, 0x3f ;  /* 0x0000003f00007836 */ /* 0x000fe20000000000 */
[----:B------:R-:W-:Y:S01]  /*7490*/  ULDC UR4, c[0x0][0x9dc] ;  /* 0x0002770000047ab9 */ /* 0x000fe20000000800 */
[----:B------:R-:W-:-:S03]  /*74a0*/  IMAD.MOV.U32 R2, RZ, RZ, R204 ;  /* 0x000000ffff027224 */ /* 0x000fc600078e00cc */
[----:B------:R-:W-:Y:S02]  /*74b0*/  SHF.R.S32.HI R3, RZ, 0x1f, R0 ;  /* 0x0000001fff037819 */ /* 0x000fe40000011400 */
[----:B------:R-:W1:Y:S02]  /*74c0*/  @P1 LDC R4, c[0x0][0x450] ;  /* 0x00011400ff041b82 */ /* 0x000e640000000800 */
[----:B------:R-:W-:-:S04]  /*74d0*/  LEA.HI R3, R3, R0, RZ, 0x6 ;  /* 0x0000000003037211 */ /* 0x000fc800078f30ff */
[----:B------:R-:W-:-:S04]  /*74e0*/  SHF.R.S32.HI R3, RZ, 0x6, R3 ;  /* 0x00000006ff037819 */ /* 0x000fc80000011403 */
[----:B------:R-:W-:Y:S01]  /*74f0*/  VIMNMX R56, R56, R3, PT ;  /* 0x0000000338387248 */ /* 0x000fe20003fe0100 */
[----:B0-----:R-:W-:-:S05]  /*7500*/  @P1 IMAD.HI.U32 R5, R204, R5, RZ ;  /* 0x00000005cc051227 */ /* 0x001fca00078e00ff */
[----:B-1----:R-:W-:-:S05]  /*7510*/  @P1 SHF.R.U32.HI R2, RZ, R4, R5 ;  /* 0x00000004ff021219 */ /* 0x002fca0000011605 */
[----:B------:R-:W-:-:S04]  /*7520*/  IMAD.IADD R0, R57, 0x1, R2 ;  /* 0x0000000139007824 */ /* 0x000fc800078e0202 */
[----:B------:R-:W-:Y:S01]  /*7530*/  VIADD R3, R0, -UR4 ;  /* 0x8000000400037c36 */ /* 0x000fe20008000000 */
[----:B------:R-:W-:Y:S06]  /*7540*/  @!P2 BRA `(.L_x_1418) ;  /* 0x000000000044a947 */ /* 0x000fec0003800000 */
[----:B------:R-:W-:Y:S01]  /*7550*/  ISETP.GT.AND P0, PT, R0, -0x1, PT ;  /* 0xffffffff0000780c */ /* 0x000fe20003f04270 */
[----:B------:R-:W-:-:S12]  /*7560*/  BSSY B0, `(.L_x_1419) ;  /* 0x000000d000007945 */ /* 0x000fd80003800000 */
[----:B------:R-:W-:Y:S05]  /*7570*/  @P0 BRA `(.L_x_1420) ;  /* 0x00000000001c0947 */ /* 0x000fea0003800000 */
[----:B------:R-:W-:Y:S02]  /*7580*/  ISETP.NE.AND P0, PT, R7, 0x1, PT ;  /* 0x000000010700780c */ /* 0x000fe40003f05270 */
[----:B------:R-:W-:-:S11]  /*7590*/  LOP3.LUT R5, RZ, R0, RZ, 0x33, !PT ;  /* 0x00000000ff057212 */ /* 0x000fd600078e33ff */
[----:B--23--:R-:W0:Y:S02]  /*75a0*/  @P0 LDC.64 R8, c[0x0][0x9e8] ;  /* 0x00027a00ff080b82 */ /* 0x00ce240000000a00 */
[----:B0-----:R-:W-:-:S05]  /*75b0*/  @P0 IMAD.HI.U32 R0, R5, R8, RZ ;  /* 0x0000000805000227 */ /* 0x001fca00078e00ff */
[----:B------:R-:W-:-:S04]  /*75c0*/  @P0 SHF.R.U32.HI R5, RZ, R9, R0 ;  /* 0x00000009ff050219 */ /* 0x000fc80000011600 */
[----:B------:R-:W-:Y:S01]  /*75d0*/  LOP3.LUT R0, RZ, R5, RZ, 0x33, !PT ;  /* 0x00000005ff007212 */ /* 0x000fe200078e33ff */
[----:B------:R-:W-:Y:S06]  /*75e0*/  BRA `(.L_x_1421) ;  /* 0x0000000000107947 */ /* 0x000fec0003800000 */
.L_x_1420:
[----:B------:R-:W-:-:S13]  /*75f0*/  ISETP.NE.AND P0, PT, R7, 0x1, PT ;  /* 0x000000010700780c */ /* 0x000fda0003f05270 */
[----:B------:R-:W0:Y:S02]  /*7600*/  @P0 LDC.64 R4, c[0x0][0x9e8] ;  /* 0x00027a00ff040b82 */ /* 0x000e240000000a00 */
[----:B0-----:R-:W-:-:S05]  /*7610*/  @P0 IMAD.HI.U32 R2, R0, R4, RZ ;  /* 0x0000000400020227 */ /* 0x001fca00078e00ff */
[----:B------:R-:W-:-:S07]  /*7620*/  @P0 SHF.R.U32.HI R0, RZ, R5, R2 ;  /* 0x00000005ff000219 */ /* 0x000fce0000011602 */
.L_x_1421:
[----:B------:R-:W-:Y:S05]  /*7630*/  BSYNC B0 ;  /* 0x0000000000007941 */ /* 0x000fea0003800000 */
.L_x_1419:
[----:B------:R-:W-:-:S05]  /*7640*/  IMAD R0, R0, R7, RZ ;  /* 0x0000000700007224 */ /* 0x000fca00078e02ff */
[----:B------:R-:W-:-:S07]  /*7650*/  VIMNMX R3, R3, R0, !PT ;  /* 0x0000000003037248 */ /* 0x000fce0007fe0100 */
.L_x_1418:
[----:B------:R-:W-:Y:S01]  /*7660*/  SHF.R.S32.HI R0, RZ, 0x1f, R3 ;  /* 0x0000001fff007819 */ /* 0x000fe20000011403 */
[----:B------:R-:W-:Y:S01]  /*7670*/  IMAD.MOV.U32 R2, RZ, RZ, RZ ;  /* 0x000000ffff027224 */ /* 0x000fe200078e00ff */
[----:B------:R-:W-:Y:S02]  /*7680*/  PLOP3.LUT P0, PT, PT, PT, PT, 0x80, 0x0 ;  /* 0x000000000000781c */ /* 0x000fe40003f0f070 */
[----:B------:R-:W-:Y:S02]  /*7690*/  CS2R R134, SRZ ;  /* 0x0000000000867805 */ /* 0x000fe4000001ff00 */
[----:B------:R-:W-:Y:S01]  /*76a0*/  LEA.HI R3, R0, R3, RZ, 0x6 ;  /* 0x0000000300037211 */ /* 0x000fe200078f30ff */
[----:B------:R-:W-:Y:S01]  /*76b0*/  IMAD.MOV.U32 R0, RZ, RZ, RZ ;  /* 0x000000ffff007224 */ /* 0x000fe200078e00ff */
[----:B------:R-:W-:Y:S02]  /*76c0*/  CS2R R146, SRZ ;  /* 0x0000000000927805 */ /* 0x000fe4000001ff00 */
[----:B------:R-:W-:-:S02]  /*76d0*/  CS2R R116, SRZ ;  /* 0x0000000000747805 */ /* 0x000fc4000001ff00 */
[----:B------:R-:W-:Y:S02]  /*76e0*/  SHF.R.S32.HI R3, RZ, 0x6, R3 ;  /* 0x00000006ff037819 */ /* 0x000fe40000011403 */
[----:B------:R-:W-:Y:S02]  /*76f0*/  CS2R R144, SRZ ;  /* 0x0000000000907805 */ /* 0x000fe4000001ff00 */
[----:B------:R-:W-:Y:S02]  /*7700*/  CS2R R100, SRZ ;  /* 0x0000000000647805 */ /* 0x000fe4000001ff00 */
[----:B------:R-:W-:Y:S02]  /*7710*/  CS2R R132, SRZ ;  /* 0x0000000000847805 */ /* 0x000fe4000001ff00 */
[----:B------:R-:W-:Y:S02]  /*7720*/  VIMNMX R201, RZ, R3, !PT ;  /* 0x00000003ffc97248 */ /* 0x000fe40007fe0100 */
[----:B------:R-:W-:-:S02]  /*7730*/  CS2R R138, SRZ ;  /* 0x00000000008a7805 */ /* 0x000fc4000001ff00 */
[----:B------:R-:W-:Y:S02]  /*7740*/  CS2R R108, SRZ ;  /* 0x00000000006c7805 */ /* 0x000fe4000001ff00 */
[----:B------:R-:W-:Y:S02]  /*7750*/  CS2R R136, SRZ ;  /* 0x0000000000887805 */ /* 0x000fe4000001ff00 */
[----:B------:R-:W-:Y:S02]  /*7760*/  ISETP.GT.AND P1, PT, R56, R201, PT ;  /* 0x000000c93800720c */ /* 0x000fe40003f24270 */
        /* <DEDUP_REMOVED lines=25> */
[----:B------:R-:W-:Y:S02]  /*7900*/  MOV R86, RZ ;  /* 0x000000ff00567202 */ /* 0x000fe40000000f00 */
[----:B------:R-:W-:-:S02]  /*7910*/  CS2R R82, SRZ ;  /* 0x0000000000527805 */ /* 0x000fc4000001ff00 */
[----:B----4-:R-:W-:Y:S02]  /*7920*/  CS2R R80, SRZ ;  /* 0x0000000000507805 */ /* 0x010fe4000001ff00 */
        /* <DEDUP_REMOVED lines=11> */
[----:B--2---:R-:W-:Y:S02]  /*79e0*/  CS2R R14, SRZ ;  /* 0x00000000000e7805 */ /* 0x004fe4000001ff00 */
[----:B------:R-:W-:Y:S02]  /*79f0*/  CS2R R54, SRZ ;  /* 0x0000000000367805 */ /* 0x000fe4000001ff00 */
[----:B---3--:R-:W-:Y:S02]  /*7a00*/  CS2R R12, SRZ ;  /* 0x00000000000c7805 */ /* 0x008fe4000001ff00 */
        /* <DEDUP_REMOVED lines=14> */
[----:B------:R-:W-:Y:S06]  /*7af0*/  @!P1 BRA `(.L_x_1422) ;  /* 0x0000014000a49947 */ /* 0x000fec0003800000 */
[----:B------:R-:W-:-:S03]  /*7b00*/  UMOV UR4, 0xffffffff ;  /* 0xffffffff00047882 */ /* 0x000fc60000000000 */
[----:B------:R-:W-:Y:S05]  /*7b10*/  BRA.DIV UR4, `(.L_x_1423) ;  /* 0x000001f204407947 */ /* 0x000fea000b800000 */
[----:B------:R0:W1:Y:S02]  /*7b20*/  SHFL.IDX PT, R200, R229, RZ, 0x1f ;  /* 0x00001fffe5c87589 */ /* 0x00006400000e0000 */
.L_x_1734:
[----:B-1----:R-:W-:Y:S01]  /*7b30*/  LEA.HI R0, R200, R200, RZ, 0x1 ;  /* 0x000000c8c8007211 */ /* 0x002fe200078f08ff */
[----:B------:R-:W-:-:S03]  /*7b40*/  ULOP3.LUT UP0, URZ, UR44, 0x1bf, URZ, 0xc0, !UPT ;  /* 0x000001bf2c3f7892 */ /* 0x000fc6000f80c03f */
[----:B------:R-:W-:-:S03]  /*7b50*/  LOP3.LUT R3, R0, 0x1e, RZ, 0xc0, !PT ;  /* 0x0000001e00037812 */ /* 0x000fc600078ec0ff */
[----:B------:R-:W-:Y:S02]  /*7b60*/  PLOP3.LUT P0, PT, PT, PT, UP0, 0x80, 0x0 ;  /* 0x000000000000781c */ /* 0x000fe40003f0f008 */
[----:B------:R-:W-:-:S05]  /*7b70*/  IMAD.IADD R3, R200, 0x1, -R3 ;  /* 0x00000001c8037824 */ /* 0x000fca00078e0a03 */
        /* <DEDUP_REMOVED lines=11> */
[----:B------:R-:W-:Y:S01]  /*7c30*/  IMAD.U32 R6, RZ, RZ, UR6 ;  /* 0x00000006ff067e24 */ /* 0x000fe2000f8e00ff */
[----:B------:R-:W-:Y:S01]  /*7c40*/  MOV R8, 0x70 ;  /* 0x0000007000087802 */ /* 0x000fe20000000f00 */
[----:B------:R-:W-:Y:S02]  /*7c50*/  IMAD.U32 R7, RZ, RZ, UR7 ;  /* 0x00000007ff077e24 */ /* 0x000fe4000f8e00ff */
[----:B------:R-:W-:-:S02]  /*7c60*/  IMAD.U32 R10, RZ, RZ, UR4 ;  /* 0x00000004ff0a7e24 */ /* 0x000fc4000f8e00ff */
[----:B------:R-:W-:Y:S02]  /*7c70*/  IMAD.U32 R11, RZ, RZ, UR5 ;  /* 0x00000005ff0b7e24 */ /* 0x000fe4000f8e00ff */
[----:B------:R-:W-:Y:S02]  /*7c80*/  IMAD.MOV.U32 R12, RZ, RZ, 0x1 ;  /* 0x00000001ff0c7424 */ /* 0x000fe400078e00ff */
[----:B-1----:R-:W-:-:S07]  /*7c90*/  IMAD.MOV.U32 R13, RZ, RZ, RZ ;  /* 0x000000ffff0d7224 */ /* 0x002fce00078e00ff */
[----:B------:R-:W-:-:S07]  /*7ca0*/  LEPC R20, `(.L_x_1424) ;  /* 0x000000001014794e */ /* 0x000fce0000000000 */
[----:B0-2--5:R-:W-:Y:S05]  /*7cb0*/  CALL.ABS.NOINC R2 ;  /* 0x0000000002007343 */ /* 0x025fea0003c00000 */
.L_x_1424:
[----:B------:R-:W-:Y:S01]  /*7cc0*/  ULDC.64 UR4, c[0x0][0x990] ;  /* 0x0002640000047ab9 */ /* 0x000fe20000000a00 */
[----:B------:R-:W-:Y:S01]  /*7cd0*/  ULDC.64 UR6, c[0x0][0x998] ;  /* 0x0002660000067ab9 */ /* 0x000fe20000000a00 */
[----:B------:R-:W-:Y:S02]  /*7ce0*/  ISETP.NE.U32.AND P0, PT, RZ, UR4, PT ;  /* 0x00000004ff007c0c */ /* 0x000fe4000bf05070 */
[----:B------:R-:W-:Y:S02]  /*7cf0*/  ISETP.NE.U32.AND P1, PT, RZ, UR6, PT ;  /* 0x00000006ff007c0c */ /* 0x000fe4000bf25070 */
[----:B------:R-:W-:Y:S02]  /*7d00*/  ISETP.NE.AND.EX P0, PT, RZ, UR5, PT, P0 ;  /* 0x00000005ff007c0c */ /* 0x000fe4000bf05300 */
[----:B------:R-:W-:-:S11]  /*7d10*/  ISETP.NE.AND.EX P1, PT, RZ, UR7, PT, P1 ;  /* 0x00000007ff007c0c */ /* 0x000fd6000bf25310 */
[----:B------:R-:W1:Y:S01]  /*7d20*/  @P0 LDC.64 R6, c[0x0][0x9a8] ;  /* 0x00026a00ff060b82 */ /* 0x000e620000000a00 */
[--C-:B------:R-:W-:Y:S02]  /*7d30*/  @P0 SHF.R.S32.HI R3, RZ, 0x1f, R203.reuse ;  /* 0x0000001fff030819 */ /* 0x100fe400000114cb */
[----:B------:R-:W-:Y:S02]  /*7d40*/  @P1 SHF.R.S32.HI R5, RZ, 0x1f, R203 ;  /* 0x0000001fff051819 */ /* 0x000fe400000114cb */
[----:B------:R-:W-:-:S03]  /*7d50*/  @P0 SHF.R.S32.HI R15, RZ, 0x1f, R202 ;  /* 0x0000001fff0f0819 */ /* 0x000fc600000114ca */
[----:B------:R-:W2:Y:S08]  /*7d60*/  @P1 LDC.64 R8, c[0x0][0x9b8] ;  /* 0x00026e00ff081b82 */ /* 0x000eb00000000a00 */
[----:B------:R-:W3:Y:S08]  /*7d70*/  @P0 LDC.64 R10, c[0x0][0x9b0] ;  /* 0x00026c00ff0a0b82 */ /* 0x000ef00000000a00 */
[----:B------:R-:W4:Y:S01]  /*7d80*/  @P1 LDC.64 R12, c[0x0][0x9c0] ;  /* 0x00027000ff0c1b82 */ /* 0x000f220000000a00 */
[----:B-1----:R-:W-:-:S02]  /*7d90*/  @P0 IMAD R0, R3, R6, RZ ;  /* 0x0000000603000224 */ /* 0x002fc400078e02ff */
[----:B------:R-:W-:-:S04]  /*7da0*/  @P0 IMAD.WIDE.U32 R2, R203, R6, RZ ;  /* 0x00000006cb020225 */ /* 0x000fc800078e00ff */
[----:B------:R-:W-:Y:S02]  /*7db0*/  @P0 IMAD R7, R203, R7, R0 ;  /* 0x00000007cb070224 */ /* 0x000fe400078e0200 */
[-C--:B--2---:R-:W-:Y:S02]  /*7dc0*/  @P1 IMAD R4, R5, R8.reuse, RZ ;  /* 0x0000000805041224 */ /* 0x084fe400078e02ff */
[----:B------:R-:W-:Y:S01]  /*7dd0*/  @P0 IMAD.IADD R3, R3, 0x1, R7 ;  /* 0x0000000103030824 */ /* 0x000fe200078e0207 */
[----:B------:R-:W-:Y:S01]  /*7de0*/  @P1 SHF.R.S32.HI R7, RZ, 0x1f, R202 ;  /* 0x0000001fff071819 */ /* 0x000fe200000114ca */
[C---:B------:R-:W-:Y:S02]  /*7df0*/  @P1 IMAD R9, R203.reuse, R9, R4 ;  /* 0x00000009cb091224 */ /* 0x040fe400078e0204 */
[----:B------:R-:W-:-:S04]  /*7e00*/  @P1 IMAD.WIDE.U32 R4, R203, R8, RZ ;  /* 0x00000008cb041225 */ /* 0x000fc800078e00ff */
[----:B---3--:R-:W-:Y:S02]  /*7e10*/  @P0 IMAD R0, R15, R10, RZ ;  /* 0x0000000a0f000224 */ /* 0x008fe400078e02ff */
[----:B------:R-:W-:Y:S02]  /*7e20*/  @P1 IMAD.IADD R5, R5, 0x1, R9 ;  /* 0x0000000105051824 */ /* 0x000fe400078e0209 */
[C---:B------:R-:W-:Y:S02]  /*7e30*/  @P0 IMAD R9, R202.reuse, R11, R0 ;  /* 0x0000000bca090224 */ /* 0x040fe400078e0200 */
[----:B----4-:R-:W-:Y:S02]  /*7e40*/  @P1 IMAD R6, R7, R12, RZ ;  /* 0x0000000c07061224 */ /* 0x010fe400078e02ff */
[----:B------:R-:W-:-:S04]  /*7e50*/  @P0 IMAD.WIDE.U32 R2, R202, R10, R2 ;  /* 0x0000000aca020225 */ /* 0x000fc800078e0002 */
[C---:B------:R-:W-:Y:S02]  /*7e60*/  @P1 IMAD R11, R202.reuse, R13, R6 ;  /* 0x0000000dca0b1224 */ /* 0x040fe400078e0206 */
[----:B------:R-:W-:Y:S01]  /*7e70*/  @P1 IMAD.WIDE.U32 R6, R202, R12, R4 ;  /* 0x0000000cca061225 */ /* 0x000fe200078e0004 */
[----:B------:R-:W-:Y:S01]  /*7e80*/  @P0 LEA R4, P2, R2, UR4, 0x2 ;  /* 0x0000000402040c11 */ /* 0x000fe2000f8410ff */
[----:B------:R-:W-:Y:S02]  /*7e90*/  ULDC UR4, c[0x0][0x3f4] ;  /* 0x0000fd0000047ab9 */ /* 0x000fe40000000800 */
[----:B------:R-:W-:Y:S01]  /*7ea0*/  @P0 IMAD.IADD R5, R3, 0x1, R9 ;  /* 0x0000000103050824 */ /* 0x000fe200078e0209 */
[----:B------:R-:W-:Y:S01]  /*7eb0*/  @P1 LEA R8, P3, R6, UR6, 0x2 ;  /* 0x0000000606081c11 */ /* 0x000fe2000f8610ff */
[----:B------:R-:W-:Y:S02]  /*7ec0*/  @P1 IMAD.IADD R3, R7, 0x1, R11 ;  /* 0x0000000107031824 */ /* 0x000fe400078e020b */
[----:B------:R-:W-:Y:S01]  /*7ed0*/  IMAD.MOV.U32 R0, RZ, RZ, 0x3f800000 ;  /* 0x3f800000ff007424 */ /* 0x000fe200078e00ff */
[----:B------:R-:W-:-:S02]  /*7ee0*/  @P0 LEA.HI.X R5, R2, UR5, R5, 0x2, P2 ;  /* 0x0000000502050c11 */ /* 0x000fc400090f1405 */
        /* <DEDUP_REMOVED lines=12> */
[----:B------:R-:W-:-:S04]  /*7fb0*/  MOV R3, UR4 ;  /* 0x0000000400037c02 */ /* 0x000fc80008000f00 */
[----:B------:R-:W-:-:S04]  /*7fc0*/  SHF.L.U32 R3, R3, 0x1f, RZ ;  /* 0x0000001f03037819 */ /* 0x000fc800000006ff */
[----:B------:R1:W2:Y:S03]  /*7fd0*/  SYNCS.PHASECHK.TRANS64.TRYWAIT P0, [R16+URZ+0x28400], R3 ;  /* 0x02840003100075a7 */ /* 0x0002a6000800017f */
[----:B--2---:R-:W-:Y:S05]  /*7fe0*/  @!P0 NANOSLEEP.SYNCS 0x989680 ;  /* 0x009896800000895d */ /* 0x004fea0003900000 */
[----:B------:R-:W2:Y:S01]  /*7ff0*/  @!P0 SYNCS.PHASECHK.TRANS64 P0, [R16+URZ+0x28400], R3 ;  /* 0x02840003100085a7 */ /* 0x000ea2000800007f */
[----:B------:R-:W-:Y:S04]  /*8000*/  BSSY B0, `(.L_x_1426) ;  /* 0x0000006000007945 */ /* 0x000fe80003800000 */
[----:B--2---:R-:W-:Y:S05]  /*8010*/  @P0 BRA `(.L_x_1427) ;  /* 0x0000000000100947 */ /* 0x004fea0003800000 */
.L_x_1428:
[----:B--2---:R2:W3:Y:S02]  /*8020*/  SYNCS.PHASECHK.TRANS64.TRYWAIT P0, [R16+URZ+0x28400], R3 ;  /* 0x02840003100075a7 */ /* 0x0044e4000800017f */
[----:B---3--:R-:W-:Y:S05]  /*8030*/  @!P0 NANOSLEEP.SYNCS 0x989680 ;  /* 0x009896800000895d */ /* 0x008fea0003900000 */
[----:B------:R-:W3:Y:S02]  /*8040*/  @!P0 SYNCS.PHASECHK.TRANS64 P0, [R16+URZ+0x28400], R3 ;  /* 0x02840003100085a7 */ /* 0x000ee4000800007f */
[----:B---3--:R-:W-:Y:S05]  /*8050*/  @!P0 BRA `(.L_x_1428) ;  /* 0xfffffffc00f08947 */ /* 0x008fea000383ffff */
.L_x_1427:
[----:B------:R-:W-:Y:S05]  /*8060*/  BSYNC B0 ;  /* 0x0000000000007941 */ /* 0x000fea0003800000 */
.L_x_1426:
[----:B------:R-:W-:Y:S05]  /*8070*/  BRA `(.L_x_1429) ;  /* 0x0000009400187947 */ /* 0x000fea0003800000 */
.L_x_1425:
[----:B------:R-:W-:Y:S01]  /*8080*/  ULOP3.LUT UP0, URZ, UR44, 0x3ff, URZ, 0xc0, !UPT ;  /* 0x000003ff2c3f7892 */ /* 0x000fe2000f80c03f */
[----:B-----5:R-:W-:Y:S01]  /*8090*/  SHF.R.S32.HI R0, RZ, 0x1f, R87 ;  /* 0x0000001fff007819 */ /* 0x020fe20000011457 */
[----:B------:R-:W-:Y:S01]  /*80a0*/  ULDC.64 UR4, c[0x0][0x3f8] ;  /* 0x0000fe0000047ab9 */ /* 0x000fe20000000a00 */
[----:B------:R-:W-:Y:S01]  /*80b0*/  ULDC.64 UR6, c[0x0][0x408] ;  /* 0x0001020000067ab9 */ /* 0x000fe20000000a00 */
[----:B------:R-:W-:Y:S02]  /*80c0*/  IMAD.WIDE.U32 R24, R87, UR4, RZ ;  /* 0x0000000457187c25 */ /* 0x000fe4000f8e00ff */
[----:B------:R-:W-:Y:S02]  /*80d0*/  PLOP3.LUT P0, PT, PT, PT, UP0, 0x80, 0x0 ;  /* 0x000000000000781c */ /* 0x000fe40003f0f008 */
[C---:B------:R-:W-:Y:S02]  /*80e0*/  IMAD R4, R0.reuse, UR4, RZ ;  /* 0x0000000400047c24 */ /* 0x040fe4000f8e02ff */
[----:B------:R-:W-:-:S02]  /*80f0*/  IMAD R0, R0, UR6, RZ ;  /* 0x0000000600007c24 */ /* 0x000fc4000f8e02ff */
[C---:B------:R-:W-:Y:S02]  /*8100*/  IMAD R29, R87.reuse, UR5, R4 ;  /* 0x00000005571d7c24 */ /* 0x040fe4000f8e0204 */
[C---:B------:R-:W-:Y:S02]  /*8110*/  IMAD R31, R87.reuse, UR7, R0 ;  /* 0x00000007571f7c24 */ /* 0x040fe4000f8e0200 */
[----:B------:R-:W-:-:S04]  /*8120*/  IMAD.WIDE.U32 R26, R87, UR6, RZ ;  /* 0x00000006571a7c25 */ /* 0x000fc8000f8e00ff */
[----:B------:R-:W-:Y:S02]  /*8130*/  IMAD.IADD R29, R29, 0x1, R25 ;  /* 0x000000011d1d7824 */ /* 0x000fe400078e0219 */
[----:B------:R-:W-:Y:S01]  /*8140*/  IMAD.IADD R31, R31, 0x1, R27 ;  /* 0x000000011f1f7824 */ /* 0x000fe200078e021b */
        /* <DEDUP_REMOVED lines=16> */
[----:B0-2---:R-:W-:Y:S05]  /*8250*/  CALL.ABS.NOINC R14 ;  /* 0x000000000e007343 */ /* 0x005fea0003c00000 */
.L_x_1430:
[----:B------:R-:W-:Y:S01]  /*8260*/  ULDC.U8 UR4, c[0x0][0x410] ;  /* 0x0001040000047ab9 */ /* 0x000fe20000000000 */
[----:B------:R-:W-:Y:S01]  /*8270*/  IMAD.IADD R52, R17, 0x1, R204 ;  /* 0x0000000111347824 */ /* 0x000fe200078e02cc */
[----:B------:R-:W-:Y:S01]  /*8280*/  ISETP.NE.AND P0, PT, RZ, UR4, PT ;  /* 0x00000004ff007c0c */ /* 0x000fe2000bf05270 */
[----:B------:R-:W-:Y:S02]  /*8290*/  BSSY B0, `(.L_x_1431) ;  /* 0x000091c000007945 */ /* 0x000fe40003800000 */
[----:B------:R-:W-:-:S10]  /*82a0*/  IMAD R3, R215, 0x20, R52 ;  /* 0x00000020d7037824 */ /* 0x000fd400078e0234 */
[----:B------:R-:W-:Y:S05]  /*82b0*/  @!P0 BRA `(.L_x_1432) ;  /* 0x0000004800588947 */ /* 0x000fea0003800000 */
[----:B------:R-:W1:Y:S01]  /*82c0*/  LDC R10, c[0x0][0x448] ;  /* 0x00011200ff0a7b82 */ /* 0x000e620000000800 */
[----:B------:R-:W-:Y:S01]  /*82d0*/  ULDC.64 UR4, c[0x0][0x3f8] ;  /* 0x0000fe0000047ab9 */ /* 0x000fe20000000a00 */
[----:B------:R-:W-:Y:S01]  /*82e0*/  IMAD.MOV.U32 R4, RZ, RZ, R24 ;  /* 0x000000ffff047224 */ /* 0x000fe200078e0018 */
[----:B------:R-:W-:Y:S01]  /*82f0*/  ULDC.64 UR6, c[0x0][0x408] ;  /* 0x0001020000067ab9 */ /* 0x000fe20000000a00 */
[----:B------:R-:W-:Y:S01]  /*8300*/  IMAD.MOV.U32 R8, RZ, RZ, R26 ;  /* 0x000000ffff087224 */ /* 0x000fe200078e001a */
[----:B------:R-:W-:Y:S01]  /*8310*/  ULDC.64 UR8, c[0x0][0x400] ;  /* 0x0001000000087ab9 */ /* 0x000fe20000000a00 */
[----:B------:R-:W-:Y:S01]  /*8320*/  IMAD.MOV.U32 R9, RZ, RZ, R31 ;  /* 0x000000ffff097224 */ /* 0x000fe200078e001f */
[----:B-1----:R-:W-:-:S13]  /*8330*/  ISETP.NE.AND P0, PT, R10, 0x1, PT ;  /* 0x000000010a00780c */ /* 0x002fda0003f05270 */
[----:B------:R-:W1:Y:S08]  /*8340*/  @P0 LDC R0, c[0x0][0x44c] ;  /* 0x00011300ff000b82 */ /* 0x000e700000000800 */
[----:B------:R-:W2:Y:S01]  /*8350*/  @P0 LDC R5, c[0x0][0x450] ;  /* 0x00011400ff050b82 */ /* 0x000ea20000000800 */
[----:B-1----:R-:W-:-:S05]  /*8360*/  @P0 IMAD.HI.U32 R0, R3, R0, RZ ;  /* 0x0000000003000227 */ /* 0x002fca00078e00ff */
[----:B--2---:R-:W-:Y:S01]  /*8370*/  @P0 SHF.R.U32.HI R3, RZ, R5, R0 ;  /* 0x00000005ff030219 */ /* 0x004fe20000011600 */
[----:B------:R-:W-:-:S03]  /*8380*/  IMAD.MOV.U32 R5, RZ, RZ, R29 ;  /* 0x000000ffff057224 */ /* 0x000fc600078e001d */
[----:B------:R-:W-:Y:S01]  /*8390*/  SHF.R.S32.HI R0, RZ, 0x1f, R3 ;  /* 0x0000001fff007819 */ /* 0x000fe20000011403 */
[----:B------:R-:W-:-:S04]  /*83a0*/  IMAD.WIDE.U32 R4, R3, UR4, R4 ;  /* 0x0000000403047c25 */ /* 0x000fc8000f8e0004 */
[----:B------:R-:W-:Y:S02]  /*83b0*/  IMAD R6, R0, UR4, RZ ;  /* 0x0000000400067c24 */ /* 0x000fe4000f8e02ff */
[----:B------:R-:W-:-:S04]  /*83c0*/  IMAD.WIDE.U32 R8, R3, UR6, R8 ;  /* 0x0000000603087c25 */ /* 0x000fc8000f8e0008 */
[C---:B------:R-:W-:Y:S01]  /*83d0*/  IMAD R7, R3.reuse, UR5, R6 ;  /* 0x0000000503077c24 */ /* 0x040fe2000f8e0206 */
[----:B------:R-:W-:Y:S01]  /*83e0*/  ULDC.64 UR4, c[0x0][0x3e8] ;  /* 0x0000fa0000047ab9 */ /* 0x000fe20000000a00 */
[----:B------:R-:W-:Y:S01]  /*83f0*/  IMAD R6, R0, UR6, RZ ;  /* 0x0000000600067c24 */ /* 0x000fe2000f8e02ff */
[----:B------:R-:W-:Y:S01]  /*8400*/  IADD3 R0, P0, R4, UR4, RZ ;  /* 0x0000000404007c10 */ /* 0x000fe2000ff1e0ff */
[----:B------:R-:W-:Y:S02]  /*8410*/  UMOV UR4, 0xffffffff ;  /* 0xffffffff00047882 */ /* 0x000fe40000000000 */
[----:B------:R-:W-:Y:S01]  /*8420*/  IMAD R3, R3, UR7, R6 ;  /* 0x0000000703037c24 */ /* 0x000fe2000f8e0206 */
[----:B------:R-:W-:Y:S02]  /*8430*/  IADD3 R6, P1, R8, UR8, RZ ;  /* 0x0000000808067c10 */ /* 0x000fe4000ff3e0ff */
[----:B------:R-:W-:Y:S02]  /*8440*/  IADD3.X R4, R5, UR5, R7, P0, !PT ;  /* 0x0000000505047c10 */ /* 0x000fe400087fe407 */
[----:B------:R-:W-:Y:S01]  /*8450*/  IADD3.X R8, R9, UR9, R3, P1, !PT ;  /* 0x0000000909087c10 */ /* 0x000fe20008ffe403 */
[----:B------:R-:W-:Y:S08]  /*8460*/  BRA.DIV UR4, `(.L_x_1433) ;  /* 0x000001ea04187947 */ /* 0x000ff0000b800000 */
[----:B------:R1:W2:Y:S04]  /*8470*/  SHFL.IDX PT, R3, R4, RZ, 0x181f ;  /* 0x00181fff04037589 */ /* 0x0002a800000e0000 */
[----:B------:R1:W3:Y:S04]  /*8480*/  SHFL.IDX PT, R5, R0, RZ, 0x181f ;  /* 0x00181fff00057589 */ /* 0x0002e800000e0000 */
[----:B------:R1:W4:Y:S04]  /*8490*/  SHFL.IDX PT, R7, R8, RZ, 0x181f ;  /* 0x00181fff08077589 */ /* 0x00032800000e0000 */
[----:B------:R1:W0:Y:S02]  /*84a0*/  SHFL.IDX PT, R14, R6, RZ, 0x181f ;  /* 0x00181fff060e7589 */ /* 0x00022400000e0000 */
.L_x_1740:
[----:B------:R-:W-:Y:S01]  /*84b0*/  IMAD R37, R195, R10, RZ ;  /* 0x0000000ac3257224 */ /* 0x000fe200078e02ff */
[----:B------:R-:W-:Y:S01]  /*84c0*/  BSSY B1, `(.L_x_1434) ;  /* 0x000001a000017945 */ /* 0x000fe20003800000 */
[----:B------:R-:W-:Y:S02]  /*84d0*/  CS2R R24, SRZ ;  /* 0x0000000000187805 */ /* 0x000fe4000001ff00 */
[----:B------:R-:W-:Y:S02]  /*84e0*/  CS2R R38, SRZ ;  /* 0x0000000000267805 */ /* 0x000fe4000001ff00 */
[----:B------:R-:W-:Y:S02]  /*84f0*/  CS2R R30, SRZ ;  /* 0x00000000001e7805 */ /* 0x000fe4000001ff00 */
[----:B------:R-:W-:Y:S02]  /*8500*/  ISETP.GE.AND P0, PT, R52, R37, PT ;  /* 0x000000253400720c */ /* 0x000fe40003f06270 */
[----:B------:R-:W-:-:S11]  /*8510*/  CS2R R44, SRZ ;  /* 0x00000000002c7805 */ /* 0x000fd6000001ff00 */
[----:B------:R-:W-:Y:S05]  /*8520*/  @P0 BRA `(.L_x_1435) ;  /* 0x00000000004c0947 */ /* 0x000fea0003800000 */
[----:B------:R-:W-:Y:S01]  /*8530*/  ULDC UR4, c[0x0][0x3f4] ;  /* 0x0000fd0000047ab9 */ /* 0x000fe20000000800 */
[----:B------:R-:W-:Y:S02]  /*8540*/  CS2R R24, SRZ ;  /* 0x0000000000187805 */ /* 0x000fe4000001ff00 */
[----:B------:R-:W-:Y:S02]  /*8550*/  ISETP.GE.AND P4, PT, R194, UR4, PT ;  /* 0x00000004c2007c0c */ /* 0x000fe4000bf86270 */
[----:B------:R-:W-:Y:S02]  /*8560*/  CS2R R38, SRZ ;  /* 0x0000000000267805 */ /* 0x000fe4000001ff00 */
[----:B------:R-:W-:Y:S02]  /*8570*/  ISETP.GE.AND P3, PT, R18, UR4, PT ;  /* 0x0000000412007c0c */ /* 0x000fe4000bf66270 */
[----:B------:R-:W-:Y:S02]  /*8580*/  CS2R R44, SRZ ;  /* 0x00000000002c7805 */ /* 0x000fe4000001ff00 */
[----:B------:R-:W-:-:S05]  /*8590*/  CS2R R30, SRZ ;  /* 0x00000000001e7805 */ /* 0x000fca000001ff00 */
[----:B---3--:R-:W-:-:S04]  /*85a0*/  @!P4 IADD3 R20, P0, R194, R5, RZ ;  /* 0x00000005c214c210 */ /* 0x008fc80007f1e0ff */
[C---:B0-----:R-:W-:Y:S02]  /*85b0*/  @!P3 IADD3 R12, P1, R18.reuse, R14, RZ ;  /* 0x0000000e120cb210 */ /* 0x041fe40007f3e0ff */
[----:B--2---:R-:W-:Y:S02]  /*85c0*/  @!P4 IADD3.X R21, R3, R214, RZ, P0, !PT ;  /* 0x000000d60315c210 */ /* 0x004fe400007fe4ff */
[----:B------:R-:W-:Y:S02]  /*85d0*/  @!P3 IADD3 R10, P0, R18, R5, RZ ;  /* 0x00000005120ab210 */ /* 0x000fe40007f1e0ff */
[----:B------:R-:W-:Y:S01]  /*85e0*/  @!P4 IADD3 R14, P2, R194, R14, RZ ;  /* 0x0000000ec20ec210 */ /* 0x000fe20007f5e0ff */
[--C-:B----4-:R-:W-:Y:S01]  /*85f0*/  @!P3 IMAD.X R13, R7, 0x1, R19.reuse, P1 ;  /* 0x00000001070db824 */ /* 0x110fe200008e0613 */
[----:B------:R0:W5:Y:S01]  /*8600*/  @!P4 LD.E.64 R24, desc[UR46][R20.64] ;  /* 0x0000002e1418c980 */ /* 0x000162000c101b00 */
[----:B------:R-:W-:Y:S02]  /*8610*/  @!P3 IMAD.X R11, R3, 0x1, R19, P0 ;  /* 0x00000001030bb824 */ /* 0x000fe400000e0613 */
[----:B------:R-:W-:Y:S01]  /*8620*/  @!P4 IMAD.X R15, R7, 0x1, R214, P2 ;  /* 0x00000001070fc824 */ /* 0x000fe200010e06d6 */
[----:B------:R0:W5:Y:S04]  /*8630*/  @!P3 LD.E.64 R44, desc[UR46][R12.64] ;  /* 0x0000002e0c2cb980 */ /* 0x000168000c101b00 */
[----:B------:R0:W5:Y:S04]  /*8640*/  @!P3 LD.E.64 R38, desc[UR46][R10.64] ;  /* 0x0000002e0a26b980 */ /* 0x000168000c101b00 */
[----:B------:R0:W5:Y:S02]  /*8650*/  @!P4 LD.E.64 R30, desc[UR46][R14.64] ;  /* 0x0000002e0e1ec980 */ /* 0x000164000c101b00 */
.L_x_1435:
[----:B------:R-:W-:Y:S05]  /*8660*/  BSYNC B1 ;  /* 0x0000000000017941 */ /* 0x000fea0003800000 */
.L_x_1434:
[----:B------:R-:W-:Y:S01]  /*8670*/  UMOV UR4, 0xffffffff ;  /* 0xffffffff00047882 */ /* 0x000fe20000000000 */
[----:B------:R-:W-:Y:S02]  /*8680*/  CS2R R26, SRZ ;  /* 0x00000000001a7805 */ /* 0x000fe4000001ff00 */
[----:B------:R-:W-:Y:S05]  /*8690*/  BRA.DIV UR4, `(.L_x_1436) ;  /* 0x000001e604fc7947 */ /* 0x000fea000b800000 */
[----:B--2---:R2:W1:Y:S04]  /*86a0*/  SHFL.IDX PT, R3, R4, 0x1, 0x181f ;  /* 0x00381f0004037f89 */ /* 0x00446800000e0000 */
[----:B---3--:R2:W3:Y:S04]  /*86b0*/  SHFL.IDX PT, R5, R0, 0x1, 0x181f ;  /* 0x00381f0000057f89 */ /* 0x0084e800000e0000 */
[----:B----4-:R2:W4:Y:S04]  /*86c0*/  SHFL.IDX PT, R7, R8, 0x1, 0x181f ;  /* 0x00381f0008077f89 */ /* 0x01052800000e0000 */
[----:B0-----:R2:W0:Y:S02]  /*86d0*/  SHFL.IDX PT, R14, R6, 0x1, 0x181f ;  /* 0x00381f00060e7f89 */ /* 0x00142400000e0000 */
.L_x_1746:
[----:B------:R-:W-:Y:S01]  /*86e0*/  VIADD R9, R52, 0x20 ;  /* 0x0000002034097836 */ /* 0x000fe20000000000 */
[----:B------:R-:W-:Y:S01]  /*86f0*/  BSSY B1, `(.L_x_1437) ;  /* 0x0000019000017945 */ /* 0x000fe20003800000 */
[----:B------:R-:W-:Y:S02]  /*8700*/  CS2R R40, SRZ ;  /* 0x0000000000287805 */ /* 0x000fe4000001ff00 */
[----:B------:R-:W-:Y:S02]  /*8710*/  CS2R R32, SRZ ;  /* 0x0000000000207805 */ /* 0x000fe4000001ff00 */
[----:B------:R-:W-:Y:S02]  /*8720*/  CS2R R46, SRZ ;  /* 0x00000000002e7805 */ /* 0x000fe4000001ff00 */
[----:B------:R-:W-:-:S13]  /*8730*/  ISETP.GE.AND P0, PT, R9, R37, PT ;  /* 0x000000250900720c */ /* 0x000fda0003f06270 */
[----:B------:R-:W-:Y:S05]  /*8740*/  @P0 BRA `(.L_x_1438) ;  /* 0x00000000004c0947 */ /* 0x000fea0003800000 */
[----:B------:R-:W-:Y:S01]  /*8750*/  ULDC UR4, c[0x0][0x3f4] ;  /* 0x0000fd0000047ab9 */ /* 0x000fe20000000800 */
[----:B------:R-:W-:Y:S02]  /*8760*/  CS2R R26, SRZ ;  /* 0x00000000001a7805 */ /* 0x000fe4000001ff00 */
[----:B------:R-:W-:Y:S02]  /*8770*/  ISETP.GE.AND P4, PT, R194, UR4, PT ;  /* 0x00000004c2007c0c */ /* 0x000fe4000bf86270 */
[----:B------:R-:W-:Y:S02]  /*8780*/  CS2R R40, SRZ ;  /* 0x0000000000287805 */ /* 0x000fe4000001ff00 */
[----:B------:R-:W-:Y:S02]  /*8790*/  ISETP.GE.AND P3, PT, R18, UR4, PT ;  /* 0x0000000412007c0c */ /* 0x000fe4000bf66270 */
[----:B------:R-:W-:-:S07]  /*87a0*/  CS2R R46, SRZ ;  /* 0x00000000002e7805 */ /* 0x000fce000001ff00 */
[----:B---3--:R-:W-:-:S04]  /*87b0*/  @!P4 IADD3 R20, P0, R194, R5, RZ ;  /* 0x00000005c214c210 */ /* 0x008fc80007f1e0ff */
[-C--:B0-----:R-:W-:Y:S02]  /*87c0*/  @!P3 IADD3 R12, P1, R18, R14.reuse, RZ ;  /* 0x0000000e120cb210 */ /* 0x081fe40007f3e0ff */
[----:B------:R-:W-:Y:S01]  /*87d0*/  @!P4 IADD3 R14, P2, R194, R14, RZ ;  /* 0x0000000ec20ec210 */ /* 0x000fe20007f5e0ff */
[--C-:B-1----:R-:W-:Y:S01]  /*87e0*/  @!P4 IMAD.X R21, R3, 0x1, R214.reuse, P0 ;  /* 0x000000010315c824 */ /* 0x102fe200000e06d6 */
[----:B------:R-:W-:Y:S02]  /*87f0*/  @!P3 IADD3 R10, P0, R18, R5, RZ ;  /* 0x00000005120ab210 */ /* 0x000fe40007f1e0ff */
[----:B------:R-:W-:Y:S01]  /*8800*/  CS2R R32, SRZ ;  /* 0x0000000000207805 */ /* 0x000fe2000001ff00 */
[C-C-:B----4-:R-:W-:Y:S02]  /*8810*/  @!P3 IMAD.X R13, R7.reuse, 0x1, R19.reuse, P1 ;  /* 0x00000001070db824 */ /* 0x150fe400008e0613 */
[----:B------:R-:W-:Y:S01]  /*8820*/  @!P4 IMAD.X R15, R7, 0x1, R214, P2 ;  /* 0x00000001070fc824 */ /* 0x000fe200010e06d6 */
[----:B------:R0:W5:Y:S01]  /*8830*/  @!P4 LD.E.64 R26, desc[UR46][R20.64] ;  /* 0x0000002e141ac980 */ /* 0x000162000c101b00 */
[----:B------:R-:W-:-:S03]  /*8840*/  @!P3 IMAD.X R11, R3, 0x1, R19, P0 ;  /* 0x00000001030bb824 */ /* 0x000fc600000e0613 */
[----:B------:R0:W5:Y:S04]  /*8850*/  @!P3 LD.E.64 R46, desc[UR46][R12.64] ;  /* 0x0000002e0c2eb980 */ /* 0x000168000c101b00 */
[----:B------:R0:W5:Y:S04]  /*8860*/  @!P3 LD.E.64 R40, desc[UR46][R10.64] ;  /* 0x0000002e0a28b980 */ /* 0x000168000c101b00 */
[----:B------:R0:W5:Y:S02]  /*8870*/  @!P4 LD.E.64 R32, desc[UR46][R14.64] ;  /* 0x0000002e0e20c980 */ /* 0x000164000c101b00 */
.L_x_1438:
[----:B------:R-:W-:Y:S05]  /*8880*/  BSYNC B1 ;  /* 0x0000000000017941 */ /* 0x000fea0003800000 */
.L_x_1437:
[----:B------:R-:W-:-:S03]  /*8890*/  UMOV UR4, 0xffffffff ;  /* 0xffffffff00047882 */ /* 0x000fc60000000000 */
[----:B------:R-:W-:Y:S05]  /*88a0*/  BRA.DIV UR4, `(.L_x_1439) ;  /* 0x000001e604e87947 */ /* 0x000fea000b800000 */
[----:B-1----:R1:W1:Y:S04]  /*88b0*/  SHFL.IDX PT, R3, R4, 0x2, 0x181f ;  /* 0x00581f0004037f89 */ /* 0x00226800000e0000 */
[----:B---3--:R3:W1:Y:S04]  /*88c0*/  SHFL.IDX PT, R5, R0, 0x2, 0x181f ;  /* 0x00581f0000057f89 */ /* 0x00866800000e0000 */
[----:B----4-:R3:W4:Y:S04]  /*88d0*/  SHFL.IDX PT, R7, R8, 0x2, 0x181f ;  /* 0x00581f0008077f89 */ /* 0x01072800000e0000 */
[----:B0-----:R3:W0:Y:S02]  /*88e0*/  SHFL.IDX PT, R14, R6, 0x2, 0x181f ;  /* 0x00581f00060e7f89 */ /* 0x00162400000e0000 */
.L_x_1752:
[----:B------:R-:W-:Y:S01]  /*88f0*/  IADD3 R9, R52, 0x40, RZ ;  /* 0x0000004034097810 */ /* 0x000fe20007ffe0ff */
[----:B------:R-:W-:Y:S01]  /*8900*/  BSSY B1, `(.L_x_1440) ;  /* 0x000001a000017945 */ /* 0x000fe20003800000 */
[----:B------:R-:W-:Y:S02]  /*8910*/  CS2R R28, SRZ ;  /* 0x00000000001c7805 */ /* 0x000fe4000001ff00 */
[----:B------:R-:W-:Y:S02]  /*8920*/  CS2R R42, SRZ ;  /* 0x00000000002a7805 */ /* 0x000fe4000001ff00 */
[----:B------:R-:W-:Y:S02]  /*8930*/  ISETP.GE.AND P0, PT, R9, R37, PT ;  /* 0x000000250900720c */ /* 0x000fe40003f06270 */
[----:B------:R-:W-:Y:S02]  /*8940*/  CS2R R34, SRZ ;  /* 0x0000000000227805 */ /* 0x000fe4000001ff00 */
[----:B------:R-:W-:-:S09]  /*8950*/  CS2R R48, SRZ ;  /* 0x0000000000307805 */ /* 0x000fd2000001ff00 */
[----:B------:R-:W-:Y:S05]  /*8960*/  @P0 BRA `(.L_x_1441) ;  /* 0x00000000004c0947 */ /* 0x000fea0003800000 */
[----:B------:R-:W-:Y:S01]  /*8970*/  ULDC UR4, c[0x0][0x3f4] ;  /* 0x0000fd0000047ab9 */ /* 0x000fe20000000800 */
[----:B------:R-:W-:Y:S02]  /*8980*/  CS2R R28, SRZ ;  /* 0x00000000001c7805 */ /* 0x000fe4000001ff00 */
[----:B------:R-:W-:Y:S02]  /*8990*/  ISETP.GE.AND P4, PT, R194, UR4, PT ;  /* 0x00000004c2007c0c */ /* 0x000fe4000bf86270 */
[----:B------:R-:W-:Y:S02]  /*89a0*/  CS2R R42, SRZ ;  /* 0x00000000002a7805 */ /* 0x000fe4000001ff00 */
[----:B------:R-:W-:Y:S02]  /*89b0*/  ISETP.GE.AND P3, PT, R18, UR4, PT ;  /* 0x0000000412007c0c */ /* 0x000fe4000bf66270 */
[----:B------:R-:W-:-:S07]  /*89c0*/  CS2R R48, SRZ ;  /* 0x0000000000307805 */ /* 0x000fce000001ff00 */
[----:B-1----:R-:W-:-:S04]  /*89d0*/  @!P4 IADD3 R20, P0, R194, R5, RZ ;  /* 0x00000005c214c210 */ /* 0x002fc80007f1e0ff */
[-C--:B0-----:R-:W-:Y:S02]  /*89e0*/  @!P3 IADD3 R12, P1, R18, R14.reuse, RZ ;  /* 0x0000000e120cb210 */ /* 0x081fe40007f3e0ff */
[----:B------:R-:W-:Y:S01]  /*89f0*/  @!P4 IADD3 R14, P2, R194, R14, RZ ;  /* 0x0000000ec20ec210 */ /* 0x000fe20007f5e0ff */
[--C-:B------:R-:W-:Y:S01]  /*8a00*/  @!P4 IMAD.X R21, R3, 0x1, R214.reuse, P0 ;  /* 0x000000010315c824 */ /* 0x100fe200000e06d6 */
        /* <DEDUP_REMOVED lines=9> */
.L_x_1441:
[----:B------:R-:W-:Y:S05]  /*8aa0*/  BSYNC B1 ;  /* 0x0000000000017941 */ /* 0x000fea0003800000 */
.L_x_1440:
[----:B------:R-:W-:Y:S01]  /*8ab0*/  UMOV UR4, 0xffffffff ;  /* 0xffffffff00047882 */ /* 0x000fe20000000000 */
[----:B0-----:R-:W-:Y:S02]  /*8ac0*/  CS2R R20, SRZ ;  /* 0x0000000000147805 */ /* 0x001fe4000001ff00 */
[----:B------:R-:W-:Y:S05]  /*8ad0*/  BRA.DIV UR4, `(.L_x_1442) ;  /* 0x000001e604cc7947 */ /* 0x000fea000b800000 */
[----:B-1----:R0:W1:Y:S04]  /*8ae0*/  SHFL.IDX PT, R3, R4, 0x3, 0x181f ;  /* 0x00781f0004037f89 */ /* 0x00206800000e0000 */
[----:B------:R0:W0:Y:S04]  /*8af0*/  SHFL.IDX PT, R5, R0, 0x3, 0x181f ;  /* 0x00781f0000057f89 */ /* 0x00002800000e0000 */
[----:B----4-:R4:W0:Y:S04]  /*8b00*/  SHFL.IDX PT, R7, R8, 0x3, 0x181f ;  /* 0x00781f0008077f89 */ /* 0x01082800000e0000 */
[----:B------:R4:W0:Y:S02]  /*8b10*/  SHFL.IDX PT, R14, R6, 0x3, 0x181f ;  /* 0x00781f00060e7f89 */ /* 0x00082400000e0000 */
.L_x_1758:
[----:B------:R-:W-:Y:S01]  /*8b20*/  VIADD R52, R52, 0x60 ;  /* 0x0000006034347836 */ /* 0x000fe20000000000 */
[----:B------:R-:W-:Y:S01]  /*8b30*/  BSSY B1, `(.L_x_1443) ;  /* 0x0000019000017945 */ /* 0x000fe20003800000 */
[----:B------:R-:W-:Y:S02]  /*8b40*/  CS2R R10, SRZ ;  /* 0x00000000000a7805 */ /* 0x000fe4000001ff00 */
[----:B--234-:R-:W-:Y:S02]  /*8b50*/  CS2R R8, SRZ ;  /* 0x0000000000087805 */ /* 0x01cfe4000001ff00 */
        /* <DEDUP_REMOVED lines=9> */
[----:B0-----:R-:W-:-:S04]  /*8bf0*/  @!P4 IADD3 R52, P0, R194, R5, RZ ;  /* 0x00000005c234c210 */ /* 0x001fc80007f1e0ff */
[CC--:B------:R-:W-:Y:S01]  /*8c00*/  @!P3 IADD3 R50, P1, R18.reuse, R14.reuse, RZ ;  /* 0x0000000e1232b210 */ /* 0x0c0fe20007f3e0ff */
[----:B-1----:R-:W-:Y:S01]  /*8c10*/  @!P4 IMAD.X R53, R3, 0x1, R214, P0 ;  /* 0x000000010335c824 */ /* 0x002fe200000e06d6 */
[----:B------:R-:W-:Y:S02]  /*8c20*/  @!P3 IADD3 R4, P0, R18, R5, RZ ;  /* 0x000000051204b210 */ /* 0x000fe40007f1e0ff */
[----:B------:R-:W-:Y:S02]  /*8c30*/  @!P4 IADD3 R14, P2, R194, R14, RZ ;  /* 0x0000000ec20ec210 */ /* 0x000fe40007f5e0ff */
[----:B------:R-:W-:Y:S01]  /*8c40*/  CS2R R8, SRZ ;  /* 0x0000000000087805 */ /* 0x000fe2000001ff00 */
[--C-:B------:R-:W-:Y:S01]  /*8c50*/  @!P3 IMAD.X R51, R7, 0x1, R19.reuse, P1 ;  /* 0x000000010733b824 */ /* 0x100fe200008e0613 */
[----:B------:R2:W5:Y:S01]  /*8c60*/  @!P4 LD.E.64 R20, desc[UR46][R52.64] ;  /* 0x0000002e3414c980 */ /* 0x000562000c101b00 */
[----:B------:R-:W-:Y:S01]  /*8c70*/  @!P3 IMAD.X R5, R3, 0x1, R19, P0 ;  /* 0x000000010305b824 */ /* 0x000fe200000e0613 */
[----:B------:R-:W-:-:S02]  /*8c80*/  @!P4 IADD3.X R15, R7, R214, RZ, P2, !PT ;  /* 0x000000d6070fc210 */ /* 0x000fc400017fe4ff */
[----:B------:R2:W5:Y:S04]  /*8c90*/  @!P3 LD.E.64 R12, desc[UR46][R50.64] ;  /* 0x0000002e320cb980 */ /* 0x000568000c101b00 */
[----:B------:R2:W5:Y:S04]  /*8ca0*/  @!P3 LD.E.64 R10, desc[UR46][R4.64] ;  /* 0x0000002e040ab980 */ /* 0x000568000c101b00 */
[----:B------:R2:W5:Y:S02]  /*8cb0*/  @!P4 LD.E.64 R8, desc[UR46][R14.64] ;  /* 0x0000002e0e08c980 */ /* 0x000564000c101b00 */
.L_x_1444:
[----:B------:R-:W-:Y:S05]  /*8cc0*/  BSYNC B1 ;  /* 0x0000000000017941 */ /* 0x000fea0003800000 */
.L_x_1443:
[----:B------:R-:W-:Y:S01]  /*8cd0*/  ULEA.HI UR4, UR43, UR43, URZ, 0x1 ;  /* 0x0000002b2b047291 */ /* 0x000fe2000f8f083f */
[----:B0-----:R-:W-:Y:S01]  /*8ce0*/  VIADDMNMX R0, R37, -R204, 0x80, PT ;  /* 0x0000008025007446 */ /* 0x001fe200038009cc */
[----:B------:R-:W-:Y:S02]  /*8cf0*/  BSSY B1, `(.L_x_1445) ;  /* 0x0000008000017945 */ /* 0x000fe40003800000 */
[----:B------:R-:W-:Y:S01]  /*8d00*/  ULOP3.LUT UR4, UR4, 0xfffffffe, URZ, 0xc0, !UPT ;  /* 0xfffffffe04047892 */ /* 0x000fe2000f8ec03f */
[----:B------:R-:W-:-:S03]  /*8d10*/  ISETP.GE.AND P1, PT, R17, R0, PT ;  /* 0x000000001100720c */ /* 0x000fc60003f26270 */
[----:B------:R-:W-:-:S06]  /*8d20*/  UIADD3 UR4, UR43, -UR4, URZ ;  /* 0x800000042b047290 */ /* 0x000fcc000fffe03f */
[----:B-1----:R-:W-:-:S05]  /*8d30*/  IMAD.U32 R3, RZ, RZ, UR4 ;  /* 0x00000004ff037e24 */ /* 0x002fca000f8e00ff */
[----:B------:R-:W-:-:S04]  /*8d40*/  SHF.L.U32 R3, R3, 0x1f, RZ ;  /* 0x0000001f03037819 */ /* 0x000fc800000006ff */
[----:B------:R-:W0:Y:S02]  /*8d50*/  SYNCS.PHASECHK.TRANS64.TRYWAIT P0, [R16+URZ+0x28400], R3 ;  /* 0x02840003100075a7 */ /* 0x000e24000800017f */
[----:B0-----:R-:W-:Y:S05]  /*8d60*/  @!P0 BRA `(.L_x_1446) ;  /* 0x000001e400988947 */ /* 0x001fea0003800000 */
.L_x_1759:
[----:B------:R-:W-:Y:S05]  /*8d70*/  BSYNC B1 ;  /* 0x0000000000017941 */ /* 0x000fea0003800000 */
.L_x_1445:
[----:B------:R-:W-:Y:S04]  /*8d80*/  BSSY B1, `(.L_x_1447) ;  /* 0x00000f9000017945 */ /* 0x000fe80003800000 */
[----:B------:R-:W-:Y:S05]  /*8d90*/  @P1 BRA `(.L_x_1448) ;  /* 0x0000000c00dc1947 */ /* 0x000fea0003800000 */
[----:B0-----:R-:W0:Y:S01]  /*8da0*/  LDC R3, c[0x0][0x3f4] ;  /* 0x0000fd00ff037b82 */ /* 0x001e220000000800 */
[----:B------:R-:W-:Y:S01]  /*8db0*/  BSSY B2, `(.L_x_1449) ;  /* 0x000007a000027945 */ /* 0x000fe20003800000 */
[-C--:B0-----:R-:W-:Y:S02]  /*8dc0*/  ISETP.GE.AND P0, PT, R18, R3.reuse, PT ;  /* 0x000000031200720c */ /* 0x081fe40003f06270 */
[----:B------:R-:W-:-:S11]  /*8dd0*/  ISETP.GE.AND P1, PT, R194, R3, PT ;  /* 0x00000003c200720c */ /* 0x000fd60003f26270 */
[----:B------:R-:W-:Y:S05]  /*8de0*/  @P0 BRA `(.L_x_1450) ;  /* 0x0000000400d80947 */ /* 0x000fea0003800000 */
[----:B--2---:R-:W0:Y:S01]  /*8df0*/  LDS.128 R4, [R212+0x18000] ;  /* 0x01800000d4047984 */ /* 0x004e220000000c00 */
[----:B-----5:R-:W-:Y:S02]  /*8e00*/  SHF.R.U32.HI R14, RZ, 0x8, R38 ;  /* 0x00000008ff0e7819 */ /* 0x020fe40000011626 */
[----:B------:R-:W-:Y:S02]  /*8e10*/  SHF.R.U32.HI R50, RZ, 0x8, R39 ;  /* 0x00000008ff327819 */ /* 0x000fe40000011627 */
[----:B------:R-:W-:Y:S02]  /*8e20*/  LOP3.LUT R3, R38, 0xff, RZ, 0xc0, !PT ;  /* 0x000000ff26037812 */ /* 0x000fe400078ec0ff */
[----:B------:R-:W-:Y:S02]  /*8e30*/  LOP3.LUT R14, R14, 0xff, RZ, 0xc0, !PT ;  /* 0x000000ff0e0e7812 */ /* 0x000fe400078ec0ff */
[----:B------:R-:W-:Y:S02]  /*8e40*/  SHF.R.U32.HI R52, RZ, 0x8, R45 ;  /* 0x00000008ff347819 */ /* 0x000fe4000001162d */
[----:B------:R-:W-:-:S02]  /*8e50*/  LOP3.LUT R15, R39, 0xff, RZ, 0xc0, !PT ;  /* 0x000000ff270f7812 */ /* 0x000fc400078ec0ff */
[----:B------:R-:W-:Y:S02]  /*8e60*/  LOP3.LUT R50, R50, 0xff, RZ, 0xc0, !PT ;  /* 0x000000ff32327812 */ /* 0x000fe400078ec0ff */
[----:B------:R-:W-:Y:S02]  /*8e70*/  PRMT R3, R14, 0x7604, R3 ;  /* 0x000076040e037816 */ /* 0x000fe40000000003 */
[----:B------:R-:W-:Y:S02]  /*8e80*/  SHF.R.U32.HI R54, RZ, 0x10, R39 ;  /* 0x00000010ff367819 */ /* 0x000fe40000011627 */
[----:B------:R-:W-:Y:S02]  /*8e90*/  SHF.R.U32.HI R14, RZ, 0x8, R44 ;  /* 0x00000008ff0e7819 */ /* 0x000fe4000001162c */
[----:B------:R-:W-:Y:S02]  /*8ea0*/  SHF.R.U32.HI R53, RZ, 0x10, R45 ;  /* 0x00000010ff357819 */ /* 0x000fe4000001162d */
[----:B------:R-:W-:-:S02]  /*8eb0*/  LOP3.LUT R51, R45, 0xff, RZ, 0xc0, !PT ;  /* 0x000000ff2d337812 */ /* 0x000fc400078ec0ff */
[----:B------:R-:W-:Y:S01]  /*8ec0*/  LOP3.LUT R52, R52, 0xff, RZ, 0xc0, !PT ;  /* 0x000000ff34347812 */ /* 0x000fe200078ec0ff */
[----:B------:R-:W-:Y:S01]  /*8ed0*/  IMAD.U32 R53, R53, 0x10000, RZ ;  /* 0x0001000035357824 */ /* 0x000fe200078e00ff */
[----:B------:R-:W-:Y:S02]  /*8ee0*/  PRMT R15, R50, 0x7604, R15 ;  /* 0x00007604320f7816 */ /* 0x000fe4000000000f */
[----:B------:R-:W-:Y:S01]  /*8ef0*/  LOP3.LUT R50, R14, 0xff, RZ, 0xc0, !PT ;  /* 0x000000ff0e327812 */ /* 0x000fe200078ec0ff */
[----:B------:R-:W-:Y:S01]  /*8f00*/  IMAD.U32 R14, R54, 0x10000, RZ ;  /* 0x00010000360e7824 */ /* 0x000fe200078e00ff */
[----:B------:R-:W-:Y:S02]  /*8f10*/  LOP3.LUT R37, R44, 0xff, RZ, 0xc0, !PT ;  /* 0x000000ff2c257812 */ /* 0x000fe400078ec0ff */
[----:B------:R-:W-:Y:S02]  /*8f20*/  PRMT R52, R52, 0x7604, R51 ;  /* 0x0000760434347816 */ /* 0x000fe40000000033 */
[----:B------:R-:W-:-:S02]  /*8f30*/  PRMT R51, R50, 0x7604, R37 ;  /* 0x0000760432337816 */ /* 0x000fc40000000025 */
[----:B------:R-:W-:Y:S02]  /*8f40*/  LOP3.LUT R37, R15, 0xff0000, R14, 0xf8, !PT ;  /* 0x00ff00000f257812 */ /* 0x000fe400078ef80e */
[----:B------:R-:W-:Y:S02]  /*8f50*/  LOP3.LUT R53, R52, 0xff0000, R53, 0xf8, !PT ;  /* 0x00ff000034357812 */ /* 0x000fe400078ef835 */
[----:B------:R-:W-:Y:S02]  /*8f60*/  LOP3.LUT R51, R51, 0xff0000, R44, 0xf8, !PT ;  /* 0x00ff000033337812 */ /* 0x000fe400078ef82c */
[----:B------:R-:W-:Y:S02]  /*8f70*/  LOP3.LUT R53, R53, 0xff000000, R45, 0xf8, !PT ;  /* 0xff00000035357812 */ /* 0x000fe400078ef82d */
[----:B------:R-:W-:Y:S02]  /*8f80*/  LOP3.LUT R39, R37, 0xff000000, R39, 0xf8, !PT ;  /* 0xff00000025277812 */ /* 0x000fe400078ef827 */
[----:B------:R-:W-:-:S02]  /*8f90*/  LOP3.LUT R15, R3, 0xff0000, R38, 0xf8, !PT ;  /* 0x00ff0000030f7812 */ /* 0x000fc400078ef826 */
[----:B------:R-:W-:Y:S02]  /*8fa0*/  LOP3.LUT R51, R51, 0xff000000, R44, 0xf8, !PT ;  /* 0xff00000033337812 */ /* 0x000fe400078ef82c */
[-C--:B0-----:R-:W-:Y:S02]  /*8fb0*/  F2FP.F16.E4M3.UNPACK_B R3, R6.reuse.H1 ;  /* 0x00000006ff03723e */ /* 0x081fe400030006ff */
[----:B------:R-:W-:Y:S02]  /*8fc0*/  F2FP.F16.E4M3.UNPACK_B R52, R53 ;  /* 0x00000035ff34723e */ /* 0x000fe400020006ff */
[----:B------:R-:W-:Y:S01]  /*8fd0*/  F2FP.F16.E4M3.UNPACK_B R44, R39 ;  /* 0x00000027ff2c723e */ /* 0x000fe200020006ff */
[--C-:B------:R-:W-:Y:S01]  /*8fe0*/  HADD2.F32 R14, -RZ, R3.reuse.H1_H1 ;  /* 0x30000003ff0e7230 */ /* 0x100fe20000004100 */
[----:B------:R-:W-:Y:S01]  /*8ff0*/  F2FP.F16.E4M3.UNPACK_B R6, R6 ;  /* 0x00000006ff06723e */ /* 0x000fe200020006ff */
[----:B------:R-:W-:Y:S01]  /*9000*/  HADD2.F32 R54, -RZ, R52.H1_H1 ;  /* 0x30000034ff367230 */ /* 0x000fe20000004100 */
[----:B------:R-:W-:Y:S01]  /*9010*/  LOP3.LUT R50, R15, 0xff000000, R38, 0xf8, !PT ;  /* 0xff0000000f327812 */ /* 0x000fe200078ef826 */
[----:B------:R-:W-:Y:S01]  /*9020*/  HADD2.F32 R45, -RZ, R44.H1_H1 ;  /* 0x3000002cff2d7230 */ /* 0x000fe20000004100 */
[-C--:B------:R-:W-:Y:S01]  /*9030*/  F2FP.F16.E4M3.UNPACK_B R37, R7.reuse ;  /* 0x00000007ff25723e */ /* 0x080fe200020006ff */
[----:B------:R-:W-:Y:S01]  /*9040*/  HADD2.F32 R15, -RZ, R3.H0_H0 ;  /* 0x20000003ff0f7230 */ /* 0x000fe20000004100 */
[----:B------:R-:W-:Y:S01]  /*9050*/  F2FP.F16.E4M3.UNPACK_B R38, R7.H1 ;  /* 0x00000007ff26723e */ /* 0x000fe200030006ff */
[C---:B------:R-:W-:Y:S01]  /*9060*/  FMUL.FTZ R58, R14.reuse, R54 ;  /* 0x000000360e3a7220 */ /* 0x040fe20000410000 */
[----:B------:R-:W-:Y:S01]  /*9070*/  FMUL.FTZ R55, R14, R45 ;  /* 0x0000002d0e377220 */ /* 0x000fe20000410000 */
[-C--:B------:R-:W-:Y:S01]  /*9080*/  F2FP.F16.E4M3.UNPACK_B R7, R5.reuse ;  /* 0x00000005ff07723e */ /* 0x080fe200020006ff */
[----:B------:R-:W-:Y:S01]  /*9090*/  HADD2.F32 R52, -RZ, R52.H0_H0 ;  /* 0x20000034ff347230 */ /* 0x000fe20000004100 */
[----:B------:R-:W-:Y:S01]  /*90a0*/  F2FP.F16.E4M3.UNPACK_B R14, R5.H1 ;  /* 0x00000005ff0e723e */ /* 0x000fe200030006ff */
[----:B------:R-:W-:-:S02]  /*90b0*/  HADD2.F32 R5, -RZ, R6.H1_H1 ;  /* 0x30000006ff057230 */ /* 0x000fc40000004100 */
[C---:B------:R-:W-:Y:S01]  /*90c0*/  FFMA.FTZ R59, R15.reuse, R45, -R58 ;  /* 0x0000002d0f3b7223 */ /* 0x040fe2000001083a */
[----:B------:R-:W-:Y:S02]  /*90d0*/  HADD2.F32 R44, -RZ, R44.H0_H0 ;  /* 0x2000002cff2c7230 */ /* 0x000fe40000004100 */
[----:B------:R-:W-:Y:S01]  /*90e0*/  FFMA.FTZ R60, R15, R54, R55 ;  /* 0x000000360f3c7223 */ /* 0x000fe20000010037 */
[----:B------:R-:W-:Y:S01]  /*90f0*/  HADD2.F32 R6, -RZ, R6.H0_H0 ;  /* 0x20000006ff067230 */ /* 0x000fe20000004100 */
[----:B------:R-:W-:Y:S01]  /*9100*/  F2FP.F16.E4M3.UNPACK_B R53, R53.H1 ;  /* 0x00000035ff35723e */ /* 0x000fe200030006ff */
[C---:B------:R-:W-:Y:S01]  /*9110*/  FMUL.FTZ R15, R5.reuse, R52 ;  /* 0x00000034050f7220 */ /* 0x040fe20000410000 */
[----:B------:R-:W-:Y:S01]  /*9120*/  F2FP.F16.E4M3.UNPACK_B R39, R39.H1 ;  /* 0x00000027ff27723e */ /* 0x000fe200030006ff */
[-C--:B------:R-:W-:Y:S01]  /*9130*/  FMUL.FTZ R45, R5, R44.reuse ;  /* 0x0000002c052d7220 */ /* 0x080fe20000410000 */
[----:B------:R-:W-:Y:S02]  /*9140*/  HADD2.F32 R5, -RZ, R37.H1_H1 ;  /* 0x30000025ff057230 */ /* 0x000fe40000004100 */
[----:B------:R-:W-:Y:S01]  /*9150*/  FFMA.FTZ R55, R6, R44, -R15 ;  /* 0x0000002c06377223 */ /* 0x000fe2000001080f */
[----:B------:R-:W-:-:S02]  /*9160*/  HADD2.F32 R54, -RZ, R53.H0_H0 ;  /* 0x20000035ff367230 */ /* 0x000fc40000004100 */
[----:B------:R-:W-:Y:S01]  /*9170*/  FFMA.FTZ R58, R6, R52, R45 ;  /* 0x00000034063a7223 */ /* 0x000fe2000001002d */
[----:B------:R-:W-:Y:S01]  /*9180*/  HADD2.F32 R44, -RZ, R39.H0_H0 ;  /* 0x20000027ff2c7230 */ /* 0x000fe20000004100 */
[----:B------:R-:W-:Y:S01]  /*9190*/  F2FP.F16.E4M3.UNPACK_B R3, R4 ;  /* 0x00000004ff03723e */ /* 0x000fe200020006ff */
[----:B------:R-:W-:Y:S02]  /*91a0*/  HADD2.F32 R53, -RZ, R53.H1_H1 ;  /* 0x30000035ff357230 */ /* 0x000fe40000004100 */
[C---:B------:R-:W-:Y:S01]  /*91b0*/  FMUL.FTZ R52, R5.reuse, R54 ;  /* 0x0000003605347220 */ /* 0x040fe20000410000 */
[----:B------:R-:W-:Y:S02]  /*91c0*/  HADD2.F32 R6, -RZ, R38.H1_H1 ;  /* 0x30000026ff067230 */ /* 0x000fe40000004100 */
[----:B------:R-:W-:Y:S01]  /*91d0*/  FMUL.FTZ R62, R5, R44 ;  /* 0x0000002c053e7220 */ /* 0x000fe20000410000 */
[----:B------:R-:W-:Y:S01]  /*91e0*/  HADD2.F32 R37, -RZ, R37.H0_H0 ;  /* 0x20000025ff257230 */ /* 0x000fe20000004100 */
[----:B------:R-:W-:Y:S01]  /*91f0*/  F2FP.F16.E4M3.UNPACK_B R5, R51 ;  /* 0x00000033ff05723e */ /* 0x000fe200020006ff */
[----:B------:R-:W-:-:S02]  /*9200*/  HADD2.F32 R39, -RZ, R39.H1_H1 ;  /* 0x30000027ff277230 */ /* 0x000fc40000004100 */
[C---:B------:R-:W-:Y:S01]  /*9210*/  FMUL.FTZ R15, R6.reuse, R53 ;  /* 0x00000035060f7220 */ /* 0x040fe20000410000 */
[----:B------:R-:W-:Y:S02]  /*9220*/  HADD2.F32 R38, -RZ, R38.H0_H0 ;  /* 0x20000026ff267230 */ /* 0x000fe40000004100 */
[C---:B------:R-:W-:Y:S01]  /*9230*/  FFMA.FTZ R61, R37.reuse, R44, -R52 ;  /* 0x0000002c253d7223 */ /* 0x040fe20000010834 */
[----:B------:R-:W-:Y:S01]  /*9240*/  FFMA.FTZ R62, R37, R54, R62 ;  /* 0x00000036253e7223 */ /* 0x000fe2000001003e */
[-C--:B------:R-:W-:Y:S01]  /*9250*/  FMUL.FTZ R37, R6, R39.reuse ;  /* 0x0000002706257220 */ /* 0x080fe20000410000 */
[----:B------:R-:W-:Y:S01]  /*9260*/  F2FP.F16.E4M3.UNPACK_B R4, R4.H1 ;  /* 0x00000004ff04723e */ /* 0x000fe200030006ff */
[C---:B------:R-:W-:Y:S01]  /*9270*/  FFMA.FTZ R54, R38.reuse, R39, -R15 ;  /* 0x0000002726367223 */ /* 0x040fe2000001080f */
[-C--:B------:R-:W-:Y:S01]  /*9280*/  F2FP.F16.E4M3.UNPACK_B R15, R50.reuse ;  /* 0x00000032ff0f723e */ /* 0x080fe200020006ff */
[----:B------:R-:W-:Y:S01]  /*9290*/  FFMA.FTZ R53, R38, R53, R37 ;  /* 0x0000003526357223 */ /* 0x000fe20000010025 */
[--C-:B------:R-:W-:Y:S01]  /*92a0*/  HADD2.F32 R39, -RZ, R5.reuse.H1_H1 ;  /* 0x30000005ff277230 */ /* 0x100fe20000004100 */
[----:B------:R-:W-:Y:S01]  /*92b0*/  F2FP.F16.E4M3.UNPACK_B R50, R50.H1 ;  /* 0x00000032ff32723e */ /* 0x000fe200030006ff */
[----:B------:R-:W-:Y:S01]  /*92c0*/  HADD2.F32 R38, -RZ, R5.H0_H0 ;  /* 0x20000005ff267230 */ /* 0x000fe20000004100 */
[----:B------:R-:W-:Y:S01]  /*92d0*/  F2FP.F16.E4M3.UNPACK_B R51, R51.H1 ;  /* 0x00000033ff33723e */ /* 0x000fe200030006ff */
[----:B------:R-:W-:-:S02]  /*92e0*/  HADD2.F32 R6, -RZ, R4.H1_H1 ;  /* 0x30000004ff067230 */ /* 0x000fc40000004100 */
[----:B------:R-:W-:Y:S02]  /*92f0*/  HADD2.F32 R37, -RZ, R15.H1_H1 ;  /* 0x3000000fff257230 */ /* 0x000fe40000004100 */
[----:B------:R-:W-:Y:S02]  /*9300*/  HADD2.F32 R5, -RZ, R4.H0_H0 ;  /* 0x20000004ff057230 */ /* 0x000fe40000004100 */
[C---:B------:R-:W-:Y:S01]  /*9310*/  FMUL.FTZ R44, R6.reuse, R39 ;  /* 0x00000027062c7220 */ /* 0x040fe20000410000 */
[----:B------:R-:W-:Y:S02]  /*9320*/  HADD2.F32 R4, -RZ, R3.H1_H1 ;  /* 0x30000003ff047230 */ /* 0x000fe40000004100 */
[-C--:B------:R-:W-:Y:S01]  /*9330*/  FMUL.FTZ R52, R6, R37.reuse ;  /* 0x0000002506347220 */ /* 0x080fe20000410000 */
[----:B------:R-:W-:Y:S02]  /*9340*/  HADD2.F32 R15, -RZ, R15.H0_H0 ;  /* 0x2000000fff0f7230 */ /* 0x000fe40000004100 */
[----:B------:R-:W-:Y:S01]  /*9350*/  FFMA.FTZ R44, R5, R37, -R44 ;  /* 0x00000025052c7223 */ /* 0x000fe2000001082c */
[----:B------:R-:W-:-:S02]  /*9360*/  HADD2.F32 R3, -RZ, R3.H0_H0 ;  /* 0x20000003ff037230 */ /* 0x000fc40000004100 */
[CC--:B------:R-:W-:Y:S01]  /*9370*/  FMUL.FTZ R6, R4.reuse, R38.reuse ;  /* 0x0000002604067220 */ /* 0x0c0fe20000410000 */
[----:B------:R-:W-:Y:S01]  /*9380*/  FFMA.FTZ R39, R5, R39, R52 ;  /* 0x0000002705277223 */ /* 0x000fe20000010034 */
[-C--:B------:R-:W-:Y:S01]  /*9390*/  FMUL.FTZ R45, R4, R15.reuse ;  /* 0x0000000f042d7220 */ /* 0x080fe20000410000 */
[----:B------:R-:W-:Y:S02]  /*93a0*/  HADD2.F32 R5, -RZ, R50.H1_H1 ;  /* 0x30000032ff057230 */ /* 0x000fe40000004100 */
[C---:B------:R-:W-:Y:S01]  /*93b0*/  FFMA.FTZ R37, R3.reuse, R15, -R6 ;  /* 0x0000000f03257223 */ /* 0x040fe20000010806 */
[----:B------:R-:W-:Y:S02]  /*93c0*/  HADD2.F32 R4, -RZ, R14.H1_H1 ;  /* 0x3000000eff047230 */ /* 0x000fe40000004100 */
[----:B------:R-:W-:Y:S01]  /*93d0*/  FFMA.FTZ R38, R3, R38, R45 ;  /* 0x0000002603267223 */ /* 0x000fe2000001002d */
[--C-:B------:R-:W-:Y:S02]  /*93e0*/  HADD2.F32 R15, -RZ, R51.reuse.H1_H1 ;  /* 0x30000033ff0f7230 */ /* 0x100fe40000004100 */
[----:B------:R-:W-:-:S02]  /*93f0*/  HADD2.F32 R6, -RZ, R51.H0_H0 ;  /* 0x20000033ff067230 */ /* 0x000fc40000004100 */
[C---:B------:R-:W-:Y:S01]  /*9400*/  FMUL.FTZ R52, R4.reuse, R5 ;  /* 0x0000000504347220 */ /* 0x040fe20000410000 */
[--C-:B------:R-:W-:Y:S02]  /*9410*/  HADD2.F32 R3, -RZ, R7.reuse.H1_H1 ;  /* 0x30000007ff037230 */ /* 0x100fe40000004100 */
[----:B------:R-:W-:Y:S01]  /*9420*/  FMUL.FTZ R45, R4, R15 ;  /* 0x0000000f042d7220 */ /* 0x000fe20000410000 */
[----:B------:R-:W-:Y:S02]  /*9430*/  HADD2.F32 R50, -RZ, R50.H0_H0 ;  /* 0x20000032ff327230 */ /* 0x000fe40000004100 */
[----:B------:R-:W-:Y:S02]  /*9440*/  HADD2.F32 R14, -RZ, R14.H0_H0 ;  /* 0x2000000eff0e7230 */ /* 0x000fe40000004100 */
[C---:B------:R-:W-:Y:S01]  /*9450*/  FMUL.FTZ R4, R3.reuse, R6 ;  /* 0x0000000603047220 */ /* 0x040fe20000410000 */
[----:B------:R-:W-:Y:S02]  /*9460*/  HADD2.F32 R7, -RZ, R7.H0_H0 ;  /* 0x20000007ff077230 */ /* 0x000fe40000004100 */
[-C--:B------:R-:W-:Y:S01]  /*9470*/  FMUL.FTZ R3, R3, R50.reuse ;  /* 0x0000003203037220 */ /* 0x080fe20000410000 */
        /* <DEDUP_REMOVED lines=8> */
[----:B------:R-:W-:Y:S02]  /*9500*/  F2FP.SATFINITE.E4M3.F32.PACK_AB_MERGE_C R6, R58, R55, R6 ;  /* 0x000000373a06723e */ /* 0x000fe40004807006 */
[----:B------:R-:W-:Y:S02]  /*9510*/  F2FP.SATFINITE.E4M3.F32.PACK_AB_MERGE_C R7, R62, R61, R7 ;  /* 0x0000003d3e07723e */ /* 0x000fe40004807007 */
[----:B------:R-:W-:-:S02]  /*9520*/  F2FP.SATFINITE.E4M3.F32.PACK_AB_MERGE_C R4, R38, R37, R4 ;  /* 0x000000252604723e */ /* 0x000fc40004807004 */
[----:B------:R-:W-:-:S05]  /*9530*/  F2FP.SATFINITE.E4M3.F32.PACK_AB_MERGE_C R5, R14, R5, R45 ;  /* 0x000000050e05723e */ /* 0x000fca000480702d */
[----:B------:R0:W-:Y:S02]  /*9540*/  STS.128 [R212+0x18000], R4 ;  /* 0x01800004d4007388 */ /* 0x0001e40000000c00 */
.L_x_1450:
[----:B------:R-:W-:Y:S05]  /*9550*/  BSYNC B2 ;  /* 0x0000000000027941 */ /* 0x000fea0003800000 */
.L_x_1449:
[----:B------:R-:W-:Y:S05]  /*9560*/  @P1 BRA `(.L_x_1448) ;  /* 0x0000000400e81947 */ /* 0x000fea0003800000 */
[----:B0-2---:R-:W0:Y:S01]  /*9570*/  LDS.128 R4, [R212+0x1c000] ;  /* 0x01c00000d4047984 */ /* 0x005e220000000c00 */
[----:B-----5:R-:W-:Y:S02]  /*9580*/  SHF.R.U32.HI R37, RZ, 0x8, R30 ;  /* 0x00000008ff257819 */ /* 0x020fe4000001161e */
[----:B------:R-:W-:Y:S02]  /*9590*/  SHF.R.U32.HI R39, RZ, 0x8, R31 ;  /* 0x00000008ff277819 */ /* 0x000fe4000001161f */
[----:B------:R-:W-:Y:S02]  /*95a0*/  SHF.R.U32.HI R15, RZ, 0x8, R25 ;  /* 0x00000008ff0f7819 */ /* 0x000fe40000011619 */
[----:B------:R-:W-:Y:S02]  /*95b0*/  LOP3.LUT R44, R30, 0xff, RZ, 0xc0, !PT ;  /* 0x000000ff1e2c7812 */ /* 0x000fe400078ec0ff */
[----:B------:R-:W-:Y:S02]  /*95c0*/  LOP3.LUT R50, R31, 0xff, RZ, 0xc0, !PT ;  /* 0x000000ff1f327812 */ /* 0x000fe400078ec0ff */
[----:B------:R-:W-:-:S02]  /*95d0*/  LOP3.LUT R37, R37, 0xff, RZ, 0xc0, !PT ;  /* 0x000000ff25257812 */ /* 0x000fc400078ec0ff */
[----:B------:R-:W-:Y:S02]  /*95e0*/  LOP3.LUT R39, R39, 0xff, RZ, 0xc0, !PT ;  /* 0x000000ff27277812 */ /* 0x000fe400078ec0ff */
[----:B------:R-:W-:Y:S02]  /*95f0*/  SHF.R.U32.HI R3, RZ, 0x8, R24 ;  /* 0x00000008ff037819 */ /* 0x000fe40000011618 */
[----:B------:R-:W-:Y:S02]  /*9600*/  LOP3.LUT R38, R25, 0xff, RZ, 0xc0, !PT ;  /* 0x000000ff19267812 */ /* 0x000fe400078ec0ff */
[----:B------:R-:W-:Y:S02]  /*9610*/  LOP3.LUT R15, R15, 0xff, RZ, 0xc0, !PT ;  /* 0x000000ff0f0f7812 */ /* 0x000fe400078ec0ff */
[----:B------:R-:W-:Y:S02]  /*9620*/  PRMT R45, R37, 0x7604, R44 ;  /* 0x00007604252d7816 */ /* 0x000fe4000000002c */
[----:B------:R-:W-:-:S02]  /*9630*/  PRMT R51, R39, 0x7604, R50 ;  /* 0x0000760427337816 */ /* 0x000fc40000000032 */
[----:B------:R-:W-:Y:S02]  /*9640*/  SHF.R.U32.HI R37, RZ, 0x10, R25 ;  /* 0x00000010ff257819 */ /* 0x000fe40000011619 */
[----:B------:R-:W-:Y:S02]  /*9650*/  SHF.R.U32.HI R50, RZ, 0x10, R31 ;  /* 0x00000010ff327819 */ /* 0x000fe4000001161f */
[----:B------:R-:W-:Y:S02]  /*9660*/  LOP3.LUT R14, R24, 0xff, RZ, 0xc0, !PT ;  /* 0x000000ff180e7812 */ /* 0x000fe400078ec0ff */
[----:B------:R-:W-:Y:S02]  /*9670*/  LOP3.LUT R3, R3, 0xff, RZ, 0xc0, !PT ;  /* 0x000000ff03037812 */ /* 0x000fe400078ec0ff */
[----:B------:R-:W-:Y:S02]  /*9680*/  PRMT R38, R15, 0x7604, R38 ;  /* 0x000076040f267816 */ /* 0x000fe40000000026 */
[----:B------:R-:W-:-:S02]  /*9690*/  SHF.R.U32.HI R15, RZ, 0x10, R30 ;  /* 0x00000010ff0f7819 */ /* 0x000fc4000001161e */
[----:B------:R-:W-:Y:S02]  /*96a0*/  LOP3.LUT R37, R37, 0xff, RZ, 0xc0, !PT ;  /* 0x000000ff25257812 */ /* 0x000fe400078ec0ff */
[----:B------:R-:W-:Y:S02]  /*96b0*/  LOP3.LUT R50, R50, 0xff, RZ, 0xc0, !PT ;  /* 0x000000ff32327812 */ /* 0x000fe400078ec0ff */
[----:B------:R-:W-:Y:S02]  /*96c0*/  PRMT R14, R3, 0x7604, R14 ;  /* 0x00007604030e7816 */ /* 0x000fe4000000000e */
[----:B------:R-:W-:Y:S02]  /*96d0*/  SHF.R.U32.HI R3, RZ, 0x10, R24 ;  /* 0x00000010ff037819 */ /* 0x000fe40000011618 */
[----:B------:R-:W-:Y:S02]  /*96e0*/  LOP3.LUT R44, R15, 0xff, RZ, 0xc0, !PT ;  /* 0x000000ff0f2c7812 */ /* 0x000fe400078ec0ff */
[----:B------:R-:W-:-:S02]  /*96f0*/  PRMT R39, R37, 0x7054, R38 ;  /* 0x0000705425277816 */ /* 0x000fc40000000026 */
[----:B------:R-:W-:Y:S02]  /*9700*/  PRMT R51, R50, 0x7054, R51 ;  /* 0x0000705432337816 */ /* 0x000fe40000000033 */
[----:B------:R-:W-:Y:S02]  /*9710*/  LOP3.LUT R3, R3, 0xff, RZ, 0xc0, !PT ;  /* 0x000000ff03037812 */ /* 0x000fe400078ec0ff */
[----:B------:R-:W-:Y:S02]  /*9720*/  PRMT R45, R44, 0x7054, R45 ;  /* 0x000070542c2d7816 */ /* 0x000fe4000000002d */
[----:B------:R-:W-:Y:S02]  /*9730*/  LOP3.LUT R51, R51, 0xff000000, R31, 0xf8, !PT ;  /* 0xff00000033337812 */ /* 0x000fe400078ef81f */
[----:B------:R-:W-:Y:S02]  /*9740*/  LOP3.LUT R39, R39, 0xff000000, R25, 0xf8, !PT ;  /* 0xff00000027277812 */ /* 0x000fe400078ef819 */
[----:B------:R-:W-:-:S02]  /*9750*/  PRMT R15, R3, 0x7054, R14 ;  /* 0x00007054030f7816 */ /* 0x000fc4000000000e */
        /* <DEDUP_REMOVED lines=32> */
[----:B------:R-:W-:Y:S02]  /*9960*/  HADD2.F32 R24, -RZ, R24.H0_H0 ;  /* 0x20000018ff187230 */ /* 0x000fe40000004100 */
[C---:B------:R-:W-:Y:S01]  /*9970*/  FMUL.FTZ R59, R5.reuse, R31 ;  /* 0x0000001f053b7220 */ /* 0x040fe20000410000 */
[----:B------:R-:W-:Y:S02]  /*9980*/  HADD2.F32 R51, -RZ, R51.H1_H1 ;  /* 0x30000033ff337230 */ /* 0x000fe40000004100 */
[-C--:B------:R-:W-:Y:S01]  /*9990*/  FMUL.FTZ R5, R5, R15.reuse ;  /* 0x0000000f05057220 */ /* 0x080fe20000410000 */
[----:B------:R-:W-:Y:S02]  /*99a0*/  HADD2.F32 R6, -RZ, R25.H1_H1 ;  /* 0x30000019ff067230 */ /* 0x000fe40000004100 */
[----:B------:R-:W-:Y:S01]  /*99b0*/  FFMA.FTZ R59, R24, R15, -R59 ;  /* 0x0000000f183b7223 */ /* 0x000fe2000001083b */
[----:B------:R-:W-:-:S02]  /*99c0*/  HADD2.F32 R39, -RZ, R39.H1_H1 ;  /* 0x30000027ff277230 */ /* 0x000fc40000004100 */
[----:B------:R-:W-:Y:S01]  /*99d0*/  FFMA.FTZ R54, R24, R31, R5 ;  /* 0x0000001f18367223 */ /* 0x000fe20000010005 */
[----:B------:R-:W-:Y:S02]  /*99e0*/  HADD2.F32 R25, -RZ, R25.H0_H0 ;  /* 0x20000019ff197230 */ /* 0x000fe40000004100 */
[C---:B------:R-:W-:Y:S01]  /*99f0*/  FMUL.FTZ R30, R6.reuse, R51 ;  /* 0x00000033061e7220 */ /* 0x040fe20000410000 */
[----:B------:R-:W-:Y:S01]  /*9a00*/  F2FP.F16.E4M3.UNPACK_B R5, R45 ;  /* 0x0000002dff05723e */ /* 0x000fe200020006ff */
[-C--:B------:R-:W-:Y:S01]  /*9a10*/  FMUL.FTZ R24, R6, R39.reuse ;  /* 0x0000002706187220 */ /* 0x080fe20000410000 */
[----:B------:R-:W-:Y:S01]  /*9a20*/  F2FP.F16.E4M3.UNPACK_B R4, R4.H1 ;  /* 0x00000004ff04723e */ /* 0x000fe200030006ff */
[C---:B------:R-:W-:Y:S01]  /*9a30*/  FFMA.FTZ R39, R25.reuse, R39, -R30 ;  /* 0x0000002719277223 */ /* 0x040fe2000001081e */
[----:B------:R-:W-:Y:S01]  /*9a40*/  F2FP.F16.E4M3.UNPACK_B R15, R37 ;  /* 0x00000025ff0f723e */ /* 0x000fe200020006ff */
        /* <DEDUP_REMOVED lines=14> */
[C---:B------:R-:W-:Y:S01]  /*9b30*/  FMUL.FTZ R6, R4.reuse, R25 ;  /* 0x0000001904067220 */ /* 0x040fe20000410000 */
[----:B------:R-:W-:Y:S01]  /*9b40*/  FFMA.FTZ R31, R5, R30, R44 ;  /* 0x0000001e051f7223 */ /* 0x000fe2000001002c */
[-C--:B------:R-:W-:Y:S01]  /*9b50*/  FMUL.FTZ R4, R4, R15.reuse ;  /* 0x0000000f04047220 */ /* 0x080fe20000410000 */
[----:B------:R-:W-:Y:S02]  /*9b60*/  HADD2.F32 R5, -RZ, R37.H1_H1 ;  /* 0x30000025ff057230 */ /* 0x000fe40000004100 */
[C---:B------:R-:W-:Y:S01]  /*9b70*/  FFMA.FTZ R30, R3.reuse, R15, -R6 ;  /* 0x0000000f031e7223 */ /* 0x040fe20000010806 */
[--C-:B------:R-:W-:Y:S02]  /*9b80*/  HADD2.F32 R15, -RZ, R45.reuse.H1_H1 ;  /* 0x3000002dff0f7230 */ /* 0x100fe40000004100 */
[----:B------:R-:W-:Y:S01]  /*9b90*/  FFMA.FTZ R25, R3, R25, R4 ;  /* 0x0000001903197223 */ /* 0x000fe20000010004 */
[----:B------:R-:W-:Y:S02]  /*9ba0*/  HADD2.F32 R4, -RZ, R14.H1_H1 ;  /* 0x3000000eff047230 */ /* 0x000fe40000004100 */
[----:B------:R-:W-:-:S02]  /*9bb0*/  HADD2.F32 R24, -RZ, R45.H0_H0 ;  /* 0x2000002dff187230 */ /* 0x000fc40000004100 */
[----:B------:R-:W-:Y:S02]  /*9bc0*/  HADD2.F32 R3, -RZ, R7.H1_H1 ;  /* 0x30000007ff037230 */ /* 0x000fe40000004100 */
[C---:B------:R-:W-:Y:S01]  /*9bd0*/  FMUL.FTZ R44, R4.reuse, R5 ;  /* 0x00000005042c7220 */ /* 0x040fe20000410000 */
[----:B------:R-:W-:Y:S02]  /*9be0*/  HADD2.F32 R6, -RZ, R37.H0_H0 ;  /* 0x20000025ff067230 */ /* 0x000fe40000004100 */
[----:B------:R-:W-:Y:S01]  /*9bf0*/  FMUL.FTZ R37, R4, R15 ;  /* 0x0000000f04257220 */ /* 0x000fe20000410000 */
        /* <DEDUP_REMOVED lines=17> */
.L_x_1448:
[----:B------:R-:W-:Y:S05]  /*9d10*/  BSYNC B1 ;  /* 0x0000000000017941 */ /* 0x000fea0003800000 */
.L_x_1447:
[----:B------:R-:W-:Y:S01]  /*9d20*/  ISETP.GE.AND P0, PT, R218, R0, PT ;  /* 0x00000000da00720c */ /* 0x000fe20003f06270 */
[----:B------:R-:W-:-:S12]  /*9d30*/  BSSY B1, `(.L_x_1451) ;  /* 0x00000f9000017945 */ /* 0x000fd80003800000 */
[----:B------:R-:W-:Y:S05]  /*9d40*/  @P0 BRA `(.L_x_1452) ;  /* 0x0000000c00dc0947 */ /* 0x000fea0003800000 */
[----:B0-----:R-:W0:Y:S01]  /*9d50*/  LDC R3, c[0x0][0x3f4] ;  /* 0x0000fd00ff037b82 */ /* 0x001e220000000800 */
[----:B------:R-:W-:Y:S01]  /*9d60*/  BSSY B2, `(.L_x_1453) ;  /* 0x000007e000027945 */ /* 0x000fe20003800000 */
[-C--:B0-----:R-:W-:Y:S02]  /*9d70*/  ISETP.GE.AND P0, PT, R18, R3.reuse, PT ;  /* 0x000000031200720c */ /* 0x081fe40003f06270 */
[----:B------:R-:W-:-:S11]  /*9d80*/  ISETP.GE.AND P1, PT, R194, R3, PT ;  /* 0x00000003c200720c */ /* 0x000fd60003f26270 */
[----:B------:R-:W-:Y:S05]  /*9d90*/  @P0 BRA `(.L_x_1454) ;  /* 0x0000000400e80947 */ /* 0x000fea0003800000 */
[----:B-12---:R-:W0:Y:S01]  /*9da0*/  LDS.128 R4, [R212+0x19000] ;  /* 0x01900000d4047984 */ /* 0x006e220000000c00 */
[----:B-----5:R-:W-:Y:S02]  /*9db0*/  SHF.R.U32.HI R3, RZ, 0x8, R40 ;  /* 0x00000008ff037819 */ /* 0x020fe40000011628 */
[----:B------:R-:W-:Y:S02]  /*9dc0*/  SHF.R.U32.HI R15, RZ, 0x8, R41 ;  /* 0x00000008ff0f7819 */ /* 0x000fe40000011629 */
[----:B------:R-:W-:Y:S02]  /*9dd0*/  SHF.R.U32.HI R37, RZ, 0x8, R47 ;  /* 0x00000008ff257819 */ /* 0x000fe4000001162f */
[----:B------:R-:W-:Y:S02]  /*9de0*/  LOP3.LUT R14, R40, 0xff, RZ, 0xc0, !PT ;  /* 0x000000ff280e7812 */ /* 0x000fe400078ec0ff */
[----:B------:R-:W-:Y:S02]  /*9df0*/  SHF.R.U32.HI R25, RZ, 0x8, R46 ;  /* 0x00000008ff197819 */ /* 0x000fe4000001162e */
[----:B------:R-:W-:-:S02]  /*9e00*/  LOP3.LUT R3, R3, 0xff, RZ, 0xc0, !PT ;  /* 0x000000ff03037812 */ /* 0x000fc400078ec0ff */
[----:B------:R-:W-:Y:S02]  /*9e10*/  LOP3.LUT R24, R41, 0xff, RZ, 0xc0, !PT ;  /* 0x000000ff29187812 */ /* 0x000fe400078ec0ff */
[----:B------:R-:W-:Y:S02]  /*9e20*/  LOP3.LUT R38, R47, 0xff, RZ, 0xc0, !PT ;  /* 0x000000ff2f267812 */ /* 0x000fe400078ec0ff */
[----:B------:R-:W-:Y:S02]  /*9e30*/  LOP3.LUT R15, R15, 0xff, RZ, 0xc0, !PT ;  /* 0x000000ff0f0f7812 */ /* 0x000fe400078ec0ff */
[----:B------:R-:W-:Y:S02]  /*9e40*/  LOP3.LUT R37, R37, 0xff, RZ, 0xc0, !PT ;  /* 0x000000ff25257812 */ /* 0x000fe400078ec0ff */
[----:B------:R-:W-:Y:S02]  /*9e50*/  LOP3.LUT R30, R25, 0xff, RZ, 0xc0, !PT ;  /* 0x000000ff191e7812 */ /* 0x000fe400078ec0ff */
[----:B------:R-:W-:-:S02]  /*9e60*/  PRMT R14, R3, 0x7604, R14 ;  /* 0x00007604030e7816 */ /* 0x000fc4000000000e */
[----:B------:R-:W-:Y:S02]  /*9e70*/  PRMT R25, R15, 0x7604, R24 ;  /* 0x000076040f197816 */ /* 0x000fe40000000018 */
[----:B------:R-:W-:Y:S02]  /*9e80*/  PRMT R38, R37, 0x7604, R38 ;  /* 0x0000760425267816 */ /* 0x000fe40000000026 */
[----:B------:R-:W-:Y:S02]  /*9e90*/  SHF.R.U32.HI R3, RZ, 0x10, R40 ;  /* 0x00000010ff037819 */ /* 0x000fe40000011628 */
[----:B------:R-:W-:Y:S02]  /*9ea0*/  SHF.R.U32.HI R24, RZ, 0x10, R41 ;  /* 0x00000010ff187819 */ /* 0x000fe40000011629 */
[----:B------:R-:W-:Y:S02]  /*9eb0*/  SHF.R.U32.HI R37, RZ, 0x10, R47 ;  /* 0x00000010ff257819 */ /* 0x000fe4000001162f */
[----:B------:R-:W-:-:S02]  /*9ec0*/  LOP3.LUT R31, R46, 0xff, RZ, 0xc0, !PT ;  /* 0x000000ff2e1f7812 */ /* 0x000fc400078ec0ff */
[----:B------:R-:W-:Y:S02]  /*9ed0*/  SHF.R.U32.HI R15, RZ, 0x10, R46 ;  /* 0x00000010ff0f7819 */ /* 0x000fe4000001162e */
[----:B------:R-:W-:Y:S02]  /*9ee0*/  LOP3.LUT R3, R3, 0xff, RZ, 0xc0, !PT ;  /* 0x000000ff03037812 */ /* 0x000fe400078ec0ff */
[----:B------:R-:W-:Y:S02]  /*9ef0*/  LOP3.LUT R24, R24, 0xff, RZ, 0xc0, !PT ;  /* 0x000000ff18187812 */ /* 0x000fe400078ec0ff */
[----:B------:R-:W-:Y:S02]  /*9f00*/  LOP3.LUT R37, R37, 0xff, RZ, 0xc0, !PT ;  /* 0x000000ff25257812 */ /* 0x000fe400078ec0ff */
[----:B------:R-:W-:Y:S02]  /*9f10*/  PRMT R31, R30, 0x7604, R31 ;  /* 0x000076041e1f7816 */ /* 0x000fe4000000001f */
[----:B------:R-:W-:-:S02]  /*9f20*/  LOP3.LUT R30, R15, 0xff, RZ, 0xc0, !PT ;  /* 0x000000ff0f1e7812 */ /* 0x000fc400078ec0ff */
[----:B------:R-:W-:Y:S02]  /*9f30*/  PRMT R15, R3, 0x7054, R14 ;  /* 0x00007054030f7816 */ /* 0x000fe4000000000e */
[----:B------:R-:W-:Y:S02]  /*9f40*/  PRMT R25, R24, 0x7054, R25 ;  /* 0x0000705418197816 */ /* 0x000fe40000000019 */
[----:B------:R-:W-:Y:S02]  /*9f50*/  PRMT R37, R37, 0x7054, R38 ;  /* 0x0000705425257816 */ /* 0x000fe40000000026 */
[----:B------:R-:W-:Y:S02]  /*9f60*/  PRMT R31, R30, 0x7054, R31 ;  /* 0x000070541e1f7816 */ /* 0x000fe4000000001f */
[----:B------:R-:W-:Y:S02]  /*9f70*/  LOP3.LUT R30, R15, 0xff000000, R40, 0xf8, !PT ;  /* 0xff0000000f1e7812 */ /* 0x000fe400078ef828 */
[----:B------:R-:W-:-:S02]  /*9f80*/  LOP3.LUT R38, R37, 0xff000000, R47, 0xf8, !PT ;  /* 0xff00000025267812 */ /* 0x000fc400078ef82f */
[----:B------:R-:W-:Y:S02]  /*9f90*/  LOP3.LUT R40, R25, 0xff000000, R41, 0xf8, !PT ;  /* 0xff00000019287812 */ /* 0x000fe400078ef829 */
[----:B------:R-:W-:Y:S02]  /*9fa0*/  LOP3.LUT R46, R31, 0xff000000, R46, 0xf8, !PT ;  /* 0xff0000001f2e7812 */ /* 0x000fe400078ef82e */
[----:B0-----:R-:W-:Y:S02]  /*9fb0*/  F2FP.F16.E4M3.UNPACK_B R3, R6.H1 ;  /* 0x00000006ff03723e */ /* 0x001fe400030006ff */
[----:B------:R-:W-:Y:S02]  /*9fc0*/  F2FP.F16.E4M3.UNPACK_B R39, R38 ;  /* 0x00000026ff27723e */ /* 0x000fe400020006ff */
[----:B------:R-:W-:Y:S01]  /*9fd0*/  F2FP.F16.E4M3.UNPACK_B R31, R40 ;  /* 0x00000028ff1f723e */ /* 0x000fe200020006ff */
[----:B------:R-:W-:Y:S01]  /*9fe0*/  HADD2.F32 R14, -RZ, R3.H1_H1 ;  /* 0x30000003ff0e7230 */ /* 0x000fe20000004100 */
[----:B------:R-:W-:Y:S01]  /*9ff0*/  F2FP.F16.E4M3.UNPACK_B R6, R6 ;  /* 0x00000006ff06723e */ /* 0x000fe200020006ff */
[----:B------:R-:W-:Y:S01]  /*a000*/  HADD2.F32 R41, -RZ, R39.H1_H1 ;  /* 0x30000027ff297230 */ /* 0x000fe20000004100 */
[-C--:B------:R-:W-:Y:S01]  /*a010*/  F2FP.F16.E4M3.UNPACK_B R24, R7.reuse ;  /* 0x00000007ff18723e */ /* 0x080fe200020006ff */
[----:B------:R-:W-:Y:S01]  /*a020*/  HADD2.F32 R37, -RZ, R31.H1_H1 ;  /* 0x3000001fff257230 */ /* 0x000fe20000004100 */
[----:B------:R-:W-:Y:S01]  /*a030*/  F2FP.F16.E4M3.UNPACK_B R25, R7.H1 ;  /* 0x00000007ff19723e */ /* 0x000fe200030006ff */
[----:B------:R-:W-:-:S02]  /*a040*/  HADD2.F32 R15, -RZ, R3.H0_H0 ;  /* 0x20000003ff0f7230 */ /* 0x000fc40000004100 */
[C---:B------:R-:W-:Y:S01]  /*a050*/  FMUL.FTZ R44, R14.reuse, R41 ;  /* 0x000000290e2c7220 */ /* 0x040fe20000410000 */
[----:B------:R-:W-:Y:S01]  /*a060*/  F2FP.F16.E4M3.UNPACK_B R7, R5 ;  /* 0x00000005ff07723e */ /* 0x000fe200020006ff */
[----:B------:R-:W-:Y:S01]  /*a070*/  FMUL.FTZ R50, R14, R37 ;  /* 0x000000250e327220 */ /* 0x000fe20000410000 */
[----:B------:R-:W-:Y:S01]  /*a080*/  F2FP.F16.E4M3.UNPACK_B R14, R5.H1 ;  /* 0x00000005ff0e723e */ /* 0x000fe200030006ff */
[----:B------:R-:W-:Y:S02]  /*a090*/  HADD2.F32 R39, -RZ, R39.H0_H0 ;  /* 0x20000027ff277230 */ /* 0x000fe40000004100 */
[C---:B------:R-:W-:Y:S01]  /*a0a0*/  FFMA.FTZ R45, R15.reuse, R37, -R44 ;  /* 0x000000250f2d7223 */ /* 0x040fe2000001082c */
[--C-:B------:R-:W-:Y:S02]  /*a0b0*/  HADD2.F32 R5, -RZ, R6.reuse.H1_H1 ;  /* 0x30000006ff057230 */ /* 0x100fe40000004100 */
[----:B------:R-:W-:Y:S01]  /*a0c0*/  FFMA.FTZ R50, R15, R41, R50 ;  /* 0x000000290f327223 */ /* 0x000fe20000010032 */
[----:B------:R-:W-:Y:S01]  /*a0d0*/  HADD2.F32 R31, -RZ, R31.H0_H0 ;  /* 0x2000001fff1f7230 */ /* 0x000fe20000004100 */
[----:B------:R-:W-:Y:S01]  /*a0e0*/  F2FP.F16.E4M3.UNPACK_B R38, R38.H1 ;  /* 0x00000026ff26723e */ /* 0x000fe200030006ff */
[----:B------:R-:W-:Y:S01]  /*a0f0*/  HADD2.F32 R6, -RZ, R6.H0_H0 ;  /* 0x20000006ff067230 */ /* 0x000fe20000004100 */
[----:B------:R-:W-:Y:S01]  /*a100*/  F2FP.F16.E4M3.UNPACK_B R40, R40.H1 ;  /* 0x00000028ff28723e */ /* 0x000fe200030006ff */
[C---:B------:R-:W-:Y:S01]  /*a110*/  FMUL.FTZ R15, R5.reuse, R39 ;  /* 0x00000027050f7220 */ /* 0x040fe20000410000 */
[----:B------:R-:W-:Y:S01]  /*a120*/  FMUL.FTZ R44, R5, R31 ;  /* 0x0000001f052c7220 */ /* 0x000fe20000410000 */
[----:B------:R-:W-:Y:S01]  /*a130*/  HADD2.F32 R5, -RZ, R24.H1_H1 ;  /* 0x30000018ff057230 */ /* 0x000fe20000004100 */
[----:B------:R-:W-:Y:S01]  /*a140*/  F2FP.F16.E4M3.UNPACK_B R3, R4 ;  /* 0x00000004ff03723e */ /* 0x000fe200020006ff */
[----:B------:R-:W-:-:S02]  /*a150*/  HADD2.F32 R37, -RZ, R38.H0_H0 ;  /* 0x20000026ff257230 */ /* 0x000fc40000004100 */
[C---:B------:R-:W-:Y:S01]  /*a160*/  FFMA.FTZ R41, R6.reuse, R31, -R15 ;  /* 0x0000001f06297223 */ /* 0x040fe2000001080f */
[----:B------:R-:W-:Y:S02]  /*a170*/  HADD2.F32 R15, -RZ, R40.H0_H0 ;  /* 0x20000028ff0f7230 */ /* 0x000fe40000004100 */
[----:B------:R-:W-:Y:S01]  /*a180*/  FFMA.FTZ R44, R6, R39, R44 ;  /* 0x00000027062c7223 */ /* 0x000fe2000001002c */
[----:B------:R-:W-:Y:S02]  /*a190*/  HADD2.F32 R24, -RZ, R24.H0_H0 ;  /* 0x20000018ff187230 */ /* 0x000fe40000004100 */
[C---:B------:R-:W-:Y:S01]  /*a1a0*/  FMUL.FTZ R31, R5.reuse, R37 ;  /* 0x00000025051f7220 */ /* 0x040fe20000410000 */
[----:B------:R-:W-:Y:S02]  /*a1b0*/  HADD2.F32 R38, -RZ, R38.H1_H1 ;  /* 0x30000026ff267230 */ /* 0x000fe40000004100 */
[----:B------:R-:W-:Y:S01]  /*a1c0*/  FMUL.FTZ R5, R5, R15 ;  /* 0x0000000f05057220 */ /* 0x000fe20000410000 */
[----:B------:R-:W-:-:S02]  /*a1d0*/  HADD2.F32 R6, -RZ, R25.H1_H1 ;  /* 0x30000019ff067230 */ /* 0x000fc40000004100 */
[C---:B------:R-:W-:Y:S01]  /*a1e0*/  FFMA.FTZ R39, R24.reuse, R15, -R31 ;  /* 0x0000000f18277223 */ /* 0x040fe2000001081f */
[----:B------:R-:W-:Y:S02]  /*a1f0*/  HADD2.F32 R40, -RZ, R40.H1_H1 ;  /* 0x30000028ff287230 */ /* 0x000fe40000004100 */
[----:B------:R-:W-:Y:S01]  /*a200*/  FFMA.FTZ R52, R24, R37, R5 ;  /* 0x0000002518347223 */ /* 0x000fe20000010005 */
[----:B------:R-:W-:Y:S02]  /*a210*/  HADD2.F32 R25, -RZ, R25.H0_H0 ;  /* 0x20000019ff197230 */ /* 0x000fe40000004100 */
[C---:B------:R-:W-:Y:S01]  /*a220*/  FMUL.FTZ R54, R6.reuse, R38 ;  /* 0x0000002606367220 */ /* 0x040fe20000410000 */
[----:B------:R-:W-:Y:S01]  /*a230*/  F2FP.F16.E4M3.UNPACK_B R5, R46 ;  /* 0x0000002eff05723e */ /* 0x000fe200020006ff */
[----:B------:R-:W-:Y:S01]  /*a240*/  FMUL.FTZ R24, R6, R40 ;  /* 0x0000002806187220 */ /* 0x000fe20000410000 */
        /* <DEDUP_REMOVED lines=8> */
[----:B------:R-:W-:Y:S01]  /*a2d0*/  HADD2.F32 R6, -RZ, R4.H1_H1 ;  /* 0x30000004ff067230 */ /* 0x000fe20000004100 */
[----:B------:R-:W-:Y:S01]  /*a2e0*/  F2FP.SATFINITE.E4M3.F32.PACK_AB_MERGE_C R45, R50, R45, RZ ;  /* 0x0000002d322d723e */ /* 0x000fe200048070ff */
[----:B------:R-:W-:-:S02]  /*a2f0*/  HADD2.F32 R24, -RZ, R15.H1_H1 ;  /* 0x3000000fff187230 */ /* 0x000fc40000004100 */
[----:B------:R-:W-:Y:S02]  /*a300*/  HADD2.F32 R5, -RZ, R4.H0_H0 ;  /* 0x20000004ff057230 */ /* 0x000fe40000004100 */
[C---:B------:R-:W-:Y:S01]  /*a310*/  FMUL.FTZ R38, R6.reuse, R31 ;  /* 0x0000001f06267220 */ /* 0x040fe20000410000 */
[----:B------:R-:W-:Y:S02]  /*a320*/  HADD2.F32 R4, -RZ, R3.H1_H1 ;  /* 0x30000003ff047230 */ /* 0x000fe40000004100 */
[-C--:B------:R-:W-:Y:S01]  /*a330*/  FMUL.FTZ R40, R6, R24.reuse ;  /* 0x0000001806287220 */ /* 0x080fe20000410000 */
[----:B------:R-:W-:Y:S02]  /*a340*/  HADD2.F32 R15, -RZ, R15.H0_H0 ;  /* 0x2000000fff0f7230 */ /* 0x000fe40000004100 */
[C---:B------:R-:W-:Y:S01]  /*a350*/  FFMA.FTZ R38, R5.reuse, R24, -R38 ;  /* 0x0000001805267223 */ /* 0x040fe20000010826 */
[----:B------:R-:W-:Y:S02]  /*a360*/  HADD2.F32 R3, -RZ, R3.H0_H0 ;  /* 0x20000003ff037230 */ /* 0x000fe40000004100 */
[C---:B------:R-:W-:Y:S01]  /*a370*/  FMUL.FTZ R6, R4.reuse, R25 ;  /* 0x0000001904067220 */ /* 0x040fe20000410000 */
[----:B------:R-:W-:Y:S01]  /*a380*/  FFMA.FTZ R31, R5, R31, R40 ;  /* 0x0000001f051f7223 */ /* 0x000fe20000010028 */
[----:B------:R-:W-:Y:S01]  /*a390*/  FMUL.FTZ R4, R4, R15 ;  /* 0x0000000f04047220 */ /* 0x000fe20000410000 */
[----:B------:R-:W-:-:S02]  /*a3a0*/  HADD2.F32 R5, -RZ, R30.H1_H1 ;  /* 0x3000001eff057230 */ /* 0x000fc40000004100 */
[C---:B------:R-:W-:Y:S01]  /*a3b0*/  FFMA.FTZ R24, R3.reuse, R15, -R6 ;  /* 0x0000000f03187223 */ /* 0x040fe20000010806 */
[----:B------:R-:W-:Y:S02]  /*a3c0*/  HADD2.F32 R15, -RZ, R46.H1_H1 ;  /* 0x3000002eff0f7230 */ /* 0x000fe40000004100 */
[----:B------:R-:W-:Y:S01]  /*a3d0*/  FFMA.FTZ R25, R3, R25, R4 ;  /* 0x0000001903197223 */ /* 0x000fe20000010004 */
[----:B------:R-:W-:Y:S02]  /*a3e0*/  HADD2.F32 R4, -RZ, R14.H1_H1 ;  /* 0x3000000eff047230 */ /* 0x000fe40000004100 */
[----:B------:R-:W-:Y:S02]  /*a3f0*/  HADD2.F32 R46, -RZ, R46.H0_H0 ;  /* 0x2000002eff2e7230 */ /* 0x000fe40000004100 */
[----:B------:R-:W-:Y:S02]  /*a400*/  HADD2.F32 R3, -RZ, R7.H1_H1 ;  /* 0x30000007ff037230 */ /* 0x000fe40000004100 */
[----:B------:R-:W-:Y:S01]  /*a410*/  FMUL.FTZ R37, R4, R15 ;  /* 0x0000000f04257220 */ /* 0x000fe20000410000 */
[----:B------:R-:W-:-:S02]  /*a420*/  HADD2.F32 R30, -RZ, R30.H0_H0 ;  /* 0x2000001eff1e7230 */ /* 0x000fc40000004100 */
[-C--:B------:R-:W-:Y:S01]  /*a430*/  FMUL.FTZ R6, R4, R5.reuse ;  /* 0x0000000504067220 */ /* 0x080fe20000410000 */
        /* <DEDUP_REMOVED lines=11> */
[----:B------:R-:W-:Y:S02]  /*a4f0*/  F2FP.SATFINITE.E4M3.F32.PACK_AB_MERGE_C R6, R44, R41, R45 ;  /* 0x000000292c06723e */ /* 0x000fe4000480702d */
[----:B------:R-:W-:Y:S02]  /*a500*/  F2FP.SATFINITE.E4M3.F32.PACK_AB_MERGE_C R7, R52, R39, R7 ;  /* 0x000000273407723e */ /* 0x000fe40004807007 */
[----:B------:R-:W-:Y:S02]  /*a510*/  F2FP.SATFINITE.E4M3.F32.PACK_AB_MERGE_C R4, R25, R24, R4 ;  /* 0x000000181904723e */ /* 0x000fe40004807004 */
[----:B------:R-:W-:-:S05]  /*a520*/  F2FP.SATFINITE.E4M3.F32.PACK_AB_MERGE_C R5, R46, R5, R37 ;  /* 0x000000052e05723e */ /* 0x000fca0004807025 */
[----:B------:R0:W-:Y:S02]  /*a530*/  STS.128 [R212+0x19000], R4 ;  /* 0x01900004d4007388 */ /* 0x0001e40000000c00 */
.L_x_1454:
[----:B------:R-:W-:Y:S05]  /*a540*/  BSYNC B2 ;  /* 0x0000000000027941 */ /* 0x000fea0003800000 */
.L_x_1453:
[----:B------:R-:W-:Y:S05]  /*a550*/  @P1 BRA `(.L_x_1452) ;  /* 0x0000000400d81947 */ /* 0x000fea0003800000 */
[----:B012---:R-:W0:Y:S01]  /*a560*/  LDS.128 R4, [R212+0x1d000] ;  /* 0x01d00000d4047984 */ /* 0x007e220000000c00 */
[----:B-----5:R-:W-:Y:S02]  /*a570*/  SHF.R.U32.HI R14, RZ, 0x8, R26 ;  /* 0x00000008ff0e7819 */ /* 0x020fe4000001161a */
[----:B------:R-:W-:Y:S02]  /*a580*/  LOP3.LUT R3, R26, 0xff, RZ, 0xc0, !PT ;  /* 0x000000ff1a037812 */ /* 0x000fe400078ec0ff */
[----:B------:R-:W-:Y:S02]  /*a590*/  LOP3.LUT R14, R14, 0xff, RZ, 0xc0, !PT ;  /* 0x000000ff0e0e7812 */ /* 0x000fe400078ec0ff */
[----:B------:R-:W-:Y:S02]  /*a5a0*/  SHF.R.U32.HI R24, RZ, 0x8, R27 ;  /* 0x00000008ff187819 */ /* 0x000fe4000001161b */
[----:B------:R-:W-:Y:S02]  /*a5b0*/  SHF.R.U32.HI R31, RZ, 0x8, R33 ;  /* 0x00000008ff1f7819 */ /* 0x000fe40000011621 */
[----:B------:R-:W-:-:S02]  /*a5c0*/  PRMT R3, R14, 0x7604, R3 ;  /* 0x000076040e037816 */ /* 0x000fc40000000003 */
[----:B------:R-:W-:Y:S02]  /*a5d0*/  LOP3.LUT R15, R27, 0xff, RZ, 0xc0, !PT ;  /* 0x000000ff1b0f7812 */ /* 0x000fe400078ec0ff */
[----:B------:R-:W-:Y:S02]  /*a5e0*/  LOP3.LUT R24, R24, 0xff, RZ, 0xc0, !PT ;  /* 0x000000ff18187812 */ /* 0x000fe400078ec0ff */
        /* <DEDUP_REMOVED lines=17> */
[----:B0-----:R-:W-:-:S02]  /*a700*/  F2FP.F16.E4M3.UNPACK_B R3, R6.H1 ;  /* 0x00000006ff03723e */ /* 0x001fc400030006ff */
[--C-:B------:R-:W-:Y:S02]  /*a710*/  LOP3.LUT R31, R31, 0xff0000, R32.reuse, 0xf8, !PT ;  /* 0x00ff00001f1f7812 */ /* 0x100fe400078ef820 */
[----:B------:R-:W-:Y:S01]  /*a720*/  F2FP.F16.E4M3.UNPACK_B R33, R37 ;  /* 0x00000025ff21723e */ /* 0x000fe200020006ff */
[----:B------:R-:W-:Y:S01]  /*a730*/  HADD2.F32 R14, -RZ, R3.H1_H1 ;  /* 0x30000003ff0e7230 */ /* 0x000fe20000004100 */
[----:B------:R-:W-:Y:S02]  /*a740*/  F2FP.F16.E4M3.UNPACK_B R30, R27 ;  /* 0x0000001bff1e723e */ /* 0x000fe400020006ff */
[----:B------:R-:W-:Y:S01]  /*a750*/  LOP3.LUT R32, R31, 0xff000000, R32, 0xf8, !PT ;  /* 0xff0000001f207812 */ /* 0x000fe200078ef820 */
[----:B------:R-:W-:Y:S01]  /*a760*/  HADD2.F32 R38, -RZ, R33.H1_H1 ;  /* 0x30000021ff267230 */ /* 0x000fe20000004100 */
[----:B------:R-:W-:Y:S01]  /*a770*/  F2FP.F16.E4M3.UNPACK_B R6, R6 ;  /* 0x00000006ff06723e */ /* 0x000fe200020006ff */
[----:B------:R-:W-:Y:S01]  /*a780*/  HADD2.F32 R31, -RZ, R30.H1_H1 ;  /* 0x3000001eff1f7230 */ /* 0x000fe20000004100 */
[----:B------:R-:W-:Y:S01]  /*a790*/  LOP3.LUT R26, R15, 0xff000000, R26, 0xf8, !PT ;  /* 0xff0000000f1a7812 */ /* 0x000fe200078ef81a */
[----:B------:R-:W-:Y:S01]  /*a7a0*/  HADD2.F32 R15, -RZ, R3.H0_H0 ;  /* 0x20000003ff0f7230 */ /* 0x000fe20000004100 */
[-C--:B------:R-:W-:Y:S01]  /*a7b0*/  F2FP.F16.E4M3.UNPACK_B R24, R7.reuse ;  /* 0x00000007ff18723e */ /* 0x080fe200020006ff */
[C---:B------:R-:W-:Y:S01]  /*a7c0*/  FMUL.FTZ R40, R14.reuse, R38 ;  /* 0x000000260e287220 */ /* 0x040fe20000410000 */
[----:B------:R-:W-:Y:S01]  /*a7d0*/  F2FP.F16.E4M3.UNPACK_B R25, R7.H1 ;  /* 0x00000007ff19723e */ /* 0x000fe200030006ff */
        /* <DEDUP_REMOVED lines=78> */
.L_x_1452:
[----:B------:R-:W-:Y:S05]  /*acc0*/  BSYNC B1 ;  /* 0x0000000000017941 */ /* 0x000fea0003800000 */
.L_x_1451:
        /* <DEDUP_REMOVED lines=8> */
[----:B-123--:R-:W0:Y:S01]  /*ad50*/  LDS.128 R4, [R212+0x1a000] ;  /* 0x01a00000d4047984 */ /* 0x00ee220000000c00 */
[----:B-----5:R-:W-:Y:S02]  /*ad60*/  SHF.R.U32.HI R14, RZ, 0x8, R42 ;  /* 0x00000008ff0e7819 */ /* 0x020fe4000001162a */
[----:B------:R-:W-:Y:S02]  /*ad70*/  LOP3.LUT R3, R42, 0xff, RZ, 0xc0, !PT ;  /* 0x000000ff2a037812 */ /* 0x000fe400078ec0ff */
[----:B------:R-:W-:Y:S02]  /*ad80*/  LOP3.LUT R14, R14, 0xff, RZ, 0xc0, !PT ;  /* 0x000000ff0e0e7812 */ /* 0x000fe400078ec0ff */
[----:B------:R-:W-:Y:S02]  /*ad90*/  SHF.R.U32.HI R24, RZ, 0x8, R43 ;  /* 0x00000008ff187819 */ /* 0x000fe4000001162b */
[----:B------:R-:W-:Y:S02]  /*ada0*/  PRMT R3, R14, 0x7604, R3 ;  /* 0x000076040e037816 */ /* 0x000fe40000000003 */
[----:B------:R-:W-:-:S02]  /*adb0*/  LOP3.LUT R15, R43, 0xff, RZ, 0xc0, !PT ;  /* 0x000000ff2b0f7812 */ /* 0x000fc400078ec0ff */
[----:B------:R-:W-:Y:S02]  /*adc0*/  LOP3.LUT R24, R24, 0xff, RZ, 0xc0, !PT ;  /* 0x000000ff18187812 */ /* 0x000fe400078ec0ff */
[----:B------:R-:W-:Y:S02]  /*add0*/  SHF.R.U32.HI R30, RZ, 0x10, R43 ;  /* 0x00000010ff1e7819 */ /* 0x000fe4000001162b */
[--C-:B------:R-:W-:Y:S02]  /*ade0*/  SHF.R.U32.HI R27, RZ, 0x8, R49.reuse ;  /* 0x00000008ff1b7819 */ /* 0x100fe40000011631 */
[----:B------:R-:W-:Y:S02]  /*adf0*/  SHF.R.U32.HI R14, RZ, 0x8, R48 ;  /* 0x00000008ff0e7819 */ /* 0x000fe40000011630 */
[----:B------:R-:W-:Y:S02]  /*ae00*/  SHF.R.U32.HI R31, RZ, 0x10, R49 ;  /* 0x00000010ff1f7819 */ /* 0x000fe40000011631 */
[----:B------:R-:W-:-:S02]  /*ae10*/  PRMT R15, R24, 0x7604, R15 ;  /* 0x00007604180f7816 */ /* 0x000fc4000000000f */
[----:B------:R-:W-:Y:S01]  /*ae20*/  LOP3.LUT R26, R49, 0xff, RZ, 0xc0, !PT ;  /* 0x000000ff311a7812 */ /* 0x000fe200078ec0ff */
[----:B------:R-:W-:Y:S01]  /*ae30*/  IMAD.U32 R31, R31, 0x10000, RZ ;  /* 0x000100001f1f7824 */ /* 0x000fe200078e00ff */
[----:B------:R-:W-:Y:S02]  /*ae40*/  LOP3.LUT R27, R27, 0xff, RZ, 0xc0, !PT ;  /* 0x000000ff1b1b7812 */ /* 0x000fe400078ec0ff */
        /* <DEDUP_REMOVED lines=24> */
[-C--:B------:R-:W-:Y:S01]  /*afd0*/  F2FP.F16.E4M3.UNPACK_B R7, R5.reuse ;  /* 0x00000005ff07723e */ /* 0x080fe200020006ff */
[-C--:B------:R-:W-:Y:S01]  /*afe0*/  FMUL.FTZ R40, R14, R30.reuse ;  /* 0x0000001e0e287220 */ /* 0x080fe20000410000 */
        /* <DEDUP_REMOVED lines=26> */
[CC--:B------:R-:W-:Y:S01]  /*b190*/  FMUL.FTZ R32, R6.reuse, R31.reuse ;  /* 0x0000001f06207220 */ /* 0x0c0fe20000410000 */
[----:B------:R-:W-:Y:S01]  /*b1a0*/  F2FP.F16.E4M3.UNPACK_B R5, R48 ;  /* 0x00000030ff05723e */ /* 0x000fe200020006ff */
[----:B------:R-:W-:Y:S01]  /*b1b0*/  FMUL.FTZ R24, R6, R42 ;  /* 0x0000002a06187220 */ /* 0x000fe20000410000 */
        /* <DEDUP_REMOVED lines=47> */
.L_x_1458:
[----:B------:R-:W-:Y:S05]  /*b4b0*/  BSYNC B2 ;  /* 0x0000000000027941 */ /* 0x000fea0003800000 */
.L_x_1457:
[----:B------:R-:W-:Y:S05]  /*b4c0*/  @P1 BRA `(.L_x_1456) ;  /* 0x0000000400e81947 */ /* 0x000fea0003800000 */
[----:B0123--:R-:W0:Y:S01]  /*b4d0*/  LDS.128 R4, [R212+0x1e000] ;  /* 0x01e00000d4047984 */ /* 0x00fe220000000c00 */
        /* <DEDUP_REMOVED lines=42> */
[CC--:B------:R-:W-:Y:S01]  /*b780*/  FMUL.FTZ R38, R14.reuse, R32.reuse ;  /* 0x000000200e267220 */ /* 0x0c0fe20000410000 */
        /* <DEDUP_REMOVED lines=78> */
.L_x_1456:
[----:B------:R-:W-:Y:S05]  /*bc70*/  BSYNC B1 ;  /* 0x0000000000017941 */ /* 0x000fea0003800000 */
.L_x_1455:
[----:B------:R-:W-:-:S13]  /*bc80*/  ISETP.GE.AND P0, PT, R236, R0, PT ;  /* 0x00000000ec00720c */ /* 0x000fda0003f06270 */
[----:B------:R-:W-:Y:S05]  /*bc90*/  @P0 BRA `(.L_x_1459) ;  /* 0x0000005400ec0947 */ /* 0x000fea0003800000 */
[----:B0-----:R-:W0:Y:S01]  /*bca0*/  LDC R3, c[0x0][0x3f4] ;  /* 0x0000fd00ff037b82 */ /* 0x001e220000000800 */
[----:B------:R-:W-:Y:S01]  /*bcb0*/  BSSY B1, `(.L_x_1460) ;  /* 0x000007e000017945 */ /* 0x000fe20003800000 */
[-C--:B0-----:R-:W-:Y:S02]  /*bcc0*/  ISETP.GE.AND P0, PT, R18, R3.reuse, PT ;  /* 0x000000031200720c */ /* 0x081fe40003f06270 */
[----:B------:R-:W-:-:S11]  /*bcd0*/  ISETP.GE.AND P1, PT, R194, R3, PT ;  /* 0x00000003c200720c */ /* 0x000fd60003f26270 */
[----:B------:R-:W-:Y:S05]  /*bce0*/  @P0 BRA `(.L_x_1461) ;  /* 0x0000000400e80947 */ /* 0x000fea0003800000 */
[----:B-1234-:R-:W0:Y:S01]  /*bcf0*/  LDS.128 R4, [R212+0x1b000] ;  /* 0x01b00000d4047984 */ /* 0x01ee220000000c00 */
[----:B-----5:R-:W-:Y:S02]  /*bd00*/  SHF.R.U32.HI R14, RZ, 0x8, R11 ;  /* 0x00000008ff0e7819 */ /* 0x020fe4000001160b */
[----:B------:R-:W-:Y:S02]  /*bd10*/  SHF.R.U32.HI R26, RZ, 0x8, R13 ;  /* 0x00000008ff1a7819 */ /* 0x000fe4000001160d */
[----:B------:R-:W-:Y:S02]  /*bd20*/  LOP3.LUT R15, R11, 0xff, RZ, 0xc0, !PT ;  /* 0x000000ff0b0f7812 */ /* 0x000fe400078ec0ff */
[----:B------:R-:W-:Y:S02]  /*bd30*/  LOP3.LUT R27, R13, 0xff, RZ, 0xc0, !PT ;  /* 0x000000ff0d1b7812 */ /* 0x000fe400078ec0ff */
[----:B------:R-:W-:Y:S02]  /*bd40*/  LOP3.LUT R14, R14, 0xff, RZ, 0xc0, !PT ;  /* 0x000000ff0e0e7812 */ /* 0x000fe400078ec0ff */
[----:B------:R-:W-:-:S02]  /*bd50*/  LOP3.LUT R26, R26, 0xff, RZ, 0xc0, !PT ;  /* 0x000000ff1a1a7812 */ /* 0x000fc400078ec0ff */
[----:B------:R-:W-:Y:S02]  /*bd60*/  SHF.R.U32.HI R0, RZ, 0x8, R10 ;  /* 0x00000008ff007819 */ /* 0x000fe4000001160a */
[----:B------:R-:W-:Y:S02]  /*bd70*/  SHF.R.U32.HI R24, RZ, 0x8, R12 ;  /* 0x00000008ff187819 */ /* 0x000fe4000001160c */
[----:B------:R-:W-:Y:S02]  /*bd80*/  PRMT R15, R14, 0x7604, R15 ;  /* 0x000076040e0f7816 */ /* 0x000fe4000000000f */
[----:B------:R-:W-:Y:S02]  /*bd90*/  PRMT R27, R26, 0x7604, R27 ;  /* 0x000076041a1b7816 */ /* 0x000fe4000000001b */
[----:B------:R-:W-:Y:S02]  /*bda0*/  SHF.R.U32.HI R14, RZ, 0x10, R11 ;  /* 0x00000010ff0e7819 */ /* 0x000fe4000001160b */
[----:B------:R-:W-:-:S02]  /*bdb0*/  SHF.R.U32.HI R26, RZ, 0x10, R13 ;  /* 0x00000010ff1a7819 */ /* 0x000fc4000001160d */
[----:B------:R-:W-:Y:S02]  /*bdc0*/  LOP3.LUT R3, R10, 0xff, RZ, 0xc0, !PT ;  /* 0x000000ff0a037812 */ /* 0x000fe400078ec0ff */
[----:B------:R-:W-:Y:S02]  /*bdd0*/  LOP3.LUT R25, R12, 0xff, RZ, 0xc0, !PT ;  /* 0x000000ff0c197812 */ /* 0x000fe400078ec0ff */
[----:B------:R-:W-:Y:S02]  /*bde0*/  LOP3.LUT R0, R0, 0xff, RZ, 0xc0, !PT ;  /* 0x000000ff00007812 */ /* 0x000fe400078ec0ff */
[----:B------:R-:W-:Y:S02]  /*bdf0*/  LOP3.LUT R24, R24, 0xff, RZ, 0xc0, !PT ;  /* 0x000000ff18187812 */ /* 0x000fe400078ec0ff */
[----:B------:R-:W-:Y:S02]  /*be00*/  LOP3.LUT R14, R14, 0xff, RZ, 0xc0, !PT ;  /* 0x000000ff0e0e7812 */ /* 0x000fe400078ec0ff */
[----:B------:R-:W-:-:S02]  /*be10*/  LOP3.LUT R26, R26, 0xff, RZ, 0xc0, !PT ;  /* 0x000000ff1a1a7812 */ /* 0x000fc400078ec0ff */
[----:B------:R-:W-:Y:S02]  /*be20*/  PRMT R3, R0, 0x7604, R3 ;  /* 0x0000760400037816 */ /* 0x000fe40000000003 */
[----:B------:R-:W-:Y:S02]  /*be30*/  PRMT R25, R24, 0x7604, R25 ;  /* 0x0000760418197816 */ /* 0x000fe40000000019 */
[----:B------:R-:W-:Y:S02]  /*be40*/  SHF.R.U32.HI R0, RZ, 0x10, R10 ;  /* 0x00000010ff007819 */ /* 0x000fe4000001160a */
[----:B------:R-:W-:Y:S02]  /*be50*/  SHF.R.U32.HI R24, RZ, 0x10, R12 ;  /* 0x00000010ff187819 */ /* 0x000fe4000001160c */
[----:B------:R-:W-:Y:S02]  /*be60*/  PRMT R15, R14, 0x7054, R15 ;  /* 0x000070540e0f7816 */ /* 0x000fe4000000000f */
[----:B------:R-:W-:-:S02]  /*be70*/  PRMT R27, R26, 0x7054, R27 ;  /* 0x000070541a1b7816 */ /* 0x000fc4000000001b */
[----:B------:R-:W-:Y:S02]  /*be80*/  LOP3.LUT R0, R0, 0xff, RZ, 0xc0, !PT ;  /* 0x000000ff00007812 */ /* 0x000fe400078ec0ff */
[----:B------:R-:W-:Y:S02]  /*be90*/  LOP3.LUT R24, R24, 0xff, RZ, 0xc0, !PT ;  /* 0x000000ff18187812 */ /* 0x000fe400078ec0ff */
[----:B------:R-:W-:Y:S02]  /*bea0*/  LOP3.LUT R27, R27, 0xff000000, R13, 0xf8, !PT ;  /* 0xff0000001b1b7812 */ /* 0x000fe400078ef80d */
[----:B------:R-:W-:Y:S02]  /*beb0*/  LOP3.LUT R15, R15, 0xff000000, R11, 0xf8, !PT ;  /* 0xff0000000f0f7812 */ /* 0x000fe400078ef80b */
[----:B------:R-:W-:Y:S02]  /*bec0*/  PRMT R3, R0, 0x7054, R3 ;  /* 0x0000705400037816 */ /* 0x000fe40000000003 */
[----:B------:R-:W-:-:S02]  /*bed0*/  PRMT R25, R24, 0x7054, R25 ;  /* 0x0000705418197816 */ /* 0x000fc40000000019 */
[-C--:B0-----:R-:W-:Y:S02]  /*bee0*/  F2FP.F16.E4M3.UNPACK_B R0, R6.reuse.H1 ;  /* 0x00000006ff00723e */ /* 0x081fe400030006ff */
[----:B------:R-:W-:Y:S02]  /*bef0*/  F2FP.F16.E4M3.UNPACK_B R28, R27 ;  /* 0x0000001bff1c723e */ /* 0x000fe400020006ff */
[----:B------:R-:W-:Y:S01]  /*bf00*/  F2FP.F16.E4M3.UNPACK_B R24, R15 ;  /* 0x0000000fff18723e */ /* 0x000fe200020006ff */
[----:B------:R-:W-:Y:S01]  /*bf10*/  HADD2.F32 R11, -RZ, R0.H1_H1 ;  /* 0x30000000ff0b7230 */ /* 0x000fe20000004100 */
[----:B------:R-:W-:Y:S01]  /*bf20*/  LOP3.LUT R14, R3, 0xff000000, R10, 0xf8, !PT ;  /* 0xff000000030e7812 */ /* 0x000fe200078ef80a */
[----:B------:R-:W-:Y:S01]  /*bf30*/  HADD2.F32 R29, -RZ, R28.H1_H1 ;  /* 0x3000001cff1d7230 */ /* 0x000fe20000004100 */
[----:B------:R-:W-:Y:S01]  /*bf40*/  LOP3.LUT R26, R25, 0xff000000, R12, 0xf8, !PT ;  /* 0xff000000191a7812 */ /* 0x000fe200078ef80c */
[----:B------:R-:W-:Y:S01]  /*bf50*/  HADD2.F32 R25, -RZ, R24.H1_H1 ;  /* 0x30000018ff197230 */ /* 0x000fe20000004100 */
[----:B------:R-:W-:Y:S01]  /*bf60*/  F2FP.F16.E4M3.UNPACK_B R3, R6 ;  /* 0x00000006ff03723e */ /* 0x000fe200020006ff */
[----:B------:R-:W-:Y:S01]  /*bf70*/  HADD2.F32 R10, -RZ, R0.H0_H0 ;  /* 0x20000000ff0a7230 */ /* 0x000fe20000004100 */
[----:B------:R-:W-:Y:S01]  /*bf80*/  F2FP.F16.E4M3.UNPACK_B R12, R7 ;  /* 0x00000007ff0c723e */ /* 0x000fe200020006ff */
[C---:B------:R-:W-:Y:S01]  /*bf90*/  FMUL.FTZ R31, R11.reuse, R29 ;  /* 0x0000001d0b1f7220 */ /* 0x040fe20000410000 */
[----:B------:R-:W-:Y:S01]  /*bfa0*/  F2FP.F16.E4M3.UNPACK_B R13, R7.H1 ;  /* 0x00000007ff0d723e */ /* 0x000fe200030006ff */
[----:B------:R-:W-:Y:S01]  /*bfb0*/  FMUL.FTZ R30, R11, R25 ;  /* 0x000000190b1e7220 */ /* 0x000fe20000410000 */
[-C--:B------:R-:W-:Y:S01]  /*bfc0*/  F2FP.F16.E4M3.UNPACK_B R6, R5.reuse ;  /* 0x00000005ff06723e */ /* 0x080fe200020006ff */
[----:B------:R-:W-:Y:S01]  /*bfd0*/  HADD2.F32 R28, -RZ, R28.H0_H0 ;  /* 0x2000001cff1c7230 */ /* 0x000fe20000004100 */
[----:B------:R-:W-:Y:S01]  /*bfe0*/  F2FP.F16.E4M3.UNPACK_B R7, R5.H1 ;  /* 0x00000005ff07723e */ /* 0x000fe200030006ff */
[----:B------:R-:W-:Y:S01]  /*bff0*/  HADD2.F32 R5, -RZ, R3.H1_H1 ;  /* 0x30000003ff057230 */ /* 0x000fe20000004100 */
[----:B------:R-:W-:Y:S01]  /*c000*/  F2FP.F16.E4M3.UNPACK_B R27, R27.H1 ;  /* 0x0000001bff1b723e */ /* 0x000fe200030006ff */
[----:B------:R-:W-:-:S02]  /*c010*/  HADD2.F32 R24, -RZ, R24.H0_H0 ;  /* 0x20000018ff187230 */ /* 0x000fc40000004100 */
[C---:B------:R-:W-:Y:S01]  /*c020*/  FFMA.FTZ R31, R10.reuse, R25, -R31 ;  /* 0x000000190a1f7223 */ /* 0x040fe2000001081f */
[----:B------:R-:W-:Y:S01]  /*c030*/  FFMA.FTZ R30, R10, R29, R30 ;  /* 0x0000001d0a1e7223 */ /* 0x000fe2000001001e */
[----:B------:R-:W-:Y:S01]  /*c040*/  HADD2.F32 R3, -RZ, R3.H0_H0 ;  /* 0x20000003ff037230 */ /* 0x000fe20000004100 */
[----:B------:R-:W-:Y:S01]  /*c050*/  F2FP.F16.E4M3.UNPACK_B R15, R15.H1 ;  /* 0x0000000fff0f723e */ /* 0x000fe200030006ff */
[C---:B------:R-:W-:Y:S01]  /*c060*/  FMUL.FTZ R10, R5.reuse, R28 ;  /* 0x0000001c050a7220 */ /* 0x040fe20000410000 */
[----:B------:R-:W-:Y:S01]  /*c070*/  FMUL.FTZ R25, R5, R24 ;  /* 0x0000001805197220 */ /* 0x000fe20000410000 */
[--C-:B------:R-:W-:Y:S01]  /*c080*/  HADD2.F32 R5, -RZ, R12.reuse.H1_H1 ;  /* 0x3000000cff057230 */ /* 0x100fe20000004100 */
[----:B------:R-:W-:Y:S01]  /*c090*/  F2FP.F16.E4M3.UNPACK_B R0, R4 ;  /* 0x00000004ff00723e */ /* 0x000fe200020006ff */
[----:B------:R-:W-:Y:S02]  /*c0a0*/  HADD2.F32 R11, -RZ, R27.H0_H0 ;  /* 0x2000001bff0b7230 */ /* 0x000fe40000004100 */
[C---:B------:R-:W-:Y:S01]  /*c0b0*/  FFMA.FTZ R29, R3.reuse, R24, -R10 ;  /* 0x00000018031d7223 */ /* 0x040fe2000001080a */
[----:B------:R-:W-:Y:S01]  /*c0c0*/  FFMA.FTZ R28, R3, R28, R25 ;  /* 0x0000001c031c7223 */ /* 0x000fe20000010019 */
[----:B------:R-:W-:Y:S01]  /*c0d0*/  HADD2.F32 R10, -RZ, R15.H0_H0 ;  /* 0x2000000fff0a7230 */ /* 0x000fe20000004100 */
[----:B------:R-:W-:Y:S01]  /*c0e0*/  F2FP.F16.E4M3.UNPACK_B R4, R4.H1 ;  /* 0x00000004ff04723e */ /* 0x000fe200030006ff */
[----:B------:R-:W-:-:S02]  /*c0f0*/  HADD2.F32 R12, -RZ, R12.H0_H0 ;  /* 0x2000000cff0c7230 */ /* 0x000fc40000004100 */
[CC--:B------:R-:W-:Y:S01]  /*c100*/  FMUL.FTZ R25, R5.reuse, R11.reuse ;  /* 0x0000000b05197220 */ /* 0x0c0fe20000410000 */
[----:B------:R-:W-:Y:S02]  /*c110*/  HADD2.F32 R24, -RZ, R27.H1_H1 ;  /* 0x3000001bff187230 */ /* 0x000fe40000004100 */
[-C--:B------:R-:W-:Y:S01]  /*c120*/  FMUL.FTZ R5, R5, R10.reuse ;  /* 0x0000000a05057220 */ /* 0x080fe20000410000 */
[----:B------:R-:W-:Y:S02]  /*c130*/  HADD2.F32 R3, -RZ, R13.H1_H1 ;  /* 0x3000000dff037230 */ /* 0x000fe40000004100 */
[C---:B------:R-:W-:Y:S01]  /*c140*/  FFMA.FTZ R27, R12.reuse, R10, -R25 ;  /* 0x0000000a0c1b7223 */ /* 0x040fe20000010819 */
[----:B------:R-:W-:Y:S02]  /*c150*/  HADD2.F32 R10, -RZ, R15.H1_H1 ;  /* 0x3000000fff0a7230 */ /* 0x000fe40000004100 */
[----:B------:R-:W-:Y:S01]  /*c160*/  FFMA.FTZ R32, R12, R11, R5 ;  /* 0x0000000b0c207223 */ /* 0x000fe20000010005 */
[----:B------:R-:W-:-:S02]  /*c170*/  HADD2.F32 R13, -RZ, R13.H0_H0 ;  /* 0x2000000dff0d7230 */ /* 0x000fc40000004100 */
[C---:B------:R-:W-:Y:S01]  /*c180*/  FMUL.FTZ R34, R3.reuse, R24 ;  /* 0x0000001803227220 */ /* 0x040fe20000410000 */
[----:B------:R-:W-:Y:S01]  /*c190*/  F2FP.F16.E4M3.UNPACK_B R11, R26 ;  /* 0x0000001aff0b723e */ /* 0x000fe200020006ff */
[-C--:B------:R-:W-:Y:S01]  /*c1a0*/  FMUL.FTZ R12, R3, R10.reuse ;  /* 0x0000000a030c7220 */ /* 0x080fe20000410000 */
[----:B------:R-:W-:Y:S02]  /*c1b0*/  HADD2.F32 R5, -RZ, R4.H1_H1 ;  /* 0x30000004ff057230 */ /* 0x000fe40000004100 */
        /* <DEDUP_REMOVED lines=8> */
[C---:B------:R-:W-:Y:S01]  /*c240*/  FMUL.FTZ R13, R5.reuse, R15 ;  /* 0x0000000f050d7220 */ /* 0x040fe20000410000 */
[----:B------:R-:W-:Y:S02]  /*c250*/  HADD2.F32 R3, -RZ, R0.H1_H1 ;  /* 0x30000000ff037230 */ /* 0x000fe40000004100 */
[----:B------:R-:W-:Y:S02]  /*c260*/  HADD2.F32 R10, -RZ, R10.H0_H0 ;  /* 0x2000000aff0a7230 */ /* 0x000fe40000004100 */
        /* <DEDUP_REMOVED lines=9> */
[----:B------:R-:W-:-:S02]  /*c300*/  HADD2.F32 R4, -RZ, R14.H1_H1 ;  /* 0x3000000eff047230 */ /* 0x000fc40000004100 */
[--C-:B------:R-:W-:Y:S02]  /*c310*/  HADD2.F32 R3, -RZ, R7.reuse.H1_H1 ;  /* 0x30000007ff037230 */ /* 0x100fe40000004100 */
[--C-:B------:R-:W-:Y:S02]  /*c320*/  HADD2.F32 R10, -RZ, R26.reuse.H1_H1 ;  /* 0x3000001aff0a7230 */ /* 0x100fe40000004100 */
[----:B------:R-:W-:Y:S02]  /*c330*/  HADD2.F32 R11, -RZ, R26.H0_H0 ;  /* 0x2000001aff0b7230 */ /* 0x000fe40000004100 */
[C---:B------:R-:W-:Y:S01]  /*c340*/  FMUL.FTZ R15, R3.reuse, R4 ;  /* 0x00000004030f7220 */ /* 0x040fe20000410000 */
[----:B------:R-:W-:Y:S02]  /*c350*/  HADD2.F32 R0, -RZ, R6.H1_H1 ;  /* 0x30000006ff007230 */ /* 0x000fe40000004100 */
[----:B------:R-:W-:Y:S02]  /*c360*/  HADD2.F32 R5, -RZ, R14.H0_H0 ;  /* 0x2000000eff057230 */ /* 0x000fe40000004100 */
[----:B------:R-:W-:Y:S01]  /*c370*/  FMUL.FTZ R14, R3, R10 ;  /* 0x0000000a030e7220 */ /* 0x000fe20000410000 */
[----:B------:R-:W-:-:S02]  /*c380*/  HADD2.F32 R7, -RZ, R7.H0_H0 ;  /* 0x20000007ff077230 */ /* 0x000fc40000004100 */
[C---:B------:R-:W-:Y:S01]  /*c390*/  FMUL.FTZ R3, R0.reuse, R11 ;  /* 0x0000000b00037220 */ /* 0x040fe20000410000 */
[----:B------:R-:W-:Y:S02]  /*c3a0*/  HADD2.F32 R6, -RZ, R6.H0_H0 ;  /* 0x20000006ff067230 */ /* 0x000fe40000004100 */
[-C--:B------:R-:W-:Y:S01]  /*c3b0*/  FMUL.FTZ R0, R0, R5.reuse ;  /* 0x0000000500007220 */ /* 0x080fe20000410000 */
[C---:B------:R-:W-:Y:S01]  /*c3c0*/  FFMA.FTZ R14, R7.reuse, R4, -R14 ;  /* 0x00000004070e7223 */ /* 0x040fe2000001080e */
[----:B------:R-:W-:Y:S01]  /*c3d0*/  FFMA.FTZ R15, R7, R10, R15 ;  /* 0x0000000a070f7223 */ /* 0x000fe2000001000f */
[C---:B------:R-:W-:Y:S01]  /*c3e0*/  FFMA.FTZ R5, R6.reuse, R5, -R3 ;  /* 0x0000000506057223 */ /* 0x040fe20000010803 */
[----:B------:R-:W-:Y:S01]  /*c3f0*/  FFMA.FTZ R0, R6, R11, R0 ;  /* 0x0000000b06007223 */ /* 0x000fe20000010000 */
[----:B------:R-:W-:Y:S02]  /*c400*/  F2FP.SATFINITE.E4M3.F32.PACK_AB_MERGE_C R6, R30, R31, RZ ;  /* 0x0000001f1e06723e */ /* 0x000fe400048070ff */
        /* <DEDUP_REMOVED lines=8> */
.L_x_1461:
[----:B------:R-:W-:Y:S05]  /*c490*/  BSYNC B1 ;  /* 0x0000000000017941 */ /* 0x000fea0003800000 */
.L_x_1460:
[----:B------:R-:W-:Y:S05]  /*c4a0*/  @P1 BRA `(.L_x_1459) ;  /* 0x0000004c00e81947 */ /* 0x000fea0003800000 */
[----:B01234-:R-:W0:Y:S01]  /*c4b0*/  LDS.128 R4, [R212+0x1f000] ;  /* 0x01f00000d4047984 */ /* 0x01fe220000000c00 */
        /* <DEDUP_REMOVED lines=10> */
[----:B------:R-:W-:Y:S02]  /*c560*/  LOP3.LUT R12, R9, 0xff, RZ, 0xc0, !PT ;  /* 0x000000ff090c7812 */ /* 0x000fe400078ec0ff */
[----:B------:R-:W-:-:S02]  /*c570*/  LOP3.LUT R15, R15, 0xff, RZ, 0xc0, !PT ;  /* 0x000000ff0f0f7812 */ /* 0x000fc400078ec0ff */
[----:B------:R-:W-:Y:S02]  /*c580*/  SHF.R.U32.HI R14, RZ, 0x10, R9 ;  /* 0x00000010ff0e7819 */ /* 0x000fe40000011609 */
[----:B------:R-:W-:Y:S02]  /*c590*/  PRMT R3, R3, 0x7604, R0 ;  /* 0x0000760403037816 */ /* 0x000fe40000000000 */
[----:B------:R-:W-:Y:S01]  /*c5a0*/  LOP3.LUT R13, R11, 0xff, RZ, 0xc0, !PT ;  /* 0x000000ff0b0d7812 */ /* 0x000fe200078ec0ff */
[----:B------:R-:W-:Y:S01]  /*c5b0*/  IMAD.U32 R11, R24, 0x10000, RZ ;  /* 0x00010000180b7824 */ /* 0x000fe200078e00ff */
[----:B------:R-:W-:Y:S02]  /*c5c0*/  PRMT R12, R15, 0x7604, R12 ;  /* 0x000076040f0c7816 */ /* 0x000fe4000000000c */
[----:B------:R-:W-:Y:S02]  /*c5d0*/  LOP3.LUT R0, R8, 0xff, RZ, 0xc0, !PT ;  /* 0x000000ff08007812 */ /* 0x000fe400078ec0ff */
[----:B------:R-:W-:-:S02]  /*c5e0*/  SHF.L.U32 R15, R14, 0x10, RZ ;  /* 0x000000100e0f7819 */ /* 0x000fc400000006ff */
[----:B------:R-:W-:Y:S02]  /*c5f0*/  PRMT R13, R13, 0x7604, R0 ;  /* 0x000076040d0d7816 */ /* 0x000fe40000000000 */
        /* <DEDUP_REMOVED lines=8> */
[----:B------:R-:W-:Y:S02]  /*c680*/  LOP3.LUT R15, R13, 0xff000000, R8, 0xf8, !PT ;  /* 0xff0000000d0f7812 */ /* 0x000fe400078ef808 */
[----:B------:R-:W-:Y:S01]  /*c690*/  F2FP.F16.E4M3.UNPACK_B R21, R24 ;  /* 0x00000018ff15723e */ /* 0x000fe200020006ff */
[--C-:B------:R-:W-:Y:S01]  /*c6a0*/  HADD2.F32 R9, -RZ, R0.reuse.H1_H1 ;  /* 0x30000000ff097230 */ /* 0x100fe20000004100 */
[----:B------:R-:W-:Y:S01]  /*c6b0*/  F2FP.F16.E4M3.UNPACK_B R13, R20 ;  /* 0x00000014ff0d723e */ /* 0x000fe200020006ff */
[----:B------:R-:W-:Y:S01]  /*c6c0*/  HADD2.F32 R8, -RZ, R0.H0_H0 ;  /* 0x20000000ff087230 */ /* 0x000fe20000004100 */
[----:B------:R-:W-:Y:S01]  /*c6d0*/  F2FP.F16.E4M3.UNPACK_B R3, R6 ;  /* 0x00000006ff03723e */ /* 0x000fe200020006ff */
[----:B------:R-:W-:Y:S01]  /*c6e0*/  HADD2.F32 R25, -RZ, R21.H1_H1 ;  /* 0x30000015ff197230 */ /* 0x000fe20000004100 */
[-C--:B------:R-:W-:Y:S01]  /*c6f0*/  F2FP.F16.E4M3.UNPACK_B R10, R7.reuse ;  /* 0x00000007ff0a723e */ /* 0x080fe200020006ff */
[----:B------:R-:W-:Y:S01]  /*c700*/  HADD2.F32 R14, -RZ, R13.H1_H1 ;  /* 0x3000000dff0e7230 */ /* 0x000fe20000004100 */
[----:B------:R-:W-:-:S02]  /*c710*/  F2FP.F16.E4M3.UNPACK_B R11, R7.H1 ;  /* 0x00000007ff0b723e */ /* 0x000fc400030006ff */
[C---:B------:R-:W-:Y:S01]  /*c720*/  FMUL.FTZ R27, R9.reuse, R25 ;  /* 0x00000019091b7220 */ /* 0x040fe20000410000 */
[-C--:B------:R-:W-:Y:S01]  /*c730*/  F2FP.F16.E4M3.UNPACK_B R6, R5.reuse ;  /* 0x00000005ff06723e */ /* 0x080fe200020006ff */
[-C--:B------:R-:W-:Y:S01]  /*c740*/  FMUL.FTZ R26, R9, R14.reuse ;  /* 0x0000000e091a7220 */ /* 0x080fe20000410000 */
[----:B------:R-:W-:Y:S01]  /*c750*/  F2FP.F16.E4M3.UNPACK_B R7, R5.H1 ;  /* 0x00000005ff07723e */ /* 0x000fe200030006ff */
[C---:B------:R-:W-:Y:S01]  /*c760*/  FFMA.FTZ R27, R8.reuse, R14, -R27 ;  /* 0x0000000e081b7223 */ /* 0x040fe2000001081b */
[----:B------:R-:W-:Y:S02]  /*c770*/  HADD2.F32 R14, -RZ, R21.H0_H0 ;  /* 0x20000015ff0e7230 */ /* 0x000fe40000004100 */
[----:B------:R-:W-:Y:S01]  /*c780*/  FFMA.FTZ R28, R8, R25, R26 ;  /* 0x00000019081c7223 */ /* 0x000fe2000001001a */
[----:B------:R-:W-:Y:S01]  /*c790*/  HADD2.F32 R5, -RZ, R3.H1_H1 ;  /* 0x30000003ff057230 */ /* 0x000fe20000004100 */
[----:B------:R-:W-:Y:S01]  /*c7a0*/  F2FP.F16.E4M3.UNPACK_B R24, R24.H1 ;  /* 0x00000018ff18723e */ /* 0x000fe200030006ff */
[----:B------:R-:W-:Y:S01]  /*c7b0*/  HADD2.F32 R8, -RZ, R13.H0_H0 ;  /* 0x2000000dff087230 */ /* 0x000fe20000004100 */
[----:B------:R-:W-:Y:S01]  /*c7c0*/  F2FP.F16.E4M3.UNPACK_B R20, R20.H1 ;  /* 0x00000014ff14723e */ /* 0x000fe200030006ff */
[----:B------:R-:W-:-:S02]  /*c7d0*/  HADD2.F32 R3, -RZ, R3.H0_H0 ;  /* 0x20000003ff037230 */ /* 0x000fc40000004100 */
[C---:B------:R-:W-:Y:S01]  /*c7e0*/  FMUL.FTZ R26, R5.reuse, R14 ;  /* 0x0000000e051a7220 */ /* 0x040fe20000410000 */
[----:B------:R-:W-:Y:S02]  /*c7f0*/  HADD2.F32 R9, -RZ, R24.H0_H0 ;  /* 0x20000018ff097230 */ /* 0x000fe40000004100 */
[-C--:B------:R-:W-:Y:S01]  /*c800*/  FMUL.FTZ R13, R5, R8.reuse ;  /* 0x00000008050d7220 */ /* 0x080fe20000410000 */
[----:B------:R-:W-:Y:S02]  /*c810*/  HADD2.F32 R5, -RZ, R10.H1_H1 ;  /* 0x3000000aff057230 */ /* 0x000fe40000004100 */
[C---:B------:R-:W-:Y:S01]  /*c820*/  FFMA.FTZ R26, R3.reuse, R8, -R26 ;  /* 0x00000008031a7223 */ /* 0x040fe2000001081a */
[----:B------:R-:W-:Y:S02]  /*c830*/  HADD2.F32 R8, -RZ, R20.H0_H0 ;  /* 0x20000014ff087230 */ /* 0x000fe40000004100 */
[----:B------:R-:W-:Y:S01]  /*c840*/  FFMA.FTZ R25, R3, R14, R13 ;  /* 0x0000000e03197223 */ /* 0x000fe2000001000d */
[----:B------:R-:W-:-:S02]  /*c850*/  HADD2.F32 R10, -RZ, R10.H0_H0 ;  /* 0x2000000aff0a7230 */ /* 0x000fc40000004100 */
[CC--:B------:R-:W-:Y:S01]  /*c860*/  FMUL.FTZ R13, R5.reuse, R9.reuse ;  /* 0x00000009050d7220 */ /* 0x0c0fe20000410000 */
[----:B------:R-:W-:Y:S02]  /*c870*/  HADD2.F32 R24, -RZ, R24.H1_H1 ;  /* 0x30000018ff187230 */ /* 0x000fe40000004100 */
[-C--:B------:R-:W-:Y:S01]  /*c880*/  FMUL.FTZ R5, R5, R8.reuse ;  /* 0x0000000805057220 */ /* 0x080fe20000410000 */
[--C-:B------:R-:W-:Y:S02]  /*c890*/  HADD2.F32 R3, -RZ, R11.reuse.H1_H1 ;  /* 0x3000000bff037230 */ /* 0x100fe40000004100 */
[C---:B------:R-:W-:Y:S01]  /*c8a0*/  FFMA.FTZ R29, R10.reuse, R8, -R13 ;  /* 0x000000080a1d7223 */ /* 0x040fe2000001080d */
[----:B------:R-:W-:Y:S02]  /*c8b0*/  HADD2.F32 R20, -RZ, R20.H1_H1 ;  /* 0x30000014ff147230 */ /* 0x000fe40000004100 */
[----:B------:R-:W-:Y:S01]  /*c8c0*/  FFMA.FTZ R30, R10, R9, R5 ;  /* 0x000000090a1e7223 */ /* 0x000fe20000010005 */
[----:B------:R-:W-:-:S02]  /*c8d0*/  HADD2.F32 R11, -RZ, R11.H0_H0 ;  /* 0x2000000bff0b7230 */ /* 0x000fc40000004100 */
[C---:B------:R-:W-:Y:S01]  /*c8e0*/  FMUL.FTZ R8, R3.reuse, R24 ;  /* 0x0000001803087220 */ /* 0x040fe20000410000 */
[----:B------:R-:W-:Y:S01]  /*c8f0*/  F2FP.F16.E4M3.UNPACK_B R0, R4 ;  /* 0x00000004ff00723e */ /* 0x000fe200020006ff */
[-C--:B------:R-:W-:Y:S01]  /*c900*/  FMUL.FTZ R10, R3, R20.reuse ;  /* 0x00000014030a7220 */ /* 0x080fe20000410000 */
[-C--:B------:R-:W-:Y:S01]  /*c910*/  F2FP.F16.E4M3.UNPACK_B R9, R15.reuse ;  /* 0x0000000fff09723e */ /* 0x080fe200020006ff */
[C---:B------:R-:W-:Y:S01]  /*c920*/  FFMA.FTZ R20, R11.reuse, R20, -R8 ;  /* 0x000000140b147223 */ /* 0x040fe20000010808 */
[----:B------:R-:W-:Y:S01]  /*c930*/  F2FP.F16.E4M3.UNPACK_B R4, R4.H1 ;  /* 0x00000004ff04723e */ /* 0x000fe200030006ff */
[----:B------:R-:W-:Y:S01]  /*c940*/  FFMA.FTZ R31, R11, R24, R10 ;  /* 0x000000180b1f7223 */ /* 0x000fe2000001000a */
[-C--:B------:R-:W-:Y:S01]  /*c950*/  F2FP.F16.E4M3.UNPACK_B R8, R12.reuse ;  /* 0x0000000cff08723e */ /* 0x080fe200020006ff */
[--C-:B------:R-:W-:Y:S01]  /*c960*/  HADD2.F32 R13, -RZ, R9.reuse.H1_H1 ;  /* 0x30000009ff0d7230 */ /* 0x100fe20000004100 */
[----:B------:R-:W-:Y:S01]  /*c970*/  F2FP.F16.E4M3.UNPACK_B R12, R12.H1 ;  /* 0x0000000cff0c723e */ /* 0x000fe200030006ff */
[----:B------:R-:W-:Y:S01]  /*c980*/  HADD2.F32 R10, -RZ, R9.H0_H0 ;  /* 0x20000009ff0a7230 */ /* 0x000fe20000004100 */
[----:B------:R-:W-:Y:S01]  /*c990*/  F2FP.F16.E4M3.UNPACK_B R15, R15.H1 ;  /* 0x0000000fff0f723e */ /* 0x000fe200030006ff */
[----:B------:R-:W-:-:S02]  /*c9a0*/  HADD2.F32 R5, -RZ, R4.H1_H1 ;  /* 0x30000004ff057230 */ /* 0x000fc40000004100 */
[----:B------:R-:W-:Y:S02]  /*c9b0*/  HADD2.F32 R9, -RZ, R8.H1_H1 ;  /* 0x30000008ff097230 */ /* 0x000fe40000004100 */
[----:B------:R-:W-:Y:S02]  /*c9c0*/  HADD2.F32 R3, -RZ, R0.H1_H1 ;  /* 0x30000000ff037230 */ /* 0x000fe40000004100 */
[C---:B------:R-:W-:Y:S01]  /*c9d0*/  FMUL.FTZ R11, R5.reuse, R13 ;  /* 0x0000000d050b7220 */ /* 0x040fe20000410000 */
[----:B------:R-:W-:Y:S02]  /*c9e0*/  HADD2.F32 R8, -RZ, R8.H0_H0 ;  /* 0x20000008ff087230 */ /* 0x000fe40000004100 */
[----:B------:R-:W-:Y:S01]  /*c9f0*/  FMUL.FTZ R21, R5, R9 ;  /* 0x0000000905157220 */ /* 0x000fe20000410000 */
[----:B------:R-:W-:Y:S02]  /*ca00*/  HADD2.F32 R4, -RZ, R4.H0_H0 ;  /* 0x20000004ff047230 */ /* 0x000fe40000004100 */
[----:B------:R-:W-:Y:S01]  /*ca10*/  FMUL.FTZ R5, R3, R10 ;  /* 0x0000000a03057220 */ /* 0x000fe20000410000 */
[----:B------:R-:W-:-:S02]  /*ca20*/  HADD2.F32 R0, -RZ, R0.H0_H0 ;  /* 0x20000000ff007230 */ /* 0x000fc40000004100 */
[-C--:B------:R-:W-:Y:S01]  /*ca30*/  FMUL.FTZ R3, R3, R8.reuse ;  /* 0x0000000803037220 */ /* 0x080fe20000410000 */
[C---:B------:R-:W-:Y:S01]  /*ca40*/  FFMA.FTZ R11, R4.reuse, R9, -R11 ;  /* 0x00000009040b7223 */ /* 0x040fe2000001080b */
[----:B------:R-:W-:Y:S01]  /*ca50*/  FFMA.FTZ R14, R4, R13, R21 ;  /* 0x0000000d040e7223 */ /* 0x000fe20000010015 */
[C---:B------:R-:W-:Y:S01]  /*ca60*/  FFMA.FTZ R9, R0.reuse, R8, -R5 ;  /* 0x0000000800097223 */ /* 0x040fe20000010805 */
[----:B------:R-:W-:Y:S01]  /*ca70*/  FFMA.FTZ R10, R0, R10, R3 ;  /* 0x0000000a000a7223 */ /* 0x000fe20000010003 */
[----:B------:R-:W-:Y:S02]  /*ca80*/  HADD2.F32 R4, -RZ, R12.H1_H1 ;  /* 0x3000000cff047230 */ /* 0x000fe40000004100 */
[----:B------:R-:W-:Y:S02]  /*ca90*/  HADD2.F32 R3, -RZ, R7.H1_H1 ;  /* 0x30000007ff037230 */ /* 0x000fe40000004100 */
[--C-:B------:R-:W-:Y:S02]  /*caa0*/  HADD2.F32 R8, -RZ, R15.reuse.H1_H1 ;  /* 0x3000000fff087230 */ /* 0x100fe40000004100 */
[----:B------:R-:W-:-:S02]  /*cab0*/  HADD2.F32 R15, -RZ, R15.H0_H0 ;  /* 0x2000000fff0f7230 */ /* 0x000fc40000004100 */
[C---:B------:R-:W-:Y:S01]  /*cac0*/  FMUL.FTZ R13, R3.reuse, R4 ;  /* 0x00000004030d7220 */ /* 0x040fe20000410000 */
[----:B------:R-:W-:Y:S02]  /*cad0*/  HADD2.F32 R0, -RZ, R6.H1_H1 ;  /* 0x30000006ff007230 */ /* 0x000fe40000004100 */
        /* <DEDUP_REMOVED lines=18> */
[----:B------:R0:W-:Y:S01]  /*cc00*/  STS.128 [R212+0x1f000], R4 ;  /* 0x01f00004d4007388 */ /* 0x0001e20000000c00 */
[----:B------:R-:W-:Y:S05]  /*cc10*/  BRA `(.L_x_1459) ;  /* 0x00000048000c7947 */ /* 0x000fea0003800000 */
.L_x_1432:
[----:B------:R-:W1:Y:S01]  /*cc20*/  LDC R0, c[0x0][0x448] ;  /* 0x00011200ff007b82 */ /* 0x000e620000000800 */
[----:B------:R-:W-:Y:S01]  /*cc30*/  IMAD.MOV.U32 R25, RZ, RZ, R29 ;  /* 0x000000ffff197224 */ /* 0x000fe200078e001d */
[----:B------:R-:W-:Y:S01]  /*cc40*/  ULDC.64 UR4, c[0x0][0x3f8] ;  /* 0x0000fe0000047ab9 */ /* 0x000fe20000000a00 */
[----:B------:R-:W-:Y:S01]  /*cc50*/  IMAD.MOV.U32 R27, RZ, RZ, R31 ;  /* 0x000000ffff1b7224 */ /* 0x000fe200078e001f */
[----:B------:R-:W-:Y:S01]  /*cc60*/  ULDC.64 UR6, c[0x0][0x408] ;  /* 0x0001020000067ab9 */ /* 0x000fe20000000a00 */
[----:B------:R-:W-:Y:S01]  /*cc70*/  ULDC.64 UR8, c[0x0][0x400] ;  /* 0x0001000000087ab9 */ /* 0x000fe20000000a00 */
[----:B-1----:R-:W-:-:S13]  /*cc80*/  ISETP.NE.AND P0, PT, R0, 0x1, PT ;  /* 0x000000010000780c */ /* 0x002fda0003f05270 */
[----:B------:R-:W1:Y:S08]  /*cc90*/  @P0 LDC R4, c[0x0][0x44c] ;  /* 0x00011300ff040b82 */ /* 0x000e700000000800 */
[----:B------:R-:W2:Y:S01]  /*cca0*/  @P0 LDC R5, c[0x0][0x450] ;  /* 0x00011400ff050b82 */ /* 0x000ea20000000800 */
[----:B-1----:R-:W-:-:S05]  /*ccb0*/  @P0 IMAD.HI.U32 R4, R3, R4, RZ ;  /* 0x0000000403040227 */ /* 0x002fca00078e00ff */
[----:B--2---:R-:W-:-:S04]  /*ccc0*/  @P0 SHF.R.U32.HI R3, RZ, R5, R4 ;  /* 0x00000005ff030219 */ /* 0x004fc80000011604 */
[----:B------:R-:W-:Y:S01]  /*ccd0*/  SHF.R.S32.HI R4, RZ, 0x1f, R3 ;  /* 0x0000001fff047819 */ /* 0x000fe20000011403 */
[----:B------:R-:W-:-:S04]  /*cce0*/  IMAD.WIDE.U32 R24, R3, UR4, R24 ;  /* 0x0000000403187c25 */ /* 0x000fc8000f8e0018 */
[----:B------:R-:W-:Y:S02]  /*ccf0*/  IMAD R6, R4, UR4, RZ ;  /* 0x0000000404067c24 */ /* 0x000fe4000f8e02ff */
[----:B------:R-:W-:-:S04]  /*cd00*/  IMAD.WIDE.U32 R26, R3, UR6, R26 ;  /* 0x00000006031a7c25 */ /* 0x000fc8000f8e001a */
[----:B------:R-:W-:Y:S01]  /*cd10*/  IMAD R4, R4, UR6, RZ ;  /* 0x0000000604047c24 */ /* 0x000fe2000f8e02ff */
[----:B------:R-:W-:Y:S01]  /*cd20*/  IADD3 R55, P1, R26, UR8, RZ ;  /* 0x000000081a377c10 */ /* 0x000fe2000ff3e0ff */
[C---:B------:R-:W-:Y:S01]  /*cd30*/  IMAD R5, R3.reuse, UR5, R6 ;  /* 0x0000000503057c24 */ /* 0x040fe2000f8e0206 */
[----:B------:R-:W-:Y:S01]  /*cd40*/  ULDC.64 UR4, c[0x0][0x3e8] ;  /* 0x0000fa0000047ab9 */ /* 0x000fe20000000a00 */
[----:B------:R-:W-:Y:S01]  /*cd50*/  IMAD R53, R3, UR7, R4 ;  /* 0x0000000703357c24 */ /* 0x000fe2000f8e0204 */
[----:B------:R-:W-:Y:S01]  /*cd60*/  IADD3 R37, P0, R24, UR4, RZ ;  /* 0x0000000418257c10 */ /* 0x000fe2000ff1e0ff */
[----:B------:R-:W-:-:S03]  /*cd70*/  UMOV UR4, 0xffffffff ;  /* 0xffffffff00047882 */ /* 0x000fc60000000000 */
[----:B------:R-:W-:Y:S02]  /*cd80*/  IADD3.X R10, R25, UR5, R5, P0, !PT ;  /* 0x00000005190a7c10 */ /* 0x000fe400087fe405 */
[----:B------:R-:W-:Y:S01]  /*cd90*/  IADD3.X R53, R27, UR9, R53, P1, !PT ;  /* 0x000000091b357c10 */ /* 0x000fe20008ffe435 */
[----:B------:R-:W-:Y:S06]  /*cda0*/  BRA.DIV UR4, `(.L_x_1462) ;  /* 0x000001a6049c7947 */ /* 0x000fec000b800000 */
[----:B------:R-:W1:Y:S01]  /*cdb0*/  LDC R54, c[0x0][0x3f4] ;  /* 0x0000fd00ff367b82 */ /* 0x000e620000000800 */
[----:B------:R-:W2:Y:S01]  /*cdc0*/  SHFL.IDX PT, R5, R37, RZ, 0x181f ;  /* 0x00181fff25057589 */ /* 0x000ea200000e0000 */
[----:B------:R-:W-:-:S03]  /*cdd0*/  IMAD R59, R195, R0, RZ ;  /* 0x00000000c33b7224 */ /* 0x000fc600078e02ff */
[----:B------:R-:W3:Y:S04]  /*cde0*/  SHFL.IDX PT, R14, R55, RZ, 0x181f ;  /* 0x00181fff370e7589 */ /* 0x000ee800000e0000 */
[----:B------:R-:W4:Y:S04]  /*cdf0*/  SHFL.IDX PT, R3, R10, RZ, 0x181f ;  /* 0x00181fff0a037589 */ /* 0x000f2800000e0000 */
[----:B------:R-:W5:Y:S01]  /*ce00*/  SHFL.IDX PT, R7, R53, RZ, 0x181f ;  /* 0x00181fff35077589 */ /* 0x000f6200000e0000 */
[----:B-1----:R-:W-:-:S04]  /*ce10*/  ISETP.GE.AND P0, PT, R22, R54, PT ;  /* 0x000000361600720c */ /* 0x002fc80003f06270 */
[----:B------:R-:W-:-:S13]  /*ce20*/  ISETP.GE.OR P1, PT, R52, R59, P0 ;  /* 0x0000003b3400720c */ /* 0x000fda0000726670 */
[C---:B--2---:R-:W-:Y:S02]  /*ce30*/  @!P1 IADD3 R0, P2, R22.reuse, R5, RZ ;  /* 0x0000000516009210 */ /* 0x044fe40007f5e0ff */
[----:B---3--:R-:W-:-:S03]  /*ce40*/  @!P1 IADD3 R14, P3, R22, R14, RZ ;  /* 0x0000000e160e9210 */ /* 0x008fc60007f7e0ff */
[--C-:B----4-:R-:W-:Y:S02]  /*ce50*/  @!P1 IMAD.X R5, R3, 0x1, R23.reuse, P2 ;  /* 0x0000000103059824 */ /* 0x110fe400010e0617 */
[----:B-----5:R-:W-:Y:S02]  /*ce60*/  @!P1 IMAD.X R3, R7, 0x1, R23, P3 ;  /* 0x0000000107039824 */ /* 0x020fe400018e0617 */
[----:B------:R-:W-:Y:S02]  /*ce70*/  @!P1 IMAD.MOV.U32 R4, RZ, RZ, R0 ;  /* 0x000000ffff049224 */ /* 0x000fe400078e0000 */
[----:B------:R-:W-:Y:S02]  /*ce80*/  @!P1 IMAD.MOV.U32 R24, RZ, RZ, R14 ;  /* 0x000000ffff189224 */ /* 0x000fe400078e000e */
[----:B------:R-:W-:Y:S02]  /*ce90*/  @!P1 IMAD.MOV.U32 R25, RZ, RZ, R3 ;  /* 0x000000ffff199224 */ /* 0x000fe400078e0003 */
[----:B------:R-:W2:Y:S04]  /*cea0*/  @!P1 LD.E.128 R4, desc[UR46][R4.64] ;  /* 0x0000002e04049980 */ /* 0x000ea8000c101d00 */
[----:B------:R-:W3:Y:S01]  /*ceb0*/  @!P1 LD.E.128 R24, desc[UR46][R24.64] ;  /* 0x0000002e18189980 */ /* 0x000ee2000c101d00 */
[----:B------:R-:W-:-:S02]  /*cec0*/  CS2R R50, SRZ ;  /* 0x0000000000327805 */ /* 0x000fc4000001ff00 */
[----:B------:R-:W-:Y:S02]  /*ced0*/  CS2R R40, SRZ ;  /* 0x0000000000287805 */ /* 0x000fe4000001ff00 */
[----:B------:R-:W-:Y:S01]  /*cee0*/  CS2R R38, SRZ ;  /* 0x0000000000267805 */ /* 0x000fe2000001ff00 */
[----:B------:R1:W4:Y:S01]  /*cef0*/  SHFL.IDX PT, R3, R10, 0x1, 0x181f ;  /* 0x00381f000a037f89 */ /* 0x00032200000e0000 */
[----:B------:R-:W-:-:S03]  /*cf00*/  CS2R R20, SRZ ;  /* 0x0000000000147805 */ /* 0x000fc6000001ff00 */
[----:B------:R1:W0:Y:S04]  /*cf10*/  SHFL.IDX PT, R9, R37, 0x1, 0x181f ;  /* 0x00381f0025097f89 */ /* 0x00022800000e0000 */
[----:B------:R1:W0:Y:S04]  /*cf20*/  SHFL.IDX PT, R33, R53, 0x1, 0x181f ;  /* 0x00381f0035217f89 */ /* 0x00022800000e0000 */
[----:B------:R1:W0:Y:S01]  /*cf30*/  SHFL.IDX PT, R14, R55, 0x1, 0x181f ;  /* 0x00381f00370e7f89 */ /* 0x00022200000e0000 */
[----:B--2---:R-:W-:Y:S01]  /*cf40*/  @!P1 IMAD.MOV.U32 R50, RZ, RZ, R4 ;  /* 0x000000ffff329224 */ /* 0x004fe200078e0004 */
[----:B------:R-:W-:Y:S01]  /*cf50*/  @!P1 MOV R51, R5 ;  /* 0x0000000500339202 */ /* 0x000fe20000000f00 */
[----:B------:R-:W-:Y:S01]  /*cf60*/  @!P1 IMAD.MOV.U32 R40, RZ, RZ, R6 ;  /* 0x000000ffff289224 */ /* 0x000fe200078e0006 */
[----:B------:R-:W-:Y:S01]  /*cf70*/  CS2R R4, SRZ ;  /* 0x0000000000047805 */ /* 0x000fe2000001ff00 */
[----:B------:R-:W-:-:S02]  /*cf80*/  @!P1 IMAD.MOV.U32 R41, RZ, RZ, R7 ;  /* 0x000000ffff299224 */ /* 0x000fc400078e0007 */
[----:B---3--:R-:W-:Y:S02]  /*cf90*/  @!P1 IMAD.MOV.U32 R38, RZ, RZ, R24 ;  /* 0x000000ffff269224 */ /* 0x008fe400078e0018 */
[----:B------:R-:W-:Y:S02]  /*cfa0*/  @!P1 IMAD.MOV.U32 R39, RZ, RZ, R25 ;  /* 0x000000ffff279224 */ /* 0x000fe400078e0019 */
[----:B------:R-:W-:Y:S02]  /*cfb0*/  @!P1 IMAD.MOV.U32 R20, RZ, RZ, R26 ;  /* 0x000000ffff149224 */ /* 0x000fe400078e001a */
[----:B01--4-:R-:W-:-:S07]  /*cfc0*/  @!P1 IMAD.MOV.U32 R21, RZ, RZ, R27 ;  /* 0x000000ffff159224 */ /* 0x013fce00078e001b */
.L_x_1769:
[----:B------:R-:W-:Y:S01]  /*cfd0*/  VIADD R0, R52, 0x20 ;  /* 0x0000002034007836 */ /* 0x000fe20000000000 */
[----:B------:R-:W-:Y:S01]  /*cfe0*/  BSSY B1, `(.L_x_1463) ;  /* 0x0000010000017945 */ /* 0x000fe20003800000 */
[----:B------:R-:W-:Y:S02]  /*cff0*/  CS2R R6, SRZ ;  /* 0x0000000000067805 */ /* 0x000fe4000001ff00 */
[----:B------:R-:W-:Y:S02]  /*d000*/  CS2R R28, SRZ ;  /* 0x00000000001c7805 */ /* 0x000fe4000001ff00 */
[----:B------:R-:W-:Y:S02]  /*d010*/  CS2R R30, SRZ ;  /* 0x00000000001e7805 */ /* 0x000fe4000001ff00 */
[----:B------:R-:W-:-:S13]  /*d020*/  ISETP.GE.AND P1, PT, R0, R59, PT ;  /* 0x0000003b0000720c */ /* 0x000fda0003f26270 */
[----:B------:R-:W-:Y:S05]  /*d030*/  @P1 BRA `(.L_x_1464) ;  /* 0x0000000000281947 */ /* 0x000fea0003800000 */
[----:B------:R-:W-:Y:S02]  /*d040*/  CS2R R6, SRZ ;  /* 0x0000000000067805 */ /* 0x000fe4000001ff00 */
[----:B------:R-:W-:Y:S02]  /*d050*/  CS2R R28, SRZ ;  /* 0x00000000001c7805 */ /* 0x000fe4000001ff00 */
[----:B------:R-:W-:Y:S01]  /*d060*/  CS2R R30, SRZ ;  /* 0x00000000001e7805 */ /* 0x000fe2000001ff00 */
[----:B------:R-:W-:Y:S06]  /*d070*/  @P0 BRA `(.L_x_1464) ;  /* 0x0000000000180947 */ /* 0x000fec0003800000 */
[C---:B------:R-:W-:Y:S02]  /*d080*/  IADD3 R28, P1, R22.reuse, R9, RZ ;  /* 0x00000009161c7210 */ /* 0x040fe40007f3e0ff */
[----:B------:R-:W-:-:S03]  /*d090*/  IADD3 R4, P2, R22, R14, RZ ;  /* 0x0000000e16047210 */ /* 0x000fc60007f5e0ff */
[----:B------:R-:W-:Y:S01]  /*d0a0*/  IMAD.X R29, R3, 0x1, R23, P1 ;  /* 0x00000001031d7824 */ /* 0x000fe200008e0617 */
[----:B------:R-:W-:-:S05]  /*d0b0*/  IADD3.X R5, R33, R23, RZ, P2, !PT ;  /* 0x0000001721057210 */ /* 0x000fca00017fe4ff */
[----:B------:R-:W5:Y:S04]  /*d0c0*/  LD.E.128 R28, desc[UR46][R28.64] ;  /* 0x0000002e1c1c7980 */ /* 0x000f68000c101d00 */
[----:B------:R-:W5:Y:S02]  /*d0d0*/  LD.E.128 R4, desc[UR46][R4.64] ;  /* 0x0000002e04047980 */ /* 0x000f64000c101d00 */
.L_x_1464:
[----:B------:R-:W-:Y:S05]  /*d0e0*/  BSYNC B1 ;  /* 0x0000000000017941 */ /* 0x000fea0003800000 */
.L_x_1463:
[----:B------:R-:W-:-:S03]  /*d0f0*/  UMOV UR4, 0xffffffff ;  /* 0xffffffff00047882 */ /* 0x000fc60000000000 */
[----:B------:R-:W-:Y:S05]  /*d100*/  BRA.DIV UR4, `(.L_x_1465) ;  /* 0x000001a604ec7947 */ /* 0x000fea000b800000 */
[----:B------:R-:W0:Y:S01]  /*d110*/  SHFL.IDX PT, R9, R37, 0x2, 0x181f ;  /* 0x00581f0025097f89 */ /* 0x000e2200000e0000 */
[----:B------:R-:W-:-:S03]  /*d120*/  VIADD R0, R52, 0x40 ;  /* 0x0000004034007836 */ /* 0x000fc60000000000 */
[----:B------:R-:W1:Y:S02]  /*d130*/  SHFL.IDX PT, R14, R55, 0x2, 0x181f ;  /* 0x00581f00370e7f89 */ /* 0x000e6400000e0000 */
[----:B------:R-:W-:Y:S02]  /*d140*/  ISETP.GE.OR P1, PT, R0, R59, P0 ;  /* 0x0000003b0000720c */ /* 0x000fe40000726670 */
[----:B------:R-:W2:Y:S04]  /*d150*/  SHFL.IDX PT, R3, R10, 0x2, 0x181f ;  /* 0x00581f000a037f89 */ /* 0x000ea800000e0000 */
[----:B------:R-:W3:Y:S07]  /*d160*/  SHFL.IDX PT, R25, R53, 0x2, 0x181f ;  /* 0x00581f0035197f89 */ /* 0x000eee00000e0000 */
[----:B0-----:R-:W-:-:S02]  /*d170*/  @!P1 IADD3 R0, P2, R22, R9, RZ ;  /* 0x0000000916009210 */ /* 0x001fc40007f5e0ff */
[----:B-1----:R-:W-:-:S03]  /*d180*/  @!P1 IADD3 R14, P3, R22, R14, RZ ;  /* 0x0000000e160e9210 */ /* 0x002fc60007f7e0ff */
[----:B------:R-:W-:Y:S02]  /*d190*/  @!P1 IMAD.MOV.U32 R8, RZ, RZ, R0 ;  /* 0x000000ffff089224 */ /* 0x000fe400078e0000 */
[--C-:B--2---:R-:W-:Y:S02]  /*d1a0*/  @!P1 IMAD.X R9, R3, 0x1, R23.reuse, P2 ;  /* 0x0000000103099824 */ /* 0x104fe400010e0617 */
[----:B---3--:R-:W-:Y:S02]  /*d1b0*/  @!P1 IMAD.X R3, R25, 0x1, R23, P3 ;  /* 0x0000000119039824 */ /* 0x008fe400018e0617 */
[----:B------:R-:W-:Y:S01]  /*d1c0*/  @!P1 IMAD.MOV.U32 R32, RZ, RZ, R14 ;  /* 0x000000ffff209224 */ /* 0x000fe200078e000e */
[----:B------:R0:W2:Y:S01]  /*d1d0*/  @!P1 LD.E.128 R24, desc[UR46][R8.64] ;  /* 0x0000002e08189980 */ /* 0x0000a2000c101d00 */
[----:B------:R-:W-:-:S06]  /*d1e0*/  @!P1 IMAD.MOV.U32 R33, RZ, RZ, R3 ;  /* 0x000000ffff219224 */ /* 0x000fcc00078e0003 */
[----:B------:R-:W3:Y:S01]  /*d1f0*/  @!P1 LD.E.128 R32, desc[UR46][R32.64] ;  /* 0x0000002e20209980 */ /* 0x000ee2000c101d00 */
[----:B------:R-:W-:Y:S02]  /*d200*/  CS2R R42, SRZ ;  /* 0x00000000002a7805 */ /* 0x000fe4000001ff00 */
[----:B------:R-:W-:Y:S02]  /*d210*/  CS2R R44, SRZ ;  /* 0x00000000002c7805 */ /* 0x000fe4000001ff00 */
[----:B------:R-:W-:Y:S01]  /*d220*/  CS2R R46, SRZ ;  /* 0x00000000002e7805 */ /* 0x000fe2000001ff00 */
[----:B------:R-:W1:Y:S01]  /*d230*/  SHFL.IDX PT, R37, R37, 0x3, 0x181f ;  /* 0x00781f0025257f89 */ /* 0x000e6200000e0000 */
[----:B------:R-:W-:Y:S02]  /*d240*/  CS2R R48, SRZ ;  /* 0x0000000000307805 */ /* 0x000fe4000001ff00 */
[----:B0-----:R-:W-:Y:S01]  /*d250*/  CS2R R8, SRZ ;  /* 0x0000000000087805 */ /* 0x001fe2000001ff00 */
[----:B------:R0:W4:Y:S04]  /*d260*/  SHFL.IDX PT, R3, R10, 0x3, 0x181f ;  /* 0x00781f000a037f89 */ /* 0x00012800000e0000 */
[----:B------:R-:W0:Y:S04]  /*d270*/  SHFL.IDX PT, R55, R55, 0x3, 0x181f ;  /* 0x00781f0037377f89 */ /* 0x000e2800000e0000 */
[----:B------:R-:W0:Y:S01]  /*d280*/  SHFL.IDX PT, R53, R53, 0x3, 0x181f ;  /* 0x00781f0035357f89 */ /* 0x000e2200000e0000 */
[----:B--2---:R-:W-:Y:S01]  /*d290*/  @!P1 IMAD.MOV.U32 R42, RZ, RZ, R24 ;  /* 0x000000ffff2a9224 */ /* 0x004fe200078e0018 */
[----:B------:R-:W-:Y:S01]  /*d2a0*/  @!P1 MOV R44, R26 ;  /* 0x0000001a002c9202 */ /* 0x000fe20000000f00 */
[----:B------:R-:W-:-:S02]  /*d2b0*/  @!P1 IMAD.MOV.U32 R43, RZ, RZ, R25 ;  /* 0x000000ffff2b9224 */ /* 0x000fc400078e0019 */
[----:B------:R-:W-:Y:S02]  /*d2c0*/  @!P1 IMAD.MOV.U32 R45, RZ, RZ, R27 ;  /* 0x000000ffff2d9224 */ /* 0x000fe400078e001b */
[----:B---3--:R-:W-:Y:S02]  /*d2d0*/  @!P1 IMAD.MOV.U32 R46, RZ, RZ, R32 ;  /* 0x000000ffff2e9224 */ /* 0x008fe400078e0020 */
[----:B------:R-:W-:Y:S02]  /*d2e0*/  @!P1 IMAD.MOV.U32 R47, RZ, RZ, R33 ;  /* 0x000000ffff2f9224 */ /* 0x000fe400078e0021 */
[----:B------:R-:W-:Y:S02]  /*d2f0*/  @!P1 IMAD.MOV.U32 R48, RZ, RZ, R34 ;  /* 0x000000ffff309224 */ /* 0x000fe400078e0022 */
[----:B01--4-:R-:W-:-:S07]  /*d300*/  @!P1 IMAD.MOV.U32 R49, RZ, RZ, R35 ;  /* 0x000000ffff319224 */ /* 0x013fce00078e0023 */
.L_x_1779:
        /* <DEDUP_REMOVED lines=13> */
[--C-:B------:R-:W-:Y:S02]  /*d3e0*/  IMAD.X R13, R3, 0x1, R23.reuse, P1 ;  /* 0x00000001030d7824 */ /* 0x100fe400008e0617 */
[----:B------:R-:W-:-:S04]  /*d3f0*/  IMAD.X R9, R53, 0x1, R23, P2 ;  /* 0x0000000135097824 */ /* 0x000fc800010e0617 */
[----:B------:R-:W5:Y:S04]  /*d400*/  LD.E.128 R12, desc[UR46][R12.64] ;  /* 0x0000002e0c0c7980 */ /* 0x000f68000c101d00 */
[----:B------:R-:W5:Y:S02]  /*d410*/  LD.E.128 R8, desc[UR46][R8.64] ;  /* 0x0000002e08087980 */ /* 0x000f64000c101d00 */
.L_x_1467:
[----:B------:R-:W-:Y:S05]  /*d420*/  BSYNC B1 ;  /* 0x0000000000017941 */ /* 0x000fea0003800000 */
.L_x_1466:
[----:B------:R-:W-:Y:S01]  /*d430*/  ULEA.HI UR4, UR43, UR43, URZ, 0x1 ;  /* 0x0000002b2b047291 */ /* 0x000fe2000f8f083f */
[----:B------:R-:W-:Y:S01]  /*d440*/  VIADDMNMX R59, R59, -R204, 0x80, PT ;  /* 0x000000803b3b7446 */ /* 0x000fe200038009cc */
[----:B------:R-:W-:Y:S02]  /*d450*/  BSSY B1, `(.L_x_1468) ;  /* 0x000000b000017945 */ /* 0x000fe40003800000 */
[----:B------:R-:W-:Y:S01]  /*d460*/  ULOP3.LUT UR4, UR4, 0xfffffffe, URZ, 0xc0, !UPT ;  /* 0xfffffffe04047892 */ /* 0x000fe2000f8ec03f */
[-C--:B------:R-:W-:Y:S02]  /*d470*/  ISETP.GE.OR P3, PT, R17, R59.reuse, P0 ;  /* 0x0000003b1100720c */ /* 0x080fe40000766670 */
[-C--:B------:R-:W-:Y:S01]  /*d480*/  ISETP.GE.OR P2, PT, R218, R59.reuse, P0 ;  /* 0x0000003bda00720c */ /* 0x080fe20000746670 */
[----:B------:R-:W-:Y:S01]  /*d490*/  UIADD3 UR4, UR43, -UR4, URZ ;  /* 0x800000042b047290 */ /* 0x000fe2000fffe03f */
[-C--:B------:R-:W-:Y:S02]  /*d4a0*/  ISETP.GE.OR P1, PT, R237, R59.reuse, P0 ;  /* 0x0000003bed00720c */ /* 0x080fe40000726670 */
[----:B------:R-:W-:-:S03]  /*d4b0*/  ISETP.GE.OR P0, PT, R236, R59, P0 ;  /* 0x0000003bec00720c */ /* 0x000fc60000706670 */
[----:B------:R-:W-:-:S04]  /*d4c0*/  MOV R3, UR4 ;  /* 0x0000000400037c02 */ /* 0x000fc80008000f00 */
[----:B------:R-:W-:-:S04]  /*d4d0*/  SHF.L.U32 R3, R3, 0x1f, RZ ;  /* 0x0000001f03037819 */ /* 0x000fc800000006ff */
[----:B------:R-:W0:Y:S02]  /*d4e0*/  SYNCS.PHASECHK.TRANS64.TRYWAIT P4, [R16+URZ+0x28400], R3 ;  /* 0x02840003100075a7 */ /* 0x000e24000808017f */
[----:B0-----:R-:W-:Y:S05]  /*d4f0*/  @!P4 BRA `(.L_x_1469) ;  /* 0x000001a80014c947 */ /* 0x001fea0003800000 */
.L_x_1780:
[----:B------:R-:W-:Y:S05]  /*d500*/  BSYNC B1 ;  /* 0x0000000000017941 */ /* 0x000fea0003800000 */
.L_x_1468:
[----:B------:R-:W-:Y:S04]  /*d510*/  BSSY B1, `(.L_x_1470) ;  /* 0x0000100000017945 */ /* 0x000fe80003800000 */
[----:B------:R-:W-:Y:S05]  /*d520*/  @P3 BRA `(.L_x_1471) ;  /* 0x0000000c00f83947 */ /* 0x000fea0003800000 */
[----:B------:R-:W-:Y:S02]  /*d530*/  SHF.R.U32.HI R0, RZ, 0x8, R50 ;  /* 0x00000008ff007819 */ /* 0x000fe40000011632 */
[----:B------:R-:W-:Y:S02]  /*d540*/  LOP3.LUT R24, R50, 0xff, RZ, 0xc0, !PT ;  /* 0x000000ff32187812 */ /* 0x000fe400078ec0ff */
[----:B0-----:R-:W-:Y:S02]  /*d550*/  LOP3.LUT R3, R0, 0xff, RZ, 0xc0, !PT ;  /* 0x000000ff00037812 */ /* 0x001fe400078ec0ff */
[----:B------:R-:W-:Y:S02]  /*d560*/  LEA.HI R0, R54, R215, RZ, 0x1c ;  /* 0x000000d736007211 */ /* 0x000fe400078fe0ff */
[----:B------:R-:W-:Y:S02]  /*d570*/  PRMT R52, R3, 0x7604, R24 ;  /* 0x0000760403347816 */ /* 0x000fe40000000018 */
[----:B------:R-:W-:-:S02]  /*d580*/  SHF.R.S32.HI R3, RZ, 0x1f, R0 ;  /* 0x0000001fff037819 */ /* 0x000fc40000011400 */
[----:B------:R-:W-:Y:S02]  /*d590*/  SHF.R.U32.HI R33, RZ, 0x8, R41 ;  /* 0x00000008ff217819 */ /* 0x000fe40000011629 */
[----:B------:R-:W-:Y:S01]  /*d5a0*/  LEA.HI R24, R3, R0, RZ, 0x3 ;  /* 0x0000000003187211 */ /* 0x000fe200078f18ff */
[----:B------:R-:W-:Y:S01]  /*d5b0*/  IMAD.SHL.U32 R3, R0, 0x10, RZ ;  /* 0x0000001000037824 */ /* 0x000fe200078e00ff */
[----:B------:R-:W-:Y:S02]  /*d5c0*/  SHF.R.U32.HI R25, RZ, 0x8, R51 ;  /* 0x00000008ff197819 */ /* 0x000fe40000011633 */
[----:B------:R-:W-:Y:S01]  /*d5d0*/  LOP3.LUT R32, R41, 0xff, RZ, 0xc0, !PT ;  /* 0x000000ff29207812 */ /* 0x000fe200078ec0ff */
[----:B------:R-:W-:Y:S01]  /*d5e0*/  IMAD.SHL.U32 R24, R24, 0x800, RZ ;  /* 0x0000080018187824 */ /* 0x000fe200078e00ff */
[----:B------:R-:W-:Y:S02]  /*d5f0*/  LOP3.LUT R0, R208, 0x70, R3, 0xf8, !PT ;  /* 0x00000070d0007812 */ /* 0x000fe400078ef803 */
[----:B------:R-:W-:-:S02]  /*d600*/  LOP3.LUT R3, R33, 0xff, RZ, 0xc0, !PT ;  /* 0x000000ff21037812 */ /* 0x000fc400078ec0ff */
[----:B------:R-:W-:Y:S02]  /*d610*/  SHF.R.U32.HI R27, RZ, 0x8, R38 ;  /* 0x00000008ff1b7819 */ /* 0x000fe40000011626 */
[----:B------:R-:W-:Y:S02]  /*d620*/  LOP3.LUT R0, R0, R235, RZ, 0x3c, !PT ;  /* 0x000000eb00007212 */ /* 0x000fe400078e3cff */
[----:B------:R-:W-:Y:S02]  /*d630*/  LOP3.LUT R24, R24, 0xffffc000, RZ, 0xc0, !PT ;  /* 0xffffc00018187812 */ /* 0x000fe400078ec0ff */
[----:B------:R-:W-:Y:S02]  /*d640*/  LOP3.LUT R26, R51, 0xff, RZ, 0xc0, !PT ;  /* 0x000000ff331a7812 */ /* 0x000fe400078ec0ff */
[----:B------:R-:W-:Y:S02]  /*d650*/  LOP3.LUT R25, R25, 0xff, RZ, 0xc0, !PT ;  /* 0x000000ff19197812 */ /* 0x000fe400078ec0ff */
[----:B------:R-:W-:-:S02]  /*d660*/  PRMT R62, R3, 0x7604, R32 ;  /* 0x00007604033e7816 */ /* 0x000fc40000000020 */
[----:B------:R-:W-:Y:S02]  /*d670*/  LOP3.LUT R34, R38, 0xff, RZ, 0xc0, !PT ;  /* 0x000000ff26227812 */ /* 0x000fe400078ec0ff */
[----:B------:R-:W-:Y:S02]  /*d680*/  LOP3.LUT R27, R27, 0xff, RZ, 0xc0, !PT ;  /* 0x000000ff1b1b7812 */ /* 0x000fe400078ec0ff */
[----:B------:R-:W-:Y:S02]  /*d690*/  IADD3 R3, R0, R24, R211 ;  /* 0x0000001800037210 */ /* 0x000fe40007ffe0d3 */
[----:B------:R-:W-:Y:S02]  /*d6a0*/  SHF.R.U32.HI R0, RZ, 0x8, R39 ;  /* 0x00000008ff007819 */ /* 0x000fe40000011627 */
[----:B------:R-:W-:Y:S02]  /*d6b0*/  PRMT R58, R25, 0x7604, R26 ;  /* 0x00007604193a7816 */ /* 0x000fe4000000001a */
[----:B------:R-:W-:-:S02]  /*d6c0*/  SHF.R.U32.HI R25, RZ, 0x8, R40 ;  /* 0x00000008ff197819 */ /* 0x000fc40000011628 */
[----:B------:R-:W-:Y:S02]  /*d6d0*/  PRMT R59, R27, 0x7604, R34 ;  /* 0x000076041b3b7816 */ /* 0x000fe40000000022 */
[----:B------:R-:W-:Y:S02]  /*d6e0*/  LOP3.LUT R33, R39, 0xff, RZ, 0xc0, !PT ;  /* 0x000000ff27217812 */ /* 0x000fe400078ec0ff */
[----:B------:R-:W-:Y:S02]  /*d6f0*/  SHF.R.U32.HI R32, RZ, 0x8, R20 ;  /* 0x00000008ff207819 */ /* 0x000fe40000011614 */
[----:B------:R-:W-:Y:S02]  /*d700*/  SHF.R.U32.HI R34, RZ, 0x8, R21 ;  /* 0x00000008ff227819 */ /* 0x000fe40000011615 */
[----:B------:R-:W-:Y:S02]  /*d710*/  LOP3.LUT R0, R0, 0xff, RZ, 0xc0, !PT ;  /* 0x000000ff00007812 */ /* 0x000fe400078ec0ff */
[----:B------:R-:W-:-:S02]  /*d720*/  LOP3.LUT R26, R40, 0xff, RZ, 0xc0, !PT ;  /* 0x000000ff281a7812 */ /* 0x000fc400078ec0ff */
[----:B------:R-:W-:Y:S02]  /*d730*/  LOP3.LUT R25, R25, 0xff, RZ, 0xc0, !PT ;  /* 0x000000ff19197812 */ /* 0x000fe400078ec0ff */
[----:B------:R-:W-:Y:S02]  /*d740*/  LOP3.LUT R35, R20, 0xff, RZ, 0xc0, !PT ;  /* 0x000000ff14237812 */ /* 0x000fe400078ec0ff */
[----:B------:R-:W-:Y:S02]  /*d750*/  LOP3.LUT R32, R32, 0xff, RZ, 0xc0, !PT ;  /* 0x000000ff20207812 */ /* 0x000fe400078ec0ff */
[----:B------:R-:W-:Y:S02]  /*d760*/  LOP3.LUT R34, R34, 0xff, RZ, 0xc0, !PT ;  /* 0x000000ff22227812 */ /* 0x000fe400078ec0ff */
[----:B------:R-:W-:Y:S01]  /*d770*/  PRMT R61, R0, 0x7604, R33 ;  /* 0x00007604003d7816 */ /* 0x000fe20000000021 */
[----:B------:R-:W-:Y:S01]  /*d780*/  IMAD.IADD R0, R16, 0x1, R3 ;  /* 0x0000000110007824 */ /* 0x000fe200078e0203 */
[----:B------:R-:W-:-:S02]  /*d790*/  LOP3.LUT R37, R21, 0xff, RZ, 0xc0, !PT ;  /* 0x000000ff15257812 */ /* 0x000fc400078ec0ff */
[----:B------:R-:W-:Y:S02]  /*d7a0*/  PRMT R60, R25, 0x7604, R26 ;  /* 0x00007604193c7816 */ /* 0x000fe4000000001a */
[----:B------:R-:W0:Y:S01]  /*d7b0*/  LDS.128 R24, [R212+0x18000] ;  /* 0x01800000d4187984 */ /* 0x000e220000000c00 */
[----:B------:R-:W-:Y:S02]  /*d7c0*/  PRMT R65, R32, 0x7604, R35 ;  /* 0x0000760420417816 */ /* 0x000fe40000000023 */
[----:B------:R-:W-:Y:S02]  /*d7d0*/  PRMT R69, R34, 0x7604, R37 ;  /* 0x0000760422457816 */ /* 0x000fe40000000025 */
[----:B------:R-:W1:Y:S01]  /*d7e0*/  LDS.128 R32, [R0+0x18000] ;  /* 0x0180000000207984 */ /* 0x000e620000000c00 */
[----:B------:R-:W-:Y:S02]  /*d7f0*/  SHF.R.U32.HI R37, RZ, 0x10, R51 ;  /* 0x00000010ff257819 */ /* 0x000fe40000011633 */
[----:B------:R-:W-:-:S02]  /*d800*/  SHF.R.U32.HI R53, RZ, 0x10, R40 ;  /* 0x00000010ff357819 */ /* 0x000fc40000011628 */
[----:B------:R-:W-:Y:S02]  /*d810*/  LOP3.LUT R37, R37, 0xff, RZ, 0xc0, !PT ;  /* 0x000000ff25257812 */ /* 0x000fe400078ec0ff */
[----:B------:R-:W-:Y:S02]  /*d820*/  SHF.R.U32.HI R55, RZ, 0x10, R41 ;  /* 0x00000010ff377819 */ /* 0x000fe40000011629 */
[----:B------:R-:W-:Y:S02]  /*d830*/  PRMT R37, R37, 0x7054, R58 ;  /* 0x0000705425257816 */ /* 0x000fe4000000003a */
[----:B------:R-:W-:Y:S02]  /*d840*/  LOP3.LUT R53, R53, 0xff, RZ, 0xc0, !PT ;  /* 0x000000ff35357812 */ /* 0x000fe400078ec0ff */
[----:B------:R-:W-:Y:S02]  /*d850*/  SHF.R.U32.HI R58, RZ, 0x10, R39 ;  /* 0x00000010ff3a7819 */ /* 0x000fe40000011627 */
[----:B------:R-:W-:-:S02]  /*d860*/  SHF.R.U32.HI R3, RZ, 0x10, R50 ;  /* 0x00000010ff037819 */ /* 0x000fc40000011632 */
[----:B------:R-:W-:Y:S02]  /*d870*/  LOP3.LUT R55, R55, 0xff, RZ, 0xc0, !PT ;  /* 0x000000ff37377812 */ /* 0x000fe400078ec0ff */
[----:B------:R-:W-:Y:S02]  /*d880*/  PRMT R53, R53, 0x7054, R60 ;  /* 0x0000705435357816 */ /* 0x000fe4000000003c */
[----:B------:R-:W-:Y:S02]  /*d890*/  LOP3.LUT R58, R58, 0xff, RZ, 0xc0, !PT ;  /* 0x000000ff3a3a7812 */ /* 0x000fe400078ec0ff */
[----:B------:R-:W-:Y:S02]  /*d8a0*/  SHF.R.U32.HI R60, RZ, 0x10, R20 ;  /* 0x00000010ff3c7819 */ /* 0x000fe40000011614 */
[----:B------:R-:W-:Y:S02]  /*d8b0*/  LOP3.LUT R3, R3, 0xff, RZ, 0xc0, !PT ;  /* 0x000000ff03037812 */ /* 0x000fe400078ec0ff */
[----:B------:R-:W-:-:S02]  /*d8c0*/  PRMT R55, R55, 0x7054, R62 ;  /* 0x0000705437377816 */ /* 0x000fc4000000003e */
[----:B------:R-:W-:Y:S02]  /*d8d0*/  SHF.R.U32.HI R62, RZ, 0x10, R21 ;  /* 0x00000010ff3e7819 */ /* 0x000fe40000011615 */
[----:B------:R-:W-:Y:S02]  /*d8e0*/  PRMT R63, R58, 0x7054, R61 ;  /* 0x000070543a3f7816 */ /* 0x000fe4000000003d */
[----:B------:R-:W-:Y:S02]  /*d8f0*/  LOP3.LUT R60, R60, 0xff, RZ, 0xc0, !PT ;  /* 0x000000ff3c3c7812 */ /* 0x000fe400078ec0ff */
[----:B------:R-:W-:Y:S02]  /*d900*/  PRMT R3, R3, 0x7054, R52 ;  /* 0x0000705403037816 */ /* 0x000fe40000000034 */
[----:B------:R-:W-:Y:S02]  /*d910*/  SHF.R.U32.HI R52, RZ, 0x10, R38 ;  /* 0x00000010ff347819 */ /* 0x000fe40000011626 */
[----:B------:R-:W-:-:S02]  /*d920*/  LOP3.LUT R62, R62, 0xff, RZ, 0xc0, !PT ;  /* 0x000000ff3e3e7812 */ /* 0x000fc400078ec0ff */
[----:B------:R-:W-:Y:S02]  /*d930*/  LOP3.LUT R61, R37, 0xff000000, R51, 0xf8, !PT ;  /* 0xff000000253d7812 */ /* 0x000fe400078ef833 */
[----:B------:R-:W-:Y:S02]  /*d940*/  LOP3.LUT R63, R63, 0xff000000, R39, 0xf8, !PT ;  /* 0xff0000003f3f7812 */ /* 0x000fe400078ef827 */
[----:B------:R-:W-:Y:S02]  /*d950*/  PRMT R67, R60, 0x7054, R65 ;  /* 0x000070543c437816 */ /* 0x000fe40000000041 */
[----:B------:R-:W-:Y:S02]  /*d960*/  LOP3.LUT R60, R3, 0xff000000, R50, 0xf8, !PT ;  /* 0xff000000033c7812 */ /* 0x000fe400078ef832 */
[----:B------:R-:W-:Y:S02]  /*d970*/  LOP3.LUT R64, R55, 0xff000000, R41, 0xf8, !PT ;  /* 0xff00000037407812 */ /* 0x000fe400078ef829 */
[----:B------:R-:W-:-:S02]  /*d980*/  LOP3.LUT R52, R52, 0xff, RZ, 0xc0, !PT ;  /* 0x000000ff34347812 */ /* 0x000fc400078ec0ff */
[----:B------:R-:W-:Y:S02]  /*d990*/  PRMT R69, R62, 0x7054, R69 ;  /* 0x000070543e457816 */ /* 0x000fe40000000045 */
[-C--:B0-----:R-:W-:Y:S02]  /*d9a0*/  F2FP.F16.E4M3.UNPACK_B R3, R26.reuse ;  /* 0x0000001aff03723e */ /* 0x081fe400020006ff */
[----:B------:R-:W-:Y:S02]  /*d9b0*/  F2FP.F16.E4M3.UNPACK_B R41, R26.H1 ;  /* 0x0000001aff29723e */ /* 0x000fe400030006ff */
[----:B------:R-:W-:Y:S02]  /*d9c0*/  F2FP.F16.E4M3.UNPACK_B R62, R61 ;  /* 0x0000003dff3e723e */ /* 0x000fe400020006ff */
[----:B------:R-:W-:Y:S02]  /*d9d0*/  F2FP.F16.E4M3.UNPACK_B R66, R63 ;  /* 0x0000003fff42723e */ /* 0x000fe400020006ff */
[----:B-1----:R-:W-:-:S02]  /*d9e0*/  F2FP.F16.E4M3.UNPACK_B R26, R33 ;  /* 0x00000021ff1a723e */ /* 0x002fc400020006ff */
[----:B------:R-:W-:Y:S02]  /*d9f0*/  PRMT R59, R52, 0x7054, R59 ;  /* 0x00007054343b7816 */ /* 0x000fe4000000003b */
[----:B------:R-:W-:Y:S02]  /*da00*/  LOP3.LUT R37, R53, 0xff000000, R40, 0xf8, !PT ;  /* 0xff00000035257812 */ /* 0x000fe400078ef828 */
[----:B------:R-:W-:Y:S01]  /*da10*/  LOP3.LUT R20, R67, 0xff000000, R20, 0xf8, !PT ;  /* 0xff00000043147812 */ /* 0x000fe200078ef814 */
[----:B------:R-:W-:Y:S01]  /*da20*/  HADD2.F32 R67, -RZ, R66.H0_H0 ;  /* 0x20000042ff437230 */ /* 0x000fe20000004100 */
[----:B------:R-:W-:Y:S01]  /*da30*/  LOP3.LUT R69, R69, 0xff000000, R21, 0xf8, !PT ;  /* 0xff00000045457812 */ /* 0x000fe200078ef815 */
[--C-:B------:R-:W-:Y:S01]  /*da40*/  HADD2.F32 R21, -RZ, R26.reuse.H0_H0 ;  /* 0x2000001aff157230 */ /* 0x100fe20000004100 */
[-C--:B------:R-:W-:Y:S01]  /*da50*/  F2FP.F16.E4M3.UNPACK_B R39, R25.reuse ;  /* 0x00000019ff27723e */ /* 0x080fe200020006ff */
[----:B------:R-:W-:Y:S01]  /*da60*/  HADD2.F32 R26, -RZ, R26.H1_H1 ;  /* 0x3000001aff1a7230 */ /* 0x000fe20000004100 */
[----:B------:R-:W-:Y:S01]  /*da70*/  F2FP.F16.E4M3.UNPACK_B R40, R25.H1 ;  /* 0x00000019ff28723e */ /* 0x000fe200030006ff */
[--C-:B------:R-:W-:Y:S01]  /*da80*/  HADD2.F32 R25, -RZ, R62.reuse.H0_H0 ;  /* 0x2000003eff197230 */ /* 0x100fe20000004100 */
[----:B------:R-:W-:Y:S01]  /*da90*/  LOP3.LUT R65, R59, 0xff000000, R38, 0xf8, !PT ;  /* 0xff0000003b417812 */ /* 0x000fe200078ef826 */
[----:B------:R-:W-:Y:S01]  /*daa0*/  HADD2.F32 R62, -RZ, R62.H1_H1 ;  /* 0x3000003eff3e7230 */ /* 0x000fe20000004100 */
[-C--:B------:R-:W-:Y:S01]  /*dab0*/  F2FP.F16.E4M3.UNPACK_B R50, R27.reuse ;  /* 0x0000001bff32723e */ /* 0x080fe200020006ff */
[----:B------:R-:W-:Y:S01]  /*dac0*/  HADD2.F32 R66, -RZ, R66.H1_H1 ;  /* 0x30000042ff427230 */ /* 0x000fe20000004100 */
[----:B------:R-:W-:-:S02]  /*dad0*/  F2FP.F16.E4M3.UNPACK_B R51, R27.H1 ;  /* 0x0000001bff33723e */ /* 0x000fc400030006ff */
[-C--:B------:R-:W-:Y:S01]  /*dae0*/  F2FP.F16.E4M3.UNPACK_B R58, R35.reuse ;  /* 0x00000023ff3a723e */ /* 0x080fe200020006ff */
[C---:B------:R-:W-:Y:S01]  /*daf0*/  FMUL.FTZ R71, R26.reuse, R62 ;  /* 0x0000003e1a477220 */ /* 0x040fe20000410000 */
[----:B------:R-:W-:Y:S01]  /*db00*/  F2FP.F16.E4M3.UNPACK_B R59, R35.H1 ;  /* 0x00000023ff3b723e */ /* 0x000fe200030006ff */
[----:B------:R-:W-:Y:S01]  /*db10*/  FMUL.FTZ R68, R26, R66 ;  /* 0x000000421a447220 */ /* 0x000fe20000410000 */
[-C--:B------:R-:W-:Y:S02]  /*db20*/  F2FP.F16.E4M3.UNPACK_B R27, R24.reuse ;  /* 0x00000018ff1b723e */ /* 0x080fe400020006ff */
[----:B------:R-:W-:Y:S01]  /*db30*/  F2FP.F16.E4M3.UNPACK_B R38, R24.H1 ;  /* 0x00000018ff26723e */ /* 0x000fe200030006ff */
[--C-:B------:R-:W-:Y:S01]  /*db40*/  HADD2.F32 R24, -RZ, R39.reuse.H0_H0 ;  /* 0x20000027ff187230 */ /* 0x100fe20000004100 */
[----:B------:R-:W-:Y:S01]  /*db50*/  F2FP.F16.E4M3.UNPACK_B R53, R33.H1 ;  /* 0x00000021ff35723e */ /* 0x000fe200030006ff */
[C---:B------:R-:W-:Y:S01]  /*db60*/  FMUL.FTZ R33, R21.reuse, R67 ;  /* 0x0000004315217220 */ /* 0x040fe20000410000 */
[-C--:B------:R-:W-:Y:S01]  /*db70*/  F2FP.F16.E4M3.UNPACK_B R35, R32.reuse ;  /* 0x00000020ff23723e */ /* 0x080fe200020006ff */
[----:B------:R-:W-:Y:S01]  /*db80*/  HADD2.F32 R39, -RZ, R39.H1_H1 ;  /* 0x30000027ff277230 */ /* 0x000fe20000004100 */
[----:B------:R-:W-:Y:S01]  /*db90*/  F2FP.F16.E4M3.UNPACK_B R52, R32.H1 ;  /* 0x00000020ff34723e */ /* 0x000fe200030006ff */
[-C--:B------:R-:W-:Y:S01]  /*dba0*/  FMUL.FTZ R32, R21, R25.reuse ;  /* 0x0000001915207220 */ /* 0x080fe20000410000 */
[-C--:B------:R-:W-:Y:S01]  /*dbb0*/  F2FP.F16.E4M3.UNPACK_B R21, R34.reuse ;  /* 0x00000022ff15723e */ /* 0x080fe200020006ff */
[C---:B------:R-:W-:Y:S01]  /*dbc0*/  FFMA.FTZ R25, R24.reuse, R25, -R33 ;  /* 0x0000001918197223 */ /* 0x040fe20000010821 */
[----:B------:R-:W-:Y:S01]  /*dbd0*/  F2FP.F16.E4M3.UNPACK_B R55, R34.H1 ;  /* 0x00000022ff37723e */ /* 0x000fe200030006ff */
[----:B------:R-:W-:Y:S01]  /*dbe0*/  FFMA.FTZ R33, R24, R67, R32 ;  /* 0x0000004318217223 */ /* 0x000fe20000010020 */
[----:B------:R-:W-:Y:S01]  /*dbf0*/  F2FP.F16.E4M3.UNPACK_B R34, R63.H1 ;  /* 0x0000003fff22723e */ /* 0x000fe200030006ff */
[----:B------:R-:W-:Y:S01]  /*dc00*/  HADD2.F32 R24, -RZ, R53.H0_H0 ;  /* 0x20000035ff187230 */ /* 0x000fe20000004100 */
[----:B------:R-:W-:Y:S01]  /*dc10*/  F2FP.F16.E4M3.UNPACK_B R61, R61.H1 ;  /* 0x0000003dff3d723e */ /* 0x000fe200030006ff */
[----:B------:R-:W-:-:S02]  /*dc20*/  HADD2.F32 R32, -RZ, R40.H0_H0 ;  /* 0x20000028ff207230 */ /* 0x000fc40000004100 */
[C---:B------:R-:W-:Y:S01]  /*dc30*/  FFMA.FTZ R26, R39.reuse, R66, R71 ;  /* 0x00000042271a7223 */ /* 0x040fe20000010047 */
[--C-:B------:R-:W-:Y:S01]  /*dc40*/  HADD2.F32 R67, -RZ, R34.reuse.H0_H0 ;  /* 0x20000022ff437230 */ /* 0x100fe20000004100 */
[-C--:B------:R-:W-:Y:S01]  /*dc50*/  F2FP.F16.E4M3.UNPACK_B R66, R69.reuse ;  /* 0x00000045ff42723e */ /* 0x080fe200020006ff */
[----:B------:R-:W-:Y:S01]  /*dc60*/  HADD2.F32 R63, -RZ, R61.H0_H0 ;  /* 0x2000003dff3f7230 */ /* 0x000fe20000004100 */
[----:B------:R-:W-:Y:S01]  /*dc70*/  F2FP.F16.E4M3.UNPACK_B R69, R69.H1 ;  /* 0x00000045ff45723e */ /* 0x000fe200030006ff */
[----:B------:R-:W-:Y:S02]  /*dc80*/  HADD2.F32 R53, -RZ, R53.H1_H1 ;  /* 0x30000035ff357230 */ /* 0x000fe40000004100 */
[C---:B------:R-:W-:Y:S01]  /*dc90*/  FMUL.FTZ R73, R24.reuse, R67 ;  /* 0x0000004318497220 */ /* 0x040fe20000410000 */
[----:B------:R-:W-:Y:S02]  /*dca0*/  HADD2.F32 R61, -RZ, R61.H1_H1 ;  /* 0x3000003dff3d7230 */ /* 0x000fe40000004100 */
[----:B------:R-:W-:Y:S01]  /*dcb0*/  FMUL.FTZ R70, R24, R63 ;  /* 0x0000003f18467220 */ /* 0x000fe20000410000 */
[----:B------:R-:W-:Y:S01]  /*dcc0*/  FFMA.FTZ R24, R39, R62, -R68 ;  /* 0x0000003e27187223 */ /* 0x000fe20000010844 */
[----:B------:R-:W-:Y:S01]  /*dcd0*/  F2FP.F16.E4M3.UNPACK_B R39, R64 ;  /* 0x00000040ff27723e */ /* 0x000fe200020006ff */
[----:B------:R-:W-:-:S02]  /*dce0*/  HADD2.F32 R62, -RZ, R34.H1_H1 ;  /* 0x30000022ff3e7230 */ /* 0x000fc40000004100 */
[C---:B------:R-:W-:Y:S01]  /*dcf0*/  FFMA.FTZ R70, R32.reuse, R67, R70 ;  /* 0x0000004320467223 */ /* 0x040fe20000010046 */
[----:B------:R-:W-:Y:S01]  /*dd00*/  FFMA.FTZ R73, R32, R63, -R73 ;  /* 0x0000003f20497223 */ /* 0x000fe20000010849 */
[----:B------:R-:W-:Y:S01]  /*dd10*/  HADD2.F32 R67, -RZ, R66.H0_H0 ;  /* 0x20000042ff437230 */ /* 0x000fe20000004100 */
[----:B------:R-:W-:Y:S01]  /*dd20*/  F2FP.F16.E4M3.UNPACK_B R64, R64.H1 ;  /* 0x00000040ff40723e */ /* 0x000fe200030006ff */
[----:B------:R-:W-:Y:S02]  /*dd30*/  HADD2.F32 R34, -RZ, R58.H0_H0 ;  /* 0x2000003aff227230 */ /* 0x000fe40000004100 */
[C---:B------:R-:W-:Y:S01]  /*dd40*/  FMUL.FTZ R71, R53.reuse, R62 ;  /* 0x0000003e35477220 */ /* 0x040fe20000410000 */
[----:B------:R-:W-:Y:S02]  /*dd50*/  HADD2.F32 R63, -RZ, R39.H0_H0 ;  /* 0x20000027ff3f7230 */ /* 0x000fe40000004100 */
[----:B------:R-:W-:Y:S01]  /*dd60*/  FMUL.FTZ R53, R53, R61 ;  /* 0x0000003d35357220 */ /* 0x000fe20000410000 */
[----:B------:R-:W-:-:S02]  /*dd70*/  HADD2.F32 R40, -RZ, R40.H1_H1 ;  /* 0x30000028ff287230 */ /* 0x000fc40000004100 */
[C---:B------:R-:W-:Y:S01]  /*dd80*/  FMUL.FTZ R75, R34.reuse, R67 ;  /* 0x00000043224b7220 */ /* 0x040fe20000410000 */
[----:B------:R-:W-:Y:S02]  /*dd90*/  HADD2.F32 R32, -RZ, R50.H0_H0 ;  /* 0x20000032ff207230 */ /* 0x000fe40000004100 */
[----:B------:R-:W-:Y:S01]  /*dda0*/  FMUL.FTZ R34, R34, R63 ;  /* 0x0000003f22227220 */ /* 0x000fe20000410000 */
[----:B------:R-:W-:Y:S02]  /*ddb0*/  HADD2.F32 R58, -RZ, R58.H1_H1 ;  /* 0x3000003aff3a7230 */ /* 0x000fe40000004100 */
[----:B------:R-:W-:Y:S01]  /*ddc0*/  FFMA.FTZ R68, R40, R61, -R71 ;  /* 0x0000003d28447223 */ /* 0x000fe20000010847 */
[----:B------:R-:W-:Y:S02]  /*ddd0*/  HADD2.F32 R61, -RZ, R66.H1_H1 ;  /* 0x30000042ff3d7230 */ /* 0x000fe40000004100 */
[C---:B------:R-:W-:Y:S01]  /*dde0*/  FFMA.FTZ R75, R32.reuse, R63, -R75 ;  /* 0x0000003f204b7223 */ /* 0x040fe2000001084b */
[----:B------:R-:W-:Y:S01]  /*ddf0*/  FFMA.FTZ R67, R32, R67, R34 ;  /* 0x0000004320437223 */ /* 0x000fe20000010022 */
[----:B------:R-:W-:Y:S01]  /*de00*/  FFMA.FTZ R71, R40, R62, R53 ;  /* 0x0000003e28477223 */ /* 0x000fe20000010035 */
[----:B------:R-:W-:-:S02]  /*de10*/  HADD2.F32 R39, -RZ, R39.H1_H1 ;  /* 0x30000027ff277230 */ /* 0x000fc40000004100 */
[C---:B------:R-:W-:Y:S01]  /*de20*/  FMUL.FTZ R77, R58.reuse, R61 ;  /* 0x0000003d3a4d7220 */ /* 0x040fe20000410000 */
[----:B------:R-:W-:Y:S01]  /*de30*/  HADD2.F32 R63, -RZ, R69.H0_H0 ;  /* 0x20000045ff3f7230 */ /* 0x000fe20000004100 */
[----:B------:R-:W-:Y:S01]  /*de40*/  F2FP.F16.E4M3.UNPACK_B R40, R65.H1 ;  /* 0x00000041ff28723e */ /* 0x000fe200030006ff */
[----:B------:R-:W-:Y:S02]  /*de50*/  HADD2.F32 R34, -RZ, R59.H0_H0 ;  /* 0x2000003bff227230 */ /* 0x000fe40000004100 */
[----:B------:R-:W-:Y:S01]  /*de60*/  FMUL.FTZ R58, R58, R39 ;  /* 0x000000273a3a7220 */ /* 0x000fe20000410000 */
[----:B------:R-:W-:Y:S01]  /*de70*/  HADD2.F32 R53, -RZ, R64.H0_H0 ;  /* 0x20000040ff357230 */ /* 0x000fe20000004100 */
[----:B------:R-:W-:Y:S01]  /*de80*/  F2FP.F16.E4M3.UNPACK_B R65, R65 ;  /* 0x00000041ff41723e */ /* 0x000fe200020006ff */
[----:B------:R-:W-:Y:S02]  /*de90*/  HADD2.F32 R50, -RZ, R50.H1_H1 ;  /* 0x30000032ff327230 */ /* 0x000fe40000004100 */
[----:B------:R-:W-:Y:S01]  /*dea0*/  FMUL.FTZ R79, R34, R63 ;  /* 0x0000003f224f7220 */ /* 0x000fe20000410000 */
[----:B------:R-:W-:-:S02]  /*deb0*/  HADD2.F32 R32, -RZ, R51.H0_H0 ;  /* 0x20000033ff207230 */ /* 0x000fc40000004100 */
[----:B------:R-:W-:Y:S01]  /*dec0*/  FMUL.FTZ R34, R34, R53 ;  /* 0x0000003522227220 */ /* 0x000fe20000410000 */
[----:B------:R-:W-:Y:S02]  /*ded0*/  HADD2.F32 R64, -RZ, R64.H1_H1 ;  /* 0x30000040ff407230 */ /* 0x000fe40000004100 */
[C---:B------:R-:W-:Y:S01]  /*dee0*/  FFMA.FTZ R72, R50.reuse, R39, -R77 ;  /* 0x0000002732487223 */ /* 0x040fe2000001084d */
[----:B------:R-:W-:Y:S01]  /*def0*/  FFMA.FTZ R74, R50, R61, R58 ;  /* 0x0000003d324a7223 */ /* 0x000fe2000001003a */
[C---:B------:R-:W-:Y:S01]  /*df00*/  FFMA.FTZ R76, R32.reuse, R63, R34 ;  /* 0x0000003f204c7223 */ /* 0x040fe20000010022 */
[----:B------:R-:W-:Y:S01]  /*df10*/  HADD2.F32 R50, -RZ, R69.H1_H1 ;  /* 0x30000045ff327230 */ /* 0x000fe20000004100 */
[-C--:B------:R-:W-:Y:S01]  /*df20*/  F2FP.F16.E4M3.UNPACK_B R39, R60.reuse.H1 ;  /* 0x0000003cff27723e */ /* 0x080fe200030006ff */
[----:B------:R-:W-:Y:S02]  /*df30*/  HADD2.F32 R59, -RZ, R59.H1_H1 ;  /* 0x3000003bff3b7230 */ /* 0x000fe40000004100 */
[----:B------:R-:W-:Y:S01]  /*df40*/  FFMA.FTZ R79, R32, R53, -R79 ;  /* 0x00000035204f7223 */ /* 0x000fe2000001084f */
[----:B------:R-:W-:Y:S01]  /*df50*/  HADD2.F32 R61, -RZ, R40.H0_H0 ;  /* 0x20000028ff3d7230 */ /* 0x000fe20000004100 */
[----:B------:R-:W-:Y:S01]  /*df60*/  F2FP.F16.E4M3.UNPACK_B R60, R60 ;  /* 0x0000003cff3c723e */ /* 0x000fe200020006ff */
[----:B------:R-:W-:-:S02]  /*df70*/  HADD2.F32 R34, -RZ, R52.H0_H0 ;  /* 0x20000034ff227230 */ /* 0x000fc40000004100 */
[C---:B------:R-:W-:Y:S01]  /*df80*/  FMUL.FTZ R58, R59.reuse, R50 ;  /* 0x000000323b3a7220 */ /* 0x040fe20000410000 */
[----:B------:R-:W-:Y:S02]  /*df90*/  HADD2.F32 R51, -RZ, R51.H1_H1 ;  /* 0x30000033ff337230 */ /* 0x000fe40000004100 */
[-C--:B------:R-:W-:Y:S01]  /*dfa0*/  FMUL.FTZ R63, R59, R64.reuse ;  /* 0x000000403b3f7220 */ /* 0x080fe20000410000 */
[----:B------:R-:W-:Y:S02]  /*dfb0*/  HADD2.F32 R53, -RZ, R39.H0_H0 ;  /* 0x20000027ff357230 */ /* 0x000fe40000004100 */
[----:B------:R-:W-:Y:S01]  /*dfc0*/  FMUL.FTZ R59, R34, R61 ;  /* 0x0000003d223b7220 */ /* 0x000fe20000410000 */
[----:B------:R-:W-:Y:S02]  /*dfd0*/  HADD2.F32 R32, -RZ, R38.H0_H0 ;  /* 0x20000026ff207230 */ /* 0x000fe40000004100 */
[----:B------:R-:W-:Y:S01]  /*dfe0*/  FFMA.FTZ R78, R51, R64, -R58 ;  /* 0x00000040334e7223 */ /* 0x000fe2000001083a */
[----:B------:R-:W-:-:S02]  /*dff0*/  HADD2.F32 R52, -RZ, R52.H1_H1 ;  /* 0x30000034ff347230 */ /* 0x000fc40000004100 */
[-C--:B------:R-:W-:Y:S01]  /*e000*/  FMUL.FTZ R34, R34, R53.reuse ;  /* 0x0000003522227220 */ /* 0x080fe20000410000 */
[----:B------:R-:W-:Y:S02]  /*e010*/  HADD2.F32 R39, -RZ, R39.H1_H1 ;  /* 0x30000027ff277230 */ /* 0x000fe40000004100 */
[C---:B------:R-:W-:Y:S01]  /*e020*/  FFMA.FTZ R58, R32.reuse, R53, -R59 ;  /* 0x00000035203a7223 */ /* 0x040fe2000001083b */
[----:B------:R-:W-:Y:S02]  /*e030*/  HADD2.F32 R53, -RZ, R40.H1_H1 ;  /* 0x30000028ff357230 */ /* 0x000fe40000004100 */
[----:B------:R-:W-:Y:S01]  /*e040*/  FFMA.FTZ R69, R51, R50, R63 ;  /* 0x0000003233457223 */ /* 0x000fe2000001003f */
[----:B------:R-:W-:Y:S02]  /*e050*/  HADD2.F32 R38, -RZ, R38.H1_H1 ;  /* 0x30000026ff267230 */ /* 0x000fe40000004100 */
[----:B------:R-:W-:Y:S01]  /*e060*/  FFMA.FTZ R61, R32, R61, R34 ;  /* 0x0000003d203d7223 */ /* 0x000fe20000010022 */
[----:B------:R-:W-:-:S02]  /*e070*/  HADD2.F32 R51, -RZ, R65.H0_H0 ;  /* 0x20000041ff337230 */ /* 0x000fc40000004100 */
[C---:B------:R-:W-:Y:S01]  /*e080*/  FMUL.FTZ R59, R52.reuse, R53 ;  /* 0x00000035343b7220 */ /* 0x040fe20000410000 */
[----:B------:R-:W-:Y:S01]  /*e090*/  FMUL.FTZ R52, R52, R39 ;  /* 0x0000002734347220 */ /* 0x000fe20000410000 */
[----:B------:R-:W-:Y:S01]  /*e0a0*/  HADD2.F32 R34, -RZ, R35.H0_H0 ;  /* 0x20000023ff227230 */ /* 0x000fe20000004100 */
[----:B------:R-:W-:Y:S01]  /*e0b0*/  F2FP.SATFINITE.E4M3.F32.PACK_AB_MERGE_C R68, R68, R73, RZ ;  /* 0x000000494444723e */ /* 0x000fe200048070ff */
[C---:B------:R-:W-:Y:S01]  /*e0c0*/  FFMA.FTZ R63, R38.reuse, R39, -R59 ;  /* 0x00000027263f7223 */ /* 0x040fe2000001083b */
[----:B------:R-:W-:Y:S01]  /*e0d0*/  FFMA.FTZ R52, R38, R53, R52 ;  /* 0x0000003526347223 */ /* 0x000fe20000010034 */
[----:B------:R-:W-:Y:S02]  /*e0e0*/  HADD2.F32 R39, -RZ, R60.H0_H0 ;  /* 0x2000003cff277230 */ /* 0x000fe40000004100 */
[----:B------:R-:W-:Y:S01]  /*e0f0*/  FMUL.FTZ R53, R34, R51 ;  /* 0x0000003322357220 */ /* 0x000fe20000410000 */
[----:B------:R-:W-:Y:S01]  /*e100*/  HADD2.F32 R32, -RZ, R27.H0_H0 ;  /* 0x2000001bff207230 */ /* 0x000fe20000004100 */
[----:B------:R-:W-:Y:S01]  /*e110*/  F2FP.SATFINITE.E4M3.F32.PACK_AB_MERGE_C R70, R71, R70, RZ ;  /* 0x000000464746723e */ /* 0x000fe200048070ff */
[----:B------:R-:W-:-:S02]  /*e120*/  HADD2.F32 R38, -RZ, R65.H1_H1 ;  /* 0x30000041ff267230 */ /* 0x000fc40000004100 */
[-C--:B------:R-:W-:Y:S01]  /*e130*/  FMUL.FTZ R59, R34, R39.reuse ;  /* 0x00000027223b7220 */ /* 0x080fe20000410000 */
[----:B------:R-:W-:Y:S02]  /*e140*/  HADD2.F32 R35, -RZ, R35.H1_H1 ;  /* 0x30000023ff237230 */ /* 0x000fe40000004100 */
[C---:B------:R-:W-:Y:S01]  /*e150*/  FFMA.FTZ R53, R32.reuse, R39, -R53 ;  /* 0x0000002720357223 */ /* 0x040fe20000010835 */
[----:B------:R-:W-:Y:S01]  /*e160*/  HADD2.F32 R60, -RZ, R60.H1_H1 ;  /* 0x3000003cff3c7230 */ /* 0x000fe20000004100 */
[----:B------:R-:W-:Y:S01]  /*e170*/  F2FP.F16.E4M3.UNPACK_B R39, R20.H1 ;  /* 0x00000014ff27723e */ /* 0x000fe200030006ff */
[----:B------:R-:W-:Y:S02]  /*e180*/  HADD2.F32 R27, -RZ, R27.H1_H1 ;  /* 0x3000001bff1b7230 */ /* 0x000fe40000004100 */
[C---:B------:R-:W-:Y:S01]  /*e190*/  FMUL.FTZ R40, R35.reuse, R38 ;  /* 0x0000002623287220 */ /* 0x040fe20000410000 */
[----:B------:R-:W-:Y:S01]  /*e1a0*/  FFMA.FTZ R59, R32, R51, R59 ;  /* 0x00000033203b7223 */ /* 0x000fe2000001003b */
[-C--:B------:R-:W-:Y:S01]  /*e1b0*/  FMUL.FTZ R35, R35, R60.reuse ;  /* 0x0000003c23237220 */ /* 0x080fe20000410000 */
[----:B------:R-:W-:Y:S01]  /*e1c0*/  F2FP.F16.E4M3.UNPACK_B R34, R37.H1 ;  /* 0x00000025ff22723e */ /* 0x000fe200030006ff */
[----:B------:R-:W-:Y:S01]  /*e1d0*/  FFMA.FTZ R60, R27, R60, -R40 ;  /* 0x0000003c1b3c7223 */ /* 0x000fe20000010828 */
[----:B------:R-:W-:-:S02]  /*e1e0*/  HADD2.F32 R40, -RZ, R39.H0_H0 ;  /* 0x20000027ff287230 */ /* 0x000fc40000004100 */
[----:B------:R-:W-:Y:S01]  /*e1f0*/  FFMA.FTZ R50, R27, R38, R35 ;  /* 0x000000261b327223 */ /* 0x000fe20000010023 */
[----:B------:R-:W-:Y:S01]  /*e200*/  HADD2.F32 R32, -RZ, R55.H0_H0 ;  /* 0x20000037ff207230 */ /* 0x000fe20000004100 */
[----:B------:R-:W-:Y:S01]  /*e210*/  F2FP.F16.E4M3.UNPACK_B R20, R20 ;  /* 0x00000014ff14723e */ /* 0x000fe200020006ff */
[----:B------:R-:W-:Y:S01]  /*e220*/  HADD2.F32 R35, -RZ, R34.H0_H0 ;  /* 0x20000022ff237230 */ /* 0x000fe20000004100 */
[----:B------:R-:W-:Y:S01]  /*e230*/  F2FP.F16.E4M3.UNPACK_B R37, R37 ;  /* 0x00000025ff25723e */ /* 0x000fe200020006ff */
        /* <DEDUP_REMOVED lines=8> */
[----:B------:R-:W-:Y:S02]  /*e2c0*/  HADD2.F32 R41, -RZ, R41.H1_H1 ;  /* 0x30000029ff297230 */ /* 0x000fe40000004100 */
[C---:B------:R-:W-:Y:S01]  /*e2d0*/  FMUL.FTZ R62, R55.reuse, R38 ;  /* 0x00000026373e7220 */ /* 0x040fe20000410000 */
[----:B------:R-:W-:Y:S02]  /*e2e0*/  HADD2.F32 R27, -RZ, R21.H0_H0 ;  /* 0x20000015ff1b7230 */ /* 0x000fe40000004100 */
[----:B------:R-:W-:Y:S01]  /*e2f0*/  FMUL.FTZ R55, R55, R34 ;  /* 0x0000002237377220 */ /* 0x000fe20000410000 */
[----:B------:R-:W-:-:S02]  /*e300*/  HADD2.F32 R35, -RZ, R20.H0_H0 ;  /* 0x20000014ff237230 */ /* 0x000fc40000004100 */
[C---:B------:R-:W-:Y:S01]  /*e310*/  FFMA.FTZ R64, R41.reuse, R34, -R62 ;  /* 0x0000002229407223 */ /* 0x040fe2000001083e */
[----:B------:R-:W-:Y:S02]  /*e320*/  HADD2.F32 R21, -RZ, R21.H1_H1 ;  /* 0x30000015ff157230 */ /* 0x000fe40000004100 */
[----:B------:R-:W-:Y:S01]  /*e330*/  FFMA.FTZ R66, R41, R38, R55 ;  /* 0x0000002629427223 */ /* 0x000fe20000010037 */
[----:B------:R-:W-:Y:S01]  /*e340*/  HADD2.F32 R38, -RZ, R20.H1_H1 ;  /* 0x30000014ff267230 */ /* 0x000fe20000004100 */
[----:B------:R-:W-:Y:S01]  /*e350*/  F2FP.SATFINITE.E4M3.F32.PACK_AB_MERGE_C R58, R63, R58, RZ ;  /* 0x0000003a3f3a723e */ /* 0x000fe200048070ff */
[--C-:B------:R-:W-:Y:S01]  /*e360*/  HADD2.F32 R32, -RZ, R37.reuse.H0_H0 ;  /* 0x20000025ff207230 */ /* 0x100fe20000004100 */
[----:B------:R-:W-:Y:S01]  /*e370*/  F2FP.SATFINITE.E4M3.F32.PACK_AB_MERGE_C R39, R64, R39, RZ ;  /* 0x000000274027723e */ /* 0x000fe200048070ff */
[----:B------:R-:W-:Y:S02]  /*e380*/  HADD2.F32 R34, -RZ, R37.H1_H1 ;  /* 0x30000025ff227230 */ /* 0x000fe40000004100 */
[----:B------:R-:W-:Y:S01]  /*e390*/  FMUL.FTZ R37, R27, R35 ;  /* 0x000000231b257220 */ /* 0x000fe20000410000 */
[----:B------:R-:W-:-:S02]  /*e3a0*/  HADD2.F32 R20, -RZ, R3.H0_H0 ;  /* 0x20000003ff147230 */ /* 0x000fc40000004100 */
[----:B------:R-:W-:Y:S01]  /*e3b0*/  FMUL.FTZ R62, R21, R38 ;  /* 0x00000026153e7220 */ /* 0x000fe20000410000 */
[----:B------:R-:W-:Y:S02]  /*e3c0*/  HADD2.F32 R3, -RZ, R3.H1_H1 ;  /* 0x30000003ff037230 */ /* 0x000fe40000004100 */
[----:B------:R-:W-:Y:S01]  /*e3d0*/  FMUL.FTZ R40, R27, R32 ;  /* 0x000000201b287220 */ /* 0x000fe20000410000 */
[----:B------:R-:W-:Y:S01]  /*e3e0*/  FMUL.FTZ R21, R21, R34 ;  /* 0x0000002215157220 */ /* 0x000fe20000410000 */
[----:B------:R-:W-:Y:S01]  /*e3f0*/  FFMA.FTZ R37, R20, R32, -R37 ;  /* 0x0000002014257223 */ /* 0x000fe20000010825 */
[----:B------:R-:W-:Y:S01]  /*e400*/  F2FP.SATFINITE.E4M3.F32.PACK_AB_MERGE_C R27, R78, R79, RZ ;  /* 0x0000004f4e1b723e */ /* 0x000fe200048070ff */
[C---:B------:R-:W-:Y:S01]  /*e410*/  FFMA.FTZ R62, R3.reuse, R34, -R62 ;  /* 0x00000022033e7223 */ /* 0x040fe2000001083e */
[----:B------:R-:W-:Y:S01]  /*e420*/  FFMA.FTZ R40, R20, R35, R40 ;  /* 0x0000002314287223 */ /* 0x000fe20000010028 */
        /* <DEDUP_REMOVED lines=14> */
.L_x_1471:
[----:B------:R-:W-:Y:S05]  /*e510*/  BSYNC B1 ;  /* 0x0000000000017941 */ /* 0x000fea0003800000 */
.L_x_1470:
[----:B------:R-:W-:Y:S04]  /*e520*/  BSSY B1, `(.L_x_1472) ;  /* 0x00000f8000017945 */ /* 0x000fe80003800000 */
[----:B------:R-:W-:Y:S05]  /*e530*/  @P2 BRA `(.L_x_1473) ;  /* 0x0000000c00d82947 */ /* 0x000fea0003800000 */
[----:B0----5:R-:W-:Y:S02]  /*e540*/  SHF.R.U32.HI R3, RZ, 0x8, R28 ;  /* 0x00000008ff037819 */ /* 0x021fe4000001161c */
[----:B------:R-:W-:Y:S02]  /*e550*/  SHF.R.U32.HI R21, RZ, 0x8, R30 ;  /* 0x00000008ff157819 */ /* 0x000fe4000001161e */
[----:B-1----:R-:W-:Y:S02]  /*e560*/  LOP3.LUT R0, R28, 0xff, RZ, 0xc0, !PT ;  /* 0x000000ff1c007812 */ /* 0x002fe400078ec0ff */
[----:B------:R-:W-:Y:S02]  /*e570*/  LOP3.LUT R3, R3, 0xff, RZ, 0xc0, !PT ;  /* 0x000000ff03037812 */ /* 0x000fe400078ec0ff */
[----:B------:R-:W-:Y:S02]  /*e580*/  LEA.HI R26, R54, R215, RZ, 0x1c ;  /* 0x000000d7361a7211 */ /* 0x000fe400078fe0ff */
[----:B------:R-:W-:-:S02]  /*e590*/  LOP3.LUT R27, R21, 0xff, RZ, 0xc0, !PT ;  /* 0x000000ff151b7812 */ /* 0x000fc400078ec0ff */
[----:B------:R-:W-:Y:S02]  /*e5a0*/  LOP3.LUT R24, R30, 0xff, RZ, 0xc0, !PT ;  /* 0x000000ff1e187812 */ /* 0x000fe400078ec0ff */
[----:B------:R-:W-:Y:S02]  /*e5b0*/  PRMT R21, R3, 0x7604, R0 ;  /* 0x0000760403157816 */ /* 0x000fe40000000000 */
[----:B------:R-:W-:Y:S02]  /*e5c0*/  SHF.R.S32.HI R3, RZ, 0x1f, R26 ;  /* 0x0000001fff037819 */ /* 0x000fe4000001141a */
[----:B------:R-:W-:Y:S02]  /*e5d0*/  PRMT R37, R27, 0x7604, R24 ;  /* 0x000076041b257816 */ /* 0x000fe40000000018 */
[----:B------:R-:W-:Y:S01]  /*e5e0*/  LEA.HI R27, R3, R26, RZ, 0x3 ;  /* 0x0000001a031b7211 */ /* 0x000fe200078f18ff */
[----:B------:R-:W-:Y:S01]  /*e5f0*/  IMAD.SHL.U32 R3, R26, 0x10, RZ ;  /* 0x000000101a037824 */ /* 0x000fe200078e00ff */
[----:B------:R-:W-:-:S02]  /*e600*/  SHF.R.U32.HI R25, RZ, 0x8, R29 ;  /* 0x00000008ff197819 */ /* 0x000fc4000001161d */
[----:B------:R-:W-:Y:S01]  /*e610*/  LOP3.LUT R20, R29, 0xff, RZ, 0xc0, !PT ;  /* 0x000000ff1d147812 */ /* 0x000fe200078ec0ff */
[----:B------:R-:W-:Y:S01]  /*e620*/  IMAD.SHL.U32 R32, R27, 0x800, RZ ;  /* 0x000008001b207824 */ /* 0x000fe200078e00ff */
[----:B------:R-:W-:Y:S02]  /*e630*/  LOP3.LUT R25, R25, 0xff, RZ, 0xc0, !PT ;  /* 0x000000ff19197812 */ /* 0x000fe400078ec0ff */
[----:B------:R-:W-:Y:S02]  /*e640*/  LOP3.LUT R3, R206, 0x70, R3, 0xf8, !PT ;  /* 0x00000070ce037812 */ /* 0x000fe400078ef803 */
[----:B------:R-:W-:Y:S02]  /*e650*/  PRMT R20, R25, 0x7604, R20 ;  /* 0x0000760419147816 */ /* 0x000fe40000000014 */
[----:B------:R-:W-:Y:S02]  /*e660*/  SHF.R.U32.HI R25, RZ, 0x8, R31 ;  /* 0x00000008ff197819 */ /* 0x000fe4000001161f */
[----:B------:R-:W-:-:S02]  /*e670*/  LOP3.LUT R3, R3, R234, RZ, 0x3c, !PT ;  /* 0x000000ea03037212 */ /* 0x000fc400078e3cff */
[----:B------:R-:W-:Y:S02]  /*e680*/  LOP3.LUT R32, R32, 0xffffc000, RZ, 0xc0, !PT ;  /* 0xffffc00020207812 */ /* 0x000fe400078ec0ff */
[----:B------:R-:W-:Y:S02]  /*e690*/  SHF.R.U32.HI R26, RZ, 0x8, R4 ;  /* 0x00000008ff1a7819 */ /* 0x000fe40000011604 */
[----:B------:R-:W-:Y:S02]  /*e6a0*/  LOP3.LUT R0, R31, 0xff, RZ, 0xc0, !PT ;  /* 0x000000ff1f007812 */ /* 0x000fe400078ec0ff */
[----:B------:R-:W-:Y:S02]  /*e6b0*/  LOP3.LUT R25, R25, 0xff, RZ, 0xc0, !PT ;  /* 0x000000ff19197812 */ /* 0x000fe400078ec0ff */
[----:B------:R-:W-:Y:S02]  /*e6c0*/  IADD3 R3, R3, R32, R210 ;  /* 0x0000002003037210 */ /* 0x000fe40007ffe0d2 */
[----:B------:R-:W-:-:S02]  /*e6d0*/  LOP3.LUT R24, R4, 0xff, RZ, 0xc0, !PT ;  /* 0x000000ff04187812 */ /* 0x000fc400078ec0ff */
[----:B------:R-:W-:Y:S02]  /*e6e0*/  LOP3.LUT R27, R26, 0xff, RZ, 0xc0, !PT ;  /* 0x000000ff1a1b7812 */ /* 0x000fe400078ec0ff */
[----:B------:R-:W-:Y:S01]  /*e6f0*/  PRMT R38, R25, 0x7604, R0 ;  /* 0x0000760419267816 */ /* 0x000fe20000000000 */
[----:B------:R-:W-:Y:S01]  /*e700*/  IMAD.IADD R0, R16, 0x1, R3 ;  /* 0x0000000110007824 */ /* 0x000fe200078e0203 */
[----:B------:R-:W-:Y:S02]  /*e710*/  PRMT R51, R27, 0x7604, R24 ;  /* 0x000076041b337816 */ /* 0x000fe40000000018 */
[----:B------:R-:W0:Y:S01]  /*e720*/  LDS.128 R24, [R226+0x18000] ;  /* 0x01800000e2187984 */ /* 0x000e220000000c00 */
[----:B------:R-:W-:Y:S02]  /*e730*/  SHF.R.U32.HI R41, RZ, 0x8, R6 ;  /* 0x00000008ff297819 */ /* 0x000fe40000011606 */
[----:B------:R-:W-:Y:S01]  /*e740*/  SHF.R.U32.HI R53, RZ, 0x8, R7 ;  /* 0x00000008ff357819 */ /* 0x000fe20000011607 */
[----:B------:R-:W1:Y:S01]  /*e750*/  LDS.128 R32, [R0+0x18000] ;  /* 0x0180000000207984 */ /* 0x000e620000000c00 */
[----:B------:R-:W-:-:S02]  /*e760*/  LOP3.LUT R50, R41, 0xff, RZ, 0xc0, !PT ;  /* 0x000000ff29327812 */ /* 0x000fc400078ec0ff */
[----:B------:R-:W-:Y:S02]  /*e770*/  LOP3.LUT R41, R53, 0xff, RZ, 0xc0, !PT ;  /* 0x000000ff35297812 */ /* 0x000fe400078ec0ff */
[----:B------:R-:W-:Y:S02]  /*e780*/  LOP3.LUT R3, R6, 0xff, RZ, 0xc0, !PT ;  /* 0x000000ff06037812 */ /* 0x000fe400078ec0ff */
[----:B------:R-:W-:Y:S02]  /*e790*/  LOP3.LUT R52, R7, 0xff, RZ, 0xc0, !PT ;  /* 0x000000ff07347812 */ /* 0x000fe400078ec0ff */
[----:B------:R-:W-:Y:S02]  /*e7a0*/  SHF.R.U32.HI R53, RZ, 0x10, R29 ;  /* 0x00000010ff357819 */ /* 0x000fe4000001161d */
[----:B------:R-:W-:Y:S02]  /*e7b0*/  SHF.R.U32.HI R40, RZ, 0x8, R5 ;  /* 0x00000008ff287819 */ /* 0x000fe40000011605 */
[----:B------:R-:W-:Y:S01]  /*e7c0*/  PRMT R55, R50, 0x7604, R3 ;  /* 0x0000760432377816 */ /* 0x000fe20000000003 */
[----:B------:R-:W-:Y:S01]  /*e7d0*/  IMAD.U32 R3, R53, 0x10000, RZ ;  /* 0x0001000035037824 */ /* 0x000fe200078e00ff */
[----:B------:R-:W-:-:S02]  /*e7e0*/  PRMT R52, R41, 0x7604, R52 ;  /* 0x0000760429347816 */ /* 0x000fc40000000034 */
[----:B------:R-:W-:Y:S02]  /*e7f0*/  LOP3.LUT R39, R5, 0xff, RZ, 0xc0, !PT ;  /* 0x000000ff05277812 */ /* 0x000fe400078ec0ff */
[----:B------:R-:W-:Y:S02]  /*e800*/  LOP3.LUT R40, R40, 0xff, RZ, 0xc0, !PT ;  /* 0x000000ff28287812 */ /* 0x000fe400078ec0ff */
[----:B------:R-:W-:Y:S02]  /*e810*/  SHF.R.U32.HI R41, RZ, 0x10, R5 ;  /* 0x00000010ff297819 */ /* 0x000fe40000011605 */
[----:B------:R-:W-:Y:S02]  /*e820*/  SHF.R.U32.HI R59, RZ, 0x10, R7 ;  /* 0x00000010ff3b7819 */ /* 0x000fe40000011607 */
[----:B------:R-:W-:Y:S02]  /*e830*/  PRMT R40, R40, 0x7604, R39 ;  /* 0x0000760428287816 */ /* 0x000fe40000000027 */
[----:B------:R-:W-:Y:S01]  /*e840*/  SHF.L.U32 R41, R41, 0x10, RZ ;  /* 0x0000001029297819 */ /* 0x000fe200000006ff */
[----:B------:R-:W-:Y:S01]  /*e850*/  IMAD.U32 R59, R59, 0x10000, RZ ;  /* 0x000100003b3b7824 */ /* 0x000fe200078e00ff */
[----:B------:R-:W-:-:S02]  /*e860*/  LOP3.LUT R3, R20, 0xff0000, R3, 0xf8, !PT ;  /* 0x00ff000014037812 */ /* 0x000fc400078ef803 */
        /* <DEDUP_REMOVED lines=8> */
[----:B------:R-:W-:Y:S02]  /*e8f0*/  LOP3.LUT R20, R37, 0xff000000, R30, 0xf8, !PT ;  /* 0xff00000025147812 */ /* 0x000fe400078ef81e */
[----:B------:R-:W-:Y:S02]  /*e900*/  LOP3.LUT R55, R51, 0xff000000, R4, 0xf8, !PT ;  /* 0xff00000033377812 */ /* 0x000fe400078ef804 */
[----:B------:R-:W-:Y:S02]  /*e910*/  LOP3.LUT R4, R3, 0xff000000, R6, 0xf8, !PT ;  /* 0xff00000003047812 */ /* 0x000fe400078ef806 */
[----:B0-----:R-:W-:-:S02]  /*e920*/  F2FP.F16.E4M3.UNPACK_B R29, R27 ;  /* 0x0000001bff1d723e */ /* 0x001fc400020006ff */
[----:B------:R-:W-:Y:S02]  /*e930*/  F2FP.F16.E4M3.UNPACK_B R30, R27.H1 ;  /* 0x0000001bff1e723e */ /* 0x000fe400030006ff */
[-C--:B------:R-:W-:Y:S02]  /*e940*/  F2FP.F16.E4M3.UNPACK_B R3, R26.reuse ;  /* 0x0000001aff03723e */ /* 0x080fe400020006ff */
[----:B------:R-:W-:Y:S02]  /*e950*/  F2FP.F16.E4M3.UNPACK_B R27, R26.H1 ;  /* 0x0000001aff1b723e */ /* 0x000fe400030006ff */
[----:B------:R-:W-:Y:S02]  /*e960*/  LOP3.LUT R40, R21, 0xff000000, R28, 0xf8, !PT ;  /* 0xff00000015287812 */ /* 0x000fe400078ef81c */
[----:B------:R-:W-:Y:S02]  /*e970*/  LOP3.LUT R62, R59, 0xff000000, R7, 0xf8, !PT ;  /* 0xff0000003b3e7812 */ /* 0x000fe400078ef807 */
[----:B------:R-:W-:-:S02]  /*e980*/  F2FP.F16.E4M3.UNPACK_B R58, R53 ;  /* 0x00000035ff3a723e */ /* 0x000fc400020006ff */
[----:B-1----:R-:W-:Y:S02]  /*e990*/  F2FP.F16.E4M3.UNPACK_B R26, R33 ;  /* 0x00000021ff1a723e */ /* 0x002fe400020006ff */
[-C--:B------:R-:W-:Y:S01]  /*e9a0*/  F2FP.F16.E4M3.UNPACK_B R7, R24.reuse ;  /* 0x00000018ff07723e */ /* 0x080fe200020006ff */
[----:B------:R-:W-:Y:S01]  /*e9b0*/  HADD2.F32 R60, -RZ, R58.H0_H0 ;  /* 0x2000003aff3c7230 */ /* 0x000fe20000004100 */
[----:B------:R-:W-:Y:S01]  /*e9c0*/  F2FP.F16.E4M3.UNPACK_B R21, R24.H1 ;  /* 0x00000018ff15723e */ /* 0x000fe200030006ff */
[----:B------:R-:W-:Y:S01]  /*e9d0*/  HADD2.F32 R5, -RZ, R26.H0_H0 ;  /* 0x2000001aff057230 */ /* 0x000fe20000004100 */
[----:B------:R-:W-:Y:S01]  /*e9e0*/  F2FP.F16.E4M3.UNPACK_B R24, R41 ;  /* 0x00000029ff18723e */ /* 0x000fe200020006ff */
[----:B------:R-:W-:Y:S01]  /*e9f0*/  HADD2.F32 R59, -RZ, R58.H1_H1 ;  /* 0x3000003aff3b7230 */ /* 0x000fe20000004100 */
[----:B------:R-:W-:Y:S02]  /*ea00*/  SHF.R.U32.HI R39, RZ, 0x10, R31 ;  /* 0x00000010ff277819 */ /* 0x000fe4000001161f */
[-C--:B------:R-:W-:Y:S01]  /*ea10*/  F2FP.F16.E4M3.UNPACK_B R6, R25.reuse ;  /* 0x00000019ff06723e */ /* 0x080fe200020006ff */
[----:B------:R-:W-:Y:S01]  /*ea20*/  HADD2.F32 R50, -RZ, R24.H0_H0 ;  /* 0x20000018ff327230 */ /* 0x000fe20000004100 */
[----:B------:R-:W-:Y:S01]  /*ea30*/  F2FP.F16.E4M3.UNPACK_B R28, R25.H1 ;  /* 0x00000019ff1c723e */ /* 0x000fe200030006ff */
[----:B------:R-:W-:-:S02]  /*ea40*/  IMAD.U32 R39, R39, 0x10000, RZ ;  /* 0x0001000027277824 */ /* 0x000fc400078e00ff */
[C---:B------:R-:W-:Y:S01]  /*ea50*/  FMUL.FTZ R64, R5.reuse, R60 ;  /* 0x0000003c05407220 */ /* 0x040fe20000410000 */
[----:B------:R-:W-:Y:S02]  /*ea60*/  HADD2.F32 R25, -RZ, R6.H0_H0 ;  /* 0x20000006ff197230 */ /* 0x000fe40000004100 */
[-C--:B------:R-:W-:Y:S01]  /*ea70*/  FMUL.FTZ R51, R5, R50.reuse ;  /* 0x0000003205337220 */ /* 0x080fe20000410000 */
[----:B------:R-:W-:Y:S02]  /*ea80*/  F2FP.F16.E4M3.UNPACK_B R33, R33.H1 ;  /* 0x00000021ff21723e */ /* 0x000fe400030006ff */
[----:B------:R-:W-:Y:S01]  /*ea90*/  LOP3.LUT R39, R38, 0xff0000, R39, 0xf8, !PT ;  /* 0x00ff000026277812 */ /* 0x000fe200078ef827 */
[C---:B------:R-:W-:Y:S01]  /*eaa0*/  FFMA.FTZ R5, R25.reuse, R50, -R64 ;  /* 0x0000003219057223 */ /* 0x040fe20000010840 */
[----:B------:R-:W-:Y:S01]  /*eab0*/  F2FP.F16.E4M3.UNPACK_B R50, R53.H1 ;  /* 0x00000035ff32723e */ /* 0x000fe200030006ff */
[----:B------:R-:W-:Y:S01]  /*eac0*/  FFMA.FTZ R25, R25, R60, R51 ;  /* 0x0000003c19197223 */ /* 0x000fe20000010033 */
[----:B------:R-:W-:Y:S01]  /*ead0*/  LOP3.LUT R52, R39, 0xff000000, R31, 0xf8, !PT ;  /* 0xff00000027347812 */ /* 0x000fe200078ef81f */
[----:B------:R-:W-:Y:S01]  /*eae0*/  HADD2.F32 R51, -RZ, R24.H1_H1 ;  /* 0x30000018ff337230 */ /* 0x000fe20000004100 */
[-C--:B------:R-:W-:Y:S01]  /*eaf0*/  F2FP.F16.E4M3.UNPACK_B R38, R35.reuse ;  /* 0x00000023ff26723e */ /* 0x080fe200020006ff */
[----:B------:R-:W-:Y:S01]  /*eb00*/  HADD2.F32 R24, -RZ, R6.H1_H1 ;  /* 0x30000006ff187230 */ /* 0x000fe20000004100 */
[----:B------:R-:W-:Y:S01]  /*eb10*/  F2FP.F16.E4M3.UNPACK_B R39, R35.H1 ;  /* 0x00000023ff27723e */ /* 0x000fe200030006ff */
[----:B------:R-:W-:Y:S01]  /*eb20*/  HADD2.F32 R6, -RZ, R26.H1_H1 ;  /* 0x3000001aff067230 */ /* 0x000fe20000004100 */
[-C--:B------:R-:W-:Y:S01]  /*eb30*/  F2FP.F16.E4M3.UNPACK_B R35, R34.reuse ;  /* 0x00000022ff23723e */ /* 0x080fe200020006ff */
[----:B------:R-:W-:Y:S01]  /*eb40*/  HADD2.F32 R61, -RZ, R50.H0_H0 ;  /* 0x20000032ff3d7230 */ /* 0x000fe20000004100 */
[----:B------:R-:W-:Y:S01]  /*eb50*/  F2FP.F16.E4M3.UNPACK_B R37, R34.H1 ;  /* 0x00000022ff25723e */ /* 0x000fe200030006ff */
[----:B------:R-:W-:Y:S01]  /*eb60*/  HADD2.F32 R34, -RZ, R33.H0_H0 ;  /* 0x20000021ff227230 */ /* 0x000fe20000004100 */
[----:B------:R-:W-:Y:S01]  /*eb70*/  F2FP.F16.E4M3.UNPACK_B R41, R41.H1 ;  /* 0x00000029ff29723e */ /* 0x000fe200030006ff */
[----:B------:R-:W-:-:S02]  /*eb80*/  HADD2.F32 R26, -RZ, R28.H0_H0 ;  /* 0x2000001cff1a7230 */ /* 0x000fc40000004100 */
[C---:B------:R-:W-:Y:S01]  /*eb90*/  FMUL.FTZ R63, R6.reuse, R59 ;  /* 0x0000003b063f7220 */ /* 0x040fe20000410000 */
[----:B------:R-:W-:Y:S01]  /*eba0*/  FMUL.FTZ R58, R6, R51 ;  /* 0x00000033063a7220 */ /* 0x000fe20000410000 */
[----:B------:R-:W-:Y:S01]  /*ebb0*/  FMUL.FTZ R65, R34, R61 ;  /* 0x0000003d22417220 */ /* 0x000fe20000410000 */
[--C-:B------:R-:W-:Y:S02]  /*ebc0*/  HADD2.F32 R53, -RZ, R41.reuse.H0_H0 ;  /* 0x20000029ff357230 */ /* 0x100fe40000004100 */
[C---:B------:R-:W-:Y:S01]  /*ebd0*/  FFMA.FTZ R6, R24.reuse, R51, -R63 ;  /* 0x0000003318067223 */ /* 0x040fe2000001083f */
[----:B------:R-:W-:Y:S01]  /*ebe0*/  FFMA.FTZ R24, R24, R59, R58 ;  /* 0x0000003b18187223 */ /* 0x000fe2000001003a */
[----:B------:R-:W-:Y:S01]  /*ebf0*/  F2FP.F16.E4M3.UNPACK_B R58, R62 ;  /* 0x0000003eff3a723e */ /* 0x000fe200020006ff */
[----:B------:R-:W-:Y:S02]  /*ec00*/  HADD2.F32 R41, -RZ, R41.H1_H1 ;  /* 0x30000029ff297230 */ /* 0x000fe40000004100 */
[-C--:B------:R-:W-:Y:S01]  /*ec10*/  FMUL.FTZ R34, R34, R53.reuse ;  /* 0x0000003522227220 */ /* 0x080fe20000410000 */
[C---:B------:R-:W-:Y:S01]  /*ec20*/  FFMA.FTZ R65, R26.reuse, R53, -R65 ;  /* 0x000000351a417223 */ /* 0x040fe20000010841 */
[----:B------:R-:W-:Y:S01]  /*ec30*/  HADD2.F32 R53, -RZ, R50.H1_H1 ;  /* 0x30000032ff357230 */ /* 0x000fe20000004100 */
[----:B------:R-:W-:Y:S01]  /*ec40*/  F2FP.F16.E4M3.UNPACK_B R50, R52 ;  /* 0x00000034ff32723e */ /* 0x000fe200020006ff */
        /* <DEDUP_REMOVED lines=8> */
[----:B------:R-:W-:Y:S01]  /*ecd0*/  FMUL.FTZ R64, R33, R41 ;  /* 0x0000002921407220 */ /* 0x000fe20000410000 */
[----:B------:R-:W-:Y:S02]  /*ece0*/  HADD2.F32 R28, -RZ, R28.H1_H1 ;  /* 0x3000001cff1c7230 */ /* 0x000fe40000004100 */
[C---:B------:R-:W-:Y:S01]  /*ecf0*/  FMUL.FTZ R33, R34.reuse, R59 ;  /* 0x0000003b22217220 */ /* 0x040fe20000410000 */
[----:B------:R-:W-:Y:S02]  /*ed00*/  HADD2.F32 R26, -RZ, R29.H0_H0 ;  /* 0x2000001dff1a7230 */ /* 0x000fe40000004100 */
[----:B------:R-:W-:Y:S01]  /*ed10*/  FMUL.FTZ R34, R34, R51 ;  /* 0x0000003322227220 */ /* 0x000fe20000410000 */
[----:B------:R-:W-:-:S02]  /*ed20*/  HADD2.F32 R58, -RZ, R58.H1_H1 ;  /* 0x3000003aff3a7230 */ /* 0x000fc40000004100 */
[C---:B------:R-:W-:Y:S01]  /*ed30*/  FFMA.FTZ R60, R28.reuse, R41, -R63 ;  /* 0x000000291c3c7223 */ /* 0x040fe2000001083f */
[----:B------:R-:W-:Y:S02]  /*ed40*/  HADD2.F32 R38, -RZ, R38.H1_H1 ;  /* 0x30000026ff267230 */ /* 0x000fe40000004100 */
[----:B------:R-:W-:Y:S01]  /*ed50*/  FFMA.FTZ R64, R28, R53, R64 ;  /* 0x000000351c407223 */ /* 0x000fe20000010040 */
[----:B------:R-:W-:Y:S02]  /*ed60*/  HADD2.F32 R50, -RZ, R50.H1_H1 ;  /* 0x30000032ff327230 */ /* 0x000fe40000004100 */
[C---:B------:R-:W-:Y:S01]  /*ed70*/  FFMA.FTZ R53, R26.reuse, R51, -R33 ;  /* 0x000000331a357223 */ /* 0x040fe20000010821 */
[----:B------:R-:W-:Y:S01]  /*ed80*/  FFMA.FTZ R59, R26, R59, R34 ;  /* 0x0000003b1a3b7223 */ /* 0x000fe20000010022 */
[----:B------:R-:W-:Y:S02]  /*ed90*/  HADD2.F32 R29, -RZ, R29.H1_H1 ;  /* 0x3000001dff1d7230 */ /* 0x000fe40000004100 */
[----:B------:R-:W-:Y:S01]  /*eda0*/  FMUL.FTZ R34, R38, R58 ;  /* 0x0000003a26227220 */ /* 0x000fe20000410000 */
[----:B------:R-:W-:-:S02]  /*edb0*/  HADD2.F32 R41, -RZ, R62.H0_H0 ;  /* 0x2000003eff297230 */ /* 0x000fc40000004100 */
[----:B------:R-:W-:Y:S01]  /*edc0*/  FMUL.FTZ R51, R38, R50 ;  /* 0x0000003226337220 */ /* 0x000fe20000410000 */
[----:B------:R-:W-:Y:S01]  /*edd0*/  HADD2.F32 R28, -RZ, R39.H0_H0 ;  /* 0x20000027ff1c7230 */ /* 0x000fe20000004100 */
[----:B------:R-:W-:Y:S01]  /*ede0*/  F2FP.F16.E4M3.UNPACK_B R31, R32 ;  /* 0x00000020ff1f723e */ /* 0x000fe200020006ff */
[----:B------:R-:W-:Y:S02]  /*edf0*/  HADD2.F32 R33, -RZ, R52.H0_H0 ;  /* 0x20000034ff217230 */ /* 0x000fe40000004100 */
[C---:B------:R-:W-:Y:S01]  /*ee00*/  FFMA.FTZ R66, R29.reuse, R50, -R34 ;  /* 0x000000321d427223 */ /* 0x040fe20000010822 */
[----:B------:R-:W-:Y:S02]  /*ee10*/  HADD2.F32 R26, -RZ, R30.H0_H0 ;  /* 0x2000001eff1a7230 */ /* 0x000fe40000004100 */
[C---:B------:R-:W-:Y:S01]  /*ee20*/  FMUL.FTZ R63, R28.reuse, R41 ;  /* 0x000000291c3f7220 */ /* 0x040fe20000410000 */
[----:B------:R-:W-:Y:S01]  /*ee30*/  F2FP.F16.E4M3.UNPACK_B R32, R32.H1 ;  /* 0x00000020ff20723e */ /* 0x000fe200030006ff */
[----:B------:R-:W-:Y:S01]  /*ee40*/  FMUL.FTZ R28, R28, R33 ;  /* 0x000000211c1c7220 */ /* 0x000fe20000410000 */
[----:B------:R-:W-:Y:S01]  /*ee50*/  FFMA.FTZ R68, R29, R58, R51 ;  /* 0x0000003a1d447223 */ /* 0x000fe20000010033 */
[----:B------:R-:W-:Y:S01]  /*ee60*/  F2FP.F16.E4M3.UNPACK_B R34, R55.H1 ;  /* 0x00000037ff22723e */ /* 0x000fe200030006ff */
[----:B------:R-:W-:Y:S01]  /*ee70*/  HADD2.F32 R52, -RZ, R52.H1_H1 ;  /* 0x30000034ff347230 */ /* 0x000fe20000004100 */
[----:B------:R-:W-:Y:S01]  /*ee80*/  F2FP.F16.E4M3.UNPACK_B R29, R40.H1 ;  /* 0x00000028ff1d723e */ /* 0x000fe200030006ff */
[----:B------:R-:W-:Y:S01]  /*ee90*/  FFMA.FTZ R67, R26, R41, R28 ;  /* 0x000000291a437223 */ /* 0x000fe2000001001c */
[----:B------:R-:W-:-:S02]  /*eea0*/  HADD2.F32 R62, -RZ, R62.H1_H1 ;  /* 0x3000003eff3e7230 */ /* 0x000fc40000004100 */
[----:B------:R-:W-:Y:S01]  /*eeb0*/  FFMA.FTZ R63, R26, R33, -R63 ;  /* 0x000000211a3f7223 */ /* 0x000fe2000001083f */
[----:B------:R-:W-:Y:S01]  /*eec0*/  HADD2.F32 R39, -RZ, R39.H1_H1 ;  /* 0x30000027ff277230 */ /* 0x000fe20000004100 */
[----:B------:R-:W-:Y:S01]  /*eed0*/  F2FP.F16.E4M3.UNPACK_B R55, R55 ;  /* 0x00000037ff37723e */ /* 0x000fe200020006ff */
[----:B------:R-:W-:Y:S01]  /*eee0*/  HADD2.F32 R41, -RZ, R34.H0_H0 ;  /* 0x20000022ff297230 */ /* 0x000fe20000004100 */
[----:B------:R-:W-:Y:S01]  /*eef0*/  F2FP.F16.E4M3.UNPACK_B R40, R40 ;  /* 0x00000028ff28723e */ /* 0x000fe200020006ff */
[----:B------:R-:W-:Y:S02]  /*ef00*/  HADD2.F32 R28, -RZ, R32.H0_H0 ;  /* 0x20000020ff1c7230 */ /* 0x000fe40000004100 */
[C---:B------:R-:W-:Y:S01]  /*ef10*/  FMUL.FTZ R51, R39.reuse, R62 ;  /* 0x0000003e27337220 */ /* 0x040fe20000410000 */
[----:B------:R-:W-:Y:S02]  /*ef20*/  HADD2.F32 R33, -RZ, R29.H0_H0 ;  /* 0x2000001dff217230 */ /* 0x000fe40000004100 */
[----:B------:R-:W-:Y:S01]  /*ef30*/  FMUL.FTZ R69, R39, R52 ;  /* 0x0000003427457220 */ /* 0x000fe20000410000 */
[----:B------:R-:W-:-:S02]  /*ef40*/  HADD2.F32 R26, -RZ, R21.H0_H0 ;  /* 0x20000015ff1a7230 */ /* 0x000fc40000004100 */
[C---:B------:R-:W-:Y:S01]  /*ef50*/  FMUL.FTZ R39, R28.reuse, R41 ;  /* 0x000000291c277220 */ /* 0x040fe20000410000 */
[----:B------:R-:W-:Y:S02]  /*ef60*/  HADD2.F32 R34, -RZ, R34.H1_H1 ;  /* 0x30000022ff227230 */ /* 0x000fe40000004100 */
[-C--:B------:R-:W-:Y:S01]  /*ef70*/  FMUL.FTZ R28, R28, R33.reuse ;  /* 0x000000211c1c7220 */ /* 0x080fe20000410000 */
[----:B------:R-:W-:Y:S02]  /*ef80*/  HADD2.F32 R32, -RZ, R32.H1_H1 ;  /* 0x30000020ff207230 */ /* 0x000fe40000004100 */
[C---:B------:R-:W-:Y:S01]  /*ef90*/  FFMA.FTZ R50, R26.reuse, R33, -R39 ;  /* 0x000000211a327223 */ /* 0x040fe20000010827 */
[----:B------:R-:W-:Y:S02]  /*efa0*/  HADD2.F32 R30, -RZ, R30.H1_H1 ;  /* 0x3000001eff1e7230 */ /* 0x000fe40000004100 */
[----:B------:R-:W-:Y:S01]  /*efb0*/  FFMA.FTZ R41, R26, R41, R28 ;  /* 0x000000291a297223 */ /* 0x000fe2000001001c */
[----:B------:R-:W-:-:S02]  /*efc0*/  HADD2.F32 R29, -RZ, R29.H1_H1 ;  /* 0x3000001dff1d7230 */ /* 0x000fc40000004100 */
[----:B------:R-:W-:Y:S01]  /*efd0*/  FMUL.FTZ R28, R32, R34 ;  /* 0x00000022201c7220 */ /* 0x000fe20000410000 */
[----:B------:R-:W-:Y:S02]  /*efe0*/  HADD2.F32 R21, -RZ, R21.H1_H1 ;  /* 0x30000015ff157230 */ /* 0x000fe40000004100 */
[C---:B------:R-:W-:Y:S01]  /*eff0*/  FFMA.FTZ R70, R30.reuse, R52, -R51 ;  /* 0x000000341e467223 */ /* 0x040fe20000010833 */
[----:B------:R-:W-:Y:S01]  /*f000*/  FFMA.FTZ R62, R30, R62, R69 ;  /* 0x0000003e1e3e7223 */ /* 0x000fe20000010045 */
[-C--:B------:R-:W-:Y:S01]  /*f010*/  FMUL.FTZ R33, R32, R29.reuse ;  /* 0x0000001d20217220 */ /* 0x080fe20000410000 */
[----:B------:R-:W-:Y:S02]  /*f020*/  HADD2.F32 R30, -RZ, R55.H0_H0 ;  /* 0x20000037ff1e7230 */ /* 0x000fe40000004100 */
[C---:B------:R-:W-:Y:S01]  /*f030*/  FFMA.FTZ R51, R21.reuse, R29, -R28 ;  /* 0x0000001d15337223 */ /* 0x040fe2000001081c */
[----:B------:R-:W-:Y:S02]  /*f040*/  HADD2.F32 R26, -RZ, R31.H0_H0 ;  /* 0x2000001fff1a7230 */ /* 0x000fe40000004100 */
[----:B------:R-:W-:Y:S01]  /*f050*/  FFMA.FTZ R52, R21, R34, R33 ;  /* 0x0000002215347223 */ /* 0x000fe20000010021 */
[----:B------:R-:W-:Y:S01]  /*f060*/  HADD2.F32 R28, -RZ, R40.H0_H0 ;  /* 0x20000028ff1c7230 */ /* 0x000fe20000004100 */
[----:B------:R-:W-:Y:S01]  /*f070*/  F2FP.F16.E4M3.UNPACK_B R29, R4.H1 ;  /* 0x00000004ff1d723e */ /* 0x000fe200030006ff */
        /* <DEDUP_REMOVED lines=9> */
[C---:B------:R-:W-:Y:S01]  /*f110*/  FMUL.FTZ R28, R31.reuse, R32 ;  /* 0x000000201f1c7220 */ /* 0x040fe20000410000 */
[----:B------:R-:W-:Y:S01]  /*f120*/  F2FP.F16.E4M3.UNPACK_B R26, R20.H1 ;  /* 0x00000014ff1a723e */ /* 0x000fe200030006ff */
[-C--:B------:R-:W-:Y:S01]  /*f130*/  FMUL.FTZ R39, R31, R40.reuse ;  /* 0x000000281f277220 */ /* 0x080fe20000410000 */
[----:B------:R-:W-:Y:S02]  /*f140*/  HADD2.F32 R30, -RZ, R29.H0_H0 ;  /* 0x2000001dff1e7230 */ /* 0x000fe40000004100 */
[C---:B------:R-:W-:Y:S01]  /*f150*/  FFMA.FTZ R31, R7.reuse, R40, -R28 ;  /* 0x00000028071f7223 */ /* 0x040fe2000001081c */
[----:B------:R-:W-:Y:S02]  /*f160*/  HADD2.F32 R21, -RZ, R37.H0_H0 ;  /* 0x20000025ff157230 */ /* 0x000fe40000004100 */
[----:B------:R-:W-:Y:S01]  /*f170*/  FFMA.FTZ R38, R7, R32, R39 ;  /* 0x0000002007267223 */ /* 0x000fe20000010027 */
[----:B------:R-:W-:Y:S01]  /*f180*/  HADD2.F32 R28, -RZ, R26.H0_H0 ;  /* 0x2000001aff1c7230 */ /* 0x000fe20000004100 */
[----:B------:R-:W-:Y:S01]  /*f190*/  F2FP.F16.E4M3.UNPACK_B R4, R4 ;  /* 0x00000004ff04723e */ /* 0x000fe200020006ff */
[----:B------:R-:W-:-:S02]  /*f1a0*/  HADD2.F32 R7, -RZ, R27.H0_H0 ;  /* 0x2000001bff077230 */ /* 0x000fc40000004100 */
[C---:B------:R-:W-:Y:S01]  /*f1b0*/  FMUL.FTZ R40, R21.reuse, R30 ;  /* 0x0000001e15287220 */ /* 0x040fe20000410000 */
[----:B------:R-:W-:Y:S02]  /*f1c0*/  HADD2.F32 R32, -RZ, R29.H1_H1 ;  /* 0x3000001dff207230 */ /* 0x000fe40000004100 */
[-C--:B------:R-:W-:Y:S01]  /*f1d0*/  FMUL.FTZ R58, R21, R28.reuse ;  /* 0x0000001c153a7220 */ /* 0x080fe20000410000 */
[----:B------:R-:W-:Y:S02]  /*f1e0*/  HADD2.F32 R37, -RZ, R37.H1_H1 ;  /* 0x30000025ff257230 */ /* 0x000fe40000004100 */
[----:B------:R-:W-:Y:S01]  /*f1f0*/  FFMA.FTZ R40, R7, R28, -R40 ;  /* 0x0000001c07287223 */ /* 0x000fe20000010828 */
[----:B------:R-:W-:Y:S01]  /*f200*/  HADD2.F32 R26, -RZ, R26.H1_H1 ;  /* 0x3000001aff1a7230 */ /* 0x000fe20000004100 */
[----:B------:R-:W-:Y:S01]  /*f210*/  F2FP.F16.E4M3.UNPACK_B R20, R20 ;  /* 0x00000014ff14723e */ /* 0x000fe200020006ff */
[----:B------:R-:W-:Y:S02]  /*f220*/  HADD2.F32 R27, -RZ, R27.H1_H1 ;  /* 0x3000001bff1b7230 */ /* 0x000fe40000004100 */
[----:B------:R-:W-:Y:S01]  /*f230*/  FMUL.FTZ R28, R37, R32 ;  /* 0x00000020251c7220 */ /* 0x000fe20000410000 */
[----:B------:R-:W-:Y:S01]  /*f240*/  FFMA.FTZ R58, R7, R30, R58 ;  /* 0x0000001e073a7223 */ /* 0x000fe2000001003a */
[----:B------:R-:W-:Y:S01]  /*f250*/  FMUL.FTZ R37, R37, R26 ;  /* 0x0000001a25257220 */ /* 0x000fe20000410000 */
[----:B------:R-:W-:-:S02]  /*f260*/  HADD2.F32 R7, -RZ, R35.H0_H0 ;  /* 0x20000023ff077230 */ /* 0x000fc40000004100 */
[C---:B------:R-:W-:Y:S01]  /*f270*/  FFMA.FTZ R29, R27.reuse, R26, -R28 ;  /* 0x0000001a1b1d7223 */ /* 0x040fe2000001081c */
[----:B------:R-:W-:Y:S02]  /*f280*/  HADD2.F32 R26, -RZ, R4.H0_H0 ;  /* 0x20000004ff1a7230 */ /* 0x000fe40000004100 */
[----:B------:R-:W-:Y:S01]  /*f290*/  FFMA.FTZ R37, R27, R32, R37 ;  /* 0x000000201b257223 */ /* 0x000fe20000010025 */
[----:B------:R-:W-:Y:S01]  /*f2a0*/  HADD2.F32 R21, -RZ, R20.H0_H0 ;  /* 0x20000014ff157230 */ /* 0x000fe20000004100 */
[----:B------:R-:W-:Y:S01]  /*f2b0*/  F2FP.SATFINITE.E4M3.F32.PACK_AB_MERGE_C R60, R60, R65, RZ ;  /* 0x000000413c3c723e */ /* 0x000fe200048070ff */
[----:B------:R-:W-:Y:S02]  /*f2c0*/  HADD2.F32 R28, -RZ, R4.H1_H1 ;  /* 0x30000004ff1c7230 */ /* 0x000fe40000004100 */
[C---:B------:R-:W-:Y:S01]  /*f2d0*/  FMUL.FTZ R27, R7.reuse, R26 ;  /* 0x0000001a071b7220 */ /* 0x040fe20000410000 */
[----:B------:R-:W-:Y:S02]  /*f2e0*/  HADD2.F32 R35, -RZ, R35.H1_H1 ;  /* 0x30000023ff237230 */ /* 0x000fe40000004100 */
[----:B------:R-:W-:Y:S01]  /*f2f0*/  FMUL.FTZ R7, R7, R21 ;  /* 0x0000001507077220 */ /* 0x000fe20000410000 */
[----:B------:R-:W-:Y:S01]  /*f300*/  HADD2.F32 R20, -RZ, R20.H1_H1 ;  /* 0x30000014ff147230 */ /* 0x000fe20000004100 */
[----:B------:R-:W-:Y:S01]  /*f310*/  F2FP.SATFINITE.E4M3.F32.PACK_AB_MERGE_C R61, R64, R61, RZ ;  /* 0x0000003d403d723e */ /* 0x000fe200048070ff */
[----:B------:R-:W-:-:S02]  /*f320*/  HADD2.F32 R4, -RZ, R3.H0_H0 ;  /* 0x20000003ff047230 */ /* 0x000fc40000004100 */
[C---:B------:R-:W-:Y:S01]  /*f330*/  FMUL.FTZ R30, R35.reuse, R28 ;  /* 0x0000001c231e7220 */ /* 0x040fe20000410000 */
[----:B------:R-:W-:Y:S02]  /*f340*/  HADD2.F32 R3, -RZ, R3.H1_H1 ;  /* 0x30000003ff037230 */ /* 0x000fe40000004100 */
[----:B------:R-:W-:Y:S01]  /*f350*/  FMUL.FTZ R35, R35, R20 ;  /* 0x0000001423237220 */ /* 0x000fe20000410000 */
[----:B------:R-:W-:Y:S01]  /*f360*/  F2FP.SATFINITE.E4M3.F32.PACK_AB_MERGE_C R29, R29, R40, RZ ;  /* 0x000000281d1d723e */ /* 0x000fe200048070ff */
        /* <DEDUP_REMOVED lines=8> */
[----:B------:R-:W-:Y:S02]  /*f3f0*/  F2FP.SATFINITE.E4M3.F32.PACK_AB_MERGE_C R37, R37, R58, RZ ;  /* 0x0000003a2525723e */ /* 0x000fe400048070ff */
[----:B------:R-:W-:Y:S02]  /*f400*/  F2FP.SATFINITE.E4M3.F32.PACK_AB_MERGE_C R5, R6, R5, R60 ;  /* 0x000000050605723e */ /* 0x000fe4000480703c */
[----:B------:R-:W-:Y:S02]  /*f410*/  F2FP.SATFINITE.E4M3.F32.PACK_AB_MERGE_C R7, R66, R53, R7 ;  /* 0x000000354207723e */ /* 0x000fe40004807007 */
[----:B------:R-:W-:-:S02]  /*f420*/  F2FP.SATFINITE.E4M3.F32.PACK_AB_MERGE_C R25, R24, R25, R61 ;  /* 0x000000191819723e */ /* 0x000fc4000480703d */
[----:B------:R-:W-:Y:S02]  /*f430*/  F2FP.SATFINITE.E4M3.F32.PACK_AB_MERGE_C R4, R31, R34, R4 ;  /* 0x000000221f04723e */ /* 0x000fe40004807004 */
[----:B------:R-:W-:Y:S02]  /*f440*/  F2FP.SATFINITE.E4M3.F32.PACK_AB_MERGE_C R6, R30, R21, R29 ;  /* 0x000000151e06723e */ /* 0x000fe4000480701d */
[----:B------:R-:W-:Y:S02]  /*f450*/  F2FP.SATFINITE.E4M3.F32.PACK_AB_MERGE_C R27, R68, R59, R27 ;  /* 0x0000003b441b723e */ /* 0x000fe4000480701b */
[----:B------:R-:W-:Y:S01]  /*f460*/  F2FP.SATFINITE.E4M3.F32.PACK_AB_MERGE_C R24, R38, R33, R41 ;  /* 0x000000212618723e */ /* 0x000fe20004807029 */
[----:B------:R2:W-:Y:S01]  /*f470*/  STS.128 [R226+0x18000], R4 ;  /* 0x01800004e2007388 */ /* 0x0005e20000000c00 */
[----:B------:R-:W-:-:S05]  /*f480*/  F2FP.SATFINITE.E4M3.F32.PACK_AB_MERGE_C R26, R35, R26, R37 ;  /* 0x0000001a231a723e */ /* 0x000fca0004807025 */
[----:B------:R2:W-:Y:S02]  /*f490*/  STS.128 [R0+0x18000], R24 ;  /* 0x0180001800007388 */ /* 0x0005e40000000c00 */
.L_x_1473:
[----:B------:R-:W-:Y:S05]  /*f4a0*/  BSYNC B1 ;  /* 0x0000000000017941 */ /* 0x000fea0003800000 */
.L_x_1472:
[----:B------:R-:W-:Y:S04]  /*f4b0*/  BSSY B1, `(.L_x_1474) ;  /* 0x0000101000017945 */ /* 0x000fe80003800000 */
[----:B------:R-:W-:Y:S05]  /*f4c0*/  @P1 BRA `(.L_x_1475) ;  /* 0x0000000c00fc1947 */ /* 0x000fea0003800000 */
[----:B-12---:R-:W-:Y:S02]  /*f4d0*/  SHF.R.U32.HI R0, RZ, 0x8, R42 ;  /* 0x00000008ff007819 */ /* 0x006fe4000001162a */
[----:B-----5:R-:W-:Y:S02]  /*f4e0*/  LEA.HI R7, R54, R215, RZ, 0x1c ;  /* 0x000000d736077211 */ /* 0x020fe400078fe0ff */
[----:B0-----:R-:W-:Y:S02]  /*f4f0*/  LOP3.LUT R3, R42, 0xff, RZ, 0xc0, !PT ;  /* 0x000000ff2a037812 */ /* 0x001fe400078ec0ff */
[----:B------:R-:W-:Y:S01]  /*f500*/  LOP3.LUT R0, R0, 0xff, RZ, 0xc0, !PT ;  /* 0x000000ff00007812 */ /* 0x000fe200078ec0ff */
[----:B------:R-:W-:Y:S01]  /*f510*/  IMAD.SHL.U32 R21, R7, 0x10, RZ ;  /* 0x0000001007157824 */ /* 0x000fe200078e00ff */
[----:B------:R-:W-:Y:S02]  /*f520*/  SHF.R.S32.HI R24, RZ, 0x1f, R7 ;  /* 0x0000001fff187819 */ /* 0x000fe40000011407 */
[----:B------:R-:W-:-:S02]  /*f530*/  SHF.R.U32.HI R4, RZ, 0x8, R43 ;  /* 0x00000008ff047819 */ /* 0x000fc4000001162b */
[----:B------:R-:W-:Y:S02]  /*f540*/  PRMT R20, R0, 0x7604, R3 ;  /* 0x0000760400147816 */ /* 0x000fe40000000003 */
[----:B------:R-:W-:Y:S02]  /*f550*/  LEA.HI R25, R24, R7, RZ, 0x3 ;  /* 0x0000000718197211 */ /* 0x000fe400078f18ff */
[----:B------:R-:W-:Y:S02]  /*f560*/  SHF.R.U32.HI R0, RZ, 0x8, R44 ;  /* 0x00000008ff007819 */ /* 0x000fe4000001162c */
[----:B------:R-:W-:Y:S01]  /*f570*/  LOP3.LUT R5, R43, 0xff, RZ, 0xc0, !PT ;  /* 0x000000ff2b057812 */ /* 0x000fe200078ec0ff */
[----:B------:R-:W-:Y:S01]  /*f580*/  IMAD.SHL.U32 R25, R25, 0x800, RZ ;  /* 0x0000080019197824 */ /* 0x000fe200078e00ff */
[----:B------:R-:W-:Y:S02]  /*f590*/  LOP3.LUT R4, R4, 0xff, RZ, 0xc0, !PT ;  /* 0x000000ff04047812 */ /* 0x000fe400078ec0ff */
[----:B------:R-:W-:-:S02]  /*f5a0*/  LOP3.LUT R3, R0, 0xff, RZ, 0xc0, !PT ;  /* 0x000000ff00037812 */ /* 0x000fc400078ec0ff */
[----:B------:R-:W-:Y:S02]  /*f5b0*/  LOP3.LUT R0, R228, 0x70, R21, 0xf8, !PT ;  /* 0x00000070e4007812 */ /* 0x000fe400078ef815 */
[----:B------:R-:W-:Y:S02]  /*f5c0*/  SHF.R.U32.HI R26, RZ, 0x3, R228 ;  /* 0x00000003ff1a7819 */ /* 0x000fe400000116e4 */
[----:B------:R-:W-:Y:S02]  /*f5d0*/  PRMT R28, R4, 0x7604, R5 ;  /* 0x00007604041c7816 */ /* 0x000fe40000000005 */
[----:B------:R-:W-:Y:S02]  /*f5e0*/  LOP3.LUT R4, R44, 0xff, RZ, 0xc0, !PT ;  /* 0x000000ff2c047812 */ /* 0x000fe400078ec0ff */
[----:B------:R-:W-:Y:S02]  /*f5f0*/  SHF.R.U32.HI R7, RZ, 0x8, R46 ;  /* 0x00000008ff077819 */ /* 0x000fe4000001162e */
[----:B------:R-:W-:-:S02]  /*f600*/  LOP3.LUT R0, R0, R26, RZ, 0x3c, !PT ;  /* 0x0000001a00007212 */ /* 0x000fc400078e3cff */
[----:B------:R-:W-:Y:S02]  /*f610*/  LOP3.LUT R25, R25, 0xffffc000, RZ, 0xc0, !PT ;  /* 0xffffc00019197812 */ /* 0x000fe400078ec0ff */
[----:B------:R-:W-:Y:S02]  /*f620*/  PRMT R30, R3, 0x7604, R4 ;  /* 0x00007604031e7816 */ /* 0x000fe40000000004 */
[----:B------:R-:W-:Y:S02]  /*f630*/  LOP3.LUT R24, R46, 0xff, RZ, 0xc0, !PT ;  /* 0x000000ff2e187812 */ /* 0x000fe400078ec0ff */
[----:B------:R-:W-:Y:S02]  /*f640*/  LOP3.LUT R7, R7, 0xff, RZ, 0xc0, !PT ;  /* 0x000000ff07077812 */ /* 0x000fe400078ec0ff */
[----:B------:R-:W-:Y:S02]  /*f650*/  IADD3 R3, R0, R25, R231 ;  /* 0x0000001900037210 */ /* 0x000fe40007ffe0e7 */
[----:B------:R-:W-:-:S02]  /*f660*/  SHF.R.U32.HI R0, RZ, 0x8, R47 ;  /* 0x00000008ff007819 */ /* 0x000fc4000001162f */
[----:B------:R-:W-:Y:S02]  /*f670*/  PRMT R33, R7, 0x7604, R24 ;  /* 0x0000760407217816 */ /* 0x000fe40000000018 */
[----:B------:R-:W-:Y:S02]  /*f680*/  LOP3.LUT R21, R47, 0xff, RZ, 0xc0, !PT ;  /* 0x000000ff2f157812 */ /* 0x000fe400078ec0ff */
[----:B------:R-:W-:Y:S02]  /*f690*/  SHF.R.U32.HI R24, RZ, 0x8, R48 ;  /* 0x00000008ff187819 */ /* 0x000fe40000011630 */
[----:B------:R-:W-:Y:S02]  /*f6a0*/  SHF.R.U32.HI R26, RZ, 0x8, R49 ;  /* 0x00000008ff1a7819 */ /* 0x000fe40000011631 */
[----:B------:R-:W-:Y:S02]  /*f6b0*/  LOP3.LUT R0, R0, 0xff, RZ, 0xc0, !PT ;  /* 0x000000ff00007812 */ /* 0x000fe400078ec0ff */
[----:B------:R-:W-:-:S02]  /*f6c0*/  SHF.R.U32.HI R5, RZ, 0x8, R45 ;  /* 0x00000008ff057819 */ /* 0x000fc4000001162d */
[----:B------:R-:W-:Y:S02]  /*f6d0*/  LOP3.LUT R25, R48, 0xff, RZ, 0xc0, !PT ;  /* 0x000000ff30197812 */ /* 0x000fe400078ec0ff */
[----:B------:R-:W-:Y:S02]  /*f6e0*/  LOP3.LUT R24, R24, 0xff, RZ, 0xc0, !PT ;  /* 0x000000ff18187812 */ /* 0x000fe400078ec0ff */
[----:B------:R-:W-:Y:S02]  /*f6f0*/  LOP3.LUT R27, R49, 0xff, RZ, 0xc0, !PT ;  /* 0x000000ff311b7812 */ /* 0x000fe400078ec0ff */
[----:B------:R-:W-:Y:S02]  /*f700*/  LOP3.LUT R26, R26, 0xff, RZ, 0xc0, !PT ;  /* 0x000000ff1a1a7812 */ /* 0x000fe400078ec0ff */
[----:B------:R-:W-:Y:S01]  /*f710*/  PRMT R35, R0, 0x7604, R21 ;  /* 0x0000760400237816 */ /* 0x000fe20000000015 */
[----:B------:R-:W-:Y:S01]  /*f720*/  IMAD.IADD R0, R16, 0x1, R3 ;  /* 0x0000000110007824 */ /* 0x000fe200078e0203 */
[----:B------:R-:W-:-:S02]  /*f730*/  LOP3.LUT R6, R45, 0xff, RZ, 0xc0, !PT ;  /* 0x000000ff2d067812 */ /* 0x000fc400078ec0ff */
[----:B------:R-:W-:Y:S02]  /*f740*/  LOP3.LUT R5, R5, 0xff, RZ, 0xc0, !PT ;  /* 0x000000ff05057812 */ /* 0x000fe400078ec0ff */
[----:B------:R-:W-:Y:S02]  /*f750*/  PRMT R37, R24, 0x7604, R25 ;  /* 0x0000760418257816 */ /* 0x000fe40000000019 */
[----:B------:R-:W-:Y:S02]  /*f760*/  PRMT R39, R26, 0x7604, R27 ;  /* 0x000076041a277816 */ /* 0x000fe4000000001b */
[----:B------:R-:W0:Y:S01]  /*f770*/  LDS.128 R24, [R0+0x18000] ;  /* 0x0180000000187984 */ /* 0x000e220000000c00 */
[----:B------:R-:W-:Y:S02]  /*f780*/  PRMT R32, R5, 0x7604, R6 ;  /* 0x0000760405207816 */ /* 0x000fe40000000006 */
[----:B------:R-:W-:Y:S01]  /*f790*/  SHF.R.U32.HI R3, RZ, 0x10, R42 ;  /* 0x00000010ff037819 */ /* 0x000fe2000001162a */
[----:B------:R-:W1:Y:S01]  /*f7a0*/  LDS.128 R4, [R224+0x18000] ;  /* 0x01800000e0047984 */ /* 0x000e620000000c00 */
[----:B------:R-:W-:-:S02]  /*f7b0*/  SHF.R.U32.HI R21, RZ, 0x10, R43 ;  /* 0x00000010ff157819 */ /* 0x000fc4000001162b */
[----:B------:R-:W-:Y:S02]  /*f7c0*/  LOP3.LUT R3, R3, 0xff, RZ, 0xc0, !PT ;  /* 0x000000ff03037812 */ /* 0x000fe400078ec0ff */
[----:B------:R-:W-:Y:S02]  /*f7d0*/  SHF.R.U32.HI R31, RZ, 0x10, R45 ;  /* 0x00000010ff1f7819 */ /* 0x000fe4000001162d */
[----:B------:R-:W-:Y:S02]  /*f7e0*/  LOP3.LUT R21, R21, 0xff, RZ, 0xc0, !PT ;  /* 0x000000ff15157812 */ /* 0x000fe400078ec0ff */
[----:B------:R-:W-:Y:S02]  /*f7f0*/  SHF.R.U32.HI R29, RZ, 0x10, R44 ;  /* 0x00000010ff1d7819 */ /* 0x000fe4000001162c */
[----:B------:R-:W-:Y:S02]  /*f800*/  PRMT R3, R3, 0x7054, R20 ;  /* 0x0000705403037816 */ /* 0x000fe40000000014 */
[----:B------:R-:W-:-:S02]  /*f810*/  LOP3.LUT R31, R31, 0xff, RZ, 0xc0, !PT ;  /* 0x000000ff1f1f7812 */ /* 0x000fc400078ec0ff */
[----:B------:R-:W-:Y:S02]  /*f820*/  PRMT R21, R21, 0x7054, R28 ;  /* 0x0000705415157816 */ /* 0x000fe4000000001c */
[----:B------:R-:W-:Y:S02]  /*f830*/  SHF.R.U32.HI R20, RZ, 0x10, R46 ;  /* 0x00000010ff147819 */ /* 0x000fe4000001162e */
[----:B------:R-:W-:Y:S02]  /*f840*/  SHF.R.U32.HI R28, RZ, 0x10, R47 ;  /* 0x00000010ff1c7819 */ /* 0x000fe4000001162f */
[----:B------:R-:W-:Y:S02]  /*f850*/  LOP3.LUT R29, R29, 0xff, RZ, 0xc0, !PT ;  /* 0x000000ff1d1d7812 */ /* 0x000fe400078ec0ff */
[----:B------:R-:W-:Y:S02]  /*f860*/  PRMT R31, R31, 0x7054, R32 ;  /* 0x000070541f1f7816 */ /* 0x000fe40000000020 */
[----:B------:R-:W-:-:S02]  /*f870*/  LOP3.LUT R20, R20, 0xff, RZ, 0xc0, !PT ;  /* 0x000000ff14147812 */ /* 0x000fc400078ec0ff */
[----:B------:R-:W-:Y:S02]  /*f880*/  SHF.R.U32.HI R32, RZ, 0x10, R49 ;  /* 0x00000010ff207819 */ /* 0x000fe40000011631 */
[----:B------:R-:W-:Y:S02]  /*f890*/  LOP3.LUT R28, R28, 0xff, RZ, 0xc0, !PT ;  /* 0x000000ff1c1c7812 */ /* 0x000fe400078ec0ff */
[----:B------:R-:W-:Y:S02]  /*f8a0*/  PRMT R29, R29, 0x7054, R30 ;  /* 0x000070541d1d7816 */ /* 0x000fe4000000001e */
[----:B------:R-:W-:Y:S02]  /*f8b0*/  PRMT R33, R20, 0x7054, R33 ;  /* 0x0000705414217816 */ /* 0x000fe40000000021 */
[----:B------:R-:W-:Y:S02]  /*f8c0*/  LOP3.LUT R38, R3, 0xff000000, R42, 0xf8, !PT ;  /* 0xff00000003267812 */ /* 0x000fe400078ef82a */
[----:B------:R-:W-:-:S02]  /*f8d0*/  LOP3.LUT R32, R32, 0xff, RZ, 0xc0, !PT ;  /* 0x000000ff20207812 */ /* 0x000fc400078ec0ff */
[----:B------:R-:W-:Y:S02]  /*f8e0*/  PRMT R35, R28, 0x7054, R35 ;  /* 0x000070541c237816 */ /* 0x000fe40000000023 */
[----:B------:R-:W-:Y:S02]  /*f8f0*/  LOP3.LUT R42, R21, 0xff000000, R43, 0xf8, !PT ;  /* 0xff000000152a7812 */ /* 0x000fe400078ef82b */
[----:B------:R-:W-:Y:S02]  /*f900*/  LOP3.LUT R43, R29, 0xff000000, R44, 0xf8, !PT ;  /* 0xff0000001d2b7812 */ /* 0x000fe400078ef82c */
[----:B------:R-:W-:Y:S02]  /*f910*/  LOP3.LUT R44, R31, 0xff000000, R45, 0xf8, !PT ;  /* 0xff0000001f2c7812 */ /* 0x000fe400078ef82d */
[----:B------:R-:W-:Y:S02]  /*f920*/  LOP3.LUT R45, R33, 0xff000000, R46, 0xf8, !PT ;  /* 0xff000000212d7812 */ /* 0x000fe400078ef82e */
[----:B------:R-:W-:-:S02]  /*f930*/  PRMT R39, R32, 0x7054, R39 ;  /* 0x0000705420277816 */ /* 0x000fc40000000027 */
[----:B------:R-:W-:Y:S02]  /*f940*/  LOP3.LUT R46, R35, 0xff000000, R47, 0xf8, !PT ;  /* 0xff000000232e7812 */ /* 0x000fe400078ef82f */
[----:B------:R-:W-:Y:S02]  /*f950*/  SHF.R.U32.HI R30, RZ, 0x10, R48 ;  /* 0x00000010ff1e7819 */ /* 0x000fe40000011630 */
[----:B------:R-:W-:Y:S02]  /*f960*/  LOP3.LUT R49, R39, 0xff000000, R49, 0xf8, !PT ;  /* 0xff00000027317812 */ /* 0x000fe400078ef831 */
[----:B------:R-:W-:Y:S02]  /*f970*/  F2FP.F16.E4M3.UNPACK_B R41, R46 ;  /* 0x0000002eff29723e */ /* 0x000fe400020006ff */
[----:B0-----:R-:W-:Y:S02]  /*f980*/  F2FP.F16.E4M3.UNPACK_B R31, R25 ;  /* 0x00000019ff1f723e */ /* 0x001fe400020006ff */
[----:B------:R-:W-:Y:S01]  /*f990*/  F2FP.F16.E4M3.UNPACK_B R39, R42 ;  /* 0x0000002aff27723e */ /* 0x000fe200020006ff */
[----:B------:R-:W-:Y:S01]  /*f9a0*/  HADD2.F32 R47, -RZ, R41.H0_H0 ;  /* 0x20000029ff2f7230 */ /* 0x000fe20000004100 */
[----:B------:R-:W-:-:S02]  /*f9b0*/  LOP3.LUT R30, R30, 0xff, RZ, 0xc0, !PT ;  /* 0x000000ff1e1e7812 */ /* 0x000fc400078ec0ff */
[-C--:B-1----:R-:W-:Y:S01]  /*f9c0*/  F2FP.F16.E4M3.UNPACK_B R20, R5.reuse ;  /* 0x00000005ff14723e */ /* 0x082fe200020006ff */
[----:B------:R-:W-:Y:S01]  /*f9d0*/  HADD2.F32 R40, -RZ, R39.H0_H0 ;  /* 0x20000027ff287230 */ /* 0x000fe20000004100 */
[----:B------:R-:W-:Y:S01]  /*f9e0*/  F2FP.F16.E4M3.UNPACK_B R21, R5.H1 ;  /* 0x00000005ff15723e */ /* 0x000fe200030006ff */
[--C-:B------:R-:W-:Y:S01]  /*f9f0*/  HADD2.F32 R5, -RZ, R31.reuse.H0_H0 ;  /* 0x2000001fff057230 */ /* 0x100fe20000004100 */
[----:B------:R-:W-:Y:S01]  /*fa00*/  PRMT R37, R30, 0x7054, R37 ;  /* 0x000070541e257816 */ /* 0x000fe20000000025 */
[----:B------:R-:W-:Y:S01]  /*fa10*/  HADD2.F32 R31, -RZ, R31.H1_H1 ;  /* 0x3000001fff1f7230 */ /* 0x000fe20000004100 */
[-C--:B------:R-:W-:Y:S01]  /*fa20*/  F2FP.F16.E4M3.UNPACK_B R29, R7.reuse ;  /* 0x00000007ff1d723e */ /* 0x080fe200020006ff */
[----:B------:R-:W-:Y:S01]  /*fa30*/  HADD2.F32 R39, -RZ, R39.H1_H1 ;  /* 0x30000027ff277230 */ /* 0x000fe20000004100 */
[----:B------:R-:W-:Y:S01]  /*fa40*/  F2FP.F16.E4M3.UNPACK_B R30, R7.H1 ;  /* 0x00000007ff1e723e */ /* 0x000fe200030006ff */
[----:B------:R-:W-:Y:S01]  /*fa50*/  FMUL.FTZ R50, R5, R40 ;  /* 0x0000002805327220 */ /* 0x000fe20000410000 */
[----:B------:R-:W-:-:S02]  /*fa60*/  F2FP.F16.E4M3.UNPACK_B R7, R6 ;  /* 0x00000006ff07723e */ /* 0x000fc400020006ff */
[----:B------:R-:W-:Y:S01]  /*fa70*/  F2FP.F16.E4M3.UNPACK_B R28, R6.H1 ;  /* 0x00000006ff1c723e */ /* 0x000fe200030006ff */
[--C-:B------:R-:W-:Y:S01]  /*fa80*/  HADD2.F32 R6, -RZ, R20.reuse.H0_H0 ;  /* 0x20000014ff067230 */ /* 0x100fe20000004100 */
[----:B------:R-:W-:Y:S01]  /*fa90*/  F2FP.F16.E4M3.UNPACK_B R32, R25.H1 ;  /* 0x00000019ff20723e */ /* 0x000fe200030006ff */
[-C--:B------:R-:W-:Y:S01]  /*faa0*/  FMUL.FTZ R25, R5, R47.reuse ;  /* 0x0000002f05197220 */ /* 0x080fe20000410000 */
[----:B------:R-:W-:Y:S01]  /*fab0*/  F2FP.F16.E4M3.UNPACK_B R46, R46.H1 ;  /* 0x0000002eff2e723e */ /* 0x000fe200030006ff */
[----:B------:R-:W-:Y:S01]  /*fac0*/  HADD2.F32 R20, -RZ, R20.H1_H1 ;  /* 0x30000014ff147230 */ /* 0x000fe20000004100 */
[----:B------:R-:W-:Y:S01]  /*fad0*/  F2FP.F16.E4M3.UNPACK_B R42, R42.H1 ;  /* 0x0000002aff2a723e */ /* 0x000fe200030006ff */
[C---:B------:R-:W-:Y:S01]  /*fae0*/  FFMA.FTZ R5, R6.reuse, R40, -R25 ;  /* 0x0000002806057223 */ /* 0x040fe20000010819 */
[-C--:B------:R-:W-:Y:S01]  /*faf0*/  F2FP.F16.E4M3.UNPACK_B R33, R26.reuse ;  /* 0x0000001aff21723e */ /* 0x080fe200020006ff */
[----:B------:R-:W-:Y:S01]  /*fb00*/  FFMA.FTZ R25, R6, R47, R50 ;  /* 0x0000002f06197223 */ /* 0x000fe20000010032 */
[----:B------:R-:W-:Y:S01]  /*fb10*/  F2FP.F16.E4M3.UNPACK_B R34, R26.H1 ;  /* 0x0000001aff22723e */ /* 0x000fe200030006ff */
[----:B------:R-:W-:Y:S01]  /*fb20*/  HADD2.F32 R40, -RZ, R41.H1_H1 ;  /* 0x30000029ff287230 */ /* 0x000fe20000004100 */
[----:B------:R-:W-:Y:S01]  /*fb30*/  F2FP.F16.E4M3.UNPACK_B R35, R27 ;  /* 0x0000001bff23723e */ /* 0x000fe200020006ff */
[----:B------:R-:W-:Y:S01]  /*fb40*/  HADD2.F32 R47, -RZ, R46.H0_H0 ;  /* 0x2000002eff2f7230 */ /* 0x000fe20000004100 */
[----:B------:R-:W-:Y:S01]  /*fb50*/  LOP3.LUT R48, R37, 0xff000000, R48, 0xf8, !PT ;  /* 0xff00000025307812 */ /* 0x000fe200078ef830 */
[----:B------:R-:W-:-:S02]  /*fb60*/  HADD2.F32 R26, -RZ, R32.H0_H0 ;  /* 0x20000020ff1a7230 */ /* 0x000fc40000004100 */
[CC--:B------:R-:W-:Y:S01]  /*fb70*/  FMUL.FTZ R51, R31.reuse, R40.reuse ;  /* 0x000000281f337220 */ /* 0x0c0fe20000410000 */
[--C-:B------:R-:W-:Y:S02]  /*fb80*/  HADD2.F32 R41, -RZ, R42.reuse.H0_H0 ;  /* 0x2000002aff297230 */ /* 0x100fe40000004100 */
[----:B------:R-:W-:Y:S01]  /*fb90*/  FMUL.FTZ R31, R31, R39 ;  /* 0x000000271f1f7220 */ /* 0x000fe20000410000 */
[----:B------:R-:W-:Y:S02]  /*fba0*/  HADD2.F32 R6, -RZ, R21.H0_H0 ;  /* 0x20000015ff067230 */ /* 0x000fe40000004100 */
[----:B------:R-:W-:Y:S01]  /*fbb0*/  FMUL.FTZ R53, R26, R47 ;  /* 0x0000002f1a357220 */ /* 0x000fe20000410000 */
[----:B------:R-:W-:Y:S01]  /*fbc0*/  FFMA.FTZ R50, R20, R39, -R51 ;  /* 0x0000002714327223 */ /* 0x000fe20000010833 */
[----:B------:R-:W-:Y:S01]  /*fbd0*/  FMUL.FTZ R26, R26, R41 ;  /* 0x000000291a1a7220 */ /* 0x000fe20000410000 */
[----:B------:R-:W-:Y:S01]  /*fbe0*/  F2FP.F16.E4M3.UNPACK_B R39, R49 ;  /* 0x00000031ff27723e */ /* 0x000fe200020006ff */
[----:B------:R-:W-:Y:S01]  /*fbf0*/  FFMA.FTZ R52, R20, R40, R31 ;  /* 0x0000002814347223 */ /* 0x000fe2000001001f */
[C---:B------:R-:W-:Y:S01]  /*fc00*/  FFMA.FTZ R53, R6.reuse, R41, -R53 ;  /* 0x0000002906357223 */ /* 0x040fe20000010835 */
[----:B------:R-:W-:Y:S01]  /*fc10*/  FFMA.FTZ R47, R6, R47, R26 ;  /* 0x0000002f062f7223 */ /* 0x000fe2000001001a */
[-C--:B------:R-:W-:Y:S01]  /*fc20*/  F2FP.F16.E4M3.UNPACK_B R26, R44.reuse ;  /* 0x0000002cff1a723e */ /* 0x080fe200020006ff */
[----:B------:R-:W-:Y:S01]  /*fc30*/  HADD2.F32 R42, -RZ, R42.H1_H1 ;  /* 0x3000002aff2a7230 */ /* 0x000fe20000004100 */
[----:B------:R-:W-:Y:S01]  /*fc40*/  F2FP.F16.E4M3.UNPACK_B R37, R27.H1 ;  /* 0x0000001bff25723e */ /* 0x000fe200030006ff */
[----:B------:R-:W-:Y:S01]  /*fc50*/  HADD2.F32 R32, -RZ, R32.H1_H1 ;  /* 0x30000020ff207230 */ /* 0x000fe20000004100 */
[----:B------:R-:W-:Y:S01]  /*fc60*/  F2FP.F16.E4M3.UNPACK_B R49, R49.H1 ;  /* 0x00000031ff31723e */ /* 0x000fe200030006ff */
[----:B------:R-:W-:Y:S01]  /*fc70*/  HADD2.F32 R41, -RZ, R39.H0_H0 ;  /* 0x20000027ff297230 */ /* 0x000fe20000004100 */
[----:B------:R-:W-:Y:S01]  /*fc80*/  F2FP.F16.E4M3.UNPACK_B R44, R44.H1 ;  /* 0x0000002cff2c723e */ /* 0x000fe200030006ff */
[----:B------:R-:W-:-:S02]  /*fc90*/  HADD2.F32 R20, -RZ, R35.H0_H0 ;  /* 0x20000023ff147230 */ /* 0x000fc40000004100 */
[----:B------:R-:W-:Y:S01]  /*fca0*/  FMUL.FTZ R51, R32, R42 ;  /* 0x0000002a20337220 */ /* 0x000fe20000410000 */
[----:B------:R-:W-:Y:S01]  /*fcb0*/  HADD2.F32 R31, -RZ, R26.H0_H0 ;  /* 0x2000001aff1f7230 */ /* 0x000fe20000004100 */
[----:B------:R-:W-:Y:S01]  /*fcc0*/  F2FP.F16.E4M3.UNPACK_B R27, R24 ;  /* 0x00000018ff1b723e */ /* 0x000fe200020006ff */
[----:B------:R-:W-:Y:S02]  /*fcd0*/  HADD2.F32 R46, -RZ, R46.H1_H1 ;  /* 0x3000002eff2e7230 */ /* 0x000fe40000004100 */
[C---:B------:R-:W-:Y:S01]  /*fce0*/  FMUL.FTZ R55, R20.reuse, R41 ;  /* 0x0000002914377220 */ /* 0x040fe20000410000 */
[----:B------:R-:W-:Y:S02]  /*fcf0*/  HADD2.F32 R21, -RZ, R21.H1_H1 ;  /* 0x30000015ff157230 */ /* 0x000fe40000004100 */
[----:B------:R-:W-:Y:S01]  /*fd00*/  FMUL.FTZ R20, R20, R31 ;  /* 0x0000001f14147220 */ /* 0x000fe20000410000 */
[----:B------:R-:W-:Y:S02]  /*fd10*/  HADD2.F32 R6, -RZ, R29.H0_H0 ;  /* 0x2000001dff067230 */ /* 0x000fe40000004100 */
[----:B------:R-:W-:Y:S01]  /*fd20*/  FMUL.FTZ R40, R32, R46 ;  /* 0x0000002e20287220 */ /* 0x000fe20000410000 */
[----:B------:R-:W-:-:S02]  /*fd30*/  HADD2.F32 R32, -RZ, R39.H1_H1 ;  /* 0x30000027ff207230 */ /* 0x000fc40000004100 */
[C---:B------:R-:W-:Y:S01]  /*fd40*/  FFMA.FTZ R46, R21.reuse, R46, R51 ;  /* 0x0000002e152e7223 */ /* 0x040fe20000010033 */
[----:B------:R-:W-:Y:S02]  /*fd50*/  HADD2.F32 R35, -RZ, R35.H1_H1 ;  /* 0x30000023ff237230 */ /* 0x000fe40000004100 */
[C---:B------:R-:W-:Y:S01]  /*fd60*/  FFMA.FTZ R55, R6.reuse, R31, -R55 ;  /* 0x0000001f06377223 */ /* 0x040fe20000010837 */
[----:B------:R-:W-:Y:S01]  /*fd70*/  FFMA.FTZ R51, R6, R41, R20 ;  /* 0x0000002906337223 */ /* 0x000fe20000010014 */
[----:B------:R-:W-:Y:S02]  /*fd80*/  HADD2.F32 R31, -RZ, R49.H0_H0 ;  /* 0x20000031ff1f7230 */ /* 0x000fe40000004100 */
[----:B------:R-:W-:Y:S01]  /*fd90*/  FFMA.FTZ R42, R21, R42, -R40 ;  /* 0x0000002a152a7223 */ /* 0x000fe20000010828 */
[----:B------:R-:W-:Y:S02]  /*fda0*/  HADD2.F32 R20, -RZ, R37.H0_H0 ;  /* 0x20000025ff147230 */ /* 0x000fe40000004100 */
[----:B------:R-:W-:Y:S01]  /*fdb0*/  FMUL.FTZ R40, R35, R32 ;  /* 0x0000002023287220 */ /* 0x000fe20000410000 */
[----:B------:R-:W-:Y:S01]  /*fdc0*/  HADD2.F32 R26, -RZ, R26.H1_H1 ;  /* 0x3000001aff1a7230 */ /* 0x000fe20000004100 */
[----:B------:R-:W-:Y:S01]  /*fdd0*/  F2FP.F16.E4M3.UNPACK_B R24, R24.H1 ;  /* 0x00000018ff18723e */ /* 0x000fe200030006ff */
[----:B------:R-:W-:-:S02]  /*fde0*/  HADD2.F32 R29, -RZ, R29.H1_H1 ;  /* 0x3000001dff1d7230 */ /* 0x000fc40000004100 */
[C---:B------:R-:W-:Y:S01]  /*fdf0*/  FMUL.FTZ R39, R20.reuse, R31 ;  /* 0x0000001f14277220 */ /* 0x040fe20000410000 */
[----:B------:R-:W-:Y:S02]  /*fe00*/  HADD2.F32 R21, -RZ, R44.H0_H0 ;  /* 0x2000002cff157230 */ /* 0x000fe40000004100 */
[-C--:B------:R-:W-:Y:S01]  /*fe10*/  FMUL.FTZ R35, R35, R26.reuse ;  /* 0x0000001a23237220 */ /* 0x080fe20000410000 */
[----:B------:R-:W-:Y:S02]  /*fe20*/  HADD2.F32 R6, -RZ, R30.H0_H0 ;  /* 0x2000001eff067230 */ /* 0x000fe40000004100 */
[C---:B------:R-:W-:Y:S01]  /*fe30*/  FFMA.FTZ R58, R29.reuse, R26, -R40 ;  /* 0x0000001a1d3a7223 */ /* 0x040fe20000010828 */
[----:B------:R-:W-:Y:S01]  /*fe40*/  F2FP.F16.E4M3.UNPACK_B R26, R45.H1 ;  /* 0x0000002dff1a723e */ /* 0x000fe200030006ff */
[-C--:B------:R-:W-:Y:S01]  /*fe50*/  FMUL.FTZ R20, R20, R21.reuse ;  /* 0x0000001514147220 */ /* 0x080fe20000410000 */
[----:B------:R-:W-:Y:S01]  /*fe60*/  F2FP.F16.E4M3.UNPACK_B R3, R4 ;  /* 0x00000004ff03723e */ /* 0x000fe200020006ff */
[C---:B------:R-:W-:Y:S01]  /*fe70*/  FFMA.FTZ R59, R6.reuse, R21, -R39 ;  /* 0x00000015063b7223 */ /* 0x040fe20000010827 */
[----:B------:R-:W-:Y:S01]  /*fe80*/  F2FP.F16.E4M3.UNPACK_B R21, R38.H1 ;  /* 0x00000026ff15723e */ /* 0x000fe200030006ff */
[----:B------:R-:W-:Y:S01]  /*fe90*/  FFMA.FTZ R61, R6, R31, R20 ;  /* 0x0000001f063d7223 */ /* 0x000fe20000010014 */
[----:B------:R-:W-:Y:S01]  /*fea0*/  F2FP.F16.E4M3.UNPACK_B R4, R4.H1 ;  /* 0x00000004ff04723e */ /* 0x000fe200030006ff */
[----:B------:R-:W-:Y:S01]  /*feb0*/  FFMA.FTZ R60, R29, R32, R35 ;  /* 0x000000201d3c7223 */ /* 0x000fe20000010023 */
[----:B------:R-:W-:Y:S01]  /*fec0*/  HADD2.F32 R31, -RZ, R26.H0_H0 ;  /* 0x2000001aff1f7230 */ /* 0x000fe20000004100 */
[----:B------:R-:W-:Y:S01]  /*fed0*/  F2FP.F16.E4M3.UNPACK_B R45, R45 ;  /* 0x0000002dff2d723e */ /* 0x000fe200020006ff */
[----:B------:R-:W-:Y:S01]  /*fee0*/  HADD2.F32 R20, -RZ, R24.H0_H0 ;  /* 0x20000018ff147230 */ /* 0x000fe20000004100 */
[----:B------:R-:W-:Y:S01]  /*fef0*/  F2FP.F16.E4M3.UNPACK_B R38, R38 ;  /* 0x00000026ff26723e */ /* 0x000fe200020006ff */
[----:B------:R-:W-:Y:S01]  /*ff00*/  HADD2.F32 R29, -RZ, R21.H0_H0 ;  /* 0x20000015ff1d7230 */ /* 0x000fe20000004100 */
[----:B------:R-:W-:Y:S01]  /*ff10*/  F2FP.SATFINITE.E4M3.F32.PACK_AB_MERGE_C R42, R42, R53, RZ ;  /* 0x000000352a2a723e */ /* 0x000fe200048070ff */
[----:B------:R-:W-:-:S02]  /*ff20*/  HADD2.F32 R44, -RZ, R44.H1_H1 ;  /* 0x3000002cff2c7230 */ /* 0x000fc40000004100 */
[C---:B------:R-:W-:Y:S01]  /*ff30*/  FMUL.FTZ R35, R20.reuse, R31 ;  /* 0x0000001f14237220 */ /* 0x040fe20000410000 */
[----:B------:R-:W-:Y:S02]  /*ff40*/  HADD2.F32 R49, -RZ, R49.H1_H1 ;  /* 0x30000031ff317230 */ /* 0x000fe40000004100 */
[----:B------:R-:W-:Y:S01]  /*ff50*/  FMUL.FTZ R20, R20, R29 ;  /* 0x0000001d14147220 */ /* 0x000fe20000410000 */
[----:B------:R-:W-:Y:S01]  /*ff60*/  HADD2.F32 R37, -RZ, R37.H1_H1 ;  /* 0x30000025ff257230 */ /* 0x000fe20000004100 */
[----:B------:R-:W-:Y:S01]  /*ff70*/  F2FP.SATFINITE.E4M3.F32.PACK_AB_MERGE_C R46, R46, R47, RZ ;  /* 0x0000002f2e2e723e */ /* 0x000fe200048070ff */
[----:B------:R-:W-:Y:S01]  /*ff80*/  HADD2.F32 R6, -RZ, R4.H0_H0 ;  /* 0x20000004ff067230 */ /* 0x000fe20000004100 */
[----:B------:R-:W-:Y:S01]  /*ff90*/  F2FP.SATFINITE.E4M3.F32.PACK_AB_MERGE_C R5, R50, R5, R42 ;  /* 0x000000053205723e */ /* 0x000fe2000480702a */
[----:B------:R-:W-:Y:S02]  /*ffa0*/  HADD2.F32 R30, -RZ, R30.H1_H1 ;  /* 0x3000001eff1e7230 */ /* 0x000fe40000004100 */
[C---:B------:R-:W-:Y:S01]  /*ffb0*/  FMUL.FTZ R39, R37.reuse, R49 ;  /* 0x0000003125277220 */ /* 0x040fe20000410000 */
[----:B------:R-:W-:Y:S01]  /*ffc0*/  FMUL.FTZ R32, R37, R44 ;  /* 0x0000002c25207220 */ /* 0x000fe20000410000 */
[----:B------:R-:W-:Y:S01]  /*ffd0*/  FFMA.FTZ R37, R6, R31, R20 ;  /* 0x0000001f06257223 */ /* 0x000fe20000010014 */
[----:B------:R-:W-:-:S02]  /*ffe0*/  HADD2.F32 R31, -RZ, R26.H1_H1 ;  /* 0x3000001aff1f7230 */ /* 0x000fc40000004100 */
[C---:B------:R-:W-:Y:S01]  /*fff0*/  FFMA.FTZ R62, R30.reuse, R44, -R39 ;  /* 0x0000002c1e3e7223 */ /* 0x040fe20000010827 */
[----:B------:R-:W-:Y:S02]  /*10000*/  HADD2.F32 R24, -RZ, R24.H1_H1 ;  /* 0x30000018ff187230 */ /* 0x000fe40000004100 */
[----:B------:R-:W-:Y:S01]  /*10010*/  FFMA.FTZ R64, R30, R49, R32 ;  /* 0x000000311e407223 */ /* 0x000fe20000010020 */
[----:B------:R-:W-:Y:S02]  /*10020*/  HADD2.F32 R21, -RZ, R21.H1_H1 ;  /* 0x30000015ff157230 */ /* 0x000fe40000004100 */
[----:B------:R-:W-:Y:S01]  /*10030*/  FFMA.FTZ R32, R6, R29, -R35 ;  /* 0x0000001d06207223 */ /* 0x000fe20000010823 */
[----:B------:R-:W-:Y:S02]  /*10040*/  HADD2.F32 R4, -RZ, R4.H1_H1 ;  /* 0x30000004ff047230 */ /* 0x000fe40000004100 */
[----:B------:R-:W-:Y:S01]  /*10050*/  FMUL.FTZ R35, R24, R31 ;  /* 0x0000001f18237220 */ /* 0x000fe20000410000 */
[----:B------:R-:W-:-:S02]  /*10060*/  HADD2.F32 R6, -RZ, R27.H0_H0 ;  /* 0x2000001bff067230 */ /* 0x000fc40000004100 */
[-C--:B------:R-:W-:Y:S01]  /*10070*/  FMUL.FTZ R24, R24, R21.reuse ;  /* 0x0000001518187220 */ /* 0x080fe20000410000 */
[--C-:B------:R-:W-:Y:S02]  /*10080*/  HADD2.F32 R29, -RZ, R45.reuse.H0_H0 ;  /* 0x2000002dff1d7230 */ /* 0x100fe40000004100 */
[C---:B------:R-:W-:Y:S01]  /*10090*/  FFMA.FTZ R39, R4.reuse, R21, -R35 ;  /* 0x0000001504277223 */ /* 0x040fe20000010823 */
[----:B------:R-:W-:Y:S02]  /*100a0*/  HADD2.F32 R21, -RZ, R38.H0_H0 ;  /* 0x20000026ff157230 */ /* 0x000fe40000004100 */
[----:B------:R-:W-:Y:S01]  /*100b0*/  FFMA.FTZ R40, R4, R31, R24 ;  /* 0x0000001f04287223 */ /* 0x000fe20000010018 */
[----:B------:R-:W-:Y:S02]  /*100c0*/  HADD2.F32 R20, -RZ, R45.H1_H1 ;  /* 0x3000002dff147230 */ /* 0x000fe40000004100 */
[----:B------:R-:W-:Y:S01]  /*100d0*/  FMUL.FTZ R31, R6, R29 ;  /* 0x0000001d061f7220 */ /* 0x000fe20000410000 */
[----:B------:R-:W-:-:S02]  /*100e0*/  HADD2.F32 R27, -RZ, R27.H1_H1 ;  /* 0x3000001bff1b7230 */ /* 0x000fc40000004100 */
[-C--:B------:R-:W-:Y:S01]  /*100f0*/  FMUL.FTZ R35, R6, R21.reuse ;  /* 0x0000001506237220 */ /* 0x080fe20000410000 */
[--C-:B------:R-:W-:Y:S01]  /*10100*/  HADD2.F32 R4, -RZ, R3.reuse.H0_H0 ;  /* 0x20000003ff047230 */ /* 0x100fe20000004100 */
[----:B------:R-:W-:Y:S01]  /*10110*/  F2FP.F16.E4M3.UNPACK_B R24, R48.H1 ;  /* 0x00000030ff18723e */ /* 0x000fe200030006ff */
[----:B------:R-:W-:Y:S02]  /*10120*/  HADD2.F32 R38, -RZ, R38.H1_H1 ;  /* 0x30000026ff267230 */ /* 0x000fe40000004100 */
[C---:B------:R-:W-:Y:S01]  /*10130*/  FMUL.FTZ R26, R27.reuse, R20 ;  /* 0x000000141b1a7220 */ /* 0x040fe20000410000 */
[----:B------:R-:W-:Y:S02]  /*10140*/  HADD2.F32 R3, -RZ, R3.H1_H1 ;  /* 0x30000003ff037230 */ /* 0x000fe40000004100 */
[C---:B------:R-:W-:Y:S01]  /*10150*/  FFMA.FTZ R31, R4.reuse, R21, -R31 ;  /* 0x00000015041f7223 */ /* 0x040fe2000001081f */
        /* <DEDUP_REMOVED lines=8> */
[--C-:B------:R-:W-:Y:S01]  /*101e0*/  HADD2.F32 R20, -RZ, R6.reuse.H0_H0 ;  /* 0x20000006ff147230 */ /* 0x100fe20000004100 */
[----:B------:R-:W-:Y:S01]  /*101f0*/  F2FP.F16.E4M3.UNPACK_B R43, R43 ;  /* 0x0000002bff2b723e */ /* 0x000fe200020006ff */
[----:B------:R-:W-:Y:S02]  /*10200*/  HADD2.F32 R21, -RZ, R6.H1_H1 ;  /* 0x30000006ff157230 */ /* 0x000fe40000004100 */
[C---:B------:R-:W-:Y:S01]  /*10210*/  FMUL.FTZ R6, R4.reuse, R26 ;  /* 0x0000001a04067220 */ /* 0x040fe20000410000 */
[----:B------:R-:W-:Y:S02]  /*10220*/  HADD2.F32 R3, -RZ, R28.H0_H0 ;  /* 0x2000001cff037230 */ /* 0x000fe40000004100 */
[----:B------:R-:W-:Y:S01]  /*10230*/  FMUL.FTZ R4, R4, R20 ;  /* 0x0000001404047220 */ /* 0x000fe20000410000 */
[----:B------:R-:W-:Y:S01]  /*10240*/  HADD2.F32 R27, -RZ, R24.H1_H1 ;  /* 0x30000018ff1b7230 */ /* 0x000fe20000004100 */
[----:B------:R-:W-:Y:S01]  /*10250*/  F2FP.SATFINITE.E4M3.F32.PACK_AB_MERGE_C R61, R64, R61, RZ ;  /* 0x0000003d403d723e */ /* 0x000fe200048070ff */
[----:B------:R-:W-:-:S02]  /*10260*/  HADD2.F32 R34, -RZ, R34.H1_H1 ;  /* 0x30000022ff227230 */ /* 0x000fc40000004100 */
[C---:B------:R-:W-:Y:S01]  /*10270*/  FFMA.FTZ R29, R3.reuse, R20, -R6 ;  /* 0x00000014031d7223 */ /* 0x040fe20000010806 */
[----:B------:R-:W-:Y:S01]  /*10280*/  HADD2.F32 R28, -RZ, R28.H1_H1 ;  /* 0x3000001cff1c7230 */ /* 0x000fe20000004100 */
[----:B------:R-:W-:Y:S01]  /*10290*/  F2FP.SATFINITE.E4M3.F32.PACK_AB_MERGE_C R25, R52, R25, R46 ;  /* 0x000000193419723e */ /* 0x000fe2000480702e */
[----:B------:R-:W-:Y:S02]  /*102a0*/  HADD2.F32 R20, -RZ, R43.H1_H1 ;  /* 0x3000002bff147230 */ /* 0x000fe40000004100 */
[C---:B------:R-:W-:Y:S01]  /*102b0*/  FMUL.FTZ R41, R34.reuse, R27 ;  /* 0x0000001b22297220 */ /* 0x040fe20000410000 */
[-C--:B------:R-:W-:Y:S01]  /*102c0*/  FMUL.FTZ R6, R34, R21.reuse ;  /* 0x0000001522067220 */ /* 0x080fe20000410000 */
[----:B------:R-:W-:Y:S01]  /*102d0*/  FFMA.FTZ R34, R3, R26, R4 ;  /* 0x0000001a03227223 */ /* 0x000fe20000010004 */
[----:B------:R-:W-:Y:S02]  /*102e0*/  HADD2.F32 R4, -RZ, R33.H0_H0 ;  /* 0x20000021ff047230 */ /* 0x000fe40000004100 */
[C---:B------:R-:W-:Y:S01]  /*102f0*/  FFMA.FTZ R44, R28.reuse, R21, -R41 ;  /* 0x000000151c2c7223 */ /* 0x040fe20000010829 */
[----:B------:R-:W-:Y:S01]  /*10300*/  FFMA.FTZ R27, R28, R27, R6 ;  /* 0x0000001b1c1b7223 */ /* 0x000fe20000010006 */
[----:B------:R-:W-:-:S02]  /*10310*/  HADD2.F32 R21, -RZ, R48.H0_H0 ;  /* 0x20000030ff157230 */ /* 0x000fc40000004100 */
[----:B------:R-:W-:Y:S01]  /*10320*/  HADD2.F32 R6, -RZ, R43.H0_H0 ;  /* 0x2000002bff067230 */ /* 0x000fe20000004100 */
[----:B------:R-:W-:Y:S01]  /*10330*/  F2FP.SATFINITE.E4M3.F32.PACK_AB_MERGE_C R29, R44, R29, RZ ;  /* 0x0000001d2c1d723e */ /* 0x000fe200048070ff */
[----:B------:R-:W-:Y:S02]  /*10340*/  HADD2.F32 R48, -RZ, R48.H1_H1 ;  /* 0x30000030ff307230 */ /* 0x000fe40000004100 */
[C---:B------:R-:W-:Y:S01]  /*10350*/  FMUL.FTZ R24, R4.reuse, R21 ;  /* 0x0000001504187220 */ /* 0x040fe20000410000 */
[----:B------:R-:W-:Y:S02]  /*10360*/  HADD2.F32 R33, -RZ, R33.H1_H1 ;  /* 0x30000021ff217230 */ /* 0x000fe40000004100 */
[----:B------:R-:W-:Y:S01]  /*10370*/  FMUL.FTZ R4, R4, R6 ;  /* 0x0000000604047220 */ /* 0x000fe20000410000 */
[--C-:B------:R-:W-:Y:S01]  /*10380*/  HADD2.F32 R3, -RZ, R7.reuse.H0_H0 ;  /* 0x20000007ff037230 */ /* 0x100fe20000004100 */
[----:B------:R-:W-:Y:S01]  /*10390*/  F2FP.SATFINITE.E4M3.F32.PACK_AB_MERGE_C R34, R27, R34, RZ ;  /* 0x000000221b22723e */ /* 0x000fe200048070ff */
[----:B------:R-:W-:-:S02]  /*103a0*/  HADD2.F32 R7, -RZ, R7.H1_H1 ;  /* 0x30000007ff077230 */ /* 0x000fc40000004100 */
[C---:B------:R-:W-:Y:S01]  /*103b0*/  FMUL.FTZ R28, R33.reuse, R48 ;  /* 0x00000030211c7220 */ /* 0x040fe20000410000 */
        /* <DEDUP_REMOVED lines=11> */
[----:B------:R-:W-:Y:S02]  /*10470*/  F2FP.SATFINITE.E4M3.F32.PACK_AB_MERGE_C R27, R60, R51, R61 ;  /* 0x000000333c1b723e */ /* 0x000fe4000480703d */
[----:B------:R-:W-:Y:S01]  /*10480*/  F2FP.SATFINITE.E4M3.F32.PACK_AB_MERGE_C R24, R30, R35, R24 ;  /* 0x000000231e18723e */ /* 0x000fe20004807018 */
[----:B------:R3:W-:Y:S01]  /*10490*/  STS.128 [R224+0x18000], R4 ;  /* 0x01800004e0007388 */ /* 0x0007e20000000c00 */
[----:B------:R-:W-:-:S05]  /*104a0*/  F2FP.SATFINITE.E4M3.F32.PACK_AB_MERGE_C R26, R33, R26, R34 ;  /* 0x0000001a211a723e */ /* 0x000fca0004807022 */
[----:B------:R3:W-:Y:S02]  /*104b0*/  STS.128 [R0+0x18000], R24 ;  /* 0x0180001800007388 */ /* 0x0007e40000000c00 */
.L_x_1475:
[----:B------:R-:W-:Y:S05]  /*104c0*/  BSYNC B1 ;  /* 0x0000000000017941 */ /* 0x000fea0003800000 */
.L_x_1474:
[----:B------:R-:W-:Y:S05]  /*104d0*/  @P0 BRA `(.L_x_1459) ;  /* 0x0000000c00dc0947 */ /* 0x000fea0003800000 */
[----:B0----5:R-:W-:Y:S02]  /*104e0*/  SHF.R.U32.HI R3, RZ, 0x8, R12 ;  /* 0x00000008ff037819 */ /* 0x021fe4000001160c */
[----:B-123--:R-:W-:Y:S02]  /*104f0*/  LOP3.LUT R0, R12, 0xff, RZ, 0xc0, !PT ;  /* 0x000000ff0c007812 */ /* 0x00efe400078ec0ff */
[----:B------:R-:W-:Y:S02]  /*10500*/  SHF.R.U32.HI R7, RZ, 0x8, R14 ;  /* 0x00000008ff077819 */ /* 0x000fe4000001160e */
[----:B------:R-:W-:Y:S02]  /*10510*/  LOP3.LUT R3, R3, 0xff, RZ, 0xc0, !PT ;  /* 0x000000ff03037812 */ /* 0x000fe400078ec0ff */
[----:B------:R-:W-:Y:S02]  /*10520*/  LEA.HI R54, R54, R215, RZ, 0x1c ;  /* 0x000000d736367211 */ /* 0x000fe400078fe0ff */
[----:B------:R-:W-:-:S02]  /*10530*/  LOP3.LUT R6, R14, 0xff, RZ, 0xc0, !PT ;  /* 0x000000ff0e067812 */ /* 0x000fc400078ec0ff */
[----:B------:R-:W-:Y:S02]  /*10540*/  LOP3.LUT R7, R7, 0xff, RZ, 0xc0, !PT ;  /* 0x000000ff07077812 */ /* 0x000fe400078ec0ff */
[----:B------:R-:W-:Y:S01]  /*10550*/  PRMT R21, R3, 0x7604, R0 ;  /* 0x0000760403157816 */ /* 0x000fe20000000000 */
[----:B------:R-:W-:Y:S01]  /*10560*/  IMAD.SHL.U32 R0, R54, 0x10, RZ ;  /* 0x0000001036007824 */ /* 0x000fe200078e00ff */
[----:B------:R-:W-:Y:S02]  /*10570*/  SHF.R.S32.HI R3, RZ, 0x1f, R54 ;  /* 0x0000001fff037819 */ /* 0x000fe40000011436 */
[----:B------:R-:W-:Y:S02]  /*10580*/  PRMT R29, R7, 0x7604, R6 ;  /* 0x00007604071d7816 */ /* 0x000fe40000000006 */
[----:B------:R-:W-:Y:S02]  /*10590*/  LEA.HI R7, R3, R54, RZ, 0x3 ;  /* 0x0000003603077211 */ /* 0x000fe400078f18ff */
[----:B------:R-:W-:-:S02]  /*105a0*/  SHF.R.U32.HI R3, RZ, 0x8, R8 ;  /* 0x00000008ff037819 */ /* 0x000fc40000011608 */
[----:B------:R-:W-:Y:S01]  /*105b0*/  LOP3.LUT R0, R227, 0x70, R0, 0xf8, !PT ;  /* 0x00000070e3007812 */ /* 0x000fe200078ef800 */
[----:B------:R-:W-:Y:S01]  /*105c0*/  IMAD.SHL.U32 R24, R7, 0x800, RZ ;  /* 0x0000080007187824 */ /* 0x000fe200078e00ff */
[----:B------:R-:W-:Y:S02]  /*105d0*/  SHF.R.U32.HI R25, RZ, 0x3, R227 ;  /* 0x00000003ff197819 */ /* 0x000fe400000116e3 */
[----:B------:R-:W-:Y:S02]  /*105e0*/  LOP3.LUT R7, R3, 0xff, RZ, 0xc0, !PT ;  /* 0x000000ff03077812 */ /* 0x000fe400078ec0ff */
[----:B------:R-:W-:Y:S02]  /*105f0*/  SHF.R.U32.HI R5, RZ, 0x8, R13 ;  /* 0x00000008ff057819 */ /* 0x000fe4000001160d */
[----:B------:R-:W-:Y:S02]  /*10600*/  LOP3.LUT R3, R0, R25, RZ, 0x3c, !PT ;  /* 0x0000001900037212 */ /* 0x000fe400078e3cff */
[----:B------:R-:W-:-:S02]  /*10610*/  LOP3.LUT R24, R24, 0xffffc000, RZ, 0xc0, !PT ;  /* 0xffffc00018187812 */ /* 0x000fc400078ec0ff */
[----:B------:R-:W-:Y:S02]  /*10620*/  LOP3.LUT R4, R13, 0xff, RZ, 0xc0, !PT ;  /* 0x000000ff0d047812 */ /* 0x000fe400078ec0ff */
[----:B------:R-:W-:Y:S02]  /*10630*/  LOP3.LUT R5, R5, 0xff, RZ, 0xc0, !PT ;  /* 0x000000ff05057812 */ /* 0x000fe400078ec0ff */
[----:B------:R-:W-:Y:S02]  /*10640*/  IADD3 R3, R3, R24, R230 ;  /* 0x0000001803037210 */ /* 0x000fe40007ffe0e6 */
[----:B------:R-:W-:Y:S02]  /*10650*/  PRMT R20, R5, 0x7604, R4 ;  /* 0x0000760405147816 */ /* 0x000fe40000000004 */
[----:B------:R-:W-:Y:S01]  /*10660*/  SHF.R.U32.HI R24, RZ, 0x8, R9 ;  /* 0x00000008ff187819 */ /* 0x000fe20000011609 */
[----:B------:R-:W-:Y:S01]  /*10670*/  IMAD.IADD R0, R16, 0x1, R3 ;  /* 0x0000000110007824 */ /* 0x000fe200078e0203 */
[----:B------:R-:W-:-:S02]  /*10680*/  SHF.R.U32.HI R5, RZ, 0x8, R15 ;  /* 0x00000008ff057819 */ /* 0x000fc4000001160f */
[----:B------:R-:W-:Y:S02]  /*10690*/  LOP3.LUT R4, R15, 0xff, RZ, 0xc0, !PT ;  /* 0x000000ff0f047812 */ /* 0x000fe400078ec0ff */
[----:B------:R-:W-:Y:S02]  /*106a0*/  LOP3.LUT R6, R8, 0xff, RZ, 0xc0, !PT ;  /* 0x000000ff08067812 */ /* 0x000fe400078ec0ff */
[----:B------:R-:W-:Y:S02]  /*106b0*/  LOP3.LUT R5, R5, 0xff, RZ, 0xc0, !PT ;  /* 0x000000ff05057812 */ /* 0x000fe400078ec0ff */
[----:B------:R-:W-:Y:S02]  /*106c0*/  LOP3.LUT R3, R24, 0xff, RZ, 0xc0, !PT ;  /* 0x000000ff18037812 */ /* 0x000fe400078ec0ff */
[----:B------:R-:W0:Y:S01]  /*106d0*/  LDS.128 R24, [R0+0x18000] ;  /* 0x0180000000187984 */ /* 0x000e220000000c00 */
[----:B------:R-:W-:Y:S02]  /*106e0*/  PRMT R28, R5, 0x7604, R4 ;  /* 0x00007604051c7816 */ /* 0x000fe40000000004 */
[----:B------:R-:W-:-:S02]  /*106f0*/  PRMT R33, R7, 0x7604, R6 ;  /* 0x0000760407217816 */ /* 0x000fc40000000006 */
[----:B------:R-:W1:Y:S01]  /*10700*/  LDS.128 R4, [R223+0x18000] ;  /* 0x01800000df047984 */ /* 0x000e620000000c00 */
[----:B------:R-:W-:Y:S02]  /*10710*/  SHF.R.U32.HI R35, RZ, 0x8, R11 ;  /* 0x00000008ff237819 */ /* 0x000fe4000001160b */
[----:B------:R-:W-:Y:S02]  /*10720*/  LOP3.LUT R34, R11, 0xff, RZ, 0xc0, !PT ;  /* 0x000000ff0b227812 */ /* 0x000fe400078ec0ff */
[----:B------:R-:W-:Y:S02]  /*10730*/  LOP3.LUT R35, R35, 0xff, RZ, 0xc0, !PT ;  /* 0x000000ff23237812 */ /* 0x000fe400078ec0ff */
[----:B------:R-:W-:Y:S02]  /*10740*/  LOP3.LUT R30, R9, 0xff, RZ, 0xc0, !PT ;  /* 0x000000ff091e7812 */ /* 0x000fe400078ec0ff */
[----:B------:R-:W-:Y:S02]  /*10750*/  SHF.R.U32.HI R32, RZ, 0x8, R10 ;  /* 0x00000008ff207819 */ /* 0x000fe4000001160a */
[----:B------:R-:W-:-:S02]  /*10760*/  PRMT R34, R35, 0x7604, R34 ;  /* 0x0000760423227816 */ /* 0x000fc40000000022 */
[----:B------:R-:W-:Y:S02]  /*10770*/  PRMT R30, R3, 0x7604, R30 ;  /* 0x00007604031e7816 */ /* 0x000fe4000000001e */
[----:B------:R-:W-:Y:S02]  /*10780*/  SHF.R.U32.HI R35, RZ, 0x10, R9 ;  /* 0x00000010ff237819 */ /* 0x000fe40000011609 */
[----:B------:R-:W-:Y:S02]  /*10790*/  LOP3.LUT R31, R10, 0xff, RZ, 0xc0, !PT ;  /* 0x000000ff0a1f7812 */ /* 0x000fe400078ec0ff */
[----:B------:R-:W-:Y:S01]  /*107a0*/  LOP3.LUT R32, R32, 0xff, RZ, 0xc0, !PT ;  /* 0x000000ff20207812 */ /* 0x000fe200078ec0ff */
[----:B------:R-:W-:Y:S01]  /*107b0*/  IMAD.U32 R35, R35, 0x10000, RZ ;  /* 0x0001000023237824 */ /* 0x000fe200078e00ff */
[----:B------:R-:W-:Y:S02]  /*107c0*/  SHF.R.U32.HI R3, RZ, 0x10, R13 ;  /* 0x00000010ff037819 */ /* 0x000fe4000001160d */
[----:B------:R-:W-:-:S02]  /*107d0*/  PRMT R37, R32, 0x7604, R31 ;  /* 0x0000760420257816 */ /* 0x000fc4000000001f */
[----:B------:R-:W-:Y:S01]  /*107e0*/  SHF.R.U32.HI R31, RZ, 0x10, R15 ;  /* 0x00000010ff1f7819 */ /* 0x000fe2000001160f */
[----:B------:R-:W-:Y:S01]  /*107f0*/  IMAD.U32 R3, R3, 0x10000, RZ ;  /* 0x0001000003037824 */ /* 0x000fe200078e00ff */
[----:B------:R-:W-:Y:S02]  /*10800*/  SHF.R.U32.HI R39, RZ, 0x10, R11 ;  /* 0x00000010ff277819 */ /* 0x000fe4000001160b */
[----:B------:R-:W-:Y:S02]  /*10810*/  SHF.L.U32 R31, R31, 0x10, RZ ;  /* 0x000000101f1f7819 */ /* 0x000fe400000006ff */
[----:B------:R-:W-:Y:S01]  /*10820*/  LOP3.LUT R35, R30, 0xff0000, R35, 0xf8, !PT ;  /* 0x00ff00001e237812 */ /* 0x000fe200078ef823 */
[----:B------:R-:W-:Y:S01]  /*10830*/  IMAD.U32 R39, R39, 0x10000, RZ ;  /* 0x0001000027277824 */ /* 0x000fe200078e00ff */
[----:B------:R-:W-:Y:S02]  /*10840*/  LOP3.LUT R3, R20, 0xff0000, R3, 0xf8, !PT ;  /* 0x00ff000014037812 */ /* 0x000fe400078ef803 */
        /* <DEDUP_REMOVED lines=8> */
[----:B------:R-:W-:Y:S02]  /*108d0*/  F2FP.F16.E4M3.UNPACK_B R34, R35 ;  /* 0x00000023ff22723e */ /* 0x000fe400020006ff */
[----:B0-----:R-:W-:Y:S02]  /*108e0*/  F2FP.F16.E4M3.UNPACK_B R13, R25 ;  /* 0x00000019ff0d723e */ /* 0x001fe400020006ff */
[----:B------:R-:W-:Y:S02]  /*108f0*/  F2FP.F16.E4M3.UNPACK_B R29, R28 ;  /* 0x0000001cff1d723e */ /* 0x000fe400020006ff */
[----:B------:R-:W-:Y:S01]  /*10900*/  LOP3.LUT R33, R33, 0xff000000, R8, 0xf8, !PT ;  /* 0xff00000021217812 */ /* 0x000fe200078ef808 */
[----:B------:R-:W-:Y:S01]  /*10910*/  HADD2.F32 R14, -RZ, R13.H0_H0 ;  /* 0x2000000dff0e7230 */ /* 0x000fe20000004100 */
[----:B------:R-:W-:Y:S01]  /*10920*/  LOP3.LUT R38, R37, 0xff000000, R10, 0xf8, !PT ;  /* 0xff00000025267812 */ /* 0x000fe200078ef80a */
[--C-:B------:R-:W-:Y:S01]  /*10930*/  HADD2.F32 R37, -RZ, R34.reuse.H0_H0 ;  /* 0x20000022ff257230 */ /* 0x100fe20000004100 */
[----:B------:R-:W-:Y:S01]  /*10940*/  LOP3.LUT R32, R31, 0xff000000, R15, 0xf8, !PT ;  /* 0xff0000001f207812 */ /* 0x000fe200078ef80f */
[----:B------:R-:W-:Y:S01]  /*10950*/  HADD2.F32 R31, -RZ, R29.H0_H0 ;  /* 0x2000001dff1f7230 */ /* 0x000fe20000004100 */
[----:B-1----:R-:W-:Y:S01]  /*10960*/  F2FP.F16.E4M3.UNPACK_B R8, R5 ;  /* 0x00000005ff08723e */ /* 0x002fe200020006ff */
[----:B------:R-:W-:Y:S01]  /*10970*/  HADD2.F32 R34, -RZ, R34.H1_H1 ;  /* 0x30000022ff227230 */ /* 0x000fe20000004100 */
[----:B------:R-:W-:Y:S01]  /*10980*/  LOP3.LUT R39, R39, 0xff000000, R11, 0xf8, !PT ;  /* 0xff00000027277812 */ /* 0x000fe200078ef80b */
[C---:B------:R-:W-:Y:S01]  /*10990*/  FMUL.FTZ R41, R14.reuse, R37 ;  /* 0x000000250e297220 */ /* 0x040fe20000410000 */
[----:B------:R-:W-:Y:S01]  /*109a0*/  F2FP.F16.E4M3.UNPACK_B R10, R7 ;  /* 0x00000007ff0a723e */ /* 0x000fe200020006ff */
[----:B------:R-:W-:Y:S01]  /*109b0*/  FMUL.FTZ R14, R14, R31 ;  /* 0x0000001f0e0e7220 */ /* 0x000fe20000410000 */
[----:B------:R-:W-:Y:S01]  /*109c0*/  F2FP.F16.E4M3.UNPACK_B R11, R7.H1 ;  /* 0x00000007ff0b723e */ /* 0x000fe200030006ff */
[----:B------:R-:W-:Y:S01]  /*109d0*/  HADD2.F32 R13, -RZ, R13.H1_H1 ;  /* 0x3000000dff0d7230 */ /* 0x000fe20000004100 */
[-C--:B------:R-:W-:Y:S01]  /*109e0*/  F2FP.F16.E4M3.UNPACK_B R7, R6.reuse ;  /* 0x00000006ff07723e */ /* 0x080fe200020006ff */
[----:B------:R-:W-:Y:S01]  /*109f0*/  HADD2.F32 R29, -RZ, R29.H1_H1 ;  /* 0x3000001dff1d7230 */ /* 0x000fe20000004100 */
[----:B------:R-:W-:Y:S01]  /*10a00*/  F2FP.F16.E4M3.UNPACK_B R9, R6.H1 ;  /* 0x00000006ff09723e */ /* 0x000fe200030006ff */
[--C-:B------:R-:W-:Y:S01]  /*10a10*/  HADD2.F32 R6, -RZ, R8.reuse.H0_H0 ;  /* 0x20000008ff067230 */ /* 0x100fe20000004100 */
[----:B------:R-:W-:Y:S01]  /*10a20*/  F2FP.F16.E4M3.UNPACK_B R25, R25.H1 ;  /* 0x00000019ff19723e */ /* 0x000fe200030006ff */
[----:B------:R-:W-:Y:S01]  /*10a30*/  HADD2.F32 R8, -RZ, R8.H1_H1 ;  /* 0x30000008ff087230 */ /* 0x000fe20000004100 */
[----:B------:R-:W-:Y:S01]  /*10a40*/  F2FP.F16.E4M3.UNPACK_B R35, R35.H1 ;  /* 0x00000023ff23723e */ /* 0x000fe200030006ff */
[----:B------:R-:W-:Y:S01]  /*10a50*/  FMUL.FTZ R43, R13, R34 ;  /* 0x000000220d2b7220 */ /* 0x000fe20000410000 */
[----:B------:R-:W-:Y:S01]  /*10a60*/  F2FP.F16.E4M3.UNPACK_B R5, R5.H1 ;  /* 0x00000005ff05723e */ /* 0x000fe200030006ff */
[----:B------:R-:W-:Y:S01]  /*10a70*/  FFMA.FTZ R40, R6, R37, R14 ;  /* 0x0000002506287223 */ /* 0x000fe2000001000e */
[----:B------:R-:W-:Y:S01]  /*10a80*/  F2FP.F16.E4M3.UNPACK_B R28, R28.H1 ;  /* 0x0000001cff1c723e */ /* 0x000fe200030006ff */
[----:B------:R-:W-:-:S02]  /*10a90*/  HADD2.F32 R37, -RZ, R35.H0_H0 ;  /* 0x20000023ff257230 */ /* 0x000fc40000004100 */
[----:B------:R-:W-:Y:S01]  /*10aa0*/  FFMA.FTZ R41, R6, R31, -R41 ;  /* 0x0000001f06297223 */ /* 0x000fe20000010829 */
[----:B------:R-:W-:Y:S02]  /*10ab0*/  HADD2.F32 R14, -RZ, R25.H0_H0 ;  /* 0x20000019ff0e7230 */ /* 0x000fe40000004100 */
[-C--:B------:R-:W-:Y:S01]  /*10ac0*/  FMUL.FTZ R13, R13, R29.reuse ;  /* 0x0000001d0d0d7220 */ /* 0x080fe20000410000 */
[----:B------:R-:W-:Y:S02]  /*10ad0*/  HADD2.F32 R31, -RZ, R28.H0_H0 ;  /* 0x2000001cff1f7230 */ /* 0x000fe40000004100 */
[----:B------:R-:W-:Y:S01]  /*10ae0*/  FFMA.FTZ R42, R8, R29, -R43 ;  /* 0x0000001d082a7223 */ /* 0x000fe2000001082b */
[----:B------:R-:W-:Y:S02]  /*10af0*/  HADD2.F32 R6, -RZ, R5.H0_H0 ;  /* 0x20000005ff067230 */ /* 0x000fe40000004100 */
[C---:B------:R-:W-:Y:S01]  /*10b00*/  FMUL.FTZ R45, R14.reuse, R37 ;  /* 0x000000250e2d7220 */ /* 0x040fe20000410000 */
[----:B------:R-:W-:Y:S01]  /*10b10*/  F2FP.F16.E4M3.UNPACK_B R20, R27 ;  /* 0x0000001bff14723e */ /* 0x000fe200020006ff */
[-C--:B------:R-:W-:Y:S01]  /*10b20*/  FMUL.FTZ R14, R14, R31.reuse ;  /* 0x0000001f0e0e7220 */ /* 0x080fe20000410000 */
[----:B------:R-:W-:Y:S01]  /*10b30*/  FFMA.FTZ R43, R8, R34, R13 ;  /* 0x00000022082b7223 */ /* 0x000fe2000001000d */
[C---:B------:R-:W-:Y:S01]  /*10b40*/  FFMA.FTZ R45, R6.reuse, R31, -R45 ;  /* 0x0000001f062d7223 */ /* 0x040fe2000001082d */
[----:B------:R-:W-:Y:S01]  /*10b50*/  F2FP.F16.E4M3.UNPACK_B R31, R39 ;  /* 0x00000027ff1f723e */ /* 0x000fe200020006ff */
        /* <DEDUP_REMOVED lines=10> */
[----:B------:R-:W-:Y:S01]  /*10c00*/  HADD2.F32 R28, -RZ, R28.H1_H1 ;  /* 0x3000001cff1c7230 */ /* 0x000fe20000004100 */
[----:B------:R-:W-:Y:S01]  /*10c10*/  LOP3.LUT R21, R21, 0xff0000, R12, 0xf8, !PT ;  /* 0x00ff000015157812 */ /* 0x000fe200078ef80c */
[----:B------:R-:W-:Y:S02]  /*10c20*/  HADD2.F32 R29, -RZ, R13.H0_H0 ;  /* 0x2000000dff1d7230 */ /* 0x000fe40000004100 */
        /* <DEDUP_REMOVED lines=10> */
[----:B------:R-:W-:Y:S02]  /*10cd0*/  HADD2.F32 R13, -RZ, R13.H1_H1 ;  /* 0x3000000dff0d7230 */ /* 0x000fe40000004100 */
[----:B------:R-:W-:Y:S01]  /*10ce0*/  FFMA.FTZ R34, R5, R28, -R34 ;  /* 0x0000001c05227223 */ /* 0x000fe20000010822 */
[----:B------:R-:W-:Y:S02]  /*10cf0*/  HADD2.F32 R14, -RZ, R39.H0_H0 ;  /* 0x20000027ff0e7230 */ /* 0x000fe40000004100 */
[----:B------:R-:W-:Y:S01]  /*10d00*/  FMUL.FTZ R25, R20, R31 ;  /* 0x0000001f14197220 */ /* 0x000fe20000410000 */
[----:B------:R-:W-:-:S02]  /*10d10*/  HADD2.F32 R6, -RZ, R27.H0_H0 ;  /* 0x2000001bff067230 */ /* 0x000fc40000004100 */
[----:B------:R-:W-:Y:S01]  /*10d20*/  FMUL.FTZ R20, R20, R13 ;  /* 0x0000000d14147220 */ /* 0x000fe20000410000 */
[----:B------:R-:W-:Y:S01]  /*10d30*/  HADD2.F32 R10, -RZ, R10.H1_H1 ;  /* 0x3000000aff0a7230 */ /* 0x000fe20000004100 */
[----:B------:R-:W-:Y:S01]  /*10d40*/  LOP3.LUT R21, R21, 0xff000000, R12, 0xf8, !PT ;  /* 0xff00000015157812 */ /* 0x000fe200078ef80c */
[--C-:B------:R-:W-:Y:S02]  /*10d50*/  HADD2.F32 R8, -RZ, R32.reuse.H0_H0 ;  /* 0x20000020ff087230 */ /* 0x100fe40000004100 */
[----:B------:R-:W-:Y:S01]  /*10d60*/  FMUL.FTZ R28, R6, R14 ;  /* 0x0000000e061c7220 */ /* 0x000fe20000410000 */
[----:B------:R-:W-:Y:S02]  /*10d70*/  HADD2.F32 R5, -RZ, R11.H0_H0 ;  /* 0x2000000bff057230 */ /* 0x000fe40000004100 */
[----:B------:R-:W-:Y:S01]  /*10d80*/  FFMA.FTZ R48, R10, R31, R20 ;  /* 0x0000001f0a307223 */ /* 0x000fe20000010014 */
[----:B------:R-:W-:Y:S01]  /*10d90*/  F2FP.F16.E4M3.UNPACK_B R12, R24 ;  /* 0x00000018ff0c723e */ /* 0x000fe200020006ff */
[-C--:B------:R-:W-:Y:S01]  /*10da0*/  FMUL.FTZ R29, R6, R8.reuse ;  /* 0x00000008061d7220 */ /* 0x080fe20000410000 */
[----:B------:R-:W-:Y:S01]  /*10db0*/  FFMA.FTZ R46, R10, R13, -R25 ;  /* 0x0000000d0a2e7223 */ /* 0x000fe20000010819 */
[C---:B------:R-:W-:Y:S01]  /*10dc0*/  FFMA.FTZ R31, R5.reuse, R8, -R28 ;  /* 0x00000008051f7223 */ /* 0x040fe2000001081c */
[----:B------:R-:W-:Y:S01]  /*10dd0*/  HADD2.F32 R20, -RZ, R39.H1_H1 ;  /* 0x30000027ff147230 */ /* 0x000fe20000004100 */
[----:B------:R-:W-:Y:S01]  /*10de0*/  F2FP.F16.E4M3.UNPACK_B R24, R24.H1 ;  /* 0x00000018ff18723e */ /* 0x000fe200030006ff */
[----:B------:R-:W-:Y:S01]  /*10df0*/  HADD2.F32 R27, -RZ, R27.H1_H1 ;  /* 0x3000001bff1b7230 */ /* 0x000fe20000004100 */
[----:B------:R-:W-:Y:S01]  /*10e00*/  F2FP.F16.E4M3.UNPACK_B R13, R33.H1 ;  /* 0x00000021ff0d723e */ /* 0x000fe200030006ff */
[----:B------:R-:W-:Y:S01]  /*10e10*/  HADD2.F32 R32, -RZ, R32.H1_H1 ;  /* 0x30000020ff207230 */ /* 0x000fe20000004100 */
[----:B------:R-:W-:Y:S01]  /*10e20*/  F2FP.F16.E4M3.UNPACK_B R8, R21.H1 ;  /* 0x00000015ff08723e */ /* 0x000fe200030006ff */
[----:B------:R-:W-:Y:S01]  /*10e30*/  HADD2.F32 R11, -RZ, R11.H1_H1 ;  /* 0x3000000bff0b7230 */ /* 0x000fe20000004100 */
[----:B------:R-:W-:Y:S01]  /*10e40*/  F2FP.F16.E4M3.UNPACK_B R3, R4 ;  /* 0x00000004ff03723e */ /* 0x000fe200020006ff */
[----:B------:R-:W-:Y:S01]  /*10e50*/  FFMA.FTZ R49, R5, R14, R29 ;  /* 0x0000000e05317223 */ /* 0x000fe2000001001d */
[----:B------:R-:W-:Y:S01]  /*10e60*/  F2FP.F16.E4M3.UNPACK_B R4, R4.H1 ;  /* 0x00000004ff04723e */ /* 0x000fe200030006ff */
[----:B------:R-:W-:Y:S01]  /*10e70*/  FMUL.FTZ R50, R27, R20 ;  /* 0x000000141b327220 */ /* 0x000fe20000410000 */
[----:B------:R-:W-:-:S02]  /*10e80*/  HADD2.F32 R14, -RZ, R13.H0_H0 ;  /* 0x2000000dff0e7230 */ /* 0x000fc40000004100 */
[-C--:B------:R-:W-:Y:S01]  /*10e90*/  FMUL.FTZ R27, R27, R32.reuse ;  /* 0x000000201b1b7220 */ /* 0x080fe20000410000 */
[----:B------:R-:W-:Y:S02]  /*10ea0*/  HADD2.F32 R6, -RZ, R24.H0_H0 ;  /* 0x20000018ff067230 */ /* 0x000fe40000004100 */
[C---:B------:R-:W-:Y:S01]  /*10eb0*/  FFMA.FTZ R50, R11.reuse, R32, -R50 ;  /* 0x000000200b327223 */ /* 0x040fe20000010832 */
[----:B------:R-:W-:Y:S02]  /*10ec0*/  HADD2.F32 R10, -RZ, R8.H0_H0 ;  /* 0x20000008ff0a7230 */ /* 0x000fe40000004100 */
[----:B------:R-:W-:Y:S01]  /*10ed0*/  FFMA.FTZ R32, R11, R20, R27 ;  /* 0x000000140b207223 */ /* 0x000fe2000001001b */
[----:B------:R-:W-:Y:S02]  /*10ee0*/  HADD2.F32 R5, -RZ, R4.H0_H0 ;  /* 0x20000004ff057230 */ /* 0x000fe40000004100 */
[----:B------:R-:W-:Y:S01]  /*10ef0*/  FMUL.FTZ R28, R6, R14 ;  /* 0x0000000e061c7220 */ /* 0x000fe20000410000 */
[----:B------:R-:W-:-:S02]  /*10f00*/  HADD2.F32 R13, -RZ, R13.H1_H1 ;  /* 0x3000000dff0d7230 */ /* 0x000fc40000004100 */
[-C--:B------:R-:W-:Y:S01]  /*10f10*/  FMUL.FTZ R25, R6, R10.reuse ;  /* 0x0000000a06197220 */ /* 0x080fe20000410000 */
[----:B------:R-:W-:Y:S01]  /*10f20*/  HADD2.F32 R24, -RZ, R24.H1_H1 ;  /* 0x30000018ff187230 */ /* 0x000fe20000004100 */
[----:B------:R-:W-:Y:S01]  /*10f30*/  F2FP.F16.E4M3.UNPACK_B R33, R33 ;  /* 0x00000021ff21723e */ /* 0x000fe200020006ff */
[----:B------:R-:W-:Y:S01]  /*10f40*/  HADD2.F32 R11, -RZ, R8.H1_H1 ;  /* 0x30000008ff0b7230 */ /* 0x000fe20000004100 */
[----:B------:R-:W-:Y:S01]  /*10f50*/  F2FP.F16.E4M3.UNPACK_B R21, R21 ;  /* 0x00000015ff15723e */ /* 0x000fe200020006ff */
[C---:B------:R-:W-:Y:S01]  /*10f60*/  FFMA.FTZ R28, R5.reuse, R10, -R28 ;  /* 0x0000000a051c7223 */ /* 0x040fe2000001081c */
[----:B------:R-:W-:Y:S01]  /*10f70*/  FFMA.FTZ R25, R5, R14, R25 ;  /* 0x0000000e05197223 */ /* 0x000fe20000010019 */
[----:B------:R-:W-:Y:S02]  /*10f80*/  HADD2.F32 R4, -RZ, R4.H1_H1 ;  /* 0x30000004ff047230 */ /* 0x000fe40000004100 */
[C---:B------:R-:W-:Y:S01]  /*10f90*/  FMUL.FTZ R27, R24.reuse, R13 ;  /* 0x0000000d181b7220 */ /* 0x040fe20000410000 */
[----:B------:R-:W-:Y:S01]  /*10fa0*/  FMUL.FTZ R24, R24, R11 ;  /* 0x0000000b18187220 */ /* 0x000fe20000410000 */
[----:B------:R-:W-:Y:S01]  /*10fb0*/  HADD2.F32 R8, -RZ, R33.H0_H0 ;  /* 0x20000021ff087230 */ /* 0x000fe20000004100 */
        /* <DEDUP_REMOVED lines=9> */
[----:B------:R-:W-:Y:S01]  /*11050*/  HADD2.F32 R12, -RZ, R12.H1_H1 ;  /* 0x3000000cff0c7230 */ /* 0x000fe20000004100 */
[----:B------:R-:W-:Y:S01]  /*11060*/  F2FP.F16.E4M3.UNPACK_B R26, R26.H1 ;  /* 0x0000001aff1a723e */ /* 0x000fe200030006ff */
[----:B------:R-:W-:Y:S01]  /*11070*/  HADD2.F32 R21, -RZ, R21.H1_H1 ;  /* 0x30000015ff157230 */ /* 0x000fe20000004100 */
[----:B------:R-:W-:Y:S01]  /*11080*/  F2FP.F16.E4M3.UNPACK_B R10, R38.H1 ;  /* 0x00000026ff0a723e */ /* 0x000fe200030006ff */
[----:B------:R-:W-:Y:S01]  /*11090*/  FFMA.FTZ R13, R4, R6, -R11 ;  /* 0x00000006040d7223 */ /* 0x000fe2000001080b */
[----:B------:R-:W-:-:S02]  /*110a0*/  HADD2.F32 R3, -RZ, R3.H1_H1 ;  /* 0x30000003ff037230 */ /* 0x000fc40000004100 */
[----:B------:R-:W-:Y:S01]  /*110b0*/  FFMA.FTZ R14, R4, R8, R5 ;  /* 0x00000008040e7223 */ /* 0x000fe20000010005 */
[C---:B------:R-:W-:Y:S01]  /*110c0*/  FMUL.FTZ R6, R12.reuse, R33 ;  /* 0x000000210c067220 */ /* 0x040fe20000410000 */
[-C--:B------:R-:W-:Y:S01]  /*110d0*/  F2FP.F16.E4M3.UNPACK_B R5, R30.reuse.H1 ;  /* 0x0000001eff05723e */ /* 0x080fe200030006ff */
        /* <DEDUP_REMOVED lines=12> */
[C---:B------:R-:W-:Y:S01]  /*111a0*/  FFMA.FTZ R20, R3.reuse, R6, -R20 ;  /* 0x0000000603147223 */ /* 0x040fe20000010814 */
[----:B------:R-:W-:Y:S01]  /*111b0*/  HADD2.F32 R5, -RZ, R5.H1_H1 ;  /* 0x30000005ff057230 */ /* 0x000fe20000004100 */
[----:B------:R-:W-:Y:S01]  /*111c0*/  F2FP.F16.E4M3.UNPACK_B R38, R38 ;  /* 0x00000026ff26723e */ /* 0x000fe200020006ff */
[----:B------:R-:W-:Y:S02]  /*111d0*/  HADD2.F32 R9, -RZ, R9.H1_H1 ;  /* 0x30000009ff097230 */ /* 0x000fe40000004100 */
[C---:B------:R-:W-:Y:S01]  /*111e0*/  FMUL.FTZ R6, R26.reuse, R10 ;  /* 0x0000000a1a067220 */ /* 0x040fe20000410000 */
[----:B------:R-:W-:Y:S01]  /*111f0*/  FFMA.FTZ R21, R3, R8, R4 ;  /* 0x0000000803157223 */ /* 0x000fe20000010004 */
[----:B------:R-:W-:Y:S01]  /*11200*/  FMUL.FTZ R11, R26, R5 ;  /* 0x000000051a0b7220 */ /* 0x000fe20000410000 */
[----:B------:R-:W-:-:S02]  /*11210*/  HADD2.F32 R4, -RZ, R15.H0_H0 ;  /* 0x2000000fff047230 */ /* 0x000fc40000004100 */
[C---:B------:R-:W-:Y:S01]  /*11220*/  FFMA.FTZ R29, R9.reuse, R5, -R6 ;  /* 0x00000005091d7223 */ /* 0x040fe20000010806 */
[----:B------:R-:W-:Y:S02]  /*11230*/  HADD2.F32 R5, -RZ, R30.H0_H0 ;  /* 0x2000001eff057230 */ /* 0x000fe40000004100 */
[----:B------:R-:W-:Y:S01]  /*11240*/  FFMA.FTZ R26, R9, R10, R11 ;  /* 0x0000000a091a7223 */ /* 0x000fe2000001000b */
[----:B------:R-:W-:Y:S02]  /*11250*/  HADD2.F32 R6, -RZ, R38.H0_H0 ;  /* 0x20000026ff067230 */ /* 0x000fe40000004100 */
[----:B------:R-:W-:Y:S02]  /*11260*/  HADD2.F32 R30, -RZ, R30.H1_H1 ;  /* 0x3000001eff1e7230 */ /* 0x000fe40000004100 */
[C---:B------:R-:W-:Y:S01]  /*11270*/  FMUL.FTZ R9, R4.reuse, R5 ;  /* 0x0000000504097220 */ /* 0x040fe20000410000 */
[----:B------:R-:W-:Y:S02]  /*11280*/  HADD2.F32 R38, -RZ, R38.H1_H1 ;  /* 0x30000026ff267230 */ /* 0x000fe40000004100 */
[----:B------:R-:W-:Y:S01]  /*11290*/  FMUL.FTZ R8, R4, R6 ;  /* 0x0000000604087220 */ /* 0x000fe20000410000 */
[----:B------:R-:W-:Y:S01]  /*112a0*/  HADD2.F32 R15, -RZ, R15.H1_H1 ;  /* 0x3000000fff0f7230 */ /* 0x000fe20000004100 */
[----:B------:R-:W-:Y:S01]  /*112b0*/  F2FP.SATFINITE.E4M3.F32.PACK_AB_MERGE_C R21, R26, R21, RZ ;  /* 0x000000151a15723e */ /* 0x000fe200048070ff */
[----:B------:R-:W-:-:S02]  /*112c0*/  HADD2.F32 R3, -RZ, R7.H0_H0 ;  /* 0x20000007ff037230 */ /* 0x000fc40000004100 */
[----:B------:R-:W-:Y:S02]  /*112d0*/  HADD2.F32 R7, -RZ, R7.H1_H1 ;  /* 0x30000007ff077230 */ /* 0x000fe40000004100 */
[C---:B------:R-:W-:Y:S01]  /*112e0*/  FMUL.FTZ R4, R15.reuse, R38 ;  /* 0x000000260f047220 */ /* 0x040fe20000410000 */
[----:B------:R-:W-:Y:S01]  /*112f0*/  FMUL.FTZ R11, R15, R30 ;  /* 0x0000001e0f0b7220 */ /* 0x000fe20000410000 */
        /* <DEDUP_REMOVED lines=21> */
.L_x_1459:
[----:B------:R-:W-:Y:S05]  /*11450*/  BSYNC B0 ;  /* 0x0000000000007941 */ /* 0x000fea0003800000 */
.L_x_1431:
[----:B------:R-:W-:Y:S01]  /*11460*/  @!PT LDS RZ, [RZ] ;  /* 0x00000000fffff984 */ /* 0x000fe20000000800 */
[----:B------:R-:W-:Y:S01]  /*11470*/  @!PT LDS RZ, [RZ] ;  /* 0x00000000fffff984 */ /* 0x000fe20000000800 */
[----:B------:R-:W-:Y:S01]  /*11480*/  @!PT LDS RZ, [RZ] ;  /* 0x00000000fffff984 */ /* 0x000fe20000000800 */
[----:B------:R-:W-:Y:S01]  /*11490*/  @!PT LDS RZ, [RZ] ;  /* 0x00000000fffff984 */ /* 0x000fe20000000800 */
[----:B------:R1:W-:Y:S06]  /*114a0*/  MEMBAR.ALL.CTA ;  /* 0x0000000000007992 */ /* 0x0003ec0000008000 */
[----:B-1----:R-:W1:Y:S01]  /*114b0*/  FENCE.VIEW.ASYNC.S ;  /* 0x00000000000073c6 */ /* 0x002e620000000000 */
[----:B------:R-:W-:Y:S05]  /*114c0*/  WARPSYNC.ALL ;  /* 0x0000000000007948 */ /* 0x000fea0003800000 */
[----:B-1----:R-:W-:Y:S06]  /*114d0*/  BAR.SYNC.DEFER_BLOCKING 0xd, 0x100 ;  /* 0x0344000000007b1d */ /* 0x002fec0000010000 */
.L_x_1429:
[----:B--234-:R-:W-:-:S05]  /*114e0*/  IMAD.U32 R0, RZ, RZ, UR45 ;  /* 0x0000002dff007e24 */ /* 0x01cfca000f8e00ff */
[----:B------:R-:W-:-:S13]  /*114f0*/  ISETP.NE.AND P0, PT, R0, 0x3, PT ;  /* 0x000000030000780c */ /* 0x000fda0003f05270 */
[----:B------:R-:W-:Y:S05]  /*11500*/  @!P0 BRA `(.L_x_1476) ;  /* 0x0000000000048947 */ /* 0x000fea0003800000 */
[----:B------:R-:W-:Y:S01]  /*11510*/  BPT.TRAP 0x1 ;  /* 0x000000040000795c */ /* 0x000fe20000300000 */
.L_x_1476:
[----:B-----5:R-:W-:Y:S01]  /*11520*/  IMAD R11, R199, 0x8, R16 ;  /* 0x00000008c70b7824 */ /* 0x020fe200078e0210 */
[----:B------:R-:W-:-:S04]  /*11530*/  SHF.L.U32 R0, R193, 0x1f, RZ ;  /* 0x0000001fc1007819 */ /* 0x000fc800000006ff */
[----:B------:R2:W3:Y:S01]  /*11540*/  SYNCS.PHASECHK.TRANS64.TRYWAIT P2, [R11+URZ+0x28430], R0 ;  /* 0x028430000b0075a7 */ /* 0x0004e2000804017f */
[----:B------:R-:W-:Y:S05]  /*11550*/  @!P0 BRA `(.L_x_1477) ;  /* 0x0000000000048947 */ /* 0x000fea0003800000 */
[----:B------:R-:W-:Y:S01]  /*11560*/  BPT.TRAP 0x1 ;  /* 0x000000040000795c */ /* 0x000fe20000300000 */
.L_x_1477:
[----:B01----:R-:W0:Y:S02]  /*11570*/  S2R R3, SR_TID.X ;  /* 0x0000000000037919 */ /* 0x003e240000002100 */
[----:B0-----:R-:W-:-:S04]  /*11580*/  LOP3.LUT R3, R3, 0x7f, RZ, 0xc0, !PT ;  /* 0x0000007f03037812 */ /* 0x001fc800078ec0ff */
[----:B------:R-:W-:Y:S01]  /*11590*/  ISETP.NE.AND P1, PT, R3, RZ, PT ;  /* 0x000000ff0300720c */ /* 0x000fe20003f25270 */
[----:B---3--:R-:W-:-:S12]  /*115a0*/  @P2 BRA `(.L_x_1478) ;  /* 0x0000000000082947 */ /* 0x008fd80003800000 */
[----:B------:R-:W0:Y:S02]  /*115b0*/  SYNCS.PHASECHK.TRANS64.TRYWAIT P2, [R11+URZ+0x28430], R0 ;  /* 0x028430000b0075a7 */ /* 0x000e24000804017f */
[----:B0-----:R-:W-:Y:S05]  /*115c0*/  @!P2 BRA `(.L_x_1479) ;  /* 0x0000016400f4a947 */ /* 0x001fea0003800000 */
.L_x_1478:
[----:B------:R-:W-:Y:S05]  /*115d0*/  WARPSYNC.ALL ;  /* 0x0000000000007948 */ /* 0x000fea0003800000 */
[----:B0-2---:R-:W-:Y:S01]  /*115e0*/  VIADD R0, R16, 0x20000 ;  /* 0x0002000010007836 */ /* 0x005fe20000000000 */
[----:B------:R-:W-:Y:S01]  /*115f0*/  R2UR UR12, R36 ;  /* 0x00000000240c72ca */ /* 0x000fe200000e0000 */
[----:B------:R-:W-:Y:S01]  /*11600*/  IMAD.MOV.U32 R7, RZ, RZ, 0x40000040 ;  /* 0x40000040ff077424 */ /* 0x000fe200078e00ff */
[----:B------:R-:W-:Y:S01]  /*11610*/  WARPGROUP.ARRIVE ;  /* 0x00000000000079c5 */ /* 0x000fe20000000000 */
[----:B------:R-:W-:Y:S01]  /*11620*/  UMOV UR13, 0x40000040 ;  /* 0x40000040000d7882 */ /* 0x000fe20000000000 */
[----:B------:R-:W-:Y:S01]  /*11630*/  SHF.R.U32.HI R0, RZ, 0x4, R0 ;  /* 0x00000004ff007819 */ /* 0x000fe20000011600 */
[----:B------:R-:W-:Y:S01]  /*11640*/  UMOV UR9, 0x40000040 ;  /* 0x4000004000097882 */ /* 0x000fe20000000000 */
[----:B------:R-:W-:Y:S01]  /*11650*/  R2UR UR15, R7 ;  /* 0x00000000070f72ca */ /* 0x000fe200000e0000 */
[----:B------:R-:W-:Y:S01]  /*11660*/  UMOV UR5, 0x40000040 ;  /* 0x4000004000057882 */ /* 0x000fe20000000000 */
[----:B------:R-:W-:Y:S01]  /*11670*/  LOP3.LUT R0, R0, 0x3fff, RZ, 0xc0, !PT ;  /* 0x00003fff00007812 */ /* 0x000fe200078ec0ff */
[----:B------:R-:W-:Y:S01]  /*11680*/  UMOV UR17, 0x40000040 ;  /* 0x4000004000117882 */ /* 0x000fe20000000000 */
[----:B------:R-:W-:Y:S01]  /*11690*/  MOV R9, 0x40000040 ;  /* 0x4000004000097802 */ /* 0x000fe20000000f00 */
[----:B------:R-:W-:Y:S01]  /*116a0*/  UMOV UR21, 0x40000040 ;  /* 0x4000004000157882 */ /* 0x000fe20000000000 */
[----:B------:R-:W-:Y:S01]  /*116b0*/  LOP3.LUT R4, R0, 0x10000, RZ, 0xfc, !PT ;  /* 0x0001000000047812 */ /* 0x000fe200078efcff */
[----:B------:R-:W-:Y:S01]  /*116c0*/  ULOP3.LUT UR12, UR12, 0x10000, URZ, 0xfc, !UPT ;  /* 0x000100000c0c7892 */ /* 0x000fe2000f8efc3f */
[----:B------:R-:W-:Y:S01]  /*116d0*/  R2UR UR11, R9 ;  /* 0x00000000090b72ca */ /* 0x000fe200000e0000 */
[----:B------:R-:W-:Y:S01]  /*116e0*/  IMAD.MOV.U32 R9, RZ, RZ, 0x40000040 ;  /* 0x40000040ff097424 */ /* 0x000fe200078e00ff */
[----:B------:R-:W-:Y:S01]  /*116f0*/  UMOV UR25, 0x40000040 ;  /* 0x4000004000197882 */ /* 0x000fe20000000000 */
[----:B------:R-:W-:Y:S01]  /*11700*/  IMAD R6, R199, 0x400, R4 ;  /* 0x00000400c7067824 */ /* 0x000fe200078e0204 */
[----:B------:R-:W-:Y:S01]  /*11710*/  UIADD3 UR8, UR12, 0x2, URZ ;  /* 0x000000020c087890 */ /* 0x000fe2000fffe03f */
[----:B------:R-:W-:Y:S01]  /*11720*/  IMAD.MOV.U32 R7, RZ, RZ, 0x40000040 ;  /* 0x40000040ff077424 */ /* 0x000fe200078e00ff */
[----:B------:R-:W-:Y:S01]  /*11730*/  R2UR UR7, R9 ;  /* 0x00000000090772ca */ /* 0x000fe200000e0000 */
[C---:B------:R-:W-:Y:S01]  /*11740*/  VIADD R8, R6.reuse, 0x2 ;  /* 0x0000000206087836 */ /* 0x040fe20000000000 */
[----:B------:R-:W-:Y:S01]  /*11750*/  R2UR UR14, R6 ;  /* 0x00000000060e72ca */ /* 0x000fe200000e0000 */
[----:B------:R-:W-:Y:S01]  /*11760*/  UIADD3 UR4, UR12, 0x4, URZ ;  /* 0x000000040c047890 */ /* 0x000fe2000fffe03f */
[----:B------:R-:W-:Y:S01]  /*11770*/  IMAD.MOV.U32 R9, RZ, RZ, 0x40000040 ;  /* 0x40000040ff097424 */ /* 0x000fe200078e00ff */
[----:B------:R-:W-:Y:S01]  /*11780*/  UIADD3 UR16, UR12, 0x6, URZ ;  /* 0x000000060c107890 */ /* 0x000fe2000fffe03f */
[----:B------:R-:W-:Y:S01]  /*11790*/  R2UR UR10, R8 ;  /* 0x00000000080a72ca */ /* 0x000fe200000e0000 */
[----:B------:R-:W-:Y:S01]  /*117a0*/  VIADD R8, R6, 0x4 ;  /* 0x0000000406087836 */ /* 0x000fe20000000000 */
[----:B------:R-:W-:Y:S01]  /*117b0*/  UIADD3 UR20, UR12, 0x400, URZ ;  /* 0x000004000c147890 */ /* 0x000fe2000fffe03f */
[----:B------:R-:W-:Y:S01]  /*117c0*/  R2UR UR19, R9 ;  /* 0x00000000091372ca */ /* 0x000fe200000e0000 */
[----:B------:R-:W-:Y:S01]  /*117d0*/  IMAD.MOV.U32 R9, RZ, RZ, 0x40000040 ;  /* 0x40000040ff097424 */ /* 0x000fe200078e00ff */
[----:B------:R-:W-:Y:S01]  /*117e0*/  UIADD3 UR24, UR12, 0x402, URZ ;  /* 0x000004020c187890 */ /* 0x000fe2000fffe03f */
[----:B------:R-:W-:Y:S01]  /*117f0*/  R2UR UR6, R8 ;  /* 0x00000000080672ca */ /* 0x000fe200000e0000 */
[----:B------:R-:W-:Y:S01]  /*11800*/  VIADD R8, R6, 0x6 ;  /* 0x0000000606087836 */ /* 0x000fe20000000000 */
[----:B------:R-:W-:-:S02]  /*11810*/  UIADD3 UR28, UR12, 0x404, URZ ;  /* 0x000004040c1c7890 */ /* 0x000fc4000fffe03f */
[----:B------:R-:W-:Y:S01]  /*11820*/  QGMMA.64x64x32.F32.E4M3.E4M3 R24, gdesc[UR12], RZ, !UPT, gsb0 ;  /* 0x00e000000c1879f3 */ /* 0x000fe2000c0008ff */
[----:B------:R-:W-:Y:S01]  /*11830*/  R2UR UR23, R9 ;  /* 0x00000000091772ca */ /* 0x000fe200000e0000 */
[----:B------:R-:W-:Y:S01]  /*11840*/  IMAD.MOV.U32 R9, RZ, RZ, 0x40000040 ;  /* 0x40000040ff097424 */ /* 0x000fe200078e00ff */
[----:B------:R-:W-:Y:S01]  /*11850*/  R2UR UR18, R8 ;  /* 0x00000000081272ca */ /* 0x000fe200000e0000 */
[----:B------:R-:W-:Y:S01]  /*11860*/  VIADD R8, R6, 0x200 ;  /* 0x0000020006087836 */ /* 0x000fe20000000000 */
[----:B------:R-:W-:Y:S01]  /*11870*/  UMOV UR29, 0x40000040 ;  /* 0x40000040001d7882 */ /* 0x000fe20000000000 */
[----:B------:R-:W-:Y:S01]  /*11880*/  R2UR UR35, R7 ;  /* 0x00000000072372ca */ /* 0x000fe200000e0000 */
[----:B------:R-:W-:Y:S01]  /*11890*/  UIADD3 UR32, UR12, 0x406, URZ ;  /* 0x000004060c207890 */ /* 0x000fe2000fffe03f */
[----:B------:R-:W-:Y:S01]  /*118a0*/  R2UR UR27, R9 ;  /* 0x00000000091b72ca */ /* 0x000fe200000e0000 */
[----:B------:R-:W-:Y:S01]  /*118b0*/  IMAD.MOV.U32 R9, RZ, RZ, 0x40000040 ;  /* 0x40000040ff097424 */ /* 0x000fe200078e00ff */
[----:B------:R-:W-:Y:S01]  /*118c0*/  R2UR UR22, R8 ;  /* 0x00000000081672ca */ /* 0x000fe200000e0000 */
[----:B------:R-:W-:Y:S01]  /*118d0*/  VIADD R8, R6, 0x202 ;  /* 0x0000020206087836 */ /* 0x000fe20000000000 */
[----:B------:R-:W0:Y:S01]  /*118e0*/  LDC R3, c[0x0][0x448] ;  /* 0x00011200ff037b82 */ /* 0x000e220000000800 */
[----:B------:R-:W-:Y:S01]  /*118f0*/  UMOV UR33, 0x40000040 ;  /* 0x4000004000217882 */ /* 0x000fe20000000000 */
[----:B------:R-:W-:Y:S01]  /*11900*/  R2UR UR31, R9 ;  /* 0x00000000091f72ca */ /* 0x000fe200000e0000 */
[----:B------:R-:W-:Y:S01]  /*11910*/  IMAD.IADD R5, R205, 0x1, R204 ;  /* 0x00000001cd057824 */ /* 0x000fe200078e02cc */
[----:B------:R-:W-:Y:S01]  /*11920*/  R2UR UR26, R8 ;  /* 0x00000000081a72ca */ /* 0x000fe200000e0000 */
[----:B------:R-:W-:Y:S01]  /*11930*/  IMAD.MOV.U32 R9, RZ, RZ, -0x40 ;  /* 0xffffffc0ff097424 */ /* 0x000fe200078e00ff */
[C---:B------:R-:W-:Y:S01]  /*11940*/  IADD3 R8, R6.reuse, 0x204, RZ ;  /* 0x0000020406087810 */ /* 0x040fe20007ffe0ff */
[----:B------:R-:W-:Y:S01]  /*11950*/  VIADD R6, R6, 0x206 ;  /* 0x0000020606067836 */ /* 0x000fe20000000000 */
[----:B------:R-:W-:-:S02]  /*11960*/  ULDC UR55, c[0x0][0x9dc] ;  /* 0x0002770000377ab9 */ /* 0x000fc40000000800 */
[----:B------:R-:W-:Y:S01]  /*11970*/  R2UR UR30, R8 ;  /* 0x00000000081e72ca */ /* 0x000fe200000e0000 */
[----:B------:R-:W-:Y:S01]  /*11980*/  ULOP3.LUT UR55, URZ, UR55, URZ, 0x33, !UPT ;  /* 0x000000373f377292 */ /* 0x000fe2000f8e333f */
[----:B------:R-:W-:Y:S02]  /*11990*/  R2UR UR34, R6 ;  /* 0x00000000062272ca */ /* 0x000fe400000e0000 */
[----:B0-----:R-:W-:-:S13]  /*119a0*/  ISETP.NE.AND P2, PT, R3, 0x1, PT ;  /* 0x000000010300780c */ /* 0x001fda0003f45270 */
[----:B------:R-:W0:Y:S08]  /*119b0*/  @P2 LDC R6, c[0x0][0x44c] ;  /* 0x00011300ff062b82 */ /* 0x000e300000000800 */
[----:B------:R-:W1:Y:S01]  /*119c0*/  @P2 LDC R8, c[0x0][0x450] ;  /* 0x00011400ff082b82 */ /* 0x000e620000000800 */
[----:B0-----:R-:W-:-:S07]  /*119d0*/  @P2 IMAD.HI.U32 R3, R5, R6, RZ ;  /* 0x0000000605032227 */ /* 0x001fce00078e00ff */
[----:B------:R-:W0:Y:S01]  /*119e0*/  LDC.64 R6, c[0x0][0x9e0] ;  /* 0x00027800ff067b82 */ /* 0x000e220000000a00 */
[----:B------:R-:W-:Y:S02]  /*119f0*/  WARPGROUP.DEPBAR.LE gsb0, 0x0 ;  /* 0x00008000000079c5 */ /* 0x000fe40000010000 */
[----:B------:R-:W-:Y:S01]  /*11a00*/  WARPGROUP.ARRIVE ;  /* 0x00000000000079c5 */ /* 0x000fe20000000000 */
[----:B-1----:R-:W-:Y:S01]  /*11a10*/  @P2 SHF.R.U32.HI R5, RZ, R8, R3 ;  /* 0x00000008ff052219 */ /* 0x002fe20000011603 */
[----:B------:R-:W-:-:S04]  /*11a20*/  @!P1 VIADD R3, R11, 0x28440 ;  /* 0x000284400b039836 */ /* 0x000fc80000000000 */
[----:B------:R-:W-:Y:S01]  /*11a30*/  QGMMA.64x64x32.F32.E4M3.E4M3 R24, gdesc[UR8], R24, gsb0 ;  /* 0x00e00000081879f3 */ /* 0x000fe20008000818 */
[----:B------:R-:W-:Y:S01]  /*11a40*/  IMAD R11, R56, R9, 0x40 ;  /* 0x00000040380b7424 */ /* 0x000fe200078e0209 */
[----:B------:R-:W1:Y:S01]  /*11a50*/  SHFL.IDX PT, R10, R5, RZ, 0x1c1f ;  /* 0x001c1fff050a7589 */ /* 0x000e6200000e0000 */
[----:B------:R-:W-:Y:S02]  /*11a60*/  @!P1 PRMT R3, RZ, 0x654, R3 ;  /* 0x00000654ff039816 */ /* 0x000fe40000000003 */
[----:B------:R-:W-:Y:S01]  /*11a70*/  VIADD R8, R11, 0x1 ;  /* 0x000000010b087836 */ /* 0x000fe20000000000 */
[----:B0-----:R-:W-:Y:S01]  /*11a80*/  ISETP.GE.AND P3, PT, R7, 0x1, PT ;  /* 0x000000010700780c */ /* 0x001fe20003f66270 */
        /* <DEDUP_REMOVED lines=47> */
[----:B------:R0:W-:Y:S01]  /*11d80*/  @!P1 SYNCS.ARRIVE.TRANS64.RED.A1T0 RZ, [R3+URZ], RZ ;  /* 0x000000ff03ff99a7 */ /* 0x0001e2000810043f */
[----:B------:R-:W2:Y:S01]  /*11d90*/  MUFU.TANH R24, R24 ;  /* 0x0000001800187308 */ /* 0x000ea20000002400 */
[C---:B------:R-:W-:Y:S01]  /*11da0*/  FMUL.FTZ R35, R2.reuse, R35 ;  /* 0x0000002302237220 */ /* 0x040fe20000410000 */
[C---:B------:R-:W-:Y:S01]  /*11db0*/  FMUL.FTZ R38, R2.reuse, R38 ;  /* 0x0000002602267220 */ /* 0x040fe20000410000 */
[C---:B------:R-:W-:Y:S01]  /*11dc0*/  FMUL.FTZ R39, R2.reuse, R39 ;  /* 0x0000002702277220 */ /* 0x040fe20000410000 */
[----:B------:R-:W-:Y:S01]  /*11dd0*/  FMUL.FTZ R34, R2, R34 ;  /* 0x0000002202227220 */ /* 0x000fe20000410000 */
[----:B0-----:R-:W-:-:S03]  /*11de0*/  IMAD R3, R197, -0x2, R8 ;  /* 0xfffffffec5037824 */ /* 0x001fc600078e0208 */
[----:B------:R-:W0:Y:S01]  /*11df0*/  MUFU.TANH R25, R25 ;  /* 0x0000001900197308 */ /* 0x000e220000002400 */
[----:B------:R-:W-:Y:S01]  /*11e00*/  IMAD.IADD R8, R196, 0x1, R11 ;  /* 0x00000001c4087824 */ /* 0x000fe200078e020b */
[----:B------:R-:W-:-:S06]  /*11e10*/  IADD3 R3, -R195, R3, R196 ;  /* 0x00000003c3037210 */ /* 0x000fcc0007ffe1c4 */
        /* <DEDUP_REMOVED lines=30> */
[----:B-1----:R-:W-:-:S05]  /*12000*/  IMAD.IADD R38, R3, 0x1, R6 ;  /* 0x0000000103267824 */ /* 0x002fca00078e0206 */
[----:B------:R-:W-:Y:S02]  /*12010*/  VIADDMNMX R8, R10, R38, R35, PT ;  /* 0x000000260a087246 */ /* 0x000fe40003800123 */
[----:B------:R1:W0:Y:S01]  /*12020*/  MUFU.TANH R12, R34 ;  /* 0x00000022000c7308 */ /* 0x0002220000002400 */
[----:B-----5:R-:W-:-:S05]  /*12030*/  IADD3 R39, R3, UR55, RZ ;  /* 0x0000003703277c10 */ /* 0x020fca000fffe0ff */
[----:B------:R-:W-:Y:S01]  /*12040*/  IMAD.IADD R3, R39, 0x1, R10 ;  /* 0x0000000127037824 */ /* 0x000fe200078e020a */
[----:B-1----:R-:W-:Y:S01]  /*12050*/  LEA R34, R56, 0xffffffc0, 0x6 ;  /* 0xffffffc038227811 */ /* 0x002fe200078e30ff */
[----:B--234-:R-:W-:Y:S06]  /*12060*/  @!P3 BRA `(.L_x_1480) ;  /* 0x000000000050b947 */ /* 0x01cfec0003800000 */
[----:B------:R-:W-:Y:S01]  /*12070*/  IADD3 R9, -R195, R196, R10 ;  /* 0x000000c4c3097210 */ /* 0x000fe20007ffe10a */
[----:B------:R-:W-:Y:S03]  /*12080*/  BSSY B0, `(.L_x_1481) ;  /* 0x000000e000007945 */ /* 0x000fe60003800000 */
[----:B------:R-:W-:-:S13]  /*12090*/  ISETP.GT.AND P4, PT, R9, -0x1, PT ;  /* 0xffffffff0900780c */ /* 0x000fda0003f84270 */
[----:B------:R-:W-:Y:S05]  /*120a0*/  @P4 BRA `(.L_x_1482) ;  /* 0x00000000001c4947 */ /* 0x000fea0003800000 */
[----:B------:R-:W-:Y:S02]  /*120b0*/  ISETP.NE.AND P4, PT, R7, 0x1, PT ;  /* 0x000000010700780c */ /* 0x000fe40003f85270 */
[----:B------:R-:W-:-:S11]  /*120c0*/  LOP3.LUT R9, RZ, R9, RZ, 0x33, !PT ;  /* 0x00000009ff097212 */ /* 0x000fd600078e33ff */
[----:B------:R-:W1:Y:S02]  /*120d0*/  @P4 LDC.64 R42, c[0x0][0x9e8] ;  /* 0x00027a00ff2a4b82 */ /* 0x000e640000000a00 */
[----:B-1----:R-:W-:-:S05]  /*120e0*/  @P4 IMAD.HI.U32 R10, R9, R42, RZ ;  /* 0x0000002a090a4227 */ /* 0x002fca00078e00ff */
[----:B------:R-:W-:-:S04]  /*120f0*/  @P4 SHF.R.U32.HI R9, RZ, R43, R10 ;  /* 0x0000002bff094219 */ /* 0x000fc8000001160a */
[----:B------:R-:W-:Y:S01]  /*12100*/  LOP3.LUT R9, RZ, R9, RZ, 0x33, !PT ;  /* 0x00000009ff097212 */ /* 0x000fe200078e33ff */
[----:B------:R-:W-:Y:S06]  /*12110*/  BRA `(.L_x_1483) ;  /* 0x0000000000107947 */ /* 0x000fec0003800000 */
.L_x_1482:
[----:B------:R-:W-:-:S13]  /*12120*/  ISETP.NE.AND P4, PT, R7, 0x1, PT ;  /* 0x000000010700780c */ /* 0x000fda0003f85270 */
[----:B------:R-:W1:Y:S02]  /*12130*/  @P4 LDC.64 R42, c[0x0][0x9e8] ;  /* 0x00027a00ff2a4b82 */ /* 0x000e640000000a00 */
[----:B-1----:R-:W-:-:S05]  /*12140*/  @P4 IMAD.HI.U32 R10, R9, R42, RZ ;  /* 0x0000002a090a4227 */ /* 0x002fca00078e00ff */
[----:B------:R-:W-:-:S07]  /*12150*/  @P4 SHF.R.U32.HI R9, RZ, R43, R10 ;  /* 0x0000002bff094219 */ /* 0x000fce000001160a */
.L_x_1483:
[----:B------:R-:W-:Y:S05]  /*12160*/  BSYNC B0 ;  /* 0x0000000000007941 */ /* 0x000fea0003800000 */
.L_x_1481:
[----:B------:R-:W-:-:S04]  /*12170*/  IMAD R10, R9, R7, -R34 ;  /* 0x00000007090a7224 */ /* 0x000fc800078e0a22 */
[----:B------:R-:W-:-:S05]  /*12180*/  IMAD R10, R197, -0x2, R10 ;  /* 0xfffffffec50a7824 */ /* 0x000fca00078e020a */
[----:B------:R-:W-:Y:S02]  /*12190*/  VIMNMX R3, R3, R10, !PT ;  /* 0x0000000a03037248 */ /* 0x000fe40007fe0100 */
[----:B------:R-:W-:-:S07]  /*121a0*/  VIADDMNMX R8, R10, R7, R8, PT ;  /* 0x000000070a087246 */ /* 0x000fce0003800108 */
.L_x_1480:
[C---:B------:R-:W-:Y:S01]  /*121b0*/  ISETP.GE.AND P4, PT, R11.reuse, 0x2, PT ;  /* 0x000000020b00780c */ /* 0x040fe20003f86270 */
[----:B------:R-:W1:Y:S01]  /*121c0*/  SHFL.IDX PT, R10, R5, 0x1, 0x1c1f ;  /* 0x003c1f00050a7f89 */ /* 0x000e6200000e0000 */
[----:B------:R-:W-:Y:S02]  /*121d0*/  ISETP.GE.AND P6, PT, R11, 0x9, PT ;  /* 0x000000090b00780c */ /* 0x000fe40003fc6270 */
[----:B------:R-:W-:-:S04]  /*121e0*/  ISETP.GT.AND P5, PT, R3, 0x1, !P4 ;  /* 0x000000010300780c */ /* 0x000fc800067a4270 */
[----:B------:R-:W-:-:S04]  /*121f0*/  ISETP.LT.OR P5, PT, R8, 0x2, P5 ;  /* 0x000000020800780c */ /* 0x000fc80002fa1670 */
[----:B0-----:R-:W-:Y:S02]  /*12200*/  FSEL R43, R25, -INF , !P5 ;  /* 0xff800000192b7808 */ /* 0x001fe40006800000 */
        /* <DEDUP_REMOVED lines=17> */
[C---:B------:R-:W-:Y:S02]  /*12320*/  ISETP.LT.OR P5, PT, R8.reuse, 0x12, P5 ;  /* 0x000000120800780c */ /* 0x040fe40002fa1670 */
        /* <DEDUP_REMOVED lines=53> */
[----:B-1----:R-:W-:-:S03]  /*12680*/  IMAD.IADD R3, R39, 0x1, R10 ;  /* 0x0000000127037824 */ /* 0x002fc600078e020a */
[----:B------:R-:W-:Y:S02]  /*12690*/  ISETP.LT.OR P6, PT, R8, 0x3a, P6 ;  /* 0x0000003a0800780c */ /* 0x000fe400037c1670 */
[----:B------:R-:W-:Y:S02]  /*126a0*/  VIADDMNMX R8, R10, R38, R35, PT ;  /* 0x000000260a087246 */ /* 0x000fe40003800123 */
[----:B------:R-:W-:Y:S01]  /*126b0*/  FSEL R53, R53, -INF , !P6 ;  /* 0xff80000035357808 */ /* 0x000fe20007000000 */
[----:B------:R-:W-:Y:S08]  /*126c0*/  @!P3 BRA `(.L_x_1484) ;  /* 0x000000000050b947 */ /* 0x000ff00003800000 */
[----:B------:R-:W-:Y:S01]  /*126d0*/  IADD3 R5, -R195, R196, R10 ;  /* 0x000000c4c3057210 */ /* 0x000fe20007ffe10a */
[----:B------:R-:W-:Y:S03]  /*126e0*/  BSSY B0, `(.L_x_1485) ;  /* 0x000000e000007945 */ /* 0x000fe60003800000 */
        /* <DEDUP_REMOVED lines=9> */
.L_x_1486:
[----:B------:R-:W-:-:S13]  /*12780*/  ISETP.NE.AND P6, PT, R7, 0x1, PT ;  /* 0x000000010700780c */ /* 0x000fda0003fc5270 */
[----:B------:R-:W0:Y:S02]  /*12790*/  @P6 LDC.64 R10, c[0x0][0x9e8] ;  /* 0x00027a00ff0a6b82 */ /* 0x000e240000000a00 */
[----:B0-----:R-:W-:-:S05]  /*127a0*/  @P6 IMAD.HI.U32 R10, R5, R10, RZ ;  /* 0x0000000a050a6227 */ /* 0x001fca00078e00ff */
[----:B------:R-:W-:-:S07]  /*127b0*/  @P6 SHF.R.U32.HI R5, RZ, R11, R10 ;  /* 0x0000000bff056219 */ /* 0x000fce000001160a */
.L_x_1487:
[----:B------:R-:W-:Y:S05]  /*127c0*/  BSYNC B0 ;  /* 0x0000000000007941 */ /* 0x000fea0003800000 */
.L_x_1485:
[----:B------:R-:W-:-:S04]  /*127d0*/  IMAD R10, R5, R7, -R34 ;  /* 0x00000007050a7224 */ /* 0x000fc800078e0a22 */
[----:B------:R-:W-:-:S05]  /*127e0*/  IMAD R10, R197, -0x2, R10 ;  /* 0xfffffffec50a7824 */ /* 0x000fca00078e020a */
[----:B------:R-:W-:Y:S02]  /*127f0*/  VIMNMX R3, R3, R10, !PT ;  /* 0x0000000a03037248 */ /* 0x000fe40007fe0100 */
[----:B------:R-:W-:-:S07]  /*12800*/  VIADDMNMX R8, R10, R7, R8, PT ;  /* 0x000000070a087246 */ /* 0x000fce0003800108 */
.L_x_1484:
[C---:B------:R-:W-:Y:S01]  /*12810*/  ISETP.GT.AND P4, PT, R3.reuse, 0x1, !P4 ;  /* 0x000000010300780c */ /* 0x040fe20006784270 */
[----:B------:R-:W-:Y:S01]  /*12820*/  ULDC UR56, c[0x0][0x988] ;  /* 0x0002620000387ab9 */ /* 0x000fe20000000800 */
[----:B------:R-:W-:Y:S02]  /*12830*/  ISETP.NE.AND P6, PT, R28, RZ, PT ;  /* 0x000000ff1c00720c */ /* 0x000fe40003fc5270 */
[----:B------:R-:W-:Y:S02]  /*12840*/  ISETP.LT.OR P4, PT, R8, 0x2, P4 ;  /* 0x000000020800780c */ /* 0x000fe40002781670 */
[----:B------:R-:W-:Y:S02]  /*12850*/  ISETP.GT.AND P5, PT, R3, 0x38, !P5 ;  /* 0x000000380300780c */ /* 0x000fe40006fa4270 */
[----:B------:R-:W-:Y:S02]  /*12860*/  FSEL R5, R27, -INF , !P4 ;  /* 0xff8000001b057808 */ /* 0x000fe40006000000 */
[----:B------:R-:W-:-:S02]  /*12870*/  ISETP.NE.AND P4, PT, R25, RZ, PT ;  /* 0x000000ff1900720c */ /* 0x000fc40003f85270 */
[----:B------:R-:W-:Y:S02]  /*12880*/  ISETP.LT.OR P5, PT, R8, 0x39, P5 ;  /* 0x000000390800780c */ /* 0x000fe40002fa1670 */
[----:B------:R-:W-:-:S04]  /*12890*/  ISETP.GT.AND P4, PT, R3, 0x8, !P4 ;  /* 0x000000080300780c */ /* 0x000fc80006784270 */
[----:B------:R-:W-:-:S04]  /*128a0*/  ISETP.LT.OR P4, PT, R8, 0x9, P4 ;  /* 0x000000090800780c */ /* 0x000fc80002781670 */
[----:B------:R-:W-:Y:S02]  /*128b0*/  FSEL R10, R30, -INF , !P4 ;  /* 0xff8000001e0a7808 */ /* 0x000fe40006000000 */
[----:B------:R-:W-:Y:S02]  /*128c0*/  ISETP.GT.AND P4, PT, R3, 0x9, !P6 ;  /* 0x000000090300780c */ /* 0x000fe40007784270 */
[----:B------:R-:W-:Y:S02]  /*128d0*/  ISETP.NE.AND P6, PT, R9, RZ, PT ;  /* 0x000000ff0900720c */ /* 0x000fe40003fc5270 */
        /* <DEDUP_REMOVED lines=22> */
[----:B------:R-:W-:Y:S02]  /*12a40*/  FMNMX.FTZ R9, R75, R9, !PT ;  /* 0x000000094b097209 */ /* 0x000fe40007810000 */
[----:B------:R-:W-:Y:S02]  /*12a50*/  FSEL R14, R14, -INF , !P4 ;  /* 0xff8000000e0e7808 */ /* 0x000fe40006000000 */
[----:B------:R-:W-:Y:S02]  /*12a60*/  ISETP.NE.AND P4, PT, R36, RZ, PT ;  /* 0x000000ff2400720c */ /* 0x000fe40003f85270 */
[----:B------:R-:W-:Y:S02]  /*12a70*/  FMNMX.FTZ R9, R45, R9, !PT ;  /* 0x000000092d097209 */ /* 0x000fe40007810000 */
[----:B------:R-:W-:-:S02]  /*12a80*/  ISETP.GT.AND P4, PT, R3, 0x19, !P4 ;  /* 0x000000190300780c */ /* 0x000fc40006784270 */
[----:B------:R-:W-:Y:S02]  /*12a90*/  FMNMX.FTZ R9, R77, R9, !PT ;  /* 0x000000094d097209 */ /* 0x000fe40007810000 */
[----:B------:R-:W-:Y:S02]  /*12aa0*/  ISETP.LT.OR P4, PT, R8, 0x1a, P4 ;  /* 0x0000001a0800780c */ /* 0x000fe40002781670 */
[----:B------:R-:W-:Y:S02]  /*12ab0*/  FMNMX.FTZ R9, R49, R9, !PT ;  /* 0x0000000931097209 */ /* 0x000fe40007810000 */
[----:B------:R-:W-:Y:S02]  /*12ac0*/  FSEL R15, R15, -INF , !P4 ;  /* 0xff8000000f0f7808 */ /* 0x000fe40006000000 */
[----:B------:R-:W-:Y:S02]  /*12ad0*/  ISETP.NE.AND P4, PT, R37, RZ, PT ;  /* 0x000000ff2500720c */ /* 0x000fe40003f85270 */
[----:B------:R-:W-:-:S02]  /*12ae0*/  FMNMX.FTZ R9, R79, R9, !PT ;  /* 0x000000094f097209 */ /* 0x000fc40007810000 */
[----:B------:R-:W-:Y:S02]  /*12af0*/  ISETP.GT.AND P4, PT, R3, 0x20, !P4 ;  /* 0x000000200300780c */ /* 0x000fe40006784270 */
[----:B------:R-:W-:Y:S02]  /*12b00*/  FMNMX.FTZ R30, R53, R9, !PT ;  /* 0x00000009351e7209 */ /* 0x000fe40007810000 */
[----:B------:R-:W-:-:S03]  /*12b10*/  ISETP.LT.OR P4, PT, R8, 0x21, P4 ;  /* 0x000000210800780c */ /* 0x000fc60002781670 */
[----:B------:R-:W0:Y:S01]  /*12b20*/  SHFL.BFLY PT, R9, R30, 0x2, 0x1f ;  /* 0x0c401f001e097f89 */ /* 0x000e2200000e0000 */
[----:B------:R-:W-:Y:S02]  /*12b30*/  FSEL R20, R20, -INF , !P4 ;  /* 0xff80000014147808 */ /* 0x000fe40006000000 */
[----:B------:R-:W-:-:S04]  /*12b40*/  ISETP.NE.AND P4, PT, R40, RZ, PT ;  /* 0x000000ff2800720c */ /* 0x000fc80003f85270 */
[----:B------:R-:W-:-:S04]  /*12b50*/  ISETP.GT.AND P4, PT, R3, 0x21, !P4 ;  /* 0x000000210300780c */ /* 0x000fc80006784270 */
[----:B------:R-:W-:-:S04]  /*12b60*/  ISETP.LT.OR P4, PT, R8, 0x22, P4 ;  /* 0x000000220800780c */ /* 0x000fc80002781670 */
[----:B------:R-:W-:Y:S02]  /*12b70*/  FSEL R21, R21, -INF , !P4 ;  /* 0xff80000015157808 */ /* 0x000fe40006000000 */
[----:B------:R-:W-:-:S04]  /*12b80*/  ISETP.NE.AND P4, PT, R41, RZ, PT ;  /* 0x000000ff2900720c */ /* 0x000fc80003f85270 */
[----:B------:R-:W-:Y:S02]  /*12b90*/  ISETP.GT.AND P4, PT, R3, 0x28, !P4 ;  /* 0x000000280300780c */ /* 0x000fe40006784270 */
[----:B0-----:R-:W-:Y:S02]  /*12ba0*/  FMNMX.FTZ R31, R30, R9, !PT ;  /* 0x000000091e1f7209 */ /* 0x001fe40007810000 */
[----:B------:R-:W-:-:S03]  /*12bb0*/  ISETP.LT.OR P4, PT, R8, 0x29, P4 ;  /* 0x000000290800780c */ /* 0x000fc60002781670 */
[----:B------:R-:W0:Y:S01]  /*12bc0*/  SHFL.BFLY PT, R28, R31, 0x1, 0x1f ;  /* 0x0c201f001f1c7f89 */ /* 0x000e2200000e0000 */
[----:B------:R-:W-:Y:S02]  /*12bd0*/  FSEL R24, R46, -INF , !P4 ;  /* 0xff8000002e187808 */ /* 0x000fe40006000000 */
[----:B------:R-:W-:-:S04]  /*12be0*/  ISETP.NE.AND P4, PT, R44, RZ, PT ;  /* 0x000000ff2c00720c */ /* 0x000fc80003f85270 */
[----:B------:R-:W-:-:S04]  /*12bf0*/  ISETP.GT.AND P4, PT, R3, 0x29, !P4 ;  /* 0x000000290300780c */ /* 0x000fc80006784270 */
[----:B------:R-:W-:-:S04]  /*12c00*/  ISETP.LT.OR P4, PT, R8, 0x2a, P4 ;  /* 0x0000002a0800780c */ /* 0x000fc80002781670 */
[----:B------:R-:W-:Y:S01]  /*12c10*/  FSEL R25, R47, -INF , !P4 ;  /* 0xff8000002f197808 */ /* 0x000fe20006000000 */
[----:B------:R-:W-:Y:S01]  /*12c20*/  IMAD.U32 R47, RZ, RZ, UR56 ;  /* 0x00000038ff2f7e24 */ /* 0x000fe2000f8e00ff */
[----:B------:R-:W-:-:S04]  /*12c30*/  ISETP.NE.AND P4, PT, R50, RZ, PT ;  /* 0x000000ff3200720c */ /* 0x000fc80003f85270 */
[----:B------:R-:W-:Y:S02]  /*12c40*/  ISETP.GT.AND P4, PT, R3, 0x30, !P4 ;  /* 0x000000300300780c */ /* 0x000fe40006784270 */
[----:B0-----:R-:W-:Y:S01]  /*12c50*/  FMNMX.FTZ R9, R31, R28, !PT ;  /* 0x0000001c1f097209 */ /* 0x001fe20007810000 */
[----:B------:R-:W-:Y:S01]  /*12c60*/  IMAD.U32 R28, RZ, RZ, UR56 ;  /* 0x00000038ff1c7e24 */ /* 0x000fe2000f8e00ff */
[----:B------:R-:W-:-:S03]  /*12c70*/  ISETP.LT.OR P4, PT, R8, 0x31, P4 ;  /* 0x000000310800780c */ /* 0x000fc60002781670 */
[----:B------:R-:W-:Y:S01]  /*12c80*/  FFMA.FTZ R28, R9, R28, -8 ;  /* 0xc1000000091c7423 */ /* 0x000fe2000001001c */
[----:B------:R-:W-:Y:S02]  /*12c90*/  FSEL R26, R26, -INF , !P4 ;  /* 0xff8000001a1a7808 */ /* 0x000fe40006000000 */
[----:B------:R-:W-:-:S04]  /*12ca0*/  ISETP.NE.AND P4, PT, R48, RZ, PT ;  /* 0x000000ff3000720c */ /* 0x000fc80003f85270 */
[----:B------:R-:W-:-:S04]  /*12cb0*/  ISETP.GT.AND P4, PT, R3, 0x31, !P4 ;  /* 0x000000310300780c */ /* 0x000fc80006784270 */
[----:B------:R-:W-:-:S04]  /*12cc0*/  ISETP.LT.OR P4, PT, R8, 0x32, P4 ;  /* 0x000000320800780c */ /* 0x000fc80002781670 */
[----:B------:R-:W-:Y:S02]  /*12cd0*/  FSEL R27, R51, -INF , !P4 ;  /* 0xff800000331b7808 */ /* 0x000fe40006000000 */
[----:B------:R-:W-:Y:S02]  /*12ce0*/  ISETP.GT.AND P4, PT, R3, RZ, !P6 ;  /* 0x000000ff0300720c */ /* 0x000fe40007784270 */
[----:B------:R-:W-:Y:S02]  /*12cf0*/  ISETP.NE.AND P6, PT, R52, RZ, PT ;  /* 0x000000ff3400720c */ /* 0x000fe40003fc5270 */
[----:B------:R-:W-:-:S04]  /*12d00*/  ISETP.LT.OR P4, PT, R8, 0x1, P4 ;  /* 0x000000010800780c */ /* 0x000fc80002781670 */
[----:B------:R-:W-:Y:S02]  /*12d10*/  FSEL R0, R0, -INF , !P4 ;  /* 0xff80000000007808 */ /* 0x000fe40006000000 */
[----:B------:R-:W-:Y:S02]  /*12d20*/  FSETP.NEU.FTZ.AND P4, PT, R9, -INF , PT ;  /* 0xff8000000900780b */ /* 0x000fe40003f9d000 */
[----:B------:R-:W-:Y:S02]  /*12d30*/  FMNMX.FTZ R29, R0, R5, !PT ;  /* 0x00000005001d7209 */ /* 0x000fe40007810000 */
[----:B------:R-:W-:Y:S02]  /*12d40*/  FSEL R32, R28, RZ, P4 ;  /* 0x000000ff1c207208 */ /* 0x000fe40002000000 */
[----:B------:R-:W-:Y:S02]  /*12d50*/  FMNMX.FTZ R28, R10, R29, !PT ;  /* 0x0000001d0a1c7209 */ /* 0x000fe40007810000 */
[----:B------:R-:W-:Y:S01]  /*12d60*/  ISETP.GT.AND P4, PT, R3, 0x39, !P6 ;  /* 0x000000390300780c */ /* 0x000fe20007784270 */
[--C-:B------:R-:W-:Y:S01]  /*12d70*/  FFMA.FTZ R30, R33, UR56, -R32.reuse ;  /* 0x00000038211e7c23 */ /* 0x100fe20008010820 */
[----:B------:R-:W-:Y:S01]  /*12d80*/  FMNMX.FTZ R29, R11, R28, !PT ;  /* 0x0000001c0b1d7209 */ /* 0x000fe20007810000 */
[--C-:B------:R-:W-:Y:S01]  /*12d90*/  FFMA.FTZ R33, R43, UR56, -R32.reuse ;  /* 0x000000382b217c23 */ /* 0x100fe20008010820 */
[----:B------:R-:W-:Y:S01]  /*12da0*/  ISETP.LT.OR P4, PT, R8, 0x3a, P4 ;  /* 0x0000003a0800780c */ /* 0x000fe20002781670 */
[----:B------:R0:W-:Y:S01]  /*12db0*/  MUFU.EX2 R31, R30 ;  /* 0x0000001e001f7308 */ /* 0x0001e20000000800 */
[----:B------:R-:W-:Y:S01]  /*12dc0*/  FMNMX.FTZ R28, R12, R29, !PT ;  /* 0x0000001d0c1c7209 */ /* 0x000fe20007810000 */
[--C-:B------:R-:W-:Y:S01]  /*12dd0*/  FFMA.FTZ R36, R61, UR56, -R32.reuse ;  /* 0x000000383d247c23 */ /* 0x100fe20008010820 */
[----:B------:R-:W-:Y:S01]  /*12de0*/  FSEL R3, R54, -INF , !P5 ;  /* 0xff80000036037808 */ /* 0x000fe20006800000 */
[--C-:B------:R-:W-:Y:S01]  /*12df0*/  FFMA.FTZ R37, R63, UR56, -R32.reuse ;  /* 0x000000383f257c23 */ /* 0x100fe20008010820 */
[----:B------:R-:W-:Y:S01]  /*12e00*/  FMNMX.FTZ R29, R13, R28, !PT ;  /* 0x0000001c0d1d7209 */ /* 0x000fe20007810000 */
[--C-:B------:R-:W-:Y:S01]  /*12e10*/  FFMA.FTZ R43, R45, UR56, -R32.reuse ;  /* 0x000000382d2b7c23 */ /* 0x100fe20008010820 */
[----:B------:R-:W-:-:S01]  /*12e20*/  FFMA.FTZ R39, R67, UR56, -R32 ;  /* 0x0000003843277c23 */ /* 0x000fc20008010820 */
[----:B------:R1:W2:Y:S01]  /*12e30*/  MUFU.EX2 R34, R33 ;  /* 0x0000002100227308 */ /* 0x0002a20000000800 */
[----:B------:R-:W-:Y:S01]  /*12e40*/  FMNMX.FTZ R28, R14, R29, !PT ;  /* 0x0000001d0e1c7209 */ /* 0x000fe20007810000 */
[--C-:B0-----:R-:W-:Y:S01]  /*12e50*/  FFMA.FTZ R30, R59, UR56, -R32.reuse ;  /* 0x000000383b1e7c23 */ /* 0x101fe20008010820 */
[----:B------:R-:W-:-:S01]  /*12e60*/  FFMA.FTZ R40, R69, UR56, -R32 ;  /* 0x0000003845287c23 */ /* 0x000fc20008010820 */
[--C-:B------:R-:W-:Y:S01]  /*12e70*/  FFMA.FTZ R41, R71, UR56, -R32.reuse ;  /* 0x0000003847297c23 */ /* 0x100fe20008010820 */
[----:B------:R-:W-:Y:S01]  /*12e80*/  FMNMX.FTZ R29, R15, R28, !PT ;  /* 0x0000001c0f1d7209 */ /* 0x000fe20007810000 */
[--C-:B------:R-:W-:Y:S01]  /*12e90*/  FFMA.FTZ R42, R73, UR56, -R32.reuse ;  /* 0x00000038492a7c23 */ /* 0x100fe20008010820 */
[----:B------:R-:W-:-:S01]  /*12ea0*/  FFMA.FTZ R45, R77, UR56, -R32 ;  /* 0x000000384d2d7c23 */ /* 0x000fc20008010820 */
[----:B------:R-:W0:Y:S01]  /*12eb0*/  MUFU.EX2 R35, R30 ;  /* 0x0000001e00237308 */ /* 0x000e220000000800 */
[----:B------:R-:W-:Y:S01]  /*12ec0*/  FMNMX.FTZ R28, R20, R29, !PT ;  /* 0x0000001d141c7209 */ /* 0x000fe20007810000 */
[--C-:B-1----:R-:W-:Y:S01]  /*12ed0*/  FFMA.FTZ R33, R65, UR56, -R32.reuse ;  /* 0x0000003841217c23 */ /* 0x102fe20008010820 */
[----:B------:R-:W-:-:S02]  /*12ee0*/  FFMA.FTZ R46, R49, UR56, -R32 ;  /* 0x00000038312e7c23 */ /* 0x000fc40008010820 */
[----:B------:R-:W-:-:S03]  /*12ef0*/  FMNMX.FTZ R29, R21, R28, !PT ;  /* 0x0000001c151d7209 */ /* 0x000fc60007810000 */
[----:B------:R-:W1:Y:S01]  /*12f00*/  MUFU.EX2 R36, R36 ;  /* 0x0000002400247308 */ /* 0x000e620000000800 */
[----:B------:R-:W-:Y:S01]  /*12f10*/  FMNMX.FTZ R28, R24, R29, !PT ;  /* 0x0000001d181c7209 */ /* 0x000fe20007810000 */
[----:B--2---:R-:W-:-:S03]  /*12f20*/  FADD.FTZ R48, R31, R34 ;  /* 0x000000221f307221 */ /* 0x004fc60000010000 */
[----:B------:R-:W-:-:S03]  /*12f30*/  FMNMX.FTZ R29, R25, R28, !PT ;  /* 0x0000001c191d7209 */ /* 0x000fc60007810000 */
[----:B------:R2:W-:Y:S01]  /*12f40*/  MUFU.EX2 R38, R33 ;  /* 0x0000002100267308 */ /* 0x0005e20000000800 */
[----:B------:R-:W-:-:S04]  /*12f50*/  FMNMX.FTZ R28, R26, R29, !PT ;  /* 0x0000001d1a1c7209 */ /* 0x000fc80007810000 */
[----:B------:R-:W-:Y:S02]  /*12f60*/  FMNMX.FTZ R8, R27, R28, !PT ;  /* 0x0000001c1b087209 */ /* 0x000fe40007810000 */
[----:B------:R-:W-:Y:S01]  /*12f70*/  FSEL R28, R55, -INF , !P4 ;  /* 0xff800000371c7808 */ /* 0x000fe20006000000 */
[----:B------:R-:W-:Y:S01]  /*12f80*/  MUFU.EX2 R37, R37 ;  /* 0x0000002500257308 */ /* 0x000fe20000000800 */
[----:B------:R-:W-:Y:S01]  /*12f90*/  FMNMX.FTZ R29, R3, R8, !PT ;  /* 0x00000008031d7209 */ /* 0x000fe20007810000 */
[----:B--2---:R-:W-:-:S03]  /*12fa0*/  FFMA.FTZ R33, R75, UR56, -R32 ;  /* 0x000000384b217c23 */ /* 0x004fc60008010820 */
[----:B------:R-:W-:-:S03]  /*12fb0*/  FMNMX.FTZ R29, R28, R29, !PT ;  /* 0x0000001d1c1d7209 */ /* 0x000fc60007810000 */
[----:B------:R0:W-:Y:S02]  /*12fc0*/  MUFU.EX2 R44, R43 ;  /* 0x0000002b002c7308 */ /* 0x0001e40000000800 */
[----:B------:R-:W2:Y:S06]  /*12fd0*/  SHFL.BFLY PT, R8, R29, 0x2, 0x1f ;  /* 0x0c401f001d087f89 */ /* 0x000eac00000e0000 */
[----:B------:R-:W-:Y:S01]  /*12fe0*/  MUFU.EX2 R33, R33 ;  /* 0x0000002100217308 */ /* 0x000fe20000000800 */
[----:B0-----:R-:W-:-:S07]  /*12ff0*/  FADD.FTZ R43, R35, R48 ;  /* 0x00000030232b7221 */ /* 0x001fce0000010000 */
[----:B------:R-:W-:Y:S08]  /*13000*/  MUFU.EX2 R39, R39 ;  /* 0x0000002700277308 */ /* 0x000ff00000000800 */
[----:B------:R-:W0:Y:S01]  /*13010*/  MUFU.EX2 R40, R40 ;  /* 0x0000002800287308 */ /* 0x000e220000000800 */
[----:B--2---:R-:W-:-:S05]  /*13020*/  FMNMX.FTZ R30, R29, R8, !PT ;  /* 0x000000081d1e7209 */ /* 0x004fca0007810000 */
[----:B------:R-:W2:Y:S02]  /*13030*/  SHFL.BFLY PT, R29, R30, 0x1, 0x1f ;  /* 0x0c201f001e1d7f89 */ /* 0x000ea400000e0000 */
[----:B------:R-:W-:Y:S08]  /*13040*/  MUFU.EX2 R41, R41 ;  /* 0x0000002900297308 */ /* 0x000ff00000000800 */
[----:B------:R-:W-:Y:S08]  /*13050*/  MUFU.EX2 R42, R42 ;  /* 0x0000002a002a7308 */ /* 0x000ff00000000800 */
[----:B------:R-:W-:Y:S01]  /*13060*/  MUFU.EX2 R45, R45 ;  /* 0x0000002d002d7308 */ /* 0x000fe20000000800 */
[----:B--2---:R-:W-:Y:S01]  /*13070*/  FMNMX.FTZ R8, R30, R29, !PT ;  /* 0x0000001d1e087209 */ /* 0x004fe20007810000 */
[--C-:B------:R-:W-:Y:S01]  /*13080*/  FFMA.FTZ R29, R79, UR56, -R32.reuse ;  /* 0x000000384f1d7c23 */ /* 0x100fe20008010820 */
[----:B------:R-:W-:-:S05]  /*13090*/  FFMA.FTZ R32, R53, UR56, -R32 ;  /* 0x0000003835207c23 */ /* 0x000fca0008010820 */
[----:B------:R-:W-:Y:S01]  /*130a0*/  MUFU.EX2 R46, R46 ;  /* 0x0000002e002e7308 */ /* 0x000fe20000000800 */
[C---:B------:R-:W-:Y:S01]  /*130b0*/  FSETP.NEU.FTZ.AND P4, PT, R8.reuse, -INF , PT ;  /* 0xff8000000800780b */ /* 0x040fe20003f9d000 */
[----:B------:R-:W-:Y:S01]  /*130c0*/  FFMA.FTZ R30, R8, R47, -8 ;  /* 0xc1000000081e7423 */ /* 0x000fe2000001002f */
[C---:B-1----:R-:W-:Y:S01]  /*130d0*/  F2FP.SATFINITE.E4M3.F32.PACK_AB_MERGE_C R47, R36.reuse, R35, RZ ;  /* 0x00000023242f723e */ /* 0x042fe200048070ff */
[----:B------:R-:W-:Y:S01]  /*130e0*/  FADD.FTZ R36, R36, R43 ;  /* 0x0000002b24247221 */ /* 0x000fe20000010000 */
[----:B0-----:R-:W-:Y:S02]  /*130f0*/  F2FP.SATFINITE.E4M3.F32.PACK_AB_MERGE_C R43, R40, R39, RZ ;  /* 0x00000027282b723e */ /* 0x001fe400048070ff */
[----:B------:R-:W-:Y:S01]  /*13100*/  FSEL R30, R30, RZ, P4 ;  /* 0x000000ff1e1e7208 */ /* 0x000fe20002000000 */
[----:B------:R-:W-:Y:S01]  /*13110*/  MUFU.EX2 R29, R29 ;  /* 0x0000001d001d7308 */ /* 0x000fe20000000800 */
[----:B------:R-:W-:Y:S02]  /*13120*/  F2FP.SATFINITE.E4M3.F32.PACK_AB_MERGE_C R188, R34, R31, R47 ;  /* 0x0000001f22bc723e */ /* 0x000fe4000480702f */
[----:B------:R-:W-:Y:S01]  /*13130*/  F2FP.SATFINITE.E4M3.F32.PACK_AB_MERGE_C R190, R38, R37, R43 ;  /* 0x0000002526be723e */ /* 0x000fe2000480702b */
        /* <DEDUP_REMOVED lines=17> */
[----:B------:R-:W-:-:S05]  /*13250*/  FFMA.FTZ R28, R28, UR56, -R30 ;  /* 0x000000381c1c7c23 */ /* 0x000fca000801081e */
[----:B------:R-:W1:Y:S08]  /*13260*/  MUFU.EX2 R10, R10 ;  /* 0x0000000a000a7308 */ /* 0x000e700000000800 */
[----:B------:R-:W2:Y:S01]  /*13270*/  MUFU.EX2 R11, R11 ;  /* 0x0000000b000b7308 */ /* 0x000ea20000000800 */
[----:B0-----:R-:W-:-:S07]  /*13280*/  FADD.FTZ R35, R0, R5 ;  /* 0x0000000500237221 */ /* 0x001fce0000010000 */
[----:B------:R-:W0:Y:S01]  /*13290*/  MUFU.EX2 R12, R12 ;  /* 0x0000000c000c7308 */ /* 0x000e220000000800 */
[----:B-1----:R-:W-:-:S01]  /*132a0*/  FADD.FTZ R34, R10, R35 ;  /* 0x000000230a227221 */ /* 0x002fc20000010000 */
[----:B------:R-:W-:-:S04]  /*132b0*/  FADD.FTZ R35, R37, R36 ;  /* 0x0000002425237221 */ /* 0x000fc80000010000 */
[----:B------:R-:W-:Y:S02]  /*132c0*/  FADD.FTZ R36, R38, R35 ;  /* 0x0000002326247221 */ /* 0x000fe40000010000 */
[----:B------:R-:W1:Y:S01]  /*132d0*/  MUFU.EX2 R13, R13 ;  /* 0x0000000d000d7308 */ /* 0x000e620000000800 */
[----:B--2---:R-:W-:-:S01]  /*132e0*/  FADD.FTZ R31, R11, R34 ;  /* 0x000000220b1f7221 */ /* 0x004fc20000010000 */
[----:B------:R-:W2:Y:S01]  /*132f0*/  @P2 LDC R35, c[0x0][0x44c] ;  /* 0x00011300ff232b82 */ /* 0x000ea20000000800 */
[----:B------:R-:W-:-:S04]  /*13300*/  FADD.FTZ R39, R39, R36 ;  /* 0x0000002427277221 */ /* 0x000fc80000010000 */
[----:B------:R-:W-:Y:S01]  /*13310*/  FADD.FTZ R40, R40, R39 ;  /* 0x0000002728287221 */ /* 0x000fe20000010000 */
[----:B------:R-:W3:Y:S01]  /*13320*/  MUFU.EX2 R14, R14 ;  /* 0x0000000e000e7308 */ /* 0x000ee20000000800 */
[----:B0-----:R-:W-:-:S07]  /*13330*/  FADD.FTZ R34, R12, R31 ;  /* 0x0000001f0c227221 */ /* 0x001fce0000010000 */
[----:B------:R-:W0:Y:S01]  /*13340*/  MUFU.EX2 R15, R15 ;  /* 0x0000000f000f7308 */ /* 0x000e220000000800 */
[----:B-1----:R-:W-:-:S01]  /*13350*/  FADD.FTZ R31, R13, R34 ;  /* 0x000000220d1f7221 */ /* 0x002fc20000010000 */
[----:B------:R-:W-:-:S04]  /*13360*/  F2FP.SATFINITE.E4M3.F32.PACK_AB_MERGE_C R34, R44, R33, RZ ;  /* 0x000000212c22723e */ /* 0x000fc800048070ff */
[----:B------:R-:W-:Y:S01]  /*13370*/  F2FP.SATFINITE.E4M3.F32.PACK_AB_MERGE_C R184, R42, R41, R34 ;  /* 0x000000292ab8723e */ /* 0x000fe20004807022 */
[----:B------:R-:W-:-:S01]  /*13380*/  FADD.FTZ R41, R41, R40 ;  /* 0x0000002829297221 */ /* 0x000fc20000010000 */
[----:B------:R-:W1:Y:S01]  /*13390*/  MUFU.EX2 R20, R20 ;  /* 0x0000001400147308 */ /* 0x000e620000000800 */
[----:B---3--:R-:W-:-:S01]  /*133a0*/  FADD.FTZ R30, R14, R31 ;  /* 0x0000001f0e1e7221 */ /* 0x008fc20000010000 */
[----:B------:R-:W3:Y:S01]  /*133b0*/  @P2 LDC R34, c[0x0][0x450] ;  /* 0x00011400ff222b82 */ /* 0x000ee20000000800 */
[----:B------:R-:W-:-:S01]  /*133c0*/  FADD.FTZ R42, R42, R41 ;  /* 0x000000292a2a7221 */ /* 0x000fc20000010000 */
[----:B--2---:R-:W-:-:S04]  /*133d0*/  @P2 IMAD.HI.U32 R35, R204, R35, RZ ;  /* 0x00000023cc232227 */ /* 0x004fc800078e00ff */
[----:B------:R-:W-:Y:S01]  /*133e0*/  FADD.FTZ R33, R33, R42 ;  /* 0x0000002a21217221 */ /* 0x000fe20000010000 */
[----:B------:R-:W2:Y:S01]  /*133f0*/  MUFU.EX2 R21, R21 ;  /* 0x0000001500157308 */ /* 0x000ea20000000800 */
[----:B0-----:R-:W-:-:S01]  /*13400*/  FADD.FTZ R31, R15, R30 ;  /* 0x0000001e0f1f7221 */ /* 0x001fc20000010000 */
[----:B------:R-:W-:Y:S01]  /*13410*/  F2FP.SATFINITE.E4M3.F32.PACK_AB_MERGE_C R30, R11, R10, RZ ;  /* 0x0000000a0b1e723e */ /* 0x000fe200048070ff */
[----:B------:R-:W-:-:S01]  /*13420*/  FADD.FTZ R44, R44, R33 ;  /* 0x000000212c2c7221 */ /* 0x000fc20000010000 */
[----:B------:R-:W-:Y:S02]  /*13430*/  F2FP.SATFINITE.E4M3.F32.PACK_AB_MERGE_C R14, R15, R14, RZ ;  /* 0x0000000e0f0e723e */ /* 0x000fe400048070ff */
[----:B------:R-:W-:Y:S02]  /*13440*/  F2FP.SATFINITE.E4M3.F32.PACK_AB_MERGE_C R189, R5, R0, R30 ;  /* 0x0000000005bd723e */ /* 0x000fe4000480701e */
[----:B------:R-:W0:Y:S01]  /*13450*/  MUFU.EX2 R24, R24 ;  /* 0x0000001800187308 */ /* 0x000e220000000800 */
[----:B-1----:R-:W-:-:S01]  /*13460*/  FADD.FTZ R10, R20, R31 ;  /* 0x0000001f140a7221 */ /* 0x002fc20000010000 */
[----:B------:R-:W-:Y:S01]  /*13470*/  F2FP.SATFINITE.E4M3.F32.PACK_AB_MERGE_C R191, R13, R12, R14 ;  /* 0x0000000c0dbf723e */ /* 0x000fe2000480700e */
[----:B------:R-:W-:-:S05]  /*13480*/  IMAD.MOV.U32 R12, RZ, RZ, R204 ;  /* 0x000000ffff0c7224 */ /* 0x000fca00078e00cc */
[----:B------:R-:W1:Y:S01]  /*13490*/  MUFU.EX2 R25, R25 ;  /* 0x0000001900197308 */ /* 0x000e620000000800 */
[----:B--2---:R-:W-:-:S01]  /*134a0*/  FADD.FTZ R11, R21, R10 ;  /* 0x0000000a150b7221 */ /* 0x004fc20000010000 */
[----:B---3--:R-:W-:-:S06]  /*134b0*/  @P2 SHF.R.U32.HI R12, RZ, R34, R35 ;  /* 0x00000022ff0c2219 */ /* 0x008fcc0000011623 */
[----:B------:R-:W2:Y:S01]  /*134c0*/  MUFU.EX2 R32, R32 ;  /* 0x0000002000207308 */ /* 0x000ea20000000800 */
[----:B0-----:R-:W-:-:S01]  /*134d0*/  FADD.FTZ R0, R24, R11 ;  /* 0x0000000b18007221 */ /* 0x001fc20000010000 */
[----:B------:R-:W-:-:S05]  /*134e0*/  IMAD.IADD R11, R57, 0x1, R12 ;  /* 0x00000001390b7824 */ /* 0x000fca00078e020c */
[----:B------:R-:W-:Y:S01]  /*134f0*/  IADD3 R6, R11, R6, RZ ;  /* 0x000000060b067210 */ /* 0x000fe20007ffe0ff */
[----:B------:R-:W0:Y:S01]  /*13500*/  MUFU.EX2 R26, R26 ;  /* 0x0000001a001a7308 */ /* 0x000e220000000800 */
[C---:B-1----:R-:W-:Y:S01]  /*13510*/  F2FP.SATFINITE.E4M3.F32.PACK_AB_MERGE_C R24, R25.reuse, R24, RZ ;  /* 0x000000181918723e */ /* 0x042fe200048070ff */
[----:B------:R-:W-:-:S03]  /*13520*/  FADD.FTZ R25, R25, R0 ;  /* 0x0000000019197221 */ /* 0x000fc60000010000 */
[----:B------:R-:W-:-:S03]  /*13530*/  F2FP.SATFINITE.E4M3.F32.PACK_AB_MERGE_C R185, R21, R20, R24 ;  /* 0x0000001415b9723e */ /* 0x000fc60004807018 */
[----:B------:R-:W1:Y:S01]  /*13540*/  MUFU.EX2 R27, R27 ;  /* 0x0000001b001b7308 */ /* 0x000e620000000800 */
[----:B--2---:R-:W-:-:S04]  /*13550*/  F2FP.SATFINITE.E4M3.F32.PACK_AB_MERGE_C R5, R32, R29, RZ ;  /* 0x0000001d2005723e */ /* 0x004fc800048070ff */
[----:B------:R-:W-:Y:S01]  /*13560*/  F2FP.SATFINITE.E4M3.F32.PACK_AB_MERGE_C R186, R46, R45, R5 ;  /* 0x0000002d2eba723e */ /* 0x000fe20004807005 */
[----:B------:R-:W-:-:S02]  /*13570*/  FADD.FTZ R45, R45, R44 ;  /* 0x0000002c2d2d7221 */ /* 0x000fc40000010000 */
[----:B------:R-:W2:Y:S01]  /*13580*/  MUFU.EX2 R3, R3 ;  /* 0x0000000300037308 */ /* 0x000ea20000000800 */
[----:B0-----:R-:W-:-:S01]  /*13590*/  FADD.FTZ R0, R26, R25 ;  /* 0x000000191a007221 */ /* 0x001fc20000010000 */
[----:B------:R-:W-:-:S04]  /*135a0*/  FADD.FTZ R46, R46, R45 ;  /* 0x0000002d2e2e7221 */ /* 0x000fc80000010000 */
[----:B------:R-:W-:Y:S02]  /*135b0*/  FADD.FTZ R29, R29, R46 ;  /* 0x0000002e1d1d7221 */ /* 0x000fe40000010000 */
[----:B------:R-:W0:Y:S01]  /*135c0*/  MUFU.EX2 R28, R28 ;  /* 0x0000001c001c7308 */ /* 0x000e220000000800 */
[----:B-1----:R-:W-:-:S04]  /*135d0*/  FADD.FTZ R0, R27, R0 ;  /* 0x000000001b007221 */ /* 0x002fc80000010000 */
[----:B--2---:R-:W-:Y:S01]  /*135e0*/  FADD.FTZ R5, R3, R0 ;  /* 0x0000000003057221 */ /* 0x004fe20000010000 */
[----:B0-----:R-:W-:-:S03]  /*135f0*/  F2FP.SATFINITE.E4M3.F32.PACK_AB_MERGE_C R10, R28, R3, RZ ;  /* 0x000000031c0a723e */ /* 0x001fc600048070ff */
[----:B------:R-:W-:Y:S01]  /*13600*/  FADD.FTZ R0, R28, R5 ;  /* 0x000000051c007221 */ /* 0x000fe20000010000 */
[----:B------:R-:W-:-:S01]  /*13610*/  FADD.FTZ R3, R32, R29 ;  /* 0x0000001d20037221 */ /* 0x000fc20000010000 */
[----:B------:R-:W-:Y:S01]  /*13620*/  VIADD R5, R56, 0xfffffffe ;  /* 0xfffffffe38057836 */ /* 0x000fe20000000000 */
[----:B------:R-:W-:Y:S01]  /*13630*/  F2FP.SATFINITE.E4M3.F32.PACK_AB_MERGE_C R187, R27, R26, R10 ;  /* 0x0000001a1bbb723e */ /* 0x000fe2000480700a */
        /* <DEDUP_REMOVED lines=12> */
.L_x_1490:
[----:B------:R-:W-:-:S13]  /*13700*/  ISETP.NE.AND P4, PT, R7, 0x1, PT ;  /* 0x000000010700780c */ /* 0x000fda0003f85270 */
[----:B------:R-:W0:Y:S02]  /*13710*/  @P4 LDC.64 R12, c[0x0][0x9e8] ;  /* 0x00027a00ff0c4b82 */ /* 0x000e240000000a00 */
[----:B0-----:R-:W-:-:S05]  /*13720*/  @P4 IMAD.HI.U32 R12, R10, R12, RZ ;  /* 0x0000000c0a0c4227 */ /* 0x001fca00078e00ff */
[----:B------:R-:W-:-:S07]  /*13730*/  @P4 SHF.R.U32.HI R10, RZ, R13, R12 ;  /* 0x0000000dff0a4219 */ /* 0x000fce000001160c */
.L_x_1491:
[----:B------:R-:W-:Y:S05]  /*13740*/  BSYNC B0 ;  /* 0x0000000000007941 */ /* 0x000fea0003800000 */
.L_x_1489:
[----:B------:R-:W-:-:S05]  /*13750*/  IMAD R7, R10, R7, R7 ;  /* 0x000000070a077224 */ /* 0x000fca00078e0207 */
[----:B------:R-:W-:-:S07]  /*13760*/  VIMNMX R6, R6, R7, PT ;  /* 0x0000000706067248 */ /* 0x000fce0003fe0100 */
.L_x_1488:
[----:B------:R-:W-:Y:S01]  /*13770*/  SHF.R.S32.HI R7, RZ, 0x1f, R6 ;  /* 0x0000001fff077819 */ /* 0x000fe20000011406 */
[----:B------:R-:W-:Y:S01]  /*13780*/  ULDC UR52, c[0x0][0x9e4] ;  /* 0x0002790000347ab9 */ /* 0x000fe20000000800 */
[----:B------:R-:W-:Y:S01]  /*13790*/  ULDC UR49, c[0x0][0x9e4] ;  /* 0x0002790000317ab9 */ /* 0x000fe20000000800 */
[----:B------:R-:W-:Y:S01]  /*137a0*/  ULDC UR48, c[0x0][0x988] ;  /* 0x0002620000307ab9 */ /* 0x000fe20000000800 */
[----:B------:R-:W-:Y:S01]  /*137b0*/  LEA.HI R7, R7, R6, RZ, 0x6 ;  /* 0x0000000607077211 */ /* 0x000fe200078f30ff */
[----:B------:R-:W-:Y:S01]  /*137c0*/  ULDC UR51, c[0x0][0x988] ;  /* 0x0002620000337ab9 */ /* 0x000fe20000000800 */
[----:B------:R-:W-:Y:S01]  /*137d0*/  ULDC UR50, c[0x0][0x988] ;  /* 0x0002620000327ab9 */ /* 0x000fe20000000800 */
[----:B------:R-:W-:Y:S01]  /*137e0*/  ULDC UR54, c[0x0][0x9e0] ;  /* 0x0002780000367ab9 */ /* 0x000fe20000000800 */
[----:B------:R-:W-:Y:S01]  /*137f0*/  SHF.R.S32.HI R10, RZ, 0x6, R7 ;  /* 0x00000006ff0a7819 */ /* 0x000fe20000011407 */
[----:B------:R-:W-:Y:S01]  /*13800*/  ULDC UR53, c[0x0][0x9e0] ;  /* 0x0002780000357ab9 */ /* 0x000fe20000000800 */
[----:B------:R-:W-:-:S02]  /*13810*/  CS2R R150, SRZ ;  /* 0x0000000000967805 */ /* 0x000fc4000001ff00 */
[----:B------:R-:W-:Y:S02]  /*13820*/  CS2R R148, SRZ ;  /* 0x0000000000947805 */ /* 0x000fe4000001ff00 */
[----:B------:R-:W-:Y:S02]  /*13830*/  VIMNMX R10, R201, R10, !PT ;  /* 0x0000000ac90a7248 */ /* 0x000fe40007fe0100 */
[----:B------:R-:W-:Y:S02]  /*13840*/  CS2R R146, SRZ ;  /* 0x0000000000927805 */ /* 0x000fe4000001ff00 */
[----:B------:R-:W-:Y:S02]  /*13850*/  CS2R R144, SRZ ;  /* 0x0000000000907805 */ /* 0x000fe4000001ff00 */
[----:B------:R-:W-:Y:S02]  /*13860*/  CS2R R142, SRZ ;  /* 0x00000000008e7805 */ /* 0x000fe4000001ff00 */
[----:B------:R-:W-:-:S02]  /*13870*/  ISETP.GE.AND P4, PT, R5, R10, PT ;  /* 0x0000000a0500720c */ /* 0x000fc40003f86270 */
        /* <DEDUP_REMOVED lines=59> */
[----:B------:R-:W-:Y:S06]  /*13c30*/  @!P4 BRA `(.L_x_1492) ;  /* 0x00000028003cc947 */ /* 0x000fec0003800000 */
[----:B------:R-:W-:-:S07]  /*13c40*/  IMAD.MOV.U32 R151, RZ, RZ, RZ ;  /* 0x000000ffff977224 */ /* 0x000fce00078e00ff */
.L_x_1511:
[----:B------:R-:W-:Y:S01]  /*13c50*/  VIADD R11, R199, 0x1 ;  /* 0x00000001c70b7836 */ /* 0x000fe20000000000 */
[----:B------:R-:W-:Y:S05]  /*13c60*/  YIELD ;  /* 0x0000000000007946 */ /* 0x000fea0003800000 */
[----:B------:R-:W-:-:S04]  /*13c70*/  ISETP.NE.AND P4, PT, R11, 0x2, PT ;  /* 0x000000020b00780c */ /* 0x000fc80003f85270 */
[----:B------:R-:W-:Y:S02]  /*13c80*/  SEL R6, RZ, 0x1, P4 ;  /* 0x00000001ff067807 */ /* 0x000fe40002000000 */
[----:B------:R-:W-:Y:S02]  /*13c90*/  SEL R11, R11, RZ, P4 ;  /* 0x000000ff0b0b7207 */ /* 0x000fe40002000000 */
[----:B------:R-:W-:Y:S02]  /*13ca0*/  ISETP.NE.AND P4, PT, R200, RZ, PT ;  /* 0x000000ffc800720c */ /* 0x000fe40003f85270 */
[----:B------:R-:W-:-:S11]  /*13cb0*/  LOP3.LUT R225, R193, R6, RZ, 0x3c, !PT ;  /* 0x00000006c1e17212 */ /* 0x000fd600078e3cff */
[----:B------:R-:W-:Y:S05]  /*13cc0*/  @P4 BRA `(.L_x_1493) ;  /* 0x0000000000304947 */ /* 0x000fea0003800000 */
[----:B------:R-:W-:Y:S05]  /*13cd0*/  @!P0 BRA `(.L_x_1494) ;  /* 0x0000000000048947 */ /* 0x000fea0003800000 */
[----:B------:R-:W-:Y:S01]  /*13ce0*/  BPT.TRAP 0x1 ;  /* 0x000000040000795c */ /* 0x000fe20000300000 */
.L_x_1494:
[----:B------:R-:W-:Y:S01]  /*13cf0*/  IMAD R7, R11, 0x8, R16 ;  /* 0x000000080b077824 */ /* 0x000fe200078e0210 */
[----:B------:R-:W-:-:S04]  /*13d00*/  SHF.L.U32 R6, R225, 0x1f, RZ ;  /* 0x0000001fe1067819 */ /* 0x000fc800000006ff */
[----:B------:R0:W1:Y:S01]  /*13d10*/  SYNCS.PHASECHK.TRANS64.TRYWAIT P5, [R7+URZ+0x28430], R6 ;  /* 0x02843006070075a7 */ /* 0x00006200080a017f */
[----:B------:R-:W-:Y:S05]  /*13d20*/  @!P0 BRA `(.L_x_1495) ;  /* 0x0000000000048947 */ /* 0x000fea0003800000 */
[----:B------:R-:W-:Y:S01]  /*13d30*/  BPT.TRAP 0x1 ;  /* 0x000000040000795c */ /* 0x000fe20000300000 */
.L_x_1495:
[----:B------:R-:W-:Y:S04]  /*13d40*/  BSSY B0, `(.L_x_1493) ;  /* 0x0000004000007945 */ /* 0x000fe80003800000 */
[----:B-1----:R-:W-:Y:S05]  /*13d50*/  @P5 BRA `(.L_x_1496) ;  /* 0x0000000000085947 */ /* 0x002fea0003800000 */
[----:B------:R-:W1:Y:S02]  /*13d60*/  SYNCS.PHASECHK.TRANS64.TRYWAIT P5, [R7+URZ+0x28430], R6 ;  /* 0x02843006070075a7 */ /* 0x000e6400080a017f */
[----:B-1----:R-:W-:Y:S05]  /*13d70*/  @!P5 BRA `(.L_x_1497) ;  /* 0x00000140001cd947 */ /* 0x002fea0003800000 */
.L_x_1496:
[----:B------:R-:W-:Y:S05]  /*13d80*/  BSYNC B0 ;  /* 0x0000000000007941 */ /* 0x000fea0003800000 */
.L_x_1493:
[----:B01----:R-:W0:Y:S01]  /*13d90*/  S2R R6, SR_TID.X ;  /* 0x0000000000067919 */ /* 0x003e220000002100 */
[----:B------:R-:W-:Y:S05]  /*13da0*/  WARPSYNC.ALL ;  /* 0x0000000000007948 */ /* 0x000fea0003800000 */
[----:B------:R-:W-:Y:S02]  /*13db0*/  IMAD.MOV.U32 R7, RZ, RZ, 0x40000040 ;  /* 0x40000040ff077424 */ /* 0x000fe400078e00ff */
[----:B------:R-:W-:Y:S02]  /*13dc0*/  IMAD.MOV.U32 R15, RZ, RZ, 0x40000040 ;  /* 0x40000040ff0f7424 */ /* 0x000fe400078e00ff */
[----:B------:R-:W-:Y:S01]  /*13dd0*/  IMAD.MOV.U32 R21, RZ, RZ, 0x40000040 ;  /* 0x40000040ff157424 */ /* 0x000fe200078e00ff */
[----:B------:R-:W-:Y:S01]  /*13de0*/  R2UR UR15, R7 ;  /* 0x00000000070f72ca */ /* 0x000fe200000e0000 */
[----:B------:R-:W-:Y:S01]  /*13df0*/  IMAD.MOV.U32 R13, RZ, RZ, 0x40000040 ;  /* 0x40000040ff0d7424 */ /* 0x000fe200078e00ff */
[----:B------:R-:W-:-:S02]  /*13e00*/  R2UR UR11, R15 ;  /* 0x000000000f0b72ca */ /* 0x000fc400000e0000 */
[----:B------:R-:W-:Y:S02]  /*13e10*/  R2UR UR7, R21 ;  /* 0x00000000150772ca */ /* 0x000fe400000e0000 */
[----:B------:R-:W-:Y:S02]  /*13e20*/  R2UR UR19, R13 ;  /* 0x000000000d1372ca */ /* 0x000fe400000e0000 */
[----:B------:R-:W-:Y:S02]  /*13e30*/  R2UR UR23, R15 ;  /* 0x000000000f1772ca */ /* 0x000fe400000e0000 */
[----:B------:R-:W-:Y:S02]  /*13e40*/  R2UR UR27, R13 ;  /* 0x000000000d1b72ca */ /* 0x000fe400000e0000 */
[----:B------:R-:W-:Y:S02]  /*13e50*/  R2UR UR31, R21 ;  /* 0x00000000151f72ca */ /* 0x000fe400000e0000 */
[----:B------:R-:W-:-:S02]  /*13e60*/  R2UR UR35, R7 ;  /* 0x00000000072372ca */ /* 0x000fc400000e0000 */
[----:B0-----:R-:W-:Y:S01]  /*13e70*/  SHF.R.U32.HI R12, RZ, 0x7, R6 ;  /* 0x00000007ff0c7819 */ /* 0x001fe20000011606 */
[----:B------:R-:W-:-:S04]  /*13e80*/  IMAD R6, R11, 0x400, R4 ;  /* 0x000004000b067824 */ /* 0x000fc800078e0204 */
[----:B------:R-:W-:Y:S01]  /*13e90*/  VIADD R152, R12, 0x8 ;  /* 0x000000080c987836 */ /* 0x000fe20000000000 */
[C---:B------:R-:W-:Y:S01]  /*13ea0*/  R2UR UR14, R6.reuse ;  /* 0x00000000060e72ca */ /* 0x040fe200000e0000 */
[C---:B------:R-:W-:Y:S01]  /*13eb0*/  VIADD R14, R6.reuse, 0x2 ;  /* 0x00000002060e7836 */ /* 0x040fe20000000000 */
[C---:B------:R-:W-:Y:S01]  /*13ec0*/  IADD3 R20, R6.reuse, 0x4, RZ ;  /* 0x0000000406147810 */ /* 0x040fe20007ffe0ff */
[----:B------:R-:W-:Y:S01]  /*13ed0*/  VIADD R12, R6, 0x6 ;  /* 0x00000006060c7836 */ /* 0x000fe20000000000 */
[----:B------:R0:W-:Y:S02]  /*13ee0*/  BAR.SYNC.DEFER_BLOCKING R152, 0x100 ;  /* 0x000400980000751d */ /* 0x0001e40000010000 */
[----:B------:R-:W-:Y:S01]  /*13ef0*/  R2UR UR10, R14 ;  /* 0x000000000e0a72ca */ /* 0x000fe200000e0000 */
[----:B------:R-:W-:Y:S01]  /*13f00*/  VIADD R14, R6, 0x200 ;  /* 0x00000200060e7836 */ /* 0x000fe20000000000 */
[----:B------:R-:W-:Y:S01]  /*13f10*/  R2UR UR6, R20 ;  /* 0x00000000140672ca */ /* 0x000fe200000e0000 */
[----:B------:R-:W-:Y:S01]  /*13f20*/  VIADD R20, R6, 0x204 ;  /* 0x0000020406147836 */ /* 0x000fe20000000000 */
[----:B------:R-:W-:Y:S01]  /*13f30*/  R2UR UR18, R12 ;  /* 0x000000000c1272ca */ /* 0x000fe200000e0000 */
[----:B------:R-:W-:Y:S01]  /*13f40*/  VIADD R12, R6, 0x202 ;  /* 0x00000202060c7836 */ /* 0x000fe20000000000 */
[----:B------:R-:W-:-:S02]  /*13f50*/  R2UR UR22, R14 ;  /* 0x000000000e1672ca */ /* 0x000fc400000e0000 */
[----:B------:R-:W-:Y:S02]  /*13f60*/  R2UR UR30, R20 ;  /* 0x00000000141e72ca */ /* 0x000fe400000e0000 */
[----:B------:R-:W-:Y:S02]  /*13f70*/  R2UR UR26, R12 ;  /* 0x000000000c1a72ca */ /* 0x000fe400000e0000 */
[----:B------:R-:W-:-:S04]  /*13f80*/  IADD3 R6, R6, 0x206, RZ ;  /* 0x0000020606067810 */ /* 0x000fc80007ffe0ff */
[----:B------:R-:W-:Y:S01]  /*13f90*/  R2UR UR34, R6 ;  /* 0x00000000062272ca */ /* 0x000fe200000e0000 */
[----:B0-----:R-:W-:-:S06]  /*13fa0*/  WARPGROUP.ARRIVE ;  /* 0x00000000000079c5 */ /* 0x001fcc0000000000 */
        /* <DEDUP_REMOVED lines=23> */
[----:B------:R-:W-:Y:S05]  /*14120*/  @P4 BRA `(.L_x_1498) ;  /* 0x0000000000284947 */ /* 0x000fea0003800000 */
[----:B------:R-:W-:Y:S05]  /*14130*/  @!P0 BRA `(.L_x_1499) ;  /* 0x0000000000048947 */ /* 0x000fea0003800000 */
[----:B------:R-:W-:Y:S01]  /*14140*/  BPT.TRAP 0x1 ;  /* 0x000000040000795c */ /* 0x000fe20000300000 */
.L_x_1499:
[----:B------:R-:W-:Y:S01]  /*14150*/  SHF.L.U32 R6, R193, 0x1f, RZ ;  /* 0x0000001fc1067819 */ /* 0x000fe200000006ff */
[----:B------:R-:W-:-:S04]  /*14160*/  IMAD R7, R199, 0x8, R16 ;  /* 0x00000008c7077824 */ /* 0x000fc800078e0210 */
[----:B------:R0:W1:Y:S01]  /*14170*/  SYNCS.PHASECHK.TRANS64.TRYWAIT P4, [R7+URZ+0x28450], R6 ;  /* 0x02845006070075a7 */ /* 0x000062000808017f */
[----:B------:R-:W-:Y:S05]  /*14180*/  @!P0 BRA `(.L_x_1500) ;  /* 0x0000000000048947 */ /* 0x000fea0003800000 */
[----:B------:R-:W-:Y:S01]  /*14190*/  BPT.TRAP 0x1 ;  /* 0x000000040000795c */ /* 0x000fe20000300000 */
.L_x_1500:
[----:B-1----:R-:W-:Y:S05]  /*141a0*/  @P4 BRA `(.L_x_1498) ;  /* 0x0000000000084947 */ /* 0x002fea0003800000 */
[----:B------:R-:W1:Y:S02]  /*141b0*/  SYNCS.PHASECHK.TRANS64.TRYWAIT P4, [R7+URZ+0x28450], R6 ;  /* 0x02845006070075a7 */ /* 0x000e64000808017f */
[----:B-1----:R-:W-:Y:S05]  /*141c0*/  @!P4 BRA `(.L_x_1501) ;  /* 0x0000013c001cc947 */ /* 0x002fea0003800000 */
.L_x_1498:
[----:B01----:R-:W-:Y:S01]  /*141d0*/  VIADD R6, R16, 0x8000 ;  /* 0x0000800010067836 */ /* 0x003fe20000000000 */
[----:B------:R-:W-:Y:S05]  /*141e0*/  WARPSYNC.ALL ;  /* 0x0000000000007948 */ /* 0x000fea0003800000 */
[----:B------:R-:W-:Y:S01]  /*141f0*/  SHF.R.U32.HI R6, RZ, 0x4, R6 ;  /* 0x00000004ff067819 */ /* 0x000fe20000011606 */
[----:B------:R-:W-:Y:S01]  /*14200*/  IMAD.MOV.U32 R7, RZ, RZ, -0x7fffffe0 ;  /* 0x80000020ff077424 */ /* 0x000fe200078e00ff */
[----:B------:R-:W-:Y:S01]  /*14210*/  WARPGROUP.ARRIVE ;  /* 0x00000000000079c5 */ /* 0x000fe20000000000 */
[----:B------:R-:W0:Y:S01]  /*14220*/  @P2 LDC R13, c[0x0][0x450] ;  /* 0x00011400ff0d2b82 */ /* 0x000e220000000800 */
[----:B------:R-:W-:-:S04]  /*14230*/  LOP3.LUT R6, R6, 0x3fff, RZ, 0xc0, !PT ;  /* 0x00003fff06067812 */ /* 0x000fc800078ec0ff */
[----:B------:R-:W1:Y:S01]  /*14240*/  S2R R193, SR_TID.X ;  /* 0x0000000000c17919 */ /* 0x000e620000002100 */
[----:B------:R-:W-:Y:S01]  /*14250*/  R2UR UR7, R7 ;  /* 0x00000000070772ca */ /* 0x000fe200000e0000 */
[----:B------:R-:W-:Y:S01]  /*14260*/  IMAD.MOV.U32 R7, RZ, RZ, -0x7fffffe0 ;  /* 0x80000020ff077424 */ /* 0x000fe200078e00ff */
[----:B------:R-:W-:Y:S01]  /*14270*/  LOP3.LUT R6, R6, 0x10000, RZ, 0xfc, !PT ;  /* 0x0001000006067812 */ /* 0x000fe200078efcff */
[----:B------:R-:W-:Y:S02]  /*14280*/  IMAD.IADD R14, R205, 0x1, R204 ;  /* 0x00000001cd0e7824 */ /* 0x000fe400078e02cc */
[C---:B------:R-:W-:Y:S01]  /*14290*/  FMUL.FTZ R20, R2.reuse, R153 ;  /* 0x0000009902147220 */ /* 0x040fe20000410000 */
[C---:B------:R-:W-:Y:S01]  /*142a0*/  FMUL.FTZ R153, R2.reuse, R156 ;  /* 0x0000009c02997220 */ /* 0x040fe20000410000 */
[C---:B------:R-:W-:Y:S01]  /*142b0*/  FMUL.FTZ R156, R2.reuse, R163 ;  /* 0x000000a3029c7220 */ /* 0x040fe20000410000 */
[----:B------:R-:W-:Y:S02]  /*142c0*/  IMAD R6, R199, 0x400, R6 ;  /* 0x00000400c7067824 */ /* 0x000fe400078e0206 */
[C---:B------:R-:W-:Y:S01]  /*142d0*/  FMUL.FTZ R163, R2.reuse, R170 ;  /* 0x000000aa02a37220 */ /* 0x040fe20000410000 */
[C---:B------:R-:W-:Y:S01]  /*142e0*/  FMUL.FTZ R15, R2.reuse, R152 ;  /* 0x00000098020f7220 */ /* 0x040fe20000410000 */
[C---:B------:R-:W-:Y:S01]  /*142f0*/  FMUL.FTZ R170, R2.reuse, R173 ;  /* 0x000000ad02aa7220 */ /* 0x040fe20000410000 */
[----:B------:R-:W-:Y:S01]  /*14300*/  FMUL.FTZ R152, R2, R159 ;  /* 0x0000009f02987220 */ /* 0x000fe20000410000 */
[C---:B------:R-:W-:Y:S01]  /*14310*/  R2UR UR6, R6.reuse ;  /* 0x00000000060672ca */ /* 0x040fe200000e0000 */
[----:B------:R-:W-:-:S02]  /*14320*/  VIADD R6, R6, 0x2 ;  /* 0x0000000206067836 */ /* 0x000fc40000000000 */
[C---:B------:R-:W-:Y:S01]  /*14330*/  FMUL.FTZ R173, R2.reuse, R176 ;  /* 0x000000b002ad7220 */ /* 0x040fe20000410000 */
[C---:B------:R-:W-:Y:S01]  /*14340*/  FMUL.FTZ R159, R2.reuse, R166 ;  /* 0x000000a6029f7220 */ /* 0x040fe20000410000 */
[----:B------:R-:W-:Y:S02]  /*14350*/  IMAD.SHL.U32 R176, R5, 0x40, RZ ;  /* 0x0000004005b07824 */ /* 0x000fe400078e00ff */
        /* <DEDUP_REMOVED lines=9> */
[----:B------:R-:W-:Y:S01]  /*143f0*/  R2UR UR6, R6 ;  /* 0x00000000060672ca */ /* 0x000fe200000e0000 */
[C---:B------:R-:W-:Y:S01]  /*14400*/  FMUL.FTZ R161, R2.reuse, R164 ;  /* 0x000000a402a17220 */ /* 0x040fe20000410000 */
[----:B------:R-:W-:Y:S01]  /*14410*/  R2UR UR7, R7 ;  /* 0x00000000070772ca */ /* 0x000fe200000e0000 */
[C---:B------:R-:W-:Y:S01]  /*14420*/  FMUL.FTZ R160, R2.reuse, R167 ;  /* 0x000000a702a07220 */ /* 0x040fe20000410000 */
[----:B------:R-:W2:Y:S01]  /*14430*/  @P2 LDC R7, c[0x0][0x44c] ;  /* 0x00011300ff072b82 */ /* 0x000ea20000000800 */
[C---:B------:R-:W-:Y:S01]  /*14440*/  FMUL.FTZ R179, R2.reuse, R180 ;  /* 0x000000b402b37220 */ /* 0x040fe20000410000 */
[C---:B------:R-:W-:Y:S01]  /*14450*/  FMUL.FTZ R164, R2.reuse, R171 ;  /* 0x000000ab02a47220 */ /* 0x040fe20000410000 */
[----:B------:R-:W-:Y:S01]  /*14460*/  FMUL.FTZ R167, R2, R174 ;  /* 0x000000ae02a77220 */ /* 0x000fe20000410000 */
[----:B------:R-:W-:Y:S01]  /*14470*/  IADD3 R180, -R176, 0x1, RZ ;  /* 0x00000001b0b47810 */ /* 0x000fe20007ffe1ff */
[C---:B------:R-:W-:Y:S01]  /*14480*/  FMUL.FTZ R174, R2.reuse, R177 ;  /* 0x000000b102ae7220 */ /* 0x040fe20000410000 */
[C---:B------:R-:W-:Y:S01]  /*14490*/  FMUL.FTZ R171, R2.reuse, R178 ;  /* 0x000000b202ab7220 */ /* 0x040fe20000410000 */
[C---:B------:R-:W-:Y:S01]  /*144a0*/  FMUL.FTZ R178, R2.reuse, R181 ;  /* 0x000000b502b27220 */ /* 0x040fe20000410000 */
[----:B------:R-:W-:Y:S01]  /*144b0*/  FMUL.FTZ R177, R2, R183 ;  /* 0x000000b702b17220 */ /* 0x000fe20000410000 */
[----:B------:R-:W-:Y:S01]  /*144c0*/  IMAD R180, R197, -0x2, R180 ;  /* 0xfffffffec5b47824 */ /* 0x000fe200078e02b4 */
[----:B-1----:R-:W-:Y:S01]  /*144d0*/  SHF.R.U32.HI R193, RZ, 0x7, R193 ;  /* 0x00000007ffc17819 */ /* 0x002fe200000116c1 */
[----:B------:R-:W1:Y:S03]  /*144e0*/  MUFU.TANH R15, R15 ;  /* 0x0000000f000f7308 */ /* 0x000e660000002400 */
[----:B------:R-:W-:-:S05]  /*144f0*/  IADD3 R181, -R195, R180, R196 ;  /* 0x000000b4c3b57210 */ /* 0x000fca0007ffe1c4 */
[----:B------:R-:W3:Y:S01]  /*14500*/  MUFU.TANH R20, R20 ;  /* 0x0000001400147308 */ /* 0x000ee20000002400 */
[C---:B------:R-:W-:Y:S02]  /*14510*/  VIADD R180, R181.reuse, UR54 ;  /* 0x00000036b5b47c36 */ /* 0x040fe40008000000 */
[----:B------:R-:W-:Y:S02]  /*14520*/  VIADD R181, R181, UR55 ;  /* 0x00000037b5b57c36 */ /* 0x000fe40008000000 */
[----:B--2---:R-:W-:-:S03]  /*14530*/  @P2 IMAD.HI.U32 R6, R14, R7, RZ ;  /* 0x000000070e062227 */ /* 0x004fc600078e00ff */
[----:B------:R-:W2:Y:S02]  /*14540*/  MUFU.TANH R12, R12 ;  /* 0x0000000c000c7308 */ /* 0x000ea40000002400 */
[----:B0-----:R-:W-:Y:S01]  /*14550*/  @P2 SHF.R.U32.HI R14, RZ, R13, R6 ;  /* 0x0000000dff0e2219 */ /* 0x001fe20000011606 */
[C---:B------:R-:W-:Y:S01]  /*14560*/  FMUL.FTZ R13, R2.reuse, R155 ;  /* 0x0000009b020d7220 */ /* 0x040fe20000410000 */
[C---:B------:R-:W-:Y:S01]  /*14570*/  FMUL.FTZ R155, R2.reuse, R162 ;  /* 0x000000a2029b7220 */ /* 0x040fe20000410000 */
[C---:B------:R-:W-:Y:S01]  /*14580*/  FMUL.FTZ R162, R2.reuse, R165 ;  /* 0x000000a502a27220 */ /* 0x040fe20000410000 */
[C---:B------:R-:W-:Y:S01]  /*14590*/  FMUL.FTZ R165, R2.reuse, R168 ;  /* 0x000000a802a57220 */ /* 0x040fe20000410000 */
[C---:B------:R-:W-:Y:S01]  /*145a0*/  FMUL.FTZ R168, R2.reuse, R175 ;  /* 0x000000af02a87220 */ /* 0x040fe20000410000 */
[----:B------:R-:W-:Y:S02]  /*145b0*/  @!P1 IMAD R6, R11, 0x8, R16 ;  /* 0x000000080b069824 */ /* 0x000fe400078e0210 */
[----:B------:R-:W-:Y:S01]  /*145c0*/  FMUL.FTZ R175, R2, R182 ;  /* 0x000000b602af7220 */ /* 0x000fe20000410000 */
[----:B------:R-:W0:Y:S02]  /*145d0*/  MUFU.TANH R13, R13 ;  /* 0x0000000d000d7308 */ /* 0x000e240000002400 */
[----:B------:R-:W-:-:S04]  /*145e0*/  @!P1 IADD3 R6, R6, 0x28440, RZ ;  /* 0x0002844006069810 */ /* 0x000fc80007ffe0ff */
[----:B------:R-:W-:Y:S02]  /*145f0*/  @!P1 PRMT R7, RZ, 0x654, R6 ;  /* 0x00000654ff079816 */ /* 0x000fe40000000006 */
[----:B------:R-:W4:Y:S01]  /*14600*/  MUFU.TANH R153, R153 ;  /* 0x0000009900997308 */ /* 0x000f220000002400 */
[----:B------:R-:W-:-:S07]  /*14610*/  IADD3 R6, -R193, 0xb, RZ ;  /* 0x0000000bc1067810 */ /* 0x000fce0007ffe1ff */
        /* <DEDUP_REMOVED lines=32> */
[----:B------:R0:W-:Y:S06]  /*14820*/  BAR.ARV R6, 0x100 ;  /* 0x000400060000751d */ /* 0x0001ec0000002000 */
[----:B------:R0:W-:Y:S01]  /*14830*/  @!P1 SYNCS.ARRIVE.TRANS64.RED.A1T0 RZ, [R7+URZ], RZ ;  /* 0x000000ff07ff99a7 */ /* 0x0001e2000810043f */
[----:B-----5:R-:W-:-:S02]  /*14840*/  IMAD.IADD R182, R180, 0x1, R184 ;  /* 0x00000001b4b67824 */ /* 0x020fc400078e02b8 */
[----:B------:R-:W-:Y:S01]  /*14850*/  IMAD.IADD R183, R181, 0x1, R184 ;  /* 0x00000001b5b77824 */ /* 0x000fe200078e02b8 */
[----:B01234-:R-:W-:Y:S06]  /*14860*/  @!P3 BRA `(.L_x_1502) ;  /* 0x000000000058b947 */ /* 0x01ffec0003800000 */
[----:B------:R-:W-:Y:S01]  /*14870*/  IADD3 R184, -R195, R196, R184 ;  /* 0x000000c4c3b87210 */ /* 0x000fe20007ffe1b8 */
[----:B------:R-:W-:Y:S03]  /*14880*/  BSSY B0, `(.L_x_1503) ;  /* 0x0000010000007945 */ /* 0x000fe60003800000 */
        /* <DEDUP_REMOVED lines=10> */
.L_x_1504:
[----:B------:R-:W-:-:S05]  /*14930*/  IMAD.U32 R185, RZ, RZ, UR52 ;  /* 0x00000034ffb97e24 */ /* 0x000fca000f8e00ff */
[----:B------:R-:W-:-:S13]  /*14940*/  ISETP.NE.AND P4, PT, R185, 0x1, PT ;  /* 0x00000001b900780c */ /* 0x000fda0003f85270 */
[----:B------:R-:W0:Y:S02]  /*14950*/  @P4 LDC.64 R6, c[0x0][0x9e8] ;  /* 0x00027a00ff064b82 */ /* 0x000e240000000a00 */
[----:B0-----:R-:W-:-:S05]  /*14960*/  @P4 IMAD.HI.U32 R6, R184, R6, RZ ;  /* 0x00000006b8064227 */ /* 0x001fca00078e00ff */
[----:B------:R-:W-:-:S07]  /*14970*/  @P4 SHF.R.U32.HI R184, RZ, R7, R6 ;  /* 0x00000007ffb84219 */ /* 0x000fce0000011606 */
.L_x_1505:
[----:B------:R-:W-:Y:S05]  /*14980*/  BSYNC B0 ;  /* 0x0000000000007941 */ /* 0x000fea0003800000 */
.L_x_1503:
[----:B------:R-:W-:-:S04]  /*14990*/  IMAD R184, R184, R185, -R176 ;  /* 0x000000b9b8b87224 */ /* 0x000fc800078e0ab0 */
[----:B------:R-:W-:-:S05]  /*149a0*/  IMAD R184, R197, -0x2, R184 ;  /* 0xfffffffec5b87824 */ /* 0x000fca00078e02b8 */
[----:B------:R-:W-:Y:S02]  /*149b0*/  VIADDMNMX R182, R184, R185, R182, PT ;  /* 0x000000b9b8b67246 */ /* 0x000fe400038001b6 */
[----:B------:R-:W-:-:S07]  /*149c0*/  VIMNMX R183, R183, R184, !PT ;  /* 0x000000b8b7b77248 */ /* 0x000fce0007fe0100 */
.L_x_1502:
[----:B------:R-:W-:Y:S01]  /*149d0*/  ISETP.GT.AND P4, PT, R5, -0x1, PT ;  /* 0xffffffff0500780c */ /* 0x000fe20003f84270 */
[----:B------:R-:W0:Y:S03]  /*149e0*/  SHFL.IDX PT, R14, R14, 0x1, 0x1c1f ;  /* 0x003c1f000e0e7f89 */ /* 0x000e2600000e0000 */
[----:B------:R-:W-:-:S04]  /*149f0*/  ISETP.GT.AND P5, PT, R183, RZ, P4 ;  /* 0x000000ffb700720c */ /* 0x000fc800027a4270 */
[----:B------:R-:W-:-:S04]  /*14a00*/  ISETP.LT.OR P5, PT, R182, 0x1, P5 ;  /* 0x00000001b600780c */ /* 0x000fc80002fa1670 */
[----:B------:R-:W-:Y:S02]  /*14a10*/  FSEL R184, R15, -INF , !P5 ;  /* 0xff8000000fb87808 */ /* 0x000fe40006800000 */
[----:B------:R-:W-:-:S04]  /*14a20*/  ISETP.GT.AND P5, PT, R183, 0x1, P4 ;  /* 0x00000001b700780c */ /* 0x000fc800027a4270 */
[----:B------:R-:W-:-:S04]  /*14a30*/  ISETP.LT.OR P5, PT, R182, 0x2, P5 ;  /* 0x00000002b600780c */ /* 0x000fc80002fa1670 */
[----:B------:R-:W-:Y:S02]  /*14a40*/  FSEL R20, R20, -INF , !P5 ;  /* 0xff80000014147808 */ /* 0x000fe40006800000 */
[----:B------:R-:W-:Y:S01]  /*14a50*/  ISETP.GT.AND P5, PT, R183, 0x8, P4 ;  /* 0x00000008b700780c */ /* 0x000fe200027a4270 */
[----:B0-----:R-:W-:Y:S01]  /*14a60*/  IMAD.IADD R180, R180, 0x1, R14 ;  /* 0x00000001b4b47824 */ /* 0x001fe200078e020e */
[----:B------:R-:W-:Y:S02]  /*14a70*/  IADD3 R181, R181, R14, RZ ;  /* 0x0000000eb5b57210 */ /* 0x000fe40007ffe0ff */
[----:B------:R-:W-:-:S04]  /*14a80*/  ISETP.LT.OR P5, PT, R182, 0x9, P5 ;  /* 0x00000009b600780c */ /* 0x000fc80002fa1670 */
[----:B------:R-:W-:Y:S02]  /*14a90*/  FSEL R153, R153, -INF , !P5 ;  /* 0xff80000099997808 */ /* 0x000fe40006800000 */
[----:B------:R-:W-:-:S04]  /*14aa0*/  ISETP.GT.AND P5, PT, R183, 0x9, P4 ;  /* 0x00000009b700780c */ /* 0x000fc800027a4270 */
        /* <DEDUP_REMOVED lines=37> */
[----:B------:R-:W-:Y:S01]  /*14d00*/  FSEL R178, R178, -INF , !P5 ;  /* 0xff800000b2b27808 */ /* 0x000fe20006800000 */
[----:B------:R-:W-:Y:S08]  /*14d10*/  @!P3 BRA `(.L_x_1506) ;  /* 0x000000000058b947 */ /* 0x000ff00003800000 */
        /* <DEDUP_REMOVED lines=12> */
.L_x_1508:
[----:B------:R-:W-:-:S05]  /*14de0*/  IMAD.U32 R15, RZ, RZ, UR52 ;  /* 0x00000034ff0f7e24 */ /* 0x000fca000f8e00ff */
[----:B------:R-:W-:-:S13]  /*14df0*/  ISETP.NE.AND P5, PT, R15, 0x1, PT ;  /* 0x000000010f00780c */ /* 0x000fda0003fa5270 */
[----:B------:R-:W0:Y:S02]  /*14e00*/  @P5 LDC.64 R6, c[0x0][0x9e8] ;  /* 0x00027a00ff065b82 */ /* 0x000e240000000a00 */
[----:B0-----:R-:W-:-:S05]  /*14e10*/  @P5 IMAD.HI.U32 R6, R183, R6, RZ ;  /* 0x00000006b7065227 */ /* 0x001fca00078e00ff */
[----:B------:R-:W-:-:S07]  /*14e20*/  @P5 SHF.R.U32.HI R183, RZ, R7, R6 ;  /* 0x00000007ffb75219 */ /* 0x000fce0000011606 */
.L_x_1509:
[----:B------:R-:W-:Y:S05]  /*14e30*/  BSYNC B0 ;  /* 0x0000000000007941 */ /* 0x000fea0003800000 */
.L_x_1507:
[----:B------:R-:W-:-:S04]  /*14e40*/  IMAD R176, R183, R15, -R176 ;  /* 0x0000000fb7b07224 */ /* 0x000fc800078e0ab0 */
[----:B------:R-:W-:-:S05]  /*14e50*/  IMAD R176, R197, -0x2, R176 ;  /* 0xfffffffec5b07824 */ /* 0x000fca00078e02b0 */
[----:B------:R-:W-:Y:S02]  /*14e60*/  VIADDMNMX R180, R176, R15, R180, PT ;  /* 0x0000000fb0b47246 */ /* 0x000fe400038001b4 */
[----:B------:R-:W-:-:S07]  /*14e70*/  VIMNMX R181, R181, R176, !PT ;  /* 0x000000b0b5b57248 */ /* 0x000fce0007fe0100 */
.L_x_1506:
[----:B------:R-:W-:Y:S01]  /*14e80*/  ISETP.GT.AND P5, PT, R181, 0x1, P4 ;  /* 0x00000001b500780c */ /* 0x000fe200027a4270 */
[----:B------:R-:W-:Y:S01]  /*14e90*/  UMOV UR56, UR51 ;  /* 0x0000003300387c82 */ /* 0x000fe20008000000 */
[----:B------:R-:W-:Y:S02]  /*14ea0*/  FMNMX.FTZ R7, R184, R9, !PT ;  /* 0x00000009b8077209 */ /* 0x000fe40007810000 */
[----:B------:R-:W-:Y:S02]  /*14eb0*/  ISETP.LT.OR P5, PT, R180, 0x2, P5 ;  /* 0x00000002b400780c */ /* 0x000fe40002fa1670 */
[----:B------:R-:W-:Y:S02]  /*14ec0*/  FMNMX.FTZ R6, R20, R7, !PT ;  /* 0x0000000714067209 */ /* 0x000fe40007810000 */
[----:B------:R-:W-:Y:S02]  /*14ed0*/  FSEL R13, R13, -INF , !P5 ;  /* 0xff8000000d0d7808 */ /* 0x000fe40006800000 */
[----:B------:R-:W-:-:S02]  /*14ee0*/  ISETP.GT.AND P5, PT, R181, 0x8, P4 ;  /* 0x00000008b500780c */ /* 0x000fc400027a4270 */
[----:B------:R-:W-:Y:S02]  /*14ef0*/  FMNMX.FTZ R7, R153, R6, !PT ;  /* 0x0000000699077209 */ /* 0x000fe40007810000 */
[----:B------:R-:W-:Y:S02]  /*14f00*/  ISETP.LT.OR P5, PT, R180, 0x9, P5 ;  /* 0x00000009b400780c */ /* 0x000fe40002fa1670 */
[----:B------:R-:W-:Y:S02]  /*14f10*/  FMNMX.FTZ R6, R154, R7, !PT ;  /* 0x000000079a067209 */ /* 0x000fe40007810000 */
[----:B------:R-:W-:Y:S02]  /*14f20*/  FSEL R21, R21, -INF , !P5 ;  /* 0xff80000015157808 */ /* 0x000fe40006800000 */
[----:B------:R-:W-:Y:S02]  /*14f30*/  ISETP.GT.AND P5, PT, R181, 0x9, P4 ;  /* 0x00000009b500780c */ /* 0x000fe400027a4270 */
[----:B------:R-:W-:-:S02]  /*14f40*/  FMNMX.FTZ R7, R157, R6, !PT ;  /* 0x000000069d077209 */ /* 0x000fc40007810000 */
[----:B------:R-:W-:Y:S02]  /*14f50*/  ISETP.LT.OR P5, PT, R180, 0xa, P5 ;  /* 0x0000000ab400780c */ /* 0x000fe40002fa1670 */
[----:B------:R-:W-:Y:S02]  /*14f60*/  FMNMX.FTZ R6, R158, R7, !PT ;  /* 0x000000079e067209 */ /* 0x000fe40007810000 */
[----:B------:R-:W-:Y:S02]  /*14f70*/  FSEL R152, R152, -INF , !P5 ;  /* 0xff80000098987808 */ /* 0x000fe40006800000 */
[----:B------:R-:W-:Y:S02]  /*14f80*/  ISETP.GT.AND P5, PT, R181, 0x10, P4 ;  /* 0x00000010b500780c */ /* 0x000fe400027a4270 */
[----:B------:R-:W-:Y:S02]  /*14f90*/  FMNMX.FTZ R7, R161, R6, !PT ;  /* 0x00000006a1077209 */ /* 0x000fe40007810000 */
[----:B------:R-:W-:-:S02]  /*14fa0*/  ISETP.LT.OR P5, PT, R180, 0x11, P5 ;  /* 0x00000011b400780c */ /* 0x000fc40002fa1670 */
[----:B------:R-:W-:Y:S02]  /*14fb0*/  FMNMX.FTZ R6, R162, R7, !PT ;  /* 0x00000007a2067209 */ /* 0x000fe40007810000 */
[----:B------:R-:W-:Y:S02]  /*14fc0*/  FSEL R155, R155, -INF , !P5 ;  /* 0xff8000009b9b7808 */ /* 0x000fe40006800000 */
[----:B------:R-:W-:Y:S02]  /*14fd0*/  ISETP.GT.AND P5, PT, R181, 0x11, P4 ;  /* 0x00000011b500780c */ /* 0x000fe400027a4270 */
[----:B------:R-:W-:Y:S02]  /*14fe0*/  FMNMX.FTZ R7, R165, R6, !PT ;  /* 0x00000006a5077209 */ /* 0x000fe40007810000 */
[----:B------:R-:W-:Y:S02]  /*14ff0*/  ISETP.LT.OR P5, PT, R180, 0x12, P5 ;  /* 0x00000012b400780c */ /* 0x000fe40002fa1670 */
[----:B------:R-:W-:-:S02]  /*15000*/  FMNMX.FTZ R6, R166, R7, !PT ;  /* 0x00000007a6067209 */ /* 0x000fc40007810000 */
[----:B------:R-:W-:Y:S02]  /*15010*/  FSEL R156, R156, -INF , !P5 ;  /* 0xff8000009c9c7808 */ /* 0x000fe40006800000 */
[----:B------:R-:W-:Y:S02]  /*15020*/  ISETP.GT.AND P5, PT, R181, 0x18, P4 ;  /* 0x00000018b500780c */ /* 0x000fe400027a4270 */
[----:B------:R-:W-:Y:S02]  /*15030*/  FMNMX.FTZ R7, R169, R6, !PT ;  /* 0x00000006a9077209 */ /* 0x000fe40007810000 */
[----:B------:R-:W-:Y:S02]  /*15040*/  ISETP.LT.OR P5, PT, R180, 0x19, P5 ;  /* 0x00000019b400780c */ /* 0x000fe40002fa1670 */
[----:B------:R-:W-:Y:S02]  /*15050*/  FMNMX.FTZ R6, R170, R7, !PT ;  /* 0x00000007aa067209 */ /* 0x000fe40007810000 */
[----:B------:R-:W-:-:S02]  /*15060*/  FSEL R159, R159, -INF , !P5 ;  /* 0xff8000009f9f7808 */ /* 0x000fc40006800000 */
[----:B------:R-:W-:Y:S02]  /*15070*/  ISETP.GT.AND P5, PT, R181, 0x19, P4 ;  /* 0x00000019b500780c */ /* 0x000fe400027a4270 */
        /* <DEDUP_REMOVED lines=9> */
[----:B------:R-:W-:Y:S01]  /*15110*/  ISETP.GT.AND P5, PT, R181, 0x21, P4 ;  /* 0x00000021b500780c */ /* 0x000fe200027a4270 */
[----:B------:R-:W0:Y:S03]  /*15120*/  SHFL.BFLY PT, R6, R7, 0x2, 0x1f ;  /* 0x0c401f0007067f89 */ /* 0x000e2600000e0000 */
[----:B------:R-:W-:-:S04]  /*15130*/  ISETP.LT.OR P5, PT, R180, 0x22, P5 ;  /* 0x00000022b400780c */ /* 0x000fc80002fa1670 */
[----:B------:R-:W-:Y:S02]  /*15140*/  FSEL R164, R164, -INF , !P5 ;  /* 0xff800000a4a47808 */ /* 0x000fe40006800000 */
[----:B------:R-:W-:-:S04]  /*15150*/  ISETP.GT.AND P5, PT, R181, 0x28, P4 ;  /* 0x00000028b500780c */ /* 0x000fc800027a4270 */
[----:B------:R-:W-:-:S04]  /*15160*/  ISETP.LT.OR P5, PT, R180, 0x29, P5 ;  /* 0x00000029b400780c */ /* 0x000fc80002fa1670 */
[----:B------:R-:W-:Y:S02]  /*15170*/  FSEL R167, R167, -INF , !P5 ;  /* 0xff800000a7a77808 */ /* 0x000fe40006800000 */
[----:B------:R-:W-:-:S04]  /*15180*/  ISETP.GT.AND P5, PT, R181, 0x29, P4 ;  /* 0x00000029b500780c */ /* 0x000fc800027a4270 */
[----:B------:R-:W-:Y:S02]  /*15190*/  ISETP.LT.OR P5, PT, R180, 0x2a, P5 ;  /* 0x0000002ab400780c */ /* 0x000fe40002fa1670 */
[----:B0-----:R-:W-:Y:S02]  /*151a0*/  FMNMX.FTZ R14, R7, R6, !PT ;  /* 0x00000006070e7209 */ /* 0x001fe40007810000 */
        /* <DEDUP_REMOVED lines=8> */
[----:B------:R-:W-:-:S04]  /*15230*/  ISETP.GT.AND P5, PT, R181, RZ, P4 ;  /* 0x000000ffb500720c */ /* 0x000fc800027a4270 */
[----:B------:R-:W-:-:S04]  /*15240*/  ISETP.LT.OR P5, PT, R180, 0x1, P5 ;  /* 0x00000001b400780c */ /* 0x000fc80002fa1670 */
[----:B------:R-:W-:Y:S02]  /*15250*/  FSEL R7, R12, -INF , !P5 ;  /* 0xff8000000c077808 */ /* 0x000fe40006800000 */
[----:B------:R-:W-:Y:S02]  /*15260*/  ISETP.GT.AND P5, PT, R181, 0x38, P4 ;  /* 0x00000038b500780c */ /* 0x000fe400027a4270 */
[----:B------:R-:W-:Y:S02]  /*15270*/  FMNMX.FTZ R6, R7, R8, !PT ;  /* 0x0000000807067209 */ /* 0x000fe40007810000 */
[----:B------:R-:W-:Y:S01]  /*15280*/  ISETP.GT.AND P4, PT, R181, 0x39, P4 ;  /* 0x00000039b500780c */ /* 0x000fe20002784270 */
[----:B------:R-:W-:Y:S01]  /*15290*/  IMAD.U32 R181, RZ, RZ, UR56 ;  /* 0x00000038ffb57e24 */ /* 0x000fe2000f8e00ff */
[----:B------:R-:W-:Y:S02]  /*152a0*/  FMNMX.FTZ R12, R13, R6, !PT ;  /* 0x000000060d0c7209 */ /* 0x000fe40007810000 */
[----:B0-----:R-:W-:-:S02]  /*152b0*/  FMNMX.FTZ R6, R14, R15, !PT ;  /* 0x0000000f0e067209 */ /* 0x001fc40007810000 */
[----:B------:R-:W-:Y:S02]  /*152c0*/  FMNMX.FTZ R15, R21, R12, !PT ;  /* 0x0000000c150f7209 */ /* 0x000fe40007810000 */
[----:B------:R-:W-:Y:S02]  /*152d0*/  ISETP.LT.OR P5, PT, R180, 0x39, P5 ;  /* 0x00000039b400780c */ /* 0x000fe40002fa1670 */
[----:B------:R-:W-:Y:S01]  /*152e0*/  FMNMX.FTZ R12, R152, R15, !PT ;  /* 0x0000000f980c7209 */ /* 0x000fe20007810000 */
[----:B------:R-:W-:-:S01]  /*152f0*/  FFMA.FTZ R15, R6, R181, -8 ;  /* 0xc1000000060f7423 */ /* 0x000fc200000100b5 */
[----:B------:R-:W-:Y:S02]  /*15300*/  FSEL R175, R175, -INF , !P5 ;  /* 0xff800000afaf7808 */ /* 0x000fe40006800000 */
[----:B------:R-:W-:Y:S02]  /*15310*/  FMNMX.FTZ R181, R155, R12, !PT ;  /* 0x0000000c9bb57209 */ /* 0x000fe40007810000 */
[----:B------:R-:W-:-:S02]  /*15320*/  FSETP.NEU.FTZ.AND P5, PT, R6, -INF , PT ;  /* 0xff8000000600780b */ /* 0x000fc40003fbd000 */
[----:B------:R-:W-:Y:S02]  /*15330*/  FMNMX.FTZ R12, R156, R181, !PT ;  /* 0x000000b59c0c7209 */ /* 0x000fe40007810000 */
[----:B------:R-:W-:Y:S02]  /*15340*/  FSEL R15, R15, RZ, P5 ;  /* 0x000000ff0f0f7208 */ /* 0x000fe40002800000 */
[----:B------:R-:W-:Y:S02]  /*15350*/  FMNMX.FTZ R181, R159, R12, !PT ;  /* 0x0000000c9fb57209 */ /* 0x000fe40007810000 */
[----:B------:R-:W-:Y:S01]  /*15360*/  ISETP.LT.OR P4, PT, R180, 0x3a, P4 ;  /* 0x0000003ab400780c */ /* 0x000fe20002781670 */
[----:B------:R-:W-:-:S01]  /*15370*/  FFMA.FTZ R180, R153, UR56, -R15 ;  /* 0x0000003899b47c23 */ /* 0x000fc2000801080f */
[----:B------:R-:W-:Y:S01]  /*15380*/  FMNMX.FTZ R14, R160, R181, !PT ;  /* 0x000000b5a00e7209 */ /* 0x000fe20007810000 */
[----:B------:R-:W-:-:S01]  /*15390*/  FFMA.FTZ R181, R20, UR56, -R15 ;  /* 0x0000003814b57c23 */ /* 0x000fc2000801080f */
        /* <DEDUP_REMOVED lines=11> */
[----:B------:R-:W-:Y:S01]  /*15450*/  MUFU.EX2 R181, R181 ;  /* 0x000000b500b57308 */ /* 0x000fe20000000800 */
[----:B------:R-:W-:-:S02]  /*15460*/  FSEL R174, R6, RZ, P5 ;  /* 0x000000ff06ae7208 */ /* 0x000fc40002800000 */
        /* <DEDUP_REMOVED lines=10> */
[----:B------:R-:W-:Y:S01]  /*15510*/  FADD.FTZ R174, -R174, R9 ;  /* 0x00000009aeae7221 */ /* 0x000fe20000010100 */
[----:B------:R-:W-:Y:S01]  /*15520*/  MUFU.EX2 R12, R184 ;  /* 0x000000b8000c7308 */ /* 0x000fe20000000800 */
[----:B------:R-:W-:-:S02]  /*15530*/  FMNMX.FTZ R176, R175, R20, !PT ;  /* 0x00000014afb07209 */ /* 0x000fc40007810000 */
[----:B------:R-:W-:Y:S02]  /*15540*/  FMUL.FTZ R9, R174, UR56 ;  /* 0x00000038ae097c20 */ /* 0x000fe40008410000 */
[----:B------:R-:W-:-:S03]  /*15550*/  FMNMX.FTZ R176, R177, R176, !PT ;  /* 0x000000b0b1b07209 */ /* 0x000fc60007810000 */
[----:B------:R-:W-:Y:S02]  /*15560*/  MUFU.EX2 R14, R180 ;  /* 0x000000b4000e7308 */ /* 0x000fe40000000800 */
[----:B------:R-:W0:Y:S06]  /*15570*/  SHFL.BFLY PT, R183, R176, 0x2, 0x1f ;  /* 0x0c401f00b0b77f89 */ /* 0x000e2c00000e0000 */
[----:B------:R-:W1:Y:S08]  /*15580*/  MUFU.EX2 R9, R9 ;  /* 0x0000000900097308 */ /* 0x000e700000000800 */
[----:B------:R-:W2:Y:S08]  /*15590*/  MUFU.EX2 R153, R153 ;  /* 0x0000009900997308 */ /* 0x000eb00000000800 */
[----:B------:R-:W3:Y:S01]  /*155a0*/  MUFU.EX2 R20, R182 ;  /* 0x000000b600147308 */ /* 0x000ee20000000800 */
[----:B-1----:R-:W-:-:S01]  /*155b0*/  FFMA.FTZ R178, R9, R3, R12 ;  /* 0x0000000309b27223 */ /* 0x002fc2000001000c */
[----:B0-----:R-:W-:-:S05]  /*155c0*/  FMNMX.FTZ R183, R176, R183, !PT ;  /* 0x000000b7b0b77209 */ /* 0x001fca0007810000 */
[----:B------:R-:W0:Y:S01]  /*155d0*/  SHFL.BFLY PT, R176, R183, 0x1, 0x1f ;  /* 0x0c201f00b7b07f89 */ /* 0x000e2200000e0000 */
[----:B------:R-:W1:Y:S08]  /*155e0*/  MUFU.EX2 R157, R157 ;  /* 0x0000009d009d7308 */ /* 0x000e700000000800 */
[----:B------:R-:W4:Y:S08]  /*155f0*/  MUFU.EX2 R154, R154 ;  /* 0x0000009a009a7308 */ /* 0x000f300000000800 */
        /* <DEDUP_REMOVED lines=16> */
[----:B------:R-:W-:Y:S01]  /*15700*/  FFMA.FTZ R156, R156, UR56, -R174 ;  /* 0x000000389c9c7c23 */ /* 0x000fe200080108ae */
[----:B------:R-:W-:-:S01]  /*15710*/  FADD.FTZ R159, -R159, R8 ;  /* 0x000000089f9f7221 */ /* 0x000fc20000010100 */
[--C-:B------:R-:W-:Y:S01]  /*15720*/  FFMA.FTZ R160, R160, UR56, -R174.reuse ;  /* 0x00000038a0a07c23 */ /* 0x100fe200080108ae */
[----:B------:R-:W-:-:S01]  /*15730*/  FFMA.FTZ R164, R164, UR56, -R174 ;  /* 0x00000038a4a47c23 */ /* 0x000fc200080108ae */
[--C-:B------:R-:W-:Y:S01]  /*15740*/  FFMA.FTZ R168, R168, UR56, -R174.reuse ;  /* 0x00000038a8a87c23 */ /* 0x100fe200080108ae */
[----:B------:R-:W-:Y:S01]  /*15750*/  FMUL.FTZ R8, R159, UR56 ;  /* 0x000000389f087c20 */ /* 0x000fe20008410000 */
[----:B------:R-:W-:Y:S01]  /*15760*/  MUFU.EX2 R7, R7 ;  /* 0x0000000700077308 */ /* 0x000fe20000000800 */
[----:B------:R-:W-:-:S01]  /*15770*/  FFMA.FTZ R159, R163, UR56, -R174 ;  /* 0x00000038a39f7c23 */ /* 0x000fc200080108ae */
[----:B------:R-:W-:Y:S01]  /*15780*/  FFMA.FTZ R163, R167, UR56, -R174 ;  /* 0x00000038a7a37c23 */ /* 0x000fe200080108ae */
[----:B------:R-:W-:-:S01]  /*15790*/  FADD.FTZ R167, R181, R178 ;  /* 0x000000b2b5a77221 */ /* 0x000fc20000010000 */
[--C-:B------:R-:W-:Y:S01]  /*157a0*/  FFMA.FTZ R171, R171, UR56, -R174.reuse ;  /* 0x00000038abab7c23 */ /* 0x100fe200080108ae */
[----:B------:R-:W-:-:S01]  /*157b0*/  FFMA.FTZ R172, R172, UR56, -R174 ;  /* 0x00000038acac7c23 */ /* 0x000fc200080108ae */
[----:B------:R-:W-:Y:S01]  /*157c0*/  FFMA.FTZ R175, R175, UR56, -R174 ;  /* 0x00000038afaf7c23 */ /* 0x000fe200080108ae */
[----:B------:R-:W-:-:S01]  /*157d0*/  FADD.FTZ R178, R14, R167 ;  /* 0x000000a70eb27221 */ /* 0x000fc20000010000 */
[----:B------:R-:W0:Y:S01]  /*157e0*/  MUFU.EX2 R8, R8 ;  /* 0x0000000800087308 */ /* 0x000e220000000800 */
[----:B------:R-:W-:-:S02]  /*157f0*/  FFMA.FTZ R174, R177, UR56, -R174 ;  /* 0x00000038b1ae7c23 */ /* 0x000fc400080108ae */
[----:B--2---:R-:W-:-:S04]  /*15800*/  FADD.FTZ R167, R153, R178 ;  /* 0x000000b299a77221 */ /* 0x004fc80000010000 */
[----:B---3--:R-:W-:Y:S01]  /*15810*/  FADD.FTZ R178, R20, R167 ;  /* 0x000000a714b27221 */ /* 0x008fe20000010000 */
[----:B------:R-:W2:Y:S03]  /*15820*/  MUFU.EX2 R13, R13 ;  /* 0x0000000d000d7308 */ /* 0x000ea60000000800 */
[----:B-1----:R-:W-:-:S04]  /*15830*/  FADD.FTZ R167, R157, R178 ;  /* 0x000000b29da77221 */ /* 0x002fc80000010000 */
[----:B----4-:R-:W-:Y:S01]  /*15840*/  FADD.FTZ R178, R154, R167 ;  /* 0x000000a79ab27221 */ /* 0x010fe20000010000 */
[----:B------:R-:W1:Y:S01]  /*15850*/  MUFU.EX2 R152, R152 ;  /* 0x0000009800987308 */ /* 0x000e620000000800 */
[----:B0-----:R-:W-:-:S02]  /*15860*/  FFMA.FTZ R3, R8, R0, R7 ;  /* 0x0000000008037223 */ /* 0x001fc40000010007 */
[----:B------:R-:W-:Y:S02]  /*15870*/  FADD.FTZ R167, R161, R178 ;  /* 0x000000b2a1a77221 */ /* 0x000fe40000010000 */
[----:B------:R-:W-:-:S02]  /*15880*/  FADD.FTZ R0, R176, R3 ;  /* 0x00000003b0007221 */ /* 0x000fc40000010000 */
[----:B------:R-:W-:Y:S01]  /*15890*/  FADD.FTZ R178, R158, R167 ;  /* 0x000000a79eb27221 */ /* 0x000fe20000010000 */
[----:B------:R-:W0:Y:S01]  /*158a0*/  MUFU.EX2 R21, R21 ;  /* 0x0000001500157308 */ /* 0x000e220000000800 */
[----:B--2---:R-:W-:-:S02]  /*158b0*/  FADD.FTZ R3, R13, R0 ;  /* 0x000000000d037221 */ /* 0x004fc40000010000 */
[----:B------:R-:W-:-:S05]  /*158c0*/  FADD.FTZ R167, R165, R178 ;  /* 0x000000b2a5a77221 */ /* 0x000fca0000010000 */
        /* <DEDUP_REMOVED lines=34> */
[----:B--2---:R-:W-:-:S03]  /*15af0*/  FADD.FTZ R3, R179, R178 ;  /* 0x000000b2b3037221 */ /* 0x004fc60000010000 */
[----:B-1----:R-:W-:Y:S01]  /*15b00*/  FADD.FTZ R0, R174, R167 ;  /* 0x000000a7ae007221 */ /* 0x002fe20000010000 */
[----:B------:R-:W-:Y:S06]  /*15b10*/  @!P0 BRA `(.L_x_1510) ;  /* 0x0000000000048947 */ /* 0x000fec0003800000 */
[----:B------:R-:W-:Y:S01]  /*15b20*/  BPT.TRAP 0x1 ;  /* 0x000000040000795c */ /* 0x000fe20000300000 */
.L_x_1510:
[----:B------:R-:W-:Y:S01]  /*15b30*/  F2FP.SATFINITE.E4M3.F32.PACK_AB_MERGE_C R188, R153, R14, RZ ;  /* 0x0000000e99bc723e */ /* 0x000fe200048070ff */
[----:B------:R-:W-:Y:S01]  /*15b40*/  IMAD.U32 R14, RZ, RZ, UR42 ;  /* 0x0000002aff0e7e24 */ /* 0x000fe2000f8e00ff */
[----:B------:R-:W-:Y:S01]  /*15b50*/  F2FP.SATFINITE.E4M3.F32.PACK_AB_MERGE_C R13, R152, R13, RZ ;  /* 0x0000000d980d723e */ /* 0x000fe200048070ff */
[-C--:B------:R-:W-:Y:S01]  /*15b60*/  FMUL.FTZ R24, R24, R9.reuse ;  /* 0x0000000918187220 */ /* 0x080fe20000410000 */
[----:B------:R-:W-:Y:S01]  /*15b70*/  F2FP.SATFINITE.E4M3.F32.PACK_AB_MERGE_C R188, R181, R12, R188 ;  /* 0x0000000cb5bc723e */ /* 0x000fe200048070bc */
[----:B------:R-:W-:Y:S01]  /*15b80*/  IMAD R12, R199, 0x8, R16 ;  /* 0x00000008c70c7824 */ /* 0x000fe200078e0210 */
[----:B------:R-:W-:Y:S01]  /*15b90*/  ISETP.GT.AND P4, PT, R5, R10, PT ;  /* 0x0000000a0500720c */ /* 0x000fe20003f84270 */
[----:B------:R-:W-:Y:S01]  /*15ba0*/  FMUL.FTZ R25, R25, R9 ;  /* 0x0000000919197220 */ /* 0x000fe20000410000 */
[----:B------:R-:W-:Y:S01]  /*15bb0*/  F2FP.SATFINITE.E4M3.F32.PACK_AB_MERGE_C R189, R176, R7, R13 ;  /* 0x00000007b0bd723e */ /* 0x000fe2000480700d */
        /* <DEDUP_REMOVED lines=145> */
[----:B------:R-:W-:Y:S01]  /*164d0*/  MOV R8, R15 ;  /* 0x0000000f00087202 */ /* 0x000fe20000000f00 */
[----:B0-----:R-:W-:Y:S06]  /*164e0*/  @P4 BRA `(.L_x_1511) ;  /* 0xffffffd400d84947 */ /* 0x001fec000383ffff */
[----:B------:R-:W-:Y:S02]  /*164f0*/  IMAD.MOV.U32 R8, RZ, RZ, R15 ;  /* 0x000000ffff087224 */ /* 0x000fe400078e000f */
[----:B------:R-:W-:Y:S02]  /*16500*/  IMAD.MOV.U32 R9, RZ, RZ, R6 ;  /* 0x000000ffff097224 */ /* 0x000fe400078e0006 */
[----:B------:R-:W-:Y:S02]  /*16510*/  IMAD.MOV.U32 R199, RZ, RZ, R11 ;  /* 0x000000ffffc77224 */ /* 0x000fe400078e000b */
[----:B------:R-:W-:-:S07]  /*16520*/  IMAD.MOV.U32 R193, RZ, RZ, R225 ;  /* 0x000000ffffc17224 */ /* 0x000fce00078e00e1 */
.L_x_1492:
[----:B------:R-:W0:Y:S01]  /*16530*/  LDC R6, c[0x0][0x448] ;  /* 0x00011200ff067b82 */ /* 0x000e220000000800 */
[----:B------:R-:W-:Y:S01]  /*16540*/  IADD3 R11, R196, 0x1, -R195 ;  /* 0x00000001c40b7810 */ /* 0x000fe20007ffe8c3 */
[----:B------:R-:W-:-:S06]  /*16550*/  ULDC UR6, c[0x0][0x9dc] ;  /* 0x0002770000067ab9 */ /* 0x000fcc0000000800 */
[----:B------:R-:W1:Y:S01]  /*16560*/  LDC R12, c[0x0][0x9e4] ;  /* 0x00027900ff0c7b82 */ /* 0x000e620000000800 */
[----:B0-----:R-:W-:Y:S01]  /*16570*/  ISETP.NE.AND P4, PT, R6, 0x1, PT ;  /* 0x000000010600780c */ /* 0x001fe20003f85270 */
[----:B------:R-:W-:Y:S01]  /*16580*/  VIADD R6, R204, 0x7f ;  /* 0x0000007fcc067836 */ /* 0x000fe20000000000 */
[----:B-1----:R-:W-:-:S11]  /*16590*/  ISETP.GE.AND P5, PT, R12, 0x1, PT ;  /* 0x000000010c00780c */ /* 0x002fd60003fa6270 */
[----:B------:R-:W0:Y:S08]  /*165a0*/  @P4 LDC R7, c[0x0][0x44c] ;  /* 0x00011300ff074b82 */ /* 0x000e300000000800 */
[----:B------:R-:W1:Y:S01]  /*165b0*/  @P4 LDC R10, c[0x0][0x450] ;  /* 0x00011400ff0a4b82 */ /* 0x000e620000000800 */
[----:B0-----:R-:W-:-:S05]  /*165c0*/  @P4 IMAD.HI.U32 R7, R6, R7, RZ ;  /* 0x0000000706074227 */ /* 0x001fca00078e00ff */
[----:B-1----:R-:W-:-:S04]  /*165d0*/  @P4 SHF.R.U32.HI R6, RZ, R10, R7 ;  /* 0x0000000aff064219 */ /* 0x002fc80000011607 */
[----:B------:R-:W-:-:S05]  /*165e0*/  IADD3 R6, R6, R11, RZ ;  /* 0x0000000b06067210 */ /* 0x000fca0007ffe0ff */
[----:B------:R-:W-:Y:S01]  /*165f0*/  VIADD R10, R6, -UR6 ;  /* 0x80000006060a7c36 */ /* 0x000fe20008000000 */
[----:B------:R-:W-:Y:S06]  /*16600*/  @!P5 BRA `(.L_x_1512) ;  /* 0x000000000048d947 */ /* 0x000fec0003800000 */
[----:B------:R-:W-:Y:S01]  /*16610*/  IMAD.MOV.U32 R11, RZ, RZ, R6 ;  /* 0x000000ffff0b7224 */ /* 0x000fe200078e0006 */
[----:B------:R-:W-:Y:S04]  /*16620*/  BSSY B0, `(.L_x_1513) ;  /* 0x000000e000007945 */ /* 0x000fe80003800000 */
        /* <DEDUP_REMOVED lines=9> */
.L_x_1514:
[----:B------:R-:W-:-:S13]  /*166c0*/  ISETP.NE.AND P2, PT, R12, 0x1, PT ;  /* 0x000000010c00780c */ /* 0x000fda0003f45270 */
[----:B------:R-:W0:Y:S02]  /*166d0*/  @P2 LDC.64 R6, c[0x0][0x9e8] ;  /* 0x00027a00ff062b82 */ /* 0x000e240000000a00 */
[----:B0-----:R-:W-:-:S05]  /*166e0*/  @P2 IMAD.HI.U32 R6, R11, R6, RZ ;  /* 0x000000060b062227 */ /* 0x001fca00078e00ff */
[----:B------:R-:W-:-:S07]  /*166f0*/  @P2 SHF.R.U32.HI R11, RZ, R7, R6 ;  /* 0x00000007ff0b2219 */ /* 0x000fce0000011606 */
.L_x_1515:
[----:B------:R-:W-:Y:S05]  /*16700*/  BSYNC B0 ;  /* 0x0000000000007941 */ /* 0x000fea0003800000 */
.L_x_1513:
[----:B------:R-:W-:-:S05]  /*16710*/  IMAD R11, R11, R12, RZ ;  /* 0x0000000c0b0b7224 */ /* 0x000fca00078e02ff */
[----:B------:R-:W-:-:S07]  /*16720*/  VIMNMX R10, R10, R11, !PT ;  /* 0x0000000b0a0a7248 */ /* 0x000fce0007fe0100 */
.L_x_1512:
[----:B------:R-:W-:-:S05]  /*16730*/  VIADD R10, R10, 0x3f ;  /* 0x0000003f0a0a7836 */ /* 0x000fca0000000000 */
[----:B------:R-:W-:-:S04]  /*16740*/  SHF.R.S32.HI R7, RZ, 0x1f, R10 ;  /* 0x0000001fff077819 */ /* 0x000fc8000001140a */
[----:B------:R-:W-:-:S04]  /*16750*/  LEA.HI R7, R7, R10, RZ, 0x6 ;  /* 0x0000000a07077211 */ /* 0x000fc800078f30ff */
[----:B------:R-:W-:-:S04]  /*16760*/  SHF.R.S32.HI R10, RZ, 0x6, R7 ;  /* 0x00000006ff0a7819 */ /* 0x000fc80000011407 */
[----:B------:R-:W-:-:S04]  /*16770*/  VIMNMX R10, R201, R10, !PT ;  /* 0x0000000ac90a7248 */ /* 0x000fc80007fe0100 */
[----:B------:R-:W-:-:S13]  /*16780*/  ISETP.GE.AND P2, PT, R5, R10, PT ;  /* 0x0000000a0500720c */ /* 0x000fda0003f46270 */
[----:B------:R-:W-:Y:S05]  /*16790*/  @!P2 BRA `(.L_x_1516) ;  /* 0x0000001c00b0a947 */ /* 0x000fea0003800000 */
[----:B------:R-:W-:Y:S02]  /*167a0*/  IMAD.MOV.U32 R11, RZ, RZ, R8 ;  /* 0x000000ffff0b7224 */ /* 0x000fe400078e0008 */
[----:B------:R-:W-:Y:S02]  /*167b0*/  IMAD.MOV.U32 R12, RZ, RZ, R9 ;  /* 0x000000ffff0c7224 */ /* 0x000fe400078e0009 */
[----:B------:R-:W-:-:S07]  /*167c0*/  IMAD.MOV.U32 R225, RZ, RZ, R193 ;  /* 0x000000ffffe17224 */ /* 0x000fce00078e00c1 */
.L_x_1527:
        /* <DEDUP_REMOVED lines=8> */
.L_x_1518:
[----:B------:R-:W-:-:S05]  /*16850*/  VIADD R6, R199, 0x1 ;  /* 0x00000001c7067836 */ /* 0x000fca0000000000 */
[----:B------:R-:W-:-:S04]  /*16860*/  ISETP.NE.AND P3, PT, R6, 0x2, PT ;  /* 0x000000020600780c */ /* 0x000fc80003f65270 */
[----:B------:R-:W-:Y:S02]  /*16870*/  SEL R7, R6, RZ, P3 ;  /* 0x000000ff06077207 */ /* 0x000fe40001800000 */
[----:B------:R-:W-:-:S03]  /*16880*/  SHF.L.U32 R6, R193, 0x1f, RZ ;  /* 0x0000001fc1067819 */ /* 0x000fc600000006ff */
[----:B------:R-:W-:-:S04]  /*16890*/  IMAD R7, R7, 0x8, R16 ;  /* 0x0000000807077824 */ /* 0x000fc800078e0210 */
[----:B------:R0:W1:Y:S01]  /*168a0*/  SYNCS.PHASECHK.TRANS64.TRYWAIT P3, [R7+URZ+0x28430], R6 ;  /* 0x02843006070075a7 */ /* 0x000062000806017f */
[----:B------:R-:W-:Y:S05]  /*168b0*/  @!P0 BRA `(.L_x_1519) ;  /* 0x0000000000048947 */ /* 0x000fea0003800000 */
[----:B------:R-:W-:Y:S01]  /*168c0*/  BPT.TRAP 0x1 ;  /* 0x000000040000795c */ /* 0x000fe20000300000 */
.L_x_1519:
[----:B------:R-:W-:Y:S04]  /*168d0*/  BSSY B0, `(.L_x_1517) ;  /* 0x0000004000007945 */ /* 0x000fe80003800000 */
[----:B-1----:R-:W-:Y:S05]  /*168e0*/  @P3 BRA `(.L_x_1520) ;  /* 0x0000000000083947 */ /* 0x002fea0003800000 */
[----:B------:R-:W1:Y:S02]  /*168f0*/  SYNCS.PHASECHK.TRANS64.TRYWAIT P3, [R7+URZ+0x28430], R6 ;  /* 0x02843006070075a7 */ /* 0x000e64000806017f */
[----:B-1----:R-:W-:Y:S05]  /*16900*/  @!P3 BRA `(.L_x_1521) ;  /* 0x000001140060b947 */ /* 0x002fea0003800000 */
.L_x_1520:
[----:B------:R-:W-:Y:S05]  /*16910*/  BSYNC B0 ;  /* 0x0000000000007941 */ /* 0x000fea0003800000 */
.L_x_1517:
[----:B01----:R-:W0:Y:S01]  /*16920*/  S2R R6, SR_TID.X ;  /* 0x0000000000067919 */ /* 0x003e220000002100 */
[----:B------:R-:W-:Y:S01]  /*16930*/  IADD3 R13, R199, 0x1, RZ ;  /* 0x00000001c70d7810 */ /* 0x000fe20007ffe0ff */
[----:B------:R-:W-:Y:S05]  /*16940*/  WARPSYNC.ALL ;  /* 0x0000000000007948 */ /* 0x000fea0003800000 */
[C---:B------:R-:W-:Y:S01]  /*16950*/  ISETP.NE.AND P3, PT, R13.reuse, 0x2, PT ;  /* 0x000000020d00780c */ /* 0x040fe20003f65270 */
[----:B------:R-:W-:Y:S02]  /*16960*/  IMAD.MOV.U32 R7, RZ, RZ, 0x40000040 ;  /* 0x40000040ff077424 */ /* 0x000fe400078e00ff */
[----:B------:R-:W-:Y:S01]  /*16970*/  IMAD.MOV.U32 R15, RZ, RZ, 0x40000040 ;  /* 0x40000040ff0f7424 */ /* 0x000fe200078e00ff */
[----:B------:R-:W-:Y:S01]  /*16980*/  SEL R13, R13, RZ, P3 ;  /* 0x000000ff0d0d7207 */ /* 0x000fe20001800000 */
        /* <DEDUP_REMOVED lines=10> */
[----:B0-----:R-:W-:-:S05]  /*16a30*/  SHF.R.U32.HI R6, RZ, 0x7, R6 ;  /* 0x00000007ff067819 */ /* 0x001fca0000011606 */
[----:B------:R-:W-:Y:S02]  /*16a40*/  VIADD R152, R6, 0x8 ;  /* 0x0000000806987836 */ /* 0x000fe40000000000 */
[----:B------:R-:W-:-:S03]  /*16a50*/  IMAD R6, R13, 0x400, R4 ;  /* 0x000004000d067824 */ /* 0x000fc600078e0204 */
[----:B------:R0:W-:Y:S01]  /*16a60*/  BAR.SYNC.DEFER_BLOCKING R152, 0x100 ;  /* 0x000400980000751d */ /* 0x0001e20000010000 */
[C---:B------:R-:W-:Y:S01]  /*16a70*/  VIADD R14, R6.reuse, 0x2 ;  /* 0x00000002060e7836 */ /* 0x040fe20000000000 */
[C---:B------:R-:W-:Y:S01]  /*16a80*/  R2UR UR14, R6.reuse ;  /* 0x00000000060e72ca */ /* 0x040fe200000e0000 */
[C---:B------:R-:W-:Y:S02]  /*16a90*/  VIADD R20, R6.reuse, 0x4 ;  /* 0x0000000406147836 */ /* 0x040fe40000000000 */
[----:B------:R-:W-:Y:S01]  /*16aa0*/  VIADD R8, R6, 0x6 ;  /* 0x0000000606087836 */ /* 0x000fe20000000000 */
[----:B------:R-:W-:Y:S02]  /*16ab0*/  R2UR UR10, R14 ;  /* 0x000000000e0a72ca */ /* 0x000fe400000e0000 */
[----:B------:R-:W-:Y:S01]  /*16ac0*/  R2UR UR6, R20 ;  /* 0x00000000140672ca */ /* 0x000fe200000e0000 */
[----:B------:R-:W-:Y:S01]  /*16ad0*/  VIADD R20, R6, 0x204 ;  /* 0x0000020406147836 */ /* 0x000fe20000000000 */
[----:B------:R-:W-:Y:S01]  /*16ae0*/  R2UR UR18, R8 ;  /* 0x00000000081272ca */ /* 0x000fe200000e0000 */
[C---:B------:R-:W-:Y:S01]  /*16af0*/  VIADD R8, R6.reuse, 0x202 ;  /* 0x0000020206087836 */ /* 0x040fe20000000000 */
[C---:B------:R-:W-:Y:S01]  /*16b00*/  IADD3 R14, R6.reuse, 0x200, RZ ;  /* 0x00000200060e7810 */ /* 0x040fe20007ffe0ff */
[----:B------:R-:W-:Y:S01]  /*16b10*/  VIADD R6, R6, 0x206 ;  /* 0x0000020606067836 */ /* 0x000fe20000000000 */
[----:B------:R-:W-:-:S02]  /*16b20*/  R2UR UR30, R20 ;  /* 0x00000000141e72ca */ /* 0x000fc400000e0000 */
[----:B------:R-:W-:Y:S02]  /*16b30*/  R2UR UR22, R14 ;  /* 0x000000000e1672ca */ /* 0x000fe400000e0000 */
[----:B------:R-:W-:Y:S02]  /*16b40*/  R2UR UR26, R8 ;  /* 0x00000000081a72ca */ /* 0x000fe400000e0000 */
        /* <DEDUP_REMOVED lines=28> */
.L_x_1523:
[----:B------:R-:W-:Y:S01]  /*16d10*/  SHF.L.U32 R6, R225, 0x1f, RZ ;  /* 0x0000001fe1067819 */ /* 0x000fe200000006ff */
[----:B------:R-:W-:-:S04]  /*16d20*/  IMAD R7, R199, 0x8, R16 ;  /* 0x00000008c7077824 */ /* 0x000fc800078e0210 */
[----:B------:R0:W1:Y:S01]  /*16d30*/  SYNCS.PHASECHK.TRANS64.TRYWAIT P2, [R7+URZ+0x28450], R6 ;  /* 0x02845006070075a7 */ /* 0x000062000804017f */
[----:B------:R-:W-:Y:S05]  /*16d40*/  @!P0 BRA `(.L_x_1524) ;  /* 0x0000000000048947 */ /* 0x000fea0003800000 */
[----:B------:R-:W-:Y:S01]  /*16d50*/  BPT.TRAP 0x1 ;  /* 0x000000040000795c */ /* 0x000fe20000300000 */
.L_x_1524:
[----:B-1----:R-:W-:Y:S05]  /*16d60*/  @P2 BRA `(.L_x_1522) ;  /* 0x0000000000082947 */ /* 0x002fea0003800000 */
[----:B------:R-:W1:Y:S02]  /*16d70*/  SYNCS.PHASECHK.TRANS64.TRYWAIT P2, [R7+URZ+0x28450], R6 ;  /* 0x02845006070075a7 */ /* 0x000e64000804017f */
[----:B-1----:R-:W-:Y:S05]  /*16d80*/  @!P2 BRA `(.L_x_1525) ;  /* 0x000001100054a947 */ /* 0x002fea0003800000 */
.L_x_1522:
[----:B01----:R-:W-:Y:S01]  /*16d90*/  VIADD R6, R16, 0x8000 ;  /* 0x0000800010067836 */ /* 0x003fe20000000000 */
[----:B------:R-:W-:Y:S05]  /*16da0*/  WARPSYNC.ALL ;  /* 0x0000000000007948 */ /* 0x000fea0003800000 */
[----:B------:R-:W-:-:S04]  /*16db0*/  SHF.R.U32.HI R6, RZ, 0x4, R6 ;  /* 0x00000004ff067819 */ /* 0x000fc80000011606 */
[----:B------:R-:W-:-:S04]  /*16dc0*/  LOP3.LUT R6, R6, 0x3fff, RZ, 0xc0, !PT ;  /* 0x00003fff06067812 */ /* 0x000fc800078ec0ff */
[----:B------:R-:W-:-:S05]  /*16dd0*/  LOP3.LUT R6, R6, 0x10000, RZ, 0xfc, !PT ;  /* 0x0001000006067812 */ /* 0x000fca00078efcff */
[----:B------:R-:W-:Y:S01]  /*16de0*/  IMAD R6, R199, 0x400, R6 ;  /* 0x00000400c7067824 */ /* 0x000fe200078e0206 */
[----:B------:R-:W-:Y:S01]  /*16df0*/  WARPGROUP.ARRIVE ;  /* 0x00000000000079c5 */ /* 0x000fe20000000000 */
[----:B------:R-:W-:Y:S02]  /*16e00*/  IMAD.MOV.U32 R7, RZ, RZ, -0x7fffffe0 ;  /* 0x80000020ff077424 */ /* 0x000fe400078e00ff */
[C---:B------:R-:W-:Y:S01]  /*16e10*/  FMUL.FTZ R14, R2.reuse, R154 ;  /* 0x0000009a020e7220 */ /* 0x040fe20000410000 */
[----:B------:R-:W-:Y:S01]  /*16e20*/  FMUL.FTZ R15, R2, R155 ;  /* 0x0000009b020f7220 */ /* 0x000fe20000410000 */
[----:B------:R-:W-:Y:S01]  /*16e30*/  R2UR UR6, R6 ;  /* 0x00000000060672ca */ /* 0x000fe200000e0000 */
[----:B------:R-:W-:Y:S01]  /*16e40*/  FMUL.FTZ R20, R2, R156 ;  /* 0x0000009c02147220 */ /* 0x000fe20000410000 */
[----:B------:R-:W-:Y:S01]  /*16e50*/  R2UR UR7, R7 ;  /* 0x00000000070772ca */ /* 0x000fe200000e0000 */
[----:B------:R-:W-:Y:S01]  /*16e60*/  IMAD.MOV.U32 R7, RZ, RZ, -0x7fffffe0 ;  /* 0x80000020ff077424 */ /* 0x000fe200078e00ff */
[----:B------:R-:W-:Y:S01]  /*16e70*/  IADD3 R6, R6, 0x2, RZ ;  /* 0x0000000206067810 */ /* 0x000fe20007ffe0ff */
        /* <DEDUP_REMOVED lines=10> */
[----:B------:R-:W-:Y:S01]  /*16f20*/  QGMMA.64x256x32.F32.E4M3.E4M3 R24, R188, gdesc[UR4], R24, gsb0 ;  /* 0x03e00004bc187df3 */ /* 0x000fe20008000818 */
[----:B------:R-:W-:Y:S01]  /*16f30*/  R2UR UR7, R7 ;  /* 0x00000000070772ca */ /* 0x000fe200000e0000 */
[----:B------:R-:W-:Y:S01]  /*16f40*/  FMUL.FTZ R7, R2, R152 ;  /* 0x0000009802077220 */ /* 0x000fe20000410000 */
[----:B------:R-:W-:Y:S01]  /*16f50*/  R2UR UR6, R6 ;  /* 0x00000000060672ca */ /* 0x000fe200000e0000 */
[C---:B------:R-:W-:Y:S01]  /*16f60*/  FMUL.FTZ R6, R2.reuse, R153 ;  /* 0x0000009902067220 */ /* 0x040fe20000410000 */
[C---:B------:R-:W-:Y:S01]  /*16f70*/  FMUL.FTZ R152, R2.reuse, R158 ;  /* 0x0000009e02987220 */ /* 0x040fe20000410000 */
[----:B------:R-:W-:Y:S01]  /*16f80*/  MUFU.TANH R20, R20 ;  /* 0x0000001400147308 */ /* 0x000fe20000002400 */
[C---:B------:R-:W-:Y:S01]  /*16f90*/  FMUL.FTZ R153, R2.reuse, R159 ;  /* 0x0000009f02997220 */ /* 0x040fe20000410000 */
[----:B------:R-:W-:Y:S01]  /*16fa0*/  FMUL.FTZ R158, R2, R164 ;  /* 0x000000a4029e7220 */ /* 0x000fe20000410000 */
[----:B0-----:R-:W-:Y:S01]  /*16fb0*/  FMNMX.FTZ R8, R14, R11, !PT ;  /* 0x0000000b0e087209 */ /* 0x001fe20007810000 */
        /* <DEDUP_REMOVED lines=14> */
[----:B------:R-:W-:Y:S01]  /*170a0*/  FMUL.FTZ R173, R2, R179 ;  /* 0x000000b302ad7220 */ /* 0x000fe20000410000 */
[----:B------:R-:W-:Y:S01]  /*170b0*/  UMOV UR56, UR50 ;  /* 0x0000003200387c82 */ /* 0x000fe20008000000 */
[----:B------:R-:W2:Y:S04]  /*170c0*/  S2R R225, SR_TID.X ;  /* 0x0000000000e17919 */ /* 0x000ea80000002100 */
[----:B------:R-:W3:Y:S01]  /*170d0*/  MUFU.TANH R152, R152 ;  /* 0x0000009800987308 */ /* 0x000ee20000002400 */
[----:B0-----:R-:W-:-:S07]  /*170e0*/  FMNMX.FTZ R9, R7, R12, !PT ;  /* 0x0000000c07097209 */ /* 0x001fce0007810000 */
[----:B------:R-:W0:Y:S01]  /*170f0*/  MUFU.TANH R21, R21 ;  /* 0x0000001500157308 */ /* 0x000e220000002400 */
[----:B-1----:R-:W-:-:S04]  /*17100*/  FMNMX.FTZ R9, R6, R9, !PT ;  /* 0x0000000906097209 */ /* 0x002fc80007810000 */
[----:B------:R-:W-:-:S03]  /*17110*/  FMNMX.FTZ R8, R20, R9, !PT ;  /* 0x0000000914087209 */ /* 0x000fc60007810000 */
[----:B------:R-:W1:Y:S01]  /*17120*/  MUFU.TANH R153, R153 ;  /* 0x0000009900997308 */ /* 0x000e620000002400 */
[----:B---3--:R-:W-:-:S07]  /*17130*/  FMNMX.FTZ R174, R152, R175, !PT ;  /* 0x000000af98ae7209 */ /* 0x008fce0007810000 */
[----:B------:R-:W3:Y:S01]  /*17140*/  MUFU.TANH R154, R154 ;  /* 0x0000009a009a7308 */ /* 0x000ee20000002400 */
[----:B0-----:R-:W-:Y:S02]  /*17150*/  FMNMX.FTZ R9, R21, R8, !PT ;  /* 0x0000000815097209 */ /* 0x001fe40007810000 */
[----:B--2---:R-:W-:-:S05]  /*17160*/  SHF.R.U32.HI R225, RZ, 0x7, R225 ;  /* 0x00000007ffe17819 */ /* 0x004fca00000116e1 */
[----:B------:R-:W0:Y:S01]  /*17170*/  MUFU.TANH R156, R156 ;  /* 0x0000009c009c7308 */ /* 0x000e220000002400 */
[----:B-1----:R-:W-:Y:S01]  /*17180*/  FMNMX.FTZ R175, R153, R174, !PT ;  /* 0x000000ae99af7209 */ /* 0x002fe20007810000 */
[----:B------:R-:W-:-:S06]  /*17190*/  FMUL.FTZ R174, R2, R180 ;  /* 0x000000b402ae7220 */ /* 0x000fcc0000410000 */
        /* <DEDUP_REMOVED lines=47> */
[----:B0-----:R-:W-:-:S05]  /*17490*/  FMNMX.FTZ R179, R175, R8, !PT ;  /* 0x00000008afb37209 */ /* 0x001fca0007810000 */
[----:B------:R-:W0:Y:S01]  /*174a0*/  SHFL.BFLY PT, R8, R179, 0x2, 0x1f ;  /* 0x0c401f00b3087f89 */ /* 0x000e2200000e0000 */
[----:B-1----:R-:W-:-:S05]  /*174b0*/  FMNMX.FTZ R178, R177, R178, !PT ;  /* 0x000000b2b1b27209 */ /* 0x002fca0007810000 */
[----:B------:R-:W1:Y:S01]  /*174c0*/  SHFL.BFLY PT, R9, R178, 0x2, 0x1f ;  /* 0x0c401f00b2097f89 */ /* 0x000e6200000e0000 */
[----:B------:R-:W-:Y:S02]  /*174d0*/  WARPGROUP.DEPBAR.LE gsb0, 0x0 ;  /* 0x00008000000079c5 */ /* 0x000fe40000010000 */
[----:B------:R-:W-:Y:S01]  /*174e0*/  WARPGROUP.ARRIVE ;  /* 0x00000000000079c5 */ /* 0x000fe20000000000 */
[----:B0-----:R-:W-:-:S05]  /*174f0*/  FMNMX.FTZ R180, R179, R8, !PT ;  /* 0x00000008b3b47209 */ /* 0x001fca0007810000 */
[----:B------:R-:W-:Y:S01]  /*17500*/  QGMMA.64x256x32.F32.E4M3.E4M3 R24, R184, gdesc[UR4], R24, gsb0 ;  /* 0x03e00004b8187df3 */ /* 0x000fe20008000818 */
[----:B-1----:R-:W-:Y:S01]  /*17510*/  FMNMX.FTZ R181, R178, R9, !PT ;  /* 0x00000009b2b57209 */ /* 0x002fe20007810000 */
[----:B------:R-:W-:Y:S01]  /*17520*/  IMAD.U32 R178, RZ, RZ, UR56 ;  /* 0x00000038ffb27e24 */ /* 0x000fe2000f8e00ff */
[----:B------:R-:W0:Y:S04]  /*17530*/  SHFL.BFLY PT, R9, R180, 0x1, 0x1f ;  /* 0x0c201f00b4097f89 */ /* 0x000e2800000e0000 */
[----:B------:R-:W1:Y:S01]  /*17540*/  SHFL.BFLY PT, R8, R181, 0x1, 0x1f ;  /* 0x0c201f00b5087f89 */ /* 0x000e6200000e0000 */
[----:B0-----:R-:W-:Y:S02]  /*17550*/  FMNMX.FTZ R9, R180, R9, !PT ;  /* 0x00000009b4097209 */ /* 0x001fe40007810000 */
[----:B------:R-:W-:-:S02]  /*17560*/  IADD3 R180, -R225, 0xb, RZ ;  /* 0x0000000be1b47810 */ /* 0x000fc40007ffe1ff */
[----:B-1----:R-:W-:Y:S01]  /*17570*/  FMNMX.FTZ R8, R181, R8, !PT ;  /* 0x00000008b5087209 */ /* 0x002fe20007810000 */
[----:B------:R-:W-:-:S01]  /*17580*/  FFMA.FTZ R178, R9, R178, -8 ;  /* 0xc100000009b27423 */ /* 0x000fc200000100b2 */
[----:B------:R-:W-:Y:S02]  /*17590*/  IMAD.U32 R181, RZ, RZ, UR56 ;  /* 0x00000038ffb57e24 */ /* 0x000fe4000f8e00ff */
[----:B------:R-:W-:-:S01]  /*175a0*/  FADD.FTZ R12, -R9, R12 ;  /* 0x0000000c090c7221 */ /* 0x000fc20000010100 */
        /* <DEDUP_REMOVED lines=16> */
[C---:B------:R-:W-:Y:S01]  /*176b0*/  FADD.FTZ R11, -R8.reuse, R11 ;  /* 0x0000000b080b7221 */ /* 0x040fe20000010100 */
[----:B------:R-:W-:-:S01]  /*176c0*/  FFMA.FTZ R178, R8, R181, -8 ;  /* 0xc100000008b27423 */ /* 0x000fc200000100b5 */
[----:B------:R-:W-:Y:S01]  /*176d0*/  FMUL.FTZ R12, R12, UR56 ;  /* 0x000000380c0c7c20 */ /* 0x000fe20008410000 */
[----:B------:R-:W-:Y:S01]  /*176e0*/  MUFU.EX2 R7, R7 ;  /* 0x0000000700077308 */ /* 0x000fe20000000800 */
[----:B------:R-:W-:Y:S01]  /*176f0*/  FMUL.FTZ R11, R11, UR56 ;  /* 0x000000380b0b7c20 */ /* 0x000fe20008410000 */
        /* <DEDUP_REMOVED lines=17> */
[----:B------:R-:W-:-:S05]  /*17810*/  FFMA.FTZ R177, R177, UR56, -R178 ;  /* 0x00000038b1b17c23 */ /* 0x000fca00080108b2 */
[----:B------:R-:W1:Y:S01]  /*17820*/  MUFU.EX2 R14, R14 ;  /* 0x0000000e000e7308 */ /* 0x000e620000000800 */
[----:B0-----:R-:W-:-:S07]  /*17830*/  FFMA.FTZ R3, R12, R3, R7 ;  /* 0x000000030c037223 */ /* 0x001fce0000010007 */
[----:B------:R-:W0:Y:S08]  /*17840*/  MUFU.EX2 R6, R6 ;  /* 0x0000000600067308 */ /* 0x000e300000000800 */
[----:B------:R-:W2:Y:S01]  /*17850*/  MUFU.EX2 R15, R15 ;  /* 0x0000000f000f7308 */ /* 0x000ea20000000800 */
[----:B-1----:R-:W-:-:S07]  /*17860*/  FFMA.FTZ R0, R11, R0, R14 ;  /* 0x000000000b007223 */ /* 0x002fce000001000e */
[----:B------:R1:W-:Y:S01]  /*17870*/  MUFU.EX2 R175, R179 ;  /* 0x000000b300af7308 */ /* 0x0003e20000000800 */
[----:B0-----:R-:W-:-:S07]  /*17880*/  FADD.FTZ R3, R6, R3 ;  /* 0x0000000306037221 */ /* 0x001fce0000010000 */
[----:B------:R-:W0:Y:S01]  /*17890*/  MUFU.EX2 R20, R20 ;  /* 0x0000001400147308 */ /* 0x000e220000000800 */
[----:B-1----:R-:W-:-:S04]  /*178a0*/  @!P1 IMAD R179, R13, 0x8, R16 ;  /* 0x000000080db39824 */ /* 0x002fc800078e0210 */
[----:B------:R-:W-:-:S03]  /*178b0*/  @!P1 VIADD R179, R179, 0x28440 ;  /* 0x00028440b3b39836 */ /* 0x000fc60000000000 */
[----:B------:R-:W1:Y:S02]  /*178c0*/  MUFU.EX2 R152, R152 ;  /* 0x0000009800987308 */ /* 0x000e640000000800 */
[----:B------:R-:W-:-:S06]  /*178d0*/  @!P1 PRMT R179, RZ, 0x654, R179 ;  /* 0x00000654ffb39816 */ /* 0x000fcc00000000b3 */
[----:B------:R-:W3:Y:S08]  /*178e0*/  MUFU.EX2 R21, R21 ;  /* 0x0000001500157308 */ /* 0x000ef00000000800 */
[----:B------:R-:W4:Y:S08]  /*178f0*/  MUFU.EX2 R153, R153 ;  /* 0x0000009900997308 */ /* 0x000f300000000800 */
[----:B------:R-:W5:Y:S08]  /*17900*/  MUFU.EX2 R154, R154 ;  /* 0x0000009a009a7308 */ /* 0x000f700000000800 */
        /* <DEDUP_REMOVED lines=14> */
[----:B------:R-:W5:Y:S01]  /*179f0*/  MUFU.EX2 R169, R169 ;  /* 0x000000a900a97308 */ /* 0x000f620000000800 */
[----:B------:R-:W-:-:S02]  /*17a00*/  WARPGROUP.DEPBAR.LE gsb0, 0x0 ;  /* 0x00008000000079c5 */ /* 0x000fc40000010000 */
[----:B------:R0:W-:Y:S06]  /*17a10*/  BAR.ARV R180, 0x100 ;  /* 0x000400b40000751d */ /* 0x0001ec0000002000 */
[----:B------:R2:W-:Y:S01]  /*17a20*/  @!P1 SYNCS.ARRIVE.TRANS64.RED.A1T0 RZ, [R179+URZ], RZ ;  /* 0x000000ffb3ff99a7 */ /* 0x0005e2000810043f */
[----:B------:R-:W5:Y:S01]  /*17a30*/  MUFU.EX2 R170, R170 ;  /* 0x000000aa00aa7308 */ /* 0x000f620000000800 */
[----:B--2---:R-:W-:-:S01]  /*17a40*/  FADD.FTZ R179, R15, R0 ;  /* 0x000000000fb37221 */ /* 0x004fc20000010000 */
[----:B0-----:R-:W-:-:S06]  /*17a50*/  FADD.FTZ R0, R20, R3 ;  /* 0x0000000314007221 */ /* 0x001fcc0000010000 */
[----:B------:R-:W0:Y:S01]  /*17a60*/  MUFU.EX2 R172, R172 ;  /* 0x000000ac00ac7308 */ /* 0x000e220000000800 */
[----:B-1----:R-:W-:-:S01]  /*17a70*/  FADD.FTZ R178, R152, R179 ;  /* 0x000000b398b27221 */ /* 0x002fc20000010000 */
[----:B---3--:R-:W-:-:S03]  /*17a80*/  FADD.FTZ R3, R21, R0 ;  /* 0x0000000015037221 */ /* 0x008fc60000010000 */
[----:B----4-:R-:W-:Y:S01]  /*17a90*/  FADD.FTZ R179, R153, R178 ;  /* 0x000000b299b37221 */ /* 0x010fe20000010000 */
[----:B-----5:R-:W-:-:S02]  /*17aa0*/  FADD.FTZ R0, R154, R3 ;  /* 0x000000039a007221 */ /* 0x020fc40000010000 */
[----:B------:R-:W1:Y:S01]  /*17ab0*/  MUFU.EX2 R171, R171 ;  /* 0x000000ab00ab7308 */ /* 0x000e620000000800 */
[----:B------:R-:W-:-:S01]  /*17ac0*/  FADD.FTZ R178, R156, R179 ;  /* 0x000000b39cb27221 */ /* 0x000fc20000010000 */
[----:B------:R-:W-:-:S03]  /*17ad0*/  FADD.FTZ R3, R155, R0 ;  /* 0x000000009b037221 */ /* 0x000fc60000010000 */
[----:B------:R-:W-:Y:S01]  /*17ae0*/  FADD.FTZ R179, R157, R178 ;  /* 0x000000b29db37221 */ /* 0x000fe20000010000 */
[----:B------:R-:W-:-:S02]  /*17af0*/  FADD.FTZ R0, R158, R3 ;  /* 0x000000039e007221 */ /* 0x000fc40000010000 */
[----:B------:R-:W2:Y:S01]  /*17b00*/  MUFU.EX2 R173, R173 ;  /* 0x000000ad00ad7308 */ /* 0x000ea20000000800 */
[----:B------:R-:W-:-:S01]  /*17b10*/  FADD.FTZ R178, R160, R179 ;  /* 0x000000b3a0b27221 */ /* 0x000fc20000010000 */
[----:B------:R-:W-:-:S03]  /*17b20*/  FADD.FTZ R3, R159, R0 ;  /* 0x000000009f037221 */ /* 0x000fc60000010000 */
[----:B------:R-:W-:Y:S01]  /*17b30*/  FADD.FTZ R179, R161, R178 ;  /* 0x000000b2a1b37221 */ /* 0x000fe20000010000 */
[----:B------:R-:W-:-:S02]  /*17b40*/  FADD.FTZ R0, R162, R3 ;  /* 0x00000003a2007221 */ /* 0x000fc40000010000 */
[----:B------:R-:W3:Y:S01]  /*17b50*/  MUFU.EX2 R176, R176 ;  /* 0x000000b000b07308 */ /* 0x000ee20000000800 */
[----:B------:R-:W-:-:S01]  /*17b60*/  FADD.FTZ R178, R164, R179 ;  /* 0x000000b3a4b27221 */ /* 0x000fc20000010000 */
[----:B------:R-:W-:-:S03]  /*17b70*/  FADD.FTZ R3, R163, R0 ;  /* 0x00000000a3037221 */ /* 0x000fc60000010000 */
[----:B------:R-:W-:Y:S01]  /*17b80*/  FADD.FTZ R179, R165, R178 ;  /* 0x000000b2a5b37221 */ /* 0x000fe20000010000 */
[----:B------:R-:W-:-:S02]  /*17b90*/  FADD.FTZ R0, R166, R3 ;  /* 0x00000003a6007221 */ /* 0x000fc40000010000 */
[----:B------:R-:W4:Y:S01]  /*17ba0*/  MUFU.EX2 R174, R174 ;  /* 0x000000ae00ae7308 */ /* 0x000f220000000800 */
[----:B------:R-:W-:-:S01]  /*17bb0*/  FADD.FTZ R178, R168, R179 ;  /* 0x000000b3a8b27221 */ /* 0x000fc20000010000 */
[----:B------:R-:W-:-:S03]  /*17bc0*/  FADD.FTZ R3, R167, R0 ;  /* 0x00000000a7037221 */ /* 0x000fc60000010000 */
[----:B------:R-:W-:Y:S01]  /*17bd0*/  FADD.FTZ R179, R169, R178 ;  /* 0x000000b2a9b37221 */ /* 0x000fe20000010000 */
[----:B------:R-:W-:-:S02]  /*17be0*/  FADD.FTZ R0, R170, R3 ;  /* 0x00000003aa007221 */ /* 0x000fc40000010000 */
[----:B------:R-:W5:Y:S01]  /*17bf0*/  MUFU.EX2 R177, R177 ;  /* 0x000000b100b17308 */ /* 0x000f620000000800 */
[----:B0-----:R-:W-:-:S01]  /*17c00*/  FADD.FTZ R178, R172, R179 ;  /* 0x000000b3acb27221 */ /* 0x001fc20000010000 */
[----:B-1----:R-:W-:-:S03]  /*17c10*/  FADD.FTZ R0, R171, R0 ;  /* 0x00000000ab007221 */ /* 0x002fc60000010000 */
[----:B--2---:R-:W-:Y:S01]  /*17c20*/  FADD.FTZ R3, R173, R178 ;  /* 0x000000b2ad037221 */ /* 0x004fe20000010000 */
[----:B------:R-:W-:-:S03]  /*17c30*/  FADD.FTZ R179, R175, R0 ;  /* 0x00000000afb37221 */ /* 0x000fc60000010000 */
[----:B---3--:R-:W-:Y:S01]  /*17c40*/  FADD.FTZ R0, R176, R3 ;  /* 0x00000003b0007221 */ /* 0x008fe20000010000 */
[----:B----4-:R-:W-:-:S03]  /*17c50*/  FADD.FTZ R3, R174, R179 ;  /* 0x000000b3ae037221 */ /* 0x010fc60000010000 */
[----:B-----5:R-:W-:Y:S01]  /*17c60*/  FADD.FTZ R0, R177, R0 ;  /* 0x00000000b1007221 */ /* 0x020fe20000010000 */
[----:B------:R-:W-:Y:S06]  /*17c70*/  @!P0 BRA `(.L_x_1526) ;  /* 0x0000000000048947 */ /* 0x000fec0003800000 */
[----:B------:R-:W-:Y:S01]  /*17c80*/  BPT.TRAP 0x1 ;  /* 0x000000040000795c */ /* 0x000fe20000300000 */
.L_x_1526:
[----:B------:R-:W-:Y:S01]  /*17c90*/  F2FP.SATFINITE.E4M3.F32.PACK_AB_MERGE_C R188, R21, R20, RZ ;  /* 0x0000001415bc723e */ /* 0x000fe200048070ff */
[----:B------:R-:W-:Y:S01]  /*17ca0*/  FMUL.FTZ R24, R24, R12 ;  /* 0x0000000c18187220 */ /* 0x000fe20000410000 */
[----:B------:R-:W-:Y:S01]  /*17cb0*/  ISETP.GT.AND P2, PT, R5, R10, PT ;  /* 0x0000000a0500720c */ /* 0x000fe20003f44270 */
[----:B------:R-:W-:Y:S01]  /*17cc0*/  FMUL.FTZ R25, R25, R12 ;  /* 0x0000000c19197220 */ /* 0x000fe20000410000 */
[----:B------:R-:W-:Y:S01]  /*17cd0*/  F2FP.SATFINITE.E4M3.F32.PACK_AB_MERGE_C R188, R6, R7, R188 ;  /* 0x0000000706bc723e */ /* 0x000fe200048070bc */
[----:B------:R-:W-:Y:S01]  /*17ce0*/  IMAD R6, R199, 0x8, R16 ;  /* 0x00000008c7067824 */ /* 0x000fe200078e0210 */
[----:B------:R-:W-:Y:S01]  /*17cf0*/  F2FP.SATFINITE.E4M3.F32.PACK_AB_MERGE_C R152, R153, R152, RZ ;  /* 0x000000989998723e */ /* 0x000fe200048070ff */
[----:B------:R-:W-:Y:S01]  /*17d00*/  IMAD.U32 R7, RZ, RZ, UR42 ;  /* 0x0000002aff077e24 */ /* 0x000fe2000f8e00ff */
[----:B------:R-:W-:Y:S01]  /*17d10*/  F2FP.SATFINITE.E4M3.F32.PACK_AB_MERGE_C R158, R159, R158, RZ ;  /* 0x0000009e9f9e723e */ /* 0x000fe200048070ff */
[----:B------:R-:W-:Y:S01]  /*17d20*/  VIADD R6, R6, 0x28460 ;  /* 0x0002846006067836 */ /* 0x000fe20000000000 */
[----:B------:R-:W-:Y:S01]  /*17d30*/  F2FP.SATFINITE.E4M3.F32.PACK_AB_MERGE_C R160, R161, R160, RZ ;  /* 0x000000a0a1a0723e */ /* 0x000fe200048070ff */
[----:B------:R-:W-:Y:S01]  /*17d40*/  FMUL.FTZ R28, R28, R12 ;  /* 0x0000000c1c1c7220 */ /* 0x000fe20000410000 */
[----:B------:R-:W-:Y:S01]  /*17d50*/  F2FP.SATFINITE.E4M3.F32.PACK_AB_MERGE_C R166, R167, R166, RZ ;  /* 0x000000a6a7a6723e */ /* 0x000fe200048070ff */
[-C--:B------:R-:W-:Y:S01]  /*17d60*/  FMUL.FTZ R29, R29, R12.reuse ;  /* 0x0000000c1d1d7220 */ /* 0x080fe20000410000 */
[----:B------:R-:W-:Y:S01]  /*17d70*/  PRMT R6, R7, 0x654, R6 ;  /* 0x0000065407067816 */ /* 0x000fe20000000006 */
[----:B------:R-:W-:Y:S01]  /*17d80*/  FMUL.FTZ R32, R32, R12 ;  /* 0x0000000c20207220 */ /* 0x000fe20000410000 */
[----:B------:R-:W-:Y:S01]  /*17d90*/  F2FP.SATFINITE.E4M3.F32.PACK_AB_MERGE_C R168, R169, R168, RZ ;  /* 0x000000a8a9a8723e */ /* 0x000fe200048070ff */
[----:B------:R-:W-:Y:S01]  /*17da0*/  FMUL.FTZ R33, R33, R12 ;  /* 0x0000000c21217220 */ /* 0x000fe20000410000 */
[----:B------:R-:W-:Y:S01]  /*17db0*/  F2FP.SATFINITE.E4M3.F32.PACK_AB_MERGE_C R174, R174, R175, RZ ;  /* 0x000000afaeae723e */ /* 0x000fe200048070ff */
[----:B------:R0:W-:Y:S01]  /*17dc0*/  SYNCS.ARRIVE.TRANS64.RED.A1T0 RZ, [R6+URZ], RZ ;  /* 0x000000ff06ff79a7 */ /* 0x0001e2000810043f */
        /* <DEDUP_REMOVED lines=134> */
[----:B------:R-:W-:Y:S01]  /*18630*/  IADD3 R5, R5, -0x1, RZ ;  /* 0xffffffff05057810 */ /* 0x000fe20007ffe0ff */
[----:B0-----:R-:W-:Y:S06]  /*18640*/  @P2 BRA `(.L_x_1527) ;  /* 0xffffffe000602947 */ /* 0x001fec000383ffff */
[----:B------:R-:W-:-:S07]  /*18650*/  IMAD.MOV.U32 R199, RZ, RZ, R13 ;  /* 0x000000ffffc77224 */ /* 0x000fce00078e000d */
.L_x_1516:
[----:B------:R-:W-:-:S13]  /*18660*/  ISETP.GE.AND P2, PT, R5, R201, PT ;  /* 0x000000c90500720c */ /* 0x000fda0003f46270 */
[----:B------:R-:W-:Y:S05]  /*18670*/  @!P2 BRA `(.L_x_1528) ;  /* 0x000000280048a947 */ /* 0x000fea0003800000 */
[----:B------:R-:W-:Y:S02]  /*18680*/  IMAD.MOV.U32 R10, RZ, RZ, R8 ;  /* 0x000000ffff0a7224 */ /* 0x000fe400078e0008 */
[----:B------:R-:W-:Y:S02]  /*18690*/  IMAD.MOV.U32 R11, RZ, RZ, R9 ;  /* 0x000000ffff0b7224 */ /* 0x000fe400078e0009 */
[----:B------:R-:W-:-:S07]  /*186a0*/  IMAD.MOV.U32 R13, RZ, RZ, R193 ;  /* 0x000000ffff0d7224 */ /* 0x000fce00078e00c1 */
.L_x_1547:
        /* <DEDUP_REMOVED lines=8> */
.L_x_1530:
[----:B------:R-:W-:-:S04]  /*18730*/  IADD3 R6, R199, 0x1, RZ ;  /* 0x00000001c7067810 */ /* 0x000fc80007ffe0ff */
[----:B------:R-:W-:-:S04]  /*18740*/  ISETP.NE.AND P3, PT, R6, 0x2, PT ;  /* 0x000000020600780c */ /* 0x000fc80003f65270 */
[----:B------:R-:W-:Y:S02]  /*18750*/  SEL R7, R6, RZ, P3 ;  /* 0x000000ff06077207 */ /* 0x000fe40001800000 */
[----:B------:R-:W-:-:S03]  /*18760*/  SHF.L.U32 R6, R193, 0x1f, RZ ;  /* 0x0000001fc1067819 */ /* 0x000fc600000006ff */
[----:B------:R-:W-:-:S04]  /*18770*/  IMAD R7, R7, 0x8, R16 ;  /* 0x0000000807077824 */ /* 0x000fc800078e0210 */
[----:B------:R0:W1:Y:S01]  /*18780*/  SYNCS.PHASECHK.TRANS64.TRYWAIT P3, [R7+URZ+0x28430], R6 ;  /* 0x02843006070075a7 */ /* 0x000062000806017f */
[----:B------:R-:W-:Y:S05]  /*18790*/  @!P0 BRA `(.L_x_1531) ;  /* 0x0000000000048947 */ /* 0x000fea0003800000 */
[----:B------:R-:W-:Y:S01]  /*187a0*/  BPT.TRAP 0x1 ;  /* 0x000000040000795c */ /* 0x000fe20000300000 */
.L_x_1531:
[----:B------:R-:W-:Y:S04]  /*187b0*/  BSSY B0, `(.L_x_1529) ;  /* 0x0000004000007945 */ /* 0x000fe80003800000 */
[----:B-1----:R-:W-:Y:S05]  /*187c0*/  @P3 BRA `(.L_x_1532) ;  /* 0x0000000000083947 */ /* 0x002fea0003800000 */
[----:B------:R-:W1:Y:S02]  /*187d0*/  SYNCS.PHASECHK.TRANS64.TRYWAIT P3, [R7+URZ+0x28430], R6 ;  /* 0x02843006070075a7 */ /* 0x000e64000806017f */
[----:B-1----:R-:W-:Y:S05]  /*187e0*/  @!P3 BRA `(.L_x_1533) ;  /* 0x000000f400d0b947 */ /* 0x002fea0003800000 */
.L_x_1532:
[----:B------:R-:W-:Y:S05]  /*187f0*/  BSYNC B0 ;  /* 0x0000000000007941 */ /* 0x000fea0003800000 */
.L_x_1529:
[----:B01----:R-:W0:Y:S01]  /*18800*/  S2R R6, SR_TID.X ;  /* 0x0000000000067919 */ /* 0x003e220000002100 */
[----:B------:R-:W-:Y:S01]  /*18810*/  VIADD R12, R199, 0x1 ;  /* 0x00000001c70c7836 */ /* 0x000fe20000000000 */
[----:B------:R-:W-:Y:S05]  /*18820*/  WARPSYNC.ALL ;  /* 0x0000000000007948 */ /* 0x000fea0003800000 */
[C---:B------:R-:W-:Y:S01]  /*18830*/  ISETP.NE.AND P3, PT, R12.reuse, 0x2, PT ;  /* 0x000000020c00780c */ /* 0x040fe20003f65270 */
[----:B------:R-:W-:Y:S01]  /*18840*/  IMAD.MOV.U32 R7, RZ, RZ, 0x40000040 ;  /* 0x40000040ff077424 */ /* 0x000fe200078e00ff */
[----:B------:R-:W-:Y:S01]  /*18850*/  MOV R15, 0x40000040 ;  /* 0x40000040000f7802 */ /* 0x000fe20000000f00 */
[----:B------:R-:W-:Y:S01]  /*18860*/  IMAD.MOV.U32 R21, RZ, RZ, 0x40000040 ;  /* 0x40000040ff157424 */ /* 0x000fe200078e00ff */
[----:B------:R-:W-:Y:S01]  /*18870*/  SEL R12, R12, RZ, P3 ;  /* 0x000000ff0c0c7207 */ /* 0x000fe20001800000 */
        /* <DEDUP_REMOVED lines=8> */
[----:B------:R-:W-:Y:S02]  /*18900*/  R2UR UR35, R7 ;  /* 0x00000000072372ca */ /* 0x000fe400000e0000 */
        /* <DEDUP_REMOVED lines=8> */
[----:B------:R-:W-:Y:S01]  /*18990*/  R2UR UR10, R14 ;  /* 0x000000000e0a72ca */ /* 0x000fe200000e0000 */
[----:B------:R-:W-:Y:S01]  /*189a0*/  VIADD R14, R6, 0x200 ;  /* 0x00000200060e7836 */ /* 0x000fe20000000000 */
        /* <DEDUP_REMOVED lines=36> */
.L_x_1535:
[----:B------:R-:W-:Y:S01]  /*18bf0*/  SHF.L.U32 R6, R13, 0x1f, RZ ;  /* 0x0000001f0d067819 */ /* 0x000fe200000006ff */
[----:B------:R-:W-:-:S04]  /*18c00*/  IMAD R7, R199, 0x8, R16 ;  /* 0x00000008c7077824 */ /* 0x000fc800078e0210 */
[----:B------:R0:W1:Y:S01]  /*18c10*/  SYNCS.PHASECHK.TRANS64.TRYWAIT P2, [R7+URZ+0x28450], R6 ;  /* 0x02845006070075a7 */ /* 0x000062000804017f */
[----:B------:R-:W-:Y:S05]  /*18c20*/  @!P0 BRA `(.L_x_1536) ;  /* 0x0000000000048947 */ /* 0x000fea0003800000 */
[----:B------:R-:W-:Y:S01]  /*18c30*/  BPT.TRAP 0x1 ;  /* 0x000000040000795c */ /* 0x000fe20000300000 */
.L_x_1536:
[----:B-1----:R-:W-:Y:S05]  /*18c40*/  @P2 BRA `(.L_x_1534) ;  /* 0x0000000000082947 */ /* 0x002fea0003800000 */
[----:B------:R-:W1:Y:S02]  /*18c50*/  SYNCS.PHASECHK.TRANS64.TRYWAIT P2, [R7+URZ+0x28450], R6 ;  /* 0x02845006070075a7 */ /* 0x000e64000804017f */
[----:B-1----:R-:W-:Y:S05]  /*18c60*/  @!P2 BRA `(.L_x_1537) ;  /* 0x000000f000c4a947 */ /* 0x002fea0003800000 */
.L_x_1534:
[----:B01----:R-:W-:Y:S01]  /*18c70*/  VIADD R6, R16, 0x8000 ;  /* 0x0000800010067836 */ /* 0x003fe20000000000 */
[----:B------:R-:W-:Y:S05]  /*18c80*/  WARPSYNC.ALL ;  /* 0x0000000000007948 */ /* 0x000fea0003800000 */
[----:B------:R-:W-:Y:S01]  /*18c90*/  SHF.R.U32.HI R6, RZ, 0x4, R6 ;  /* 0x00000004ff067819 */ /* 0x000fe20000011606 */
[----:B------:R-:W-:Y:S01]  /*18ca0*/  IMAD.MOV.U32 R7, RZ, RZ, -0x7fffffe0 ;  /* 0x80000020ff077424 */ /* 0x000fe200078e00ff */
[----:B------:R-:W-:-:S06]  /*18cb0*/  WARPGROUP.ARRIVE ;  /* 0x00000000000079c5 */ /* 0x000fcc0000000000 */
[----:B------:R-:W0:Y:S01]  /*18cc0*/  S2R R225, SR_TID.X ;  /* 0x0000000000e17919 */ /* 0x000e220000002100 */
[----:B------:R-:W-:Y:S01]  /*18cd0*/  LOP3.LUT R6, R6, 0x3fff, RZ, 0xc0, !PT ;  /* 0x00003fff06067812 */ /* 0x000fe200078ec0ff */
[----:B------:R-:W-:Y:S01]  /*18ce0*/  IMAD.IADD R13, R205, 0x1, R204 ;  /* 0x00000001cd0d7824 */ /* 0x000fe200078e02cc */
[----:B------:R-:W-:Y:S01]  /*18cf0*/  R2UR UR7, R7 ;  /* 0x00000000070772ca */ /* 0x000fe200000e0000 */
[----:B------:R-:W-:Y:S01]  /*18d00*/  IMAD.MOV.U32 R7, RZ, RZ, -0x7fffffe0 ;  /* 0x80000020ff077424 */ /* 0x000fe200078e00ff */
[----:B------:R-:W-:Y:S01]  /*18d10*/  LOP3.LUT R6, R6, 0x10000, RZ, 0xfc, !PT ;  /* 0x0001000006067812 */ /* 0x000fe200078efcff */
[C---:B------:R-:W-:Y:S01]  /*18d20*/  FMUL.FTZ R20, R2.reuse, R158 ;  /* 0x0000009e02147220 */ /* 0x040fe20000410000 */
[C---:B------:R-:W-:Y:S01]  /*18d30*/  FMUL.FTZ R14, R2.reuse, R152 ;  /* 0x00000098020e7220 */ /* 0x040fe20000410000 */
[C---:B------:R-:W-:Y:S01]  /*18d40*/  FMUL.FTZ R158, R2.reuse, R166 ;  /* 0x000000a6029e7220 */ /* 0x040fe20000410000 */
[----:B------:R-:W-:Y:S01]  /*18d50*/  LEA R6, R199, R6, 0xa ;  /* 0x00000006c7067211 */ /* 0x000fe200078e50ff */
[C---:B------:R-:W-:Y:S01]  /*18d60*/  FMUL.FTZ R152, R2.reuse, R156 ;  /* 0x0000009c02987220 */ /* 0x040fe20000410000 */
[C---:B------:R-:W-:Y:S01]  /*18d70*/  FMUL.FTZ R166, R2.reuse, R174 ;  /* 0x000000ae02a67220 */ /* 0x040fe20000410000 */
[----:B------:R-:W-:Y:S01]  /*18d80*/  FMUL.FTZ R156, R2, R160 ;  /* 0x000000a0029c7220 */ /* 0x000fe20000410000 */
[C---:B------:R-:W-:Y:S01]  /*18d90*/  R2UR UR6, R6.reuse ;  /* 0x00000000060672ca */ /* 0x040fe200000e0000 */
[----:B------:R-:W-:-:S02]  /*18da0*/  VIADD R6, R6, 0x2 ;  /* 0x0000000206067836 */ /* 0x000fc40000000000 */
[C---:B------:R-:W-:Y:S01]  /*18db0*/  FMUL.FTZ R160, R2.reuse, R164 ;  /* 0x000000a402a07220 */ /* 0x040fe20000410000 */
[----:B------:R-:W-:Y:S02]  /*18dc0*/  IMAD.SHL.U32 R174, R5, 0x40, RZ ;  /* 0x0000004005ae7824 */ /* 0x000fe400078e00ff */
        /* <DEDUP_REMOVED lines=9> */
[----:B------:R-:W-:Y:S01]  /*18e60*/  QGMMA.64x256x32.F32.E4M3.E4M3 R24, R188, gdesc[UR4], R24, gsb0 ;  /* 0x03e00004bc187df3 */ /* 0x000fe20008000818 */
[----:B------:R-:W-:Y:S01]  /*18e70*/  R2UR UR6, R6 ;  /* 0x00000000060672ca */ /* 0x000fe200000e0000 */
[----:B------:R-:W-:Y:S01]  /*18e80*/  IMAD R176, R197, -0x2, R176 ;  /* 0xfffffffec5b07824 */ /* 0x000fe200078e02b0 */
[----:B------:R-:W-:Y:S01]  /*18e90*/  R2UR UR7, R7 ;  /* 0x00000000070772ca */ /* 0x000fe200000e0000 */
[----:B------:R-:W1:Y:S01]  /*18ea0*/  @P4 LDC R6, c[0x0][0x44c] ;  /* 0x00011300ff064b82 */ /* 0x000e620000000800 */
[C---:B------:R-:W-:Y:S01]  /*18eb0*/  FMUL.FTZ R157, R2.reuse, R161 ;  /* 0x000000a1029d7220 */ /* 0x040fe20000410000 */
[C---:B------:R-:W-:Y:S01]  /*18ec0*/  FMUL.FTZ R162, R2.reuse, R170 ;  /* 0x000000aa02a27220 */ /* 0x040fe20000410000 */
[C---:B------:R-:W-:Y:S01]  /*18ed0*/  FMUL.FTZ R9, R2.reuse, R155 ;  /* 0x0000009b02097220 */ /* 0x040fe20000410000 */
[C---:B------:R-:W-:Y:S01]  /*18ee0*/  FMUL.FTZ R161, R2.reuse, R165 ;  /* 0x000000a502a17220 */ /* 0x040fe20000410000 */
[C---:B------:R-:W-:Y:S01]  /*18ef0*/  FMUL.FTZ R159, R2.reuse, R167 ;  /* 0x000000a7029f7220 */ /* 0x040fe20000410000 */
[C---:B------:R-:W-:Y:S01]  /*18f00*/  FMUL.FTZ R170, R2.reuse, R178 ;  /* 0x000000b202aa7220 */ /* 0x040fe20000410000 */
[C---:B------:R-:W-:Y:S01]  /*18f10*/  FMUL.FTZ R155, R2.reuse, R163 ;  /* 0x000000a3029b7220 */ /* 0x040fe20000410000 */
[----:B------:R-:W2:Y:S01]  /*18f20*/  @P4 LDC R7, c[0x0][0x450] ;  /* 0x00011400ff074b82 */ /* 0x000ea20000000800 */
[C---:B------:R-:W-:Y:S01]  /*18f30*/  FMUL.FTZ R165, R2.reuse, R169 ;  /* 0x000000a902a57220 */ /* 0x040fe20000410000 */
[C---:B------:R-:W-:Y:S01]  /*18f40*/  FMUL.FTZ R167, R2.reuse, R175 ;  /* 0x000000af02a77220 */ /* 0x040fe20000410000 */
[C---:B------:R-:W-:Y:S01]  /*18f50*/  FMUL.FTZ R178, R2.reuse, R181 ;  /* 0x000000b502b27220 */ /* 0x040fe20000410000 */
[C---:B------:R-:W-:Y:S01]  /*18f60*/  FMUL.FTZ R163, R2.reuse, R171 ;  /* 0x000000ab02a37220 */ /* 0x040fe20000410000 */
[C---:B------:R-:W-:Y:S01]  /*18f70*/  FMUL.FTZ R169, R2.reuse, R173 ;  /* 0x000000ad02a97220 */ /* 0x040fe20000410000 */
[C---:B------:R-:W-:Y:S01]  /*18f80*/  FMUL.FTZ R175, R2.reuse, R177 ;  /* 0x000000b102af7220 */ /* 0x040fe20000410000 */
[----:B------:R-:W-:Y:S01]  /*18f90*/  IADD3 R181, -R195, R176, R196 ;  /* 0x000000b0c3b57210 */ /* 0x000fe20007ffe1c4 */
[C---:B------:R-:W-:Y:S01]  /*18fa0*/  FMUL.FTZ R171, R2.reuse, R179 ;  /* 0x000000b302ab7220 */ /* 0x040fe20000410000 */
[C---:B------:R-:W-:Y:S01]  /*18fb0*/  FMUL.FTZ R177, R2.reuse, R180 ;  /* 0x000000b402b17220 */ /* 0x040fe20000410000 */
[C---:B------:R-:W-:Y:S01]  /*18fc0*/  FMUL.FTZ R173, R2.reuse, R182 ;  /* 0x000000b602ad7220 */ /* 0x040fe20000410000 */
[----:B------:R-:W-:Y:S01]  /*18fd0*/  FMUL.FTZ R176, R2, R183 ;  /* 0x000000b702b07220 */ /* 0x000fe20000410000 */
[----:B0-----:R-:W-:Y:S01]  /*18fe0*/  SHF.R.U32.HI R225, RZ, 0x7, R225 ;  /* 0x00000007ffe17819 */ /* 0x001fe200000116e1 */
[----:B------:R-:W0:Y:S01]  /*18ff0*/  MUFU.TANH R14, R14 ;  /* 0x0000000e000e7308 */ /* 0x000e220000002400 */
[C---:B------:R-:W-:Y:S01]  /*19000*/  VIADD R182, R181.reuse, UR53 ;  /* 0x00000035b5b67c36 */ /* 0x040fe20008000000 */
[----:B------:R-:W-:Y:S01]  /*19010*/  IADD3 R181, R181, UR55, RZ ;  /* 0x00000037b5b57c10 */ /* 0x000fe2000fffe0ff */
[----:B-1----:R-:W-:-:S05]  /*19020*/  @P4 IMAD.HI.U32 R6, R13, R6, RZ ;  /* 0x000000060d064227 */ /* 0x002fca00078e00ff */
[----:B------:R-:W1:Y:S01]  /*19030*/  MUFU.TANH R15, R15 ;  /* 0x0000000f000f7308 */ /* 0x000e620000002400 */
[----:B--2---:R-:W-:Y:S01]  /*19040*/  @P4 SHF.R.U32.HI R13, RZ, R7, R6 ;  /* 0x00000007ff0d4219 */ /* 0x004fe20000011606 */
[----:B------:R-:W-:-:S04]  /*19050*/  @!P1 IMAD R7, R12, 0x8, R16 ;  /* 0x000000080c079824 */ /* 0x000fc800078e0210 */
[----:B------:R-:W2:Y:S02]  /*19060*/  SHFL.IDX PT, R6, R13, RZ, 0x1c1f ;  /* 0x001c1fff0d067589 */ /* 0x000ea400000e0000 */
[----:B------:R-:W3:Y:S01]  /*19070*/  MUFU.TANH R8, R8 ;  /* 0x0000000800087308 */ /* 0x000ee20000002400 */
[----:B------:R-:W-:-:S05]  /*19080*/  @!P1 VIADD R7, R7, 0x28440 ;  /* 0x0002844007079836 */ /* 0x000fca0000000000 */
[----:B------:R-:W-:Y:S02]  /*19090*/  @!P1 PRMT R7, RZ, 0x654, R7 ;  /* 0x00000654ff079816 */ /* 0x000fe40000000007 */
[----:B------:R-:W4:Y:S08]  /*190a0*/  MUFU.TANH R9, R9 ;  /* 0x0000000900097308 */ /* 0x000f300000002400 */
[----:B------:R-:W0:Y:S01]  /*190b0*/  MUFU.TANH R152, R152 ;  /* 0x0000009800987308 */ /* 0x000e220000002400 */
[----:B--2---:R-:W-:-:S07]  /*190c0*/  IMAD.IADD R180, R182, 0x1, R6 ;  /* 0x00000001b6b47824 */ /* 0x004fce00078e0206 */
[----:B------:R-:W2:Y:S01]  /*190d0*/  MUFU.TANH R153, R153 ;  /* 0x0000009900997308 */ /* 0x000ea20000002400 */
[----:B------:R-:W-:-:S07]  /*190e0*/  IMAD.IADD R179, R181, 0x1, R6 ;  /* 0x00000001b5b37824 */ /* 0x000fce00078e0206 */
        /* <DEDUP_REMOVED lines=26> */
[----:B------:R-:W-:-:S05]  /*19290*/  WARPGROUP.ARRIVE ;  /* 0x00000000000079c5 */ /* 0x000fca0000000000 */
[----:B------:R-:W0:Y:S01]  /*192a0*/  MUFU.TANH R176, R176 ;  /* 0x000000b000b07308 */ /* 0x000e220000002400 */
[----:B------:R-:W-:Y:S03]  /*192b0*/  QGMMA.64x256x32.F32.E4M3.E4M3 R24, R184, gdesc[UR4], R24, gsb0 ;  /* 0x03e00004b8187df3 */ /* 0x000fe60008000818 */
[----:B------:R-:W-:Y:S02]  /*192c0*/  WARPGROUP.DEPBAR.LE gsb0, 0x0 ;  /* 0x00008000000079c5 */ /* 0x000fe40000010000 */
[----:B------:R-:W-:-:S05]  /*192d0*/  IADD3 R184, -R225, 0xb, RZ ;  /* 0x0000000be1b87810 */ /* 0x000fca0007ffe1ff */
[----:B------:R0:W-:Y:S06]  /*192e0*/  BAR.ARV R184, 0x100 ;  /* 0x000400b80000751d */ /* 0x0001ec0000002000 */
[----:B------:R0:W-:Y:S01]  /*192f0*/  @!P1 SYNCS.ARRIVE.TRANS64.RED.A1T0 RZ, [R7+URZ], RZ ;  /* 0x000000ff07ff99a7 */ /* 0x0001e2000810043f */
[----:B-1234-:R-:W-:Y:S05]  /*19300*/  @!P5 BRA `(.L_x_1538) ;  /* 0x000000000058d947 */ /* 0x01efea0003800000 */
[----:B------:R-:W-:Y:S01]  /*19310*/  IADD3 R183, -R195, R196, R6 ;  /* 0x000000c4c3b77210 */ /* 0x000fe20007ffe106 */
[----:B------:R-:W-:Y:S03]  /*19320*/  BSSY B0, `(.L_x_1539) ;  /* 0x0000010000007945 */ /* 0x000fe60003800000 */
        /* <DEDUP_REMOVED lines=10> */
.L_x_1540:
[----:B------:R-:W-:-:S05]  /*193d0*/  IMAD.U32 R185, RZ, RZ, UR49 ;  /* 0x00000031ffb97e24 */ /* 0x000fca000f8e00ff */
[----:B------:R-:W-:-:S13]  /*193e0*/  ISETP.NE.AND P2, PT, R185, 0x1, PT ;  /* 0x00000001b900780c */ /* 0x000fda0003f45270 */
[----:B0-----:R-:W0:Y:S02]  /*193f0*/  @P2 LDC.64 R6, c[0x0][0x9e8] ;  /* 0x00027a00ff062b82 */ /* 0x001e240000000a00 */
[----:B0-----:R-:W-:-:S05]  /*19400*/  @P2 IMAD.HI.U32 R6, R183, R6, RZ ;  /* 0x00000006b7062227 */ /* 0x001fca00078e00ff */
[----:B------:R-:W-:-:S07]  /*19410*/  @P2 SHF.R.U32.HI R183, RZ, R7, R6 ;  /* 0x00000007ffb72219 */ /* 0x000fce0000011606 */
.L_x_1541:
[----:B------:R-:W-:Y:S05]  /*19420*/  BSYNC B0 ;  /* 0x0000000000007941 */ /* 0x000fea0003800000 */
.L_x_1539:
[----:B------:R-:W-:-:S04]  /*19430*/  IMAD R6, R183, R185, -R174 ;  /* 0x000000b9b7067224 */ /* 0x000fc800078e0aae */
[----:B------:R-:W-:-:S05]  /*19440*/  IMAD R6, R197, -0x2, R6 ;  /* 0xfffffffec5067824 */ /* 0x000fca00078e0206 */
[----:B------:R-:W-:Y:S02]  /*19450*/  VIADDMNMX R180, R6, R185, R180, PT ;  /* 0x000000b906b47246 */ /* 0x000fe400038001b4 */
[----:B------:R-:W-:-:S07]  /*19460*/  VIMNMX R179, R179, R6, !PT ;  /* 0x00000006b3b37248 */ /* 0x000fce0007fe0100 */
.L_x_1538:
[----:B------:R-:W-:Y:S01]  /*19470*/  ISETP.GT.AND P2, PT, R5, -0x1, PT ;  /* 0xffffffff0500780c */ /* 0x000fe20003f44270 */
[----:B------:R-:W1:Y:S03]  /*19480*/  SHFL.IDX PT, R13, R13, 0x1, 0x1c1f ;  /* 0x003c1f000d0d7f89 */ /* 0x000e6600000e0000 */
[----:B------:R-:W-:-:S04]  /*19490*/  ISETP.GT.AND P3, PT, R179, RZ, P2 ;  /* 0x000000ffb300720c */ /* 0x000fc80001764270 */
[----:B------:R-:W-:-:S04]  /*194a0*/  ISETP.LT.OR P3, PT, R180, 0x1, P3 ;  /* 0x00000001b400780c */ /* 0x000fc80001f61670 */
[----:B0-----:R-:W-:Y:S02]  /*194b0*/  FSEL R14, R14, -INF , !P3 ;  /* 0xff8000000e0e7808 */ /* 0x001fe40005800000 */
[----:B------:R-:W-:-:S04]  /*194c0*/  ISETP.GT.AND P3, PT, R179, 0x1, P2 ;  /* 0x00000001b300780c */ /* 0x000fc80001764270 */
[----:B------:R-:W-:-:S04]  /*194d0*/  ISETP.LT.OR P3, PT, R180, 0x2, P3 ;  /* 0x00000002b400780c */ /* 0x000fc80001f61670 */
[----:B------:R-:W-:Y:S02]  /*194e0*/  FSEL R15, R15, -INF , !P3 ;  /* 0xff8000000f0f7808 */ /* 0x000fe40005800000 */
[----:B------:R-:W-:Y:S01]  /*194f0*/  ISETP.GT.AND P3, PT, R179, 0x8, P2 ;  /* 0x00000008b300780c */ /* 0x000fe20001764270 */
[--C-:B-1----:R-:W-:Y:S02]  /*19500*/  IMAD.IADD R182, R182, 0x1, R13.reuse ;  /* 0x00000001b6b67824 */ /* 0x102fe400078e020d */
[----:B------:R-:W-:Y:S01]  /*19510*/  IMAD.IADD R181, R181, 0x1, R13 ;  /* 0x00000001b5b57824 */ /* 0x000fe200078e020d */
        /* <DEDUP_REMOVED lines=54> */
.L_x_1544:
[----:B------:R-:W-:-:S05]  /*19880*/  IMAD.U32 R13, RZ, RZ, UR49 ;  /* 0x00000031ff0d7e24 */ /* 0x000fca000f8e00ff */
[----:B------:R-:W-:-:S13]  /*19890*/  ISETP.NE.AND P3, PT, R13, 0x1, PT ;  /* 0x000000010d00780c */ /* 0x000fda0003f65270 */
[----:B------:R-:W0:Y:S02]  /*198a0*/  @P3 LDC.64 R6, c[0x0][0x9e8] ;  /* 0x00027a00ff063b82 */ /* 0x000e240000000a00 */
[----:B0-----:R-:W-:-:S05]  /*198b0*/  @P3 IMAD.HI.U32 R6, R179, R6, RZ ;  /* 0x00000006b3063227 */ /* 0x001fca00078e00ff */
[----:B------:R-:W-:-:S07]  /*198c0*/  @P3 SHF.R.U32.HI R179, RZ, R7, R6 ;  /* 0x00000007ffb33219 */ /* 0x000fce0000011606 */
.L_x_1545:
[----:B------:R-:W-:Y:S05]  /*198d0*/  BSYNC B0 ;  /* 0x0000000000007941 */ /* 0x000fea0003800000 */
.L_x_1543:
[----:B------:R-:W-:-:S04]  /*198e0*/  IMAD R174, R179, R13, -R174 ;  /* 0x0000000db3ae7224 */ /* 0x000fc800078e0aae */
[----:B------:R-:W-:-:S05]  /*198f0*/  IMAD R174, R197, -0x2, R174 ;  /* 0xfffffffec5ae7824 */ /* 0x000fca00078e02ae */
[----:B------:R-:W-:Y:S02]  /*19900*/  VIADDMNMX R182, R174, R13, R182, PT ;  /* 0x0000000daeb67246 */ /* 0x000fe400038001b6 */
[----:B------:R-:W-:-:S07]  /*19910*/  VIMNMX R181, R181, R174, !PT ;  /* 0x000000aeb5b57248 */ /* 0x000fce0007fe0100 */
.L_x_1542:
        /* <DEDUP_REMOVED lines=49> */
[C---:B------:R-:W-:Y:S02]  /*19c30*/  ISETP.LT.OR P3, PT, R182.reuse, 0x2a, P3 ;  /* 0x0000002ab600780c */ /* 0x040fe40001f61670 */
        /* <DEDUP_REMOVED lines=14> */
[----:B------:R-:W-:Y:S02]  /*19d20*/  ISETP.LT.OR P3, PT, R182, 0x39, P3 ;  /* 0x00000039b600780c */ /* 0x000fe40001f61670 */
[----:B------:R-:W-:Y:S02]  /*19d30*/  FMNMX.FTZ R13, R6, R9, !PT ;  /* 0x00000009060d7209 */ /* 0x000fe40007810000 */
[----:B0-----:R-:W-:-:S02]  /*19d40*/  FMNMX.FTZ R9, R174, R179, !PT ;  /* 0x000000b3ae097209 */ /* 0x001fc40007810000 */
[----:B------:R-:W-:Y:S02]  /*19d50*/  FMNMX.FTZ R8, R20, R13, !PT ;  /* 0x0000000d14087209 */ /* 0x000fe40007810000 */
[----:B------:R-:W-:Y:S02]  /*19d60*/  MOV R174, UR56 ;  /* 0x0000003800ae7c02 */ /* 0x000fe40008000f00 */
[----:B------:R-:W-:Y:S02]  /*19d70*/  FMNMX.FTZ R13, R21, R8, !PT ;  /* 0x00000008150d7209 */ /* 0x000fe40007810000 */
[----:B------:R-:W-:Y:S01]  /*19d80*/  FSEL R173, R173, -INF , !P3 ;  /* 0xff800000adad7808 */ /* 0x000fe20005800000 */
[----:B------:R-:W-:-:S01]  /*19d90*/  FFMA.FTZ R8, R9, R174, -8 ;  /* 0xc100000009087423 */ /* 0x000fc200000100ae */
[----:B------:R-:W-:Y:S02]  /*19da0*/  FMNMX.FTZ R174, R154, R13, !PT ;  /* 0x0000000d9aae7209 */ /* 0x000fe40007810000 */
[----:B------:R-:W-:-:S02]  /*19db0*/  FSETP.NEU.FTZ.AND P3, PT, R9, -INF , PT ;  /* 0xff8000000900780b */ /* 0x000fc40003f7d000 */
[----:B------:R-:W-:Y:S02]  /*19dc0*/  FMNMX.FTZ R13, R155, R174, !PT ;  /* 0x000000ae9b0d7209 */ /* 0x000fe40007810000 */
[----:B------:R-:W-:Y:S02]  /*19dd0*/  FSEL R8, R8, RZ, P3 ;  /* 0x000000ff08087208 */ /* 0x000fe40001800000 */
[----:B------:R-:W-:Y:S02]  /*19de0*/  FMNMX.FTZ R174, R158, R13, !PT ;  /* 0x0000000d9eae7209 */ /* 0x000fe40007810000 */
[----:B------:R-:W-:Y:S01]  /*19df0*/  ISETP.GT.AND P2, PT, R181, 0x39, P2 ;  /* 0x00000039b500780c */ /* 0x000fe20001744270 */
[--C-:B------:R-:W-:Y:S01]  /*19e00*/  FFMA.FTZ R180, R15, UR56, -R8.reuse ;  /* 0x000000380fb47c23 */ /* 0x100fe20008010808 */
[----:B------:R-:W-:Y:S01]  /*19e10*/  FMNMX.FTZ R13, R159, R174, !PT ;  /* 0x000000ae9f0d7209 */ /* 0x000fe20007810000 */
[--C-:B------:R-:W-:Y:S01]  /*19e20*/  FFMA.FTZ R181, R152, UR56, -R8.reuse ;  /* 0x0000003898b57c23 */ /* 0x100fe20008010808 */
[----:B------:R-:W-:Y:S01]  /*19e30*/  ISETP.LT.OR P2, PT, R182, 0x3a, P2 ;  /* 0x0000003ab600780c */ /* 0x000fe20001741670 */
[----:B------:R-:W-:Y:S01]  /*19e40*/  FFMA.FTZ R14, R14, UR56, -R8 ;  /* 0x000000380e0e7c23 */ /* 0x000fe20008010808 */
[----:B------:R-:W-:-:S02]  /*19e50*/  FMNMX.FTZ R174, R162, R13, !PT ;  /* 0x0000000da2ae7209 */ /* 0x000fc40007810000 */
[----:B------:R-:W-:Y:S01]  /*19e60*/  FSEL R176, R176, -INF , !P2 ;  /* 0xff800000b0b07808 */ /* 0x000fe20005000000 */
[----:B------:R0:W-:Y:S01]  /*19e70*/  MUFU.EX2 R13, R180 ;  /* 0x000000b4000d7308 */ /* 0x0001e20000000800 */
[----:B------:R-:W-:-:S04]  /*19e80*/  FMNMX.FTZ R15, R163, R174, !PT ;  /* 0x000000aea30f7209 */ /* 0x000fc80007810000 */
[----:B------:R-:W-:-:S03]  /*19e90*/  FMNMX.FTZ R152, R166, R15, !PT ;  /* 0x0000000fa6987209 */ /* 0x000fc60007810000 */
        /* <DEDUP_REMOVED lines=18> */
[----:B------:R-:W-:Y:S04]  /*19fc0*/  MUFU.EX2 R15, R181 ;  /* 0x000000b5000f7308 */ /* 0x000fe80000000800 */
[----:B------:R-:W1:Y:S04]  /*19fd0*/  SHFL.BFLY PT, R179, R174, 0x2, 0x1f ;  /* 0x0c401f00aeb37f89 */ /* 0x000e6800000e0000 */
[----:B------:R-:W-:Y:S08]  /*19fe0*/  MUFU.EX2 R152, R152 ;  /* 0x0000009800987308 */ /* 0x000ff00000000800 */
[----:B------:R-:W-:Y:S08]  /*19ff0*/  MUFU.EX2 R153, R153 ;  /* 0x0000009900997308 */ /* 0x000ff00000000800 */
[----:B------:R-:W-:Y:S01]  /*1a000*/  MUFU.EX2 R156, R156 ;  /* 0x0000009c009c7308 */ /* 0x000fe20000000800 */
[----:B-1----:R-:W-:Y:S01]  /*1a010*/  FMNMX.FTZ R179, R174, R179, !PT ;  /* 0x000000b3aeb37209 */ /* 0x002fe20007810000 */
[----:B------:R-:W-:Y:S01]  /*1a020*/  FFMA.FTZ R174, R177, UR56, -R8 ;  /* 0x00000038b1ae7c23 */ /* 0x000fe20008010808 */
[----:B------:R-:W-:Y:S01]  /*1a030*/  FSEL R8, R9, RZ, P3 ;  /* 0x000000ff09087208 */ /* 0x000fe20001800000 */
[----:B------:R-:W-:-:S04]  /*1a040*/  IMAD.U32 R177, RZ, RZ, UR56 ;  /* 0x00000038ffb17e24 */ /* 0x000fc8000f8e00ff */
[----:B------:R-:W-:Y:S01]  /*1a050*/  MUFU.EX2 R157, R157 ;  /* 0x0000009d009d7308 */ /* 0x000fe20000000800 */
[----:B0-----:R-:W0:Y:S01]  /*1a060*/  SHFL.BFLY PT, R180, R179, 0x1, 0x1f ;  /* 0x0c201f00b3b47f89 */ /* 0x001e2200000e0000 */
[----:B------:R-:W-:-:S04]  /*1a070*/  FADD.FTZ R11, -R8, R11 ;  /* 0x0000000b080b7221 */ /* 0x000fc80000010100 */
[----:B------:R-:W-:Y:S02]  /*1a080*/  FMUL.FTZ R11, R11, UR56 ;  /* 0x000000380b0b7c20 */ /* 0x000fe40008410000 */
[----:B------:R-:W-:Y:S08]  /*1a090*/  MUFU.EX2 R160, R160 ;  /* 0x000000a000a07308 */ /* 0x000ff00000000800 */
[----:B------:R-:W1:Y:S08]  /*1a0a0*/  MUFU.EX2 R11, R11 ;  /* 0x0000000b000b7308 */ /* 0x000e700000000800 */
[----:B------:R-:W-:Y:S01]  /*1a0b0*/  MUFU.EX2 R161, R161 ;  /* 0x000000a100a17308 */ /* 0x000fe20000000800 */
[----:B0-----:R-:W-:-:S04]  /*1a0c0*/  FMNMX.FTZ R8, R179, R180, !PT ;  /* 0x000000b4b3087209 */ /* 0x001fc80007810000 */
[C---:B------:R-:W-:Y:S01]  /*1a0d0*/  FSETP.NEU.FTZ.AND P2, PT, R8.reuse, -INF , PT ;  /* 0xff8000000800780b */ /* 0x040fe20003f5d000 */
[----:B------:R-:W-:-:S02]  /*1a0e0*/  FFMA.FTZ R177, R8, R177, -8 ;  /* 0xc100000008b17423 */ /* 0x000fc400000100b1 */
[----:B------:R-:W-:Y:S01]  /*1a0f0*/  MUFU.EX2 R164, R164 ;  /* 0x000000a400a47308 */ /* 0x000fe20000000800 */
[----:B------:R-:W-:Y:S01]  /*1a100*/  FSEL R179, R8, RZ, P2 ;  /* 0x000000ff08b37208 */ /* 0x000fe20001000000 */
[----:B-1----:R-:W-:Y:S01]  /*1a110*/  FFMA.FTZ R178, R11, R3, R14 ;  /* 0x000000030bb27223 */ /* 0x002fe2000001000e */
[----:B------:R-:W-:-:S03]  /*1a120*/  FSEL R177, R177, RZ, P2 ;  /* 0x000000ffb1b17208 */ /* 0x000fc60001000000 */
[----:B------:R-:W-:Y:S01]  /*1a130*/  FADD.FTZ R179, -R179, R10 ;  /* 0x0000000ab3b37221 */ /* 0x000fe20000010100 */
[----:B------:R-:W-:-:S01]  /*1a140*/  FADD.FTZ R178, R13, R178 ;  /* 0x000000b20db27221 */ /* 0x000fc20000010000 */
[--C-:B------:R-:W-:Y:S01]  /*1a150*/  FFMA.FTZ R7, R7, UR56, -R177.reuse ;  /* 0x0000003807077c23 */ /* 0x100fe200080108b1 */
[----:B------:R-:W-:-:S01]  /*1a160*/  FFMA.FTZ R6, R6, UR56, -R177 ;  /* 0x0000003806067c23 */ /* 0x000fc200080108b1 */
[----:B------:R-:W-:Y:S01]  /*1a170*/  FMUL.FTZ R10, R179, UR56 ;  /* 0x00000038b30a7c20 */ /* 0x000fe20008410000 */
        /* <DEDUP_REMOVED lines=15> */
[----:B------:R-:W-:Y:S01]  /*1a270*/  FFMA.FTZ R176, R176, UR56, -R177 ;  /* 0x00000038b0b07c23 */ /* 0x000fe200080108b1 */
[----:B------:R-:W-:-:S03]  /*1a280*/  FADD.FTZ R177, R15, R178 ;  /* 0x000000b20fb17221 */ /* 0x000fc60000010000 */
[----:B------:R-:W1:Y:S01]  /*1a290*/  MUFU.EX2 R6, R6 ;  /* 0x0000000600067308 */ /* 0x000e620000000800 */
[----:B------:R-:W-:-:S04]  /*1a2a0*/  FADD.FTZ R178, R152, R177 ;  /* 0x000000b198b27221 */ /* 0x000fc80000010000 */
[----:B------:R-:W-:-:S03]  /*1a2b0*/  FADD.FTZ R177, R153, R178 ;  /* 0x000000b299b17221 */ /* 0x000fc60000010000 */
[----:B------:R-:W2:Y:S01]  /*1a2c0*/  MUFU.EX2 R20, R20 ;  /* 0x0000001400147308 */ /* 0x000ea20000000800 */
[----:B0-----:R-:W-:-:S01]  /*1a2d0*/  FFMA.FTZ R3, R10, R0, R7 ;  /* 0x000000000a037223 */ /* 0x001fc20000010007 */
[----:B------:R-:W-:-:S04]  /*1a2e0*/  FADD.FTZ R178, R156, R177 ;  /* 0x000000b19cb27221 */ /* 0x000fc80000010000 */
[----:B------:R-:W-:Y:S02]  /*1a2f0*/  FADD.FTZ R177, R157, R178 ;  /* 0x000000b29db17221 */ /* 0x000fe40000010000 */
[----:B------:R-:W0:Y:S01]  /*1a300*/  MUFU.EX2 R21, R21 ;  /* 0x0000001500157308 */ /* 0x000e220000000800 */
[----:B-1----:R-:W-:-:S01]  /*1a310*/  FADD.FTZ R3, R6, R3 ;  /* 0x0000000306037221 */ /* 0x002fc20000010000 */
[----:B------:R-:W-:-:S04]  /*1a320*/  FADD.FTZ R178, R160, R177 ;  /* 0x000000b1a0b27221 */ /* 0x000fc80000010000 */
[----:B------:R-:W-:Y:S02]  /*1a330*/  FADD.FTZ R177, R161, R178 ;  /* 0x000000b2a1b17221 */ /* 0x000fe40000010000 */
[----:B------:R-:W1:Y:S01]  /*1a340*/  MUFU.EX2 R154, R154 ;  /* 0x0000009a009a7308 */ /* 0x000e620000000800 */
[----:B--2---:R-:W-:-:S01]  /*1a350*/  FADD.FTZ R0, R20, R3 ;  /* 0x0000000314007221 */ /* 0x004fc20000010000 */
[----:B------:R-:W-:-:S06]  /*1a360*/  FADD.FTZ R178, R164, R177 ;  /* 0x000000b1a4b27221 */ /* 0x000fcc0000010000 */
        /* <DEDUP_REMOVED lines=35> */
[----:B0-----:R-:W-:Y:S01]  /*1a5a0*/  FADD.FTZ R0, R176, R177 ;  /* 0x000000b1b0007221 */ /* 0x001fe20000010000 */
[----:B------:R-:W-:Y:S06]  /*1a5b0*/  @!P0 BRA `(.L_x_1546) ;  /* 0x0000000000048947 */ /* 0x000fec0003800000 */
[----:B------:R-:W-:Y:S01]  /*1a5c0*/  BPT.TRAP 0x1 ;  /* 0x000000040000795c */ /* 0x000fe20000300000 */
.L_x_1546:
[----:B------:R-:W-:Y:S01]  /*1a5d0*/  F2FP.SATFINITE.E4M3.F32.PACK_AB_MERGE_C R20, R21, R20, RZ ;  /* 0x000000141514723e */ /* 0x000fe200048070ff */
[----:B------:R-:W-:Y:S01]  /*1a5e0*/  IMAD R21, R199, 0x8, R16 ;  /* 0x00000008c7157824 */ /* 0x000fe200078e0210 */
[----:B------:R-:W-:Y:S01]  /*1a5f0*/  ISETP.GT.AND P2, PT, R5, R201, PT ;  /* 0x000000c90500720c */ /* 0x000fe20003f44270 */
[----:B------:R-:W-:Y:S01]  /*1a600*/  FMUL.FTZ R24, R24, R11 ;  /* 0x0000000b18187220 */ /* 0x000fe20000410000 */
[----:B------:R-:W-:Y:S01]  /*1a610*/  F2FP.SATFINITE.E4M3.F32.PACK_AB_MERGE_C R189, R6, R7, R20 ;  /* 0x0000000706bd723e */ /* 0x000fe20004807014 */
[----:B------:R-:W-:Y:S01]  /*1a620*/  IMAD.U32 R7, RZ, RZ, UR42 ;  /* 0x0000002aff077e24 */ /* 0x000fe2000f8e00ff */
[----:B------:R-:W-:Y:S01]  /*1a630*/  F2FP.SATFINITE.E4M3.F32.PACK_AB_MERGE_C R15, R152, R15, RZ ;  /* 0x0000000f980f723e */ /* 0x000fe200048070ff */
[----:B------:R-:W-:Y:S01]  /*1a640*/  VIADD R6, R21, 0x28460 ;  /* 0x0002846015067836 */ /* 0x000fe20000000000 */
[----:B------:R-:W-:Y:S01]  /*1a650*/  F2FP.SATFINITE.E4M3.F32.PACK_AB_MERGE_C R157, R160, R157, RZ ;  /* 0x0000009da09d723e */ /* 0x000fe200048070ff */
[-C--:B------:R-:W-:Y:S01]  /*1a660*/  FMUL.FTZ R25, R25, R11.reuse ;  /* 0x0000000b19197220 */ /* 0x080fe20000410000 */
[----:B------:R-:W-:Y:S01]  /*1a670*/  F2FP.SATFINITE.E4M3.F32.PACK_AB_MERGE_C R158, R159, R158, RZ ;  /* 0x0000009e9f9e723e */ /* 0x000fe200048070ff */
        /* <DEDUP_REMOVED lines=8> */
[----:B------:R-:W-:Y:S01]  /*1a700*/  FMUL.FTZ R33, R33, R11 ;  /* 0x0000000b21217220 */ /* 0x000fe20000410000 */
[----:B------:R-:W-:Y:S01]  /*1a710*/  F2FP.SATFINITE.E4M3.F32.PACK_AB_MERGE_C R173, R176, R173, RZ ;  /* 0x000000adb0ad723e */ /* 0x000fe200048070ff */
        /* <DEDUP_REMOVED lines=135> */
[----:B------:R-:W-:-:S07]  /*1af90*/  IMAD.MOV.U32 R199, RZ, RZ, R12 ;  /* 0x000000ffffc77224 */ /* 0x000fce00078e000c */
.L_x_1528:
[----:B------:R-:W-:Y:S05]  /*1afa0*/  WARPSYNC.ALL ;  /* 0x0000000000007948 */ /* 0x000fea0003800000 */
[----:B------:R-:W-:Y:S06]  /*1afb0*/  BAR.ARV 0x8, 0x180 ;  /* 0x0206000000007b1d */ /* 0x000fec0000002000 */
[----:B------:R-:W-:Y:S05]  /*1afc0*/  @!P0 BRA `(.L_x_1548) ;  /* 0x0000000000048947 */ /* 0x000fea0003800000 */
[----:B------:R-:W-:Y:S01]  /*1afd0*/  BPT.TRAP 0x1 ;  /* 0x000000040000795c */ /* 0x000fe20000300000 */
.L_x_1548:
[----:B------:R-:W-:Y:S01]  /*1afe0*/  IMAD R12, R199, 0x8, R16 ;  /* 0x00000008c70c7824 */ /* 0x000fe200078e0210 */
[----:B------:R-:W-:-:S04]  /*1aff0*/  SHF.L.U32 R5, R193, 0x1f, RZ ;  /* 0x0000001fc1057819 */ /* 0x000fc800000006ff */
[----:B------:R0:W1:Y:S01]  /*1b000*/  SYNCS.PHASECHK.TRANS64.TRYWAIT P1, [R12+URZ+0x28450], R5 ;  /* 0x028450050c0075a7 */ /* 0x000062000802017f */
[----:B------:R-:W-:Y:S05]  /*1b010*/  @!P0 BRA `(.L_x_1549) ;  /* 0x0000000000048947 */ /* 0x000fea0003800000 */
[----:B------:R-:W-:Y:S01]  /*1b020*/  BPT.TRAP 0x1 ;  /* 0x000000040000795c */ /* 0x000fe20000300000 */
.L_x_1549:
[----:B-1----:R-:W-:Y:S05]  /*1b030*/  @P1 BRA `(.L_x_1550) ;  /* 0x0000000000081947 */ /* 0x002fea0003800000 */
[----:B------:R-:W1:Y:S02]  /*1b040*/  SYNCS.PHASECHK.TRANS64.TRYWAIT P1, [R12+URZ+0x28450], R5 ;  /* 0x028450050c0075a7 */ /* 0x000e64000802017f */
[----:B-1----:R-:W-:Y:S05]  /*1b050*/  @!P1 BRA `(.L_x_1551) ;  /* 0x000000cc00dc9947 */ /* 0x002fea0003800000 */
.L_x_1550:
[----:B------:R-:W-:Y:S05]  /*1b060*/  WARPSYNC.ALL ;  /* 0x0000000000007948 */ /* 0x000fea0003800000 */
[----:B------:R-:W-:Y:S01]  /*1b070*/  ULDC.64 UR4, c[0x0][0x9a0] ;  /* 0x0002680000047ab9 */ /* 0x000fe20000000a00 */
[----:B------:R-:W-:Y:S01]  /*1b080*/  VIADD R16, R16, 0x8000 ;  /* 0x0000800010107836 */ /* 0x000fe20000000000 */
[----:B------:R-:W-:Y:S01]  /*1b090*/  ISETP.NE.U32.AND P1, PT, RZ, UR4, PT ;  /* 0x00000004ff007c0c */ /* 0x000fe2000bf25070 */
[----:B------:R-:W-:-:S03]  /*1b0a0*/  WARPGROUP.ARRIVE ;  /* 0x00000000000079c5 */ /* 0x000fc60000000000 */
[----:B------:R-:W-:Y:S02]  /*1b0b0*/  ISETP.NE.AND.EX P1, PT, RZ, UR5, PT, P1 ;  /* 0x00000005ff007c0c */ /* 0x000fe4000bf25310 */
[----:B------:R-:W-:-:S04]  /*1b0c0*/  SHF.R.U32.HI R16, RZ, 0x4, R16 ;  /* 0x00000004ff107819 */ /* 0x000fc80000011610 */
[----:B------:R-:W-:-:S04]  /*1b0d0*/  LOP3.LUT R16, R16, 0x3fff, RZ, 0xc0, !PT ;  /* 0x00003fff10107812 */ /* 0x000fc800078ec0ff */
[----:B------:R-:W-:-:S03]  /*1b0e0*/  LOP3.LUT R16, R16, 0x10000, RZ, 0xfc, !PT ;  /* 0x0001000010107812 */ /* 0x000fc600078efcff */
[----:B01----:R-:W0:Y:S01]  /*1b0f0*/  @P1 LDC.64 R4, c[0x0][0x9c8] ;  /* 0x00027200ff041b82 */ /* 0x003e220000000a00 */
[----:B------:R-:W-:Y:S01]  /*1b100*/  @P1 SHF.R.S32.HI R7, RZ, 0x1f, R203 ;  /* 0x0000001fff071819 */ /* 0x000fe200000114cb */
[----:B------:R-:W-:Y:S01]  /*1b110*/  IMAD R6, R199, 0x400, R16 ;  /* 0x00000400c7067824 */ /* 0x000fe200078e0210 */
[----:B------:R-:W-:-:S04]  /*1b120*/  @P1 SHF.R.S32.HI R13, RZ, 0x1f, R202 ;  /* 0x0000001fff0d1819 */ /* 0x000fc800000114ca */
[----:B------:R-:W-:Y:S01]  /*1b130*/  R2UR UR6, R6 ;  /* 0x00000000060672ca */ /* 0x000fe200000e0000 */
[----:B------:R-:W1:Y:S01]  /*1b140*/  @P1 LDC.64 R10, c[0x0][0x9d0] ;  /* 0x00027400ff0a1b82 */ /* 0x000e620000000a00 */
[----:B0-----:R-:W-:Y:S02]  /*1b150*/  @P1 IMAD R2, R7, R4, RZ ;  /* 0x0000000407021224 */ /* 0x001fe400078e02ff */
[----:B------:R-:W-:-:S05]  /*1b160*/  IMAD.MOV.U32 R7, RZ, RZ, -0x7fffffe0 ;  /* 0x80000020ff077424 */ /* 0x000fca00078e00ff */
[----:B------:R-:W-:Y:S01]  /*1b170*/  R2UR UR7, R7 ;  /* 0x00000000070772ca */ /* 0x000fe200000e0000 */
[C---:B------:R-:W-:Y:S02]  /*1b180*/  @P1 IMAD R7, R203.reuse, R5, R2 ;  /* 0x00000005cb071224 */ /* 0x040fe400078e0202 */
[----:B------:R-:W-:-:S04]  /*1b190*/  @P1 IMAD.WIDE.U32 R4, R203, R4, RZ ;  /* 0x00000004cb041225 */ /* 0x000fc800078e00ff */
[-C--:B-1----:R-:W-:Y:S02]  /*1b1a0*/  @P1 IMAD R2, R13, R10.reuse, RZ ;  /* 0x0000000a0d021224 */ /* 0x082fe400078e02ff */
[----:B------:R-:W-:Y:S02]  /*1b1b0*/  @P1 IMAD.IADD R5, R5, 0x1, R7 ;  /* 0x0000000105051824 */ /* 0x000fe400078e0207 */
[C---:B------:R-:W-:Y:S02]  /*1b1c0*/  @P1 IMAD R11, R202.reuse, R11, R2 ;  /* 0x0000000bca0b1224 */ /* 0x040fe400078e0202 */
[----:B------:R-:W-:Y:S01]  /*1b1d0*/  QGMMA.64x256x32.F32.E4M3.E4M3 R24, R188, gdesc[UR4], R24, gsb0 ;  /* 0x03e00004bc187df3 */ /* 0x000fe20008000818 */
[----:B------:R-:W-:-:S04]  /*1b1e0*/  @P1 IMAD.WIDE.U32 R4, R202, R10, R4 ;  /* 0x0000000aca041225 */ /* 0x000fc800078e0004 */
[----:B------:R-:W-:Y:S01]  /*1b1f0*/  @P1 IMAD.IADD R5, R5, 0x1, R11 ;  /* 0x0000000105051824 */ /* 0x000fe200078e020b */
[----:B------:R-:W-:-:S04]  /*1b200*/  @P1 LEA R10, P2, R4, UR4, 0x2 ;  /* 0x00000004040a1c11 */ /* 0x000fc8000f8410ff */
[----:B------:R-:W-:Y:S01]  /*1b210*/  @P1 LEA.HI.X R11, R4, UR5, R5, 0x2, P2 ;  /* 0x00000005040b1c11 */ /* 0x000fe200090f1405 */
[----:B------:R-:W-:-:S06]  /*1b220*/  IMAD.MOV.U32 R4, RZ, RZ, 0x3f800000 ;  /* 0x3f800000ff047424 */ /* 0x000fcc00078e00ff */
[----:B------:R0:W2:Y:S01]  /*1b230*/  @P1 LDG.E R4, desc[UR46][R10.64] ;  /* 0x0000002e0a041981 */ /* 0x0000a2000c1e1900 */
[----:B------:R-:W-:Y:S01]  /*1b240*/  IMAD.MOV.U32 R7, RZ, RZ, -0x7fffffe0 ;  /* 0x80000020ff077424 */ /* 0x000fe200078e00ff */
[----:B------:R-:W-:-:S04]  /*1b250*/  IADD3 R6, R6, 0x2, RZ ;  /* 0x0000000206067810 */ /* 0x000fc80007ffe0ff */
        /* <DEDUP_REMOVED lines=40> */
.L_x_1552:
[-C--:B------:R-:W-:Y:S01]  /*1b4e0*/  FMUL.FTZ R6, R37, R3.reuse ;  /* 0x0000000325067220 */ /* 0x080fe20000410000 */
[-C--:B------:R-:W-:Y:S01]  /*1b4f0*/  FMUL.FTZ R37, R84, R3.reuse ;  /* 0x0000000354257220 */ /* 0x080fe20000410000 */
[-C--:B------:R-:W-:Y:S01]  /*1b500*/  FMUL.FTZ R84, R117, R3.reuse ;  /* 0x0000000375547220 */ /* 0x080fe20000410000 */
[-C--:B------:R-:W-:Y:S01]  /*1b510*/  FMUL.FTZ R8, R45, R3.reuse ;  /* 0x000000032d087220 */ /* 0x080fe20000410000 */
[-C--:B------:R-:W-:Y:S01]  /*1b520*/  FMUL.FTZ R117, R38, R10.reuse ;  /* 0x0000000a26757220 */ /* 0x080fe20000410000 */
[----:B------:R-:W-:Y:S02]  /*1b530*/  VIADD R199, R199, 0x1 ;  /* 0x00000001c7c77836 */ /* 0x000fe40000000000 */
[-C--:B------:R-:W-:Y:S01]  /*1b540*/  FMUL.FTZ R45, R92, R3.reuse ;  /* 0x000000035c2d7220 */ /* 0x080fe20000410000 */
[-C--:B------:R-:W-:Y:S01]  /*1b550*/  FMUL.FTZ R38, R39, R10.reuse ;  /* 0x0000000a27267220 */ /* 0x080fe20000410000 */
[----:B------:R-:W-:Y:S01]  /*1b560*/  FMUL.FTZ R92, R125, R3 ;  /* 0x000000037d5c7220 */ /* 0x000fe20000410000 */
[----:B------:R-:W-:Y:S01]  /*1b570*/  FMUL.FTZ R39, R46, R10 ;  /* 0x0000000a2e277220 */ /* 0x000fe20000410000 */
[----:B------:R-:W-:-:S02]  /*1b580*/  VIADD R12, R12, 0x28460 ;  /* 0x000284600c0c7836 */ /* 0x000fc40000000000 */
[-C--:B------:R-:W-:Y:S01]  /*1b590*/  FMUL.FTZ R46, R47, R10.reuse ;  /* 0x0000000a2f2e7220 */ /* 0x080fe20000410000 */
[-C--:B------:R-:W-:Y:S01]  /*1b5a0*/  FMUL.FTZ R125, R94, R10.reuse ;  /* 0x0000000a5e7d7220 */ /* 0x080fe20000410000 */
[----:B------:R-:W-:Y:S01]  /*1b5b0*/  MOV R5, UR42 ;  /* 0x0000002a00057c02 */ /* 0x000fe20008000f00 */
        /* <DEDUP_REMOVED lines=9> */
[----:B------:R-:W-:Y:S01]  /*1b650*/  PRMT R12, R5, 0x654, R12 ;  /* 0x00000654050c7816 */ /* 0x000fe2000000000c */
        /* <DEDUP_REMOVED lines=73> */
[-C--:B0-----:R-:W-:Y:S01]  /*1baf0*/  FMUL.FTZ R12, R27, R10.reuse ;  /* 0x0000000a1b0c7220 */ /* 0x081fe20000410000 */
        /* <DEDUP_REMOVED lines=40> */
[----:B------:R-:W-:-:S11]  /*1bd80*/  SEL R199, R199, RZ, P1 ;  /* 0x000000ffc7c77207 */ /* 0x000fd60000800000 */
.L_x_1422:
[----:B------:R-:W-:Y:S05]  /*1bd90*/  WARPSYNC.ALL ;  /* 0x0000000000007948 */ /* 0x000fea0003800000 */
[----:B------:R-:W0:Y:S08]  /*1bda0*/  S2UR UR42, SR_CgaCtaId ;  /* 0x00000000002a79c3 */ /* 0x000e300000008800 */
[----:B------:R-:W-:Y:S06]  /*1bdb0*/  BAR.SYNC.DEFER_BLOCKING 0x5, 0x180 ;  /* 0x0146000000007b1d */ /* 0x000fec0000010000 */
[----:B------:R-:W-:Y:S01]  /*1bdc0*/  UMOV UR4, 0x400 ;  /* 0x0000040000047882 */ /* 0x000fe20000000000 */
[----:B------:R-:W-:Y:S01]  /*1bdd0*/  BSSY B0, `(.L_x_1553) ;  /* 0x0000391000007945 */ /* 0x000fe20003800000 */
[----:B0-----:R-:W-:-:S06]  /*1bde0*/  ULEA UR4, UR42, UR4, 0x18 ;  /* 0x000000042a047291 */ /* 0x001fcc000f8ec03f */
[----:B------:R-:W-:-:S05]  /*1bdf0*/  IMAD.U32 R16, RZ, RZ, UR4 ;  /* 0x00000004ff107e24 */ /* 0x000fca000f8e00ff */
[----:B------:R0:W1:Y:S01]  /*1be00*/  LDS.128 R200, [R16+0x284d0] ;  /* 0x0284d00010c87984 */ /* 0x0000620000000c00 */
[----:B------:R-:W-:Y:S06]  /*1be10*/  BAR.ARV 0x4, 0x180 ;  /* 0x0106000000007b1d */ /* 0x000fec0000002000 */
[----:B------:R-:W-:Y:S05]  /*1be20*/  @P0 BRA `(.L_x_1554) ;  /* 0x0000002800d40947 */ /* 0x000fea0003800000 */
[----:B-----5:R-:W2:Y:S01]  /*1be30*/  S2R R87, SR_TID.X ;  /* 0x0000000000577919 */ /* 0x020ea20000002100 */
[----:B------:R-:W-:Y:S01]  /*1be40*/  ULDC.64 UR4, c[0x4][0x38] ;  /* 0x01000e0000047ab9 */ /* 0x000fe20000000a00 */
[----:B--2---:R-:W-:-:S05]  /*1be50*/  IMAD.SHL.U32 R3, R87, 0x4, RZ ;  /* 0x0000000457037824 */ /* 0x004fca00078e00ff */
[----:B------:R-:W-:-:S04]  /*1be60*/  LOP3.LUT R3, R3, 0xc, RZ, 0xc0, !PT ;  /* 0x0000000c03037812 */ /* 0x000fc800078ec0ff */
[----:B------:R-:W-:-:S05]  /*1be70*/  IADD3 R26, P0, R3, UR4, RZ ;  /* 0x00000004031a7c10 */ /* 0x000fca000ff1e0ff */
[----:B------:R-:W-:-:S05]  /*1be80*/  IMAD.X R27, RZ, RZ, UR5, P0 ;  /* 0x00000005ff1b7e24 */ /* 0x000fca00080e06ff */
[----:B------:R2:W5:Y:S01]  /*1be90*/  LDG.E.CONSTANT R3, desc[UR46][R26.64] ;  /* 0x0000002e1a037981 */ /* 0x000562000c1e9900 */
[----:B------:R-:W-:Y:S01]  /*1bea0*/  F2FP.BF16.F32.PACK_AB R4, R4, R25 ;  /* 0x000000190404723e */ /* 0x000fe200000010ff */
[----:B------:R-:W-:Y:S01]  /*1beb0*/  UMOV UR4, 0xffffffff ;  /* 0xffffffff00047882 */ /* 0x000fe20000000000 */
[----:B------:R-:W-:Y:S02]  /*1bec0*/  F2FP.BF16.F32.PACK_AB R25, R11, R48 ;  /* 0x000000300b19723e */ /* 0x000fe400000010ff */
[----:B------:R-:W-:Y:S02]  /*1bed0*/  F2FP.BF16.F32.PACK_AB R11, R54, R51 ;  /* 0x00000033360b723e */ /* 0x000fe400000010ff */
[----:B------:R-:W-:Y:S02]  /*1bee0*/  F2FP.BF16.F32.PACK_AB R51, R76, R105 ;  /* 0x000000694c33723e */ /* 0x000fe400000010ff */
[----:B------:R-:W-:Y:S02]  /*1bef0*/  F2FP.BF16.F32.PACK_AB R120, R77, R120 ;  /* 0x000000784d78723e */ /* 0x000fe400000010ff */
[----:B--2---:R-:W-:-:S02]  /*1bf00*/  F2FP.BF16.F32.PACK_AB R27, R60, R13 ;  /* 0x0000000d3c1b723e */ /* 0x004fc400000010ff */
[----:B------:R-:W2:Y:S01]  /*1bf10*/  S2R R13, SR_SWINHI ;  /* 0x00000000000d7919 */ /* 0x000ea20000002f00 */
        /* <DEDUP_REMOVED lines=11> */
[----:B------:R-:W-:-:S02]  /*1bfd0*/  LOP3.LUT P0, R6, R87, 0x3, RZ, 0xc0, !PT ;  /* 0x0000000357067812 */ /* 0x000fc4000780c0ff */
[----:B------:R-:W-:Y:S02]  /*1bfe0*/  F2FP.BF16.F32.PACK_AB R65, R79, R82 ;  /* 0x000000524f41723e */ /* 0x000fe400000010ff */
[----:B------:R-:W-:Y:S02]  /*1bff0*/  F2FP.BF16.F32.PACK_AB R42, R39, R42 ;  /* 0x0000002a272a723e */ /* 0x000fe400000010ff */
[----:B------:R-:W-:Y:S02]  /*1c000*/  F2FP.BF16.F32.PACK_AB R57, R38, R35 ;  /* 0x000000232639723e */ /* 0x000fe400000010ff */
[----:B------:R-:W-:Y:S02]  /*1c010*/  F2FP.BF16.F32.PACK_AB R39, R37, R80 ;  /* 0x000000502527723e */ /* 0x000fe400000010ff */
[----:B------:R-:W-:Y:S02]  /*1c020*/  MOV R76, R16 ;  /* 0x00000010004c7202 */ /* 0x000fe40000000f00 */
[----:B--2---:R-:W-:-:S02]  /*1c030*/  MOV R77, R13 ;  /* 0x0000000d004d7202 */ /* 0x004fc40000000f00 */
[----:B------:R-:W-:Y:S02]  /*1c040*/  F2FP.BF16.F32.PACK_AB R113, R84, R113 ;  /* 0x000000715471723e */ /* 0x000fe400000010ff */
[----:B------:R-:W-:Y:S01]  /*1c050*/  F2FP.BF16.F32.PACK_AB R38, R78, R75 ;  /* 0x0000004b4e26723e */ /* 0x000fe200000010ff */
[----:B------:R-:W-:Y:S01]  /*1c060*/  IMAD.WIDE R68, R233, 0x2, R76 ;  /* 0x00000002e9447825 */ /* 0x000fe200078e024c */
[----:B------:R-:W-:Y:S02]  /*1c070*/  F2FP.BF16.F32.PACK_AB R50, R47, R50 ;  /* 0x000000322f32723e */ /* 0x000fe400000010ff */
[----:B------:R-:W-:Y:S02]  /*1c080*/  F2FP.BF16.F32.PACK_AB R14, R14, R49 ;  /* 0x000000310e0e723e */ /* 0x000fe400000010ff */
[C---:B------:R-:W-:Y:S02]  /*1c090*/  IADD3 R85, P3, R68.reuse, 0xc060, RZ ;  /* 0x0000c06044557810 */ /* 0x040fe40007f7e0ff */
[----:B------:R-:W-:-:S02]  /*1c0a0*/  IADD3 R83, P2, R68, 0xc040, RZ ;  /* 0x0000c04044537810 */ /* 0x000fc40007f5e0ff */
[C---:B------:R-:W-:Y:S02]  /*1c0b0*/  IADD3 R81, P1, R68.reuse, 0xc020, RZ ;  /* 0x0000c02044517810 */ /* 0x040fe40007f3e0ff */
[C---:B------:R-:W-:Y:S02]  /*1c0c0*/  IADD3 R87, P4, R68.reuse, 0x8060, RZ ;  /* 0x0000806044577810 */ /* 0x040fe40007f9e0ff */
[----:B------:R-:W-:Y:S02]  /*1c0d0*/  IADD3 R79, P5, R68, 0xc000, RZ ;  /* 0x0000c000444f7810 */ /* 0x000fe40007fbe0ff */
[----:B------:R-:W-:Y:S02]  /*1c0e0*/  LOP3.LUT R84, R85, 0x380, RZ, 0xc0, !PT ;  /* 0x0000038055547812 */ /* 0x000fe400078ec0ff */
[----:B------:R-:W-:Y:S02]  /*1c0f0*/  LOP3.LUT R82, R83, 0x380, RZ, 0xc0, !PT ;  /* 0x0000038053527812 */ /* 0x000fe400078ec0ff */
[----:B------:R-:W-:-:S02]  /*1c100*/  LOP3.LUT R80, R81, 0x380, RZ, 0xc0, !PT ;  /* 0x0000038051507812 */ /* 0x000fc400078ec0ff */
[----:B------:R-:W-:Y:S02]  /*1c110*/  LOP3.LUT R86, R87, 0x380, RZ, 0xc0, !PT ;  /* 0x0000038057567812 */ /* 0x000fe400078ec0ff */
[----:B------:R-:W-:Y:S02]  /*1c120*/  LOP3.LUT R78, R79, 0x380, RZ, 0xc0, !PT ;  /* 0x000003804f4e7812 */ /* 0x000fe400078ec0ff */
[----:B------:R-:W-:Y:S02]  /*1c130*/  SHF.R.U64 R84, R84, 0x3, RZ ;  /* 0x0000000354547819 */ /* 0x000fe400000012ff */
[----:B------:R-:W-:Y:S02]  /*1c140*/  SHF.R.U64 R82, R82, 0x3, RZ ;  /* 0x0000000352527819 */ /* 0x000fe400000012ff */
[----:B------:R-:W-:Y:S02]  /*1c150*/  SHF.R.U64 R80, R80, 0x3, RZ ;  /* 0x0000000350507819 */ /* 0x000fe400000012ff */
[----:B------:R-:W-:-:S02]  /*1c160*/  SHF.R.U64 R86, R86, 0x3, RZ ;  /* 0x0000000356567819 */ /* 0x000fc400000012ff */
[----:B------:R-:W-:Y:S02]  /*1c170*/  SHF.R.U64 R78, R78, 0x3, RZ ;  /* 0x000000034e4e7819 */ /* 0x000fe400000012ff */
[----:B------:R-:W-:Y:S01]  /*1c180*/  LOP3.LUT R84, R84, R85, RZ, 0x3c, !PT ;  /* 0x0000005554547212 */ /* 0x000fe200078e3cff */
[--C-:B------:R-:W-:Y:S01]  /*1c190*/  IMAD.X R85, RZ, RZ, R69.reuse, P3 ;  /* 0x000000ffff557224 */ /* 0x100fe200018e0645 */
[----:B------:R-:W-:Y:S01]  /*1c1a0*/  LOP3.LUT R82, R82, R83, RZ, 0x3c, !PT ;  /* 0x0000005352527212 */ /* 0x000fe200078e3cff */
[--C-:B------:R-:W-:Y:S01]  /*1c1b0*/  IMAD.X R83, RZ, RZ, R69.reuse, P2 ;  /* 0x000000ffff537224 */ /* 0x100fe200010e0645 */
[----:B------:R-:W-:Y:S01]  /*1c1c0*/  LOP3.LUT R80, R80, R81, RZ, 0x3c, !PT ;  /* 0x0000005150507212 */ /* 0x000fe200078e3cff */
[----:B------:R-:W-:Y:S01]  /*1c1d0*/  IMAD.X R81, RZ, RZ, R69, P1 ;  /* 0x000000ffff517224 */ /* 0x000fe200008e0645 */
[----:B------:R-:W-:Y:S02]  /*1c1e0*/  LOP3.LUT R86, R86, R87, RZ, 0x3c, !PT ;  /* 0x0000005756567212 */ /* 0x000fe400078e3cff */
[----:B------:R-:W-:-:S02]  /*1c1f0*/  F2FP.BF16.F32.PACK_AB R70, R70, R67 ;  /* 0x000000434646723e */ /* 0x000fc400000010ff */
[----:B------:R-:W-:Y:S02]  /*1c200*/  F2FP.BF16.F32.PACK_AB R104, R61, R104 ;  /* 0x000000683d68723e */ /* 0x000fe400000010ff */
[----:B------:R-:W-:Y:S01]  /*1c210*/  LOP3.LUT R78, R78, R79, RZ, 0x3c, !PT ;  /* 0x0000004f4e4e7212 */ /* 0x000fe200078e3cff */
[----:B------:R-:W-:Y:S01]  /*1c220*/  IMAD.X R79, RZ, RZ, R69, P5 ;  /* 0x000000ffff4f7224 */ /* 0x000fe200028e0645 */
[----:B------:R-:W-:Y:S02]  /*1c230*/  IADD3.X R87, RZ, R69, RZ, P4, !PT ;  /* 0x00000045ff577210 */ /* 0x000fe400027fe4ff */
[----:B------:R-:W-:Y:S02]  /*1c240*/  F2FP.BF16.F32.PACK_AB R47, R53, R96 ;  /* 0x00000060352f723e */ /* 0x000fe400000010ff */
[C---:B------:R-:W-:Y:S02]  /*1c250*/  IADD3 R75, P3, R68.reuse, 0x8040, RZ ;  /* 0x00008040444b7810 */ /* 0x040fe40007f7e0ff */
[----:B------:R-:W-:-:S02]  /*1c260*/  IADD3 R67, P2, R68, 0x8020, RZ ;  /* 0x0000802044437810 */ /* 0x000fc40007f5e0ff */
[C---:B------:R-:W-:Y:S02]  /*1c270*/  IADD3 R61, P1, R68.reuse, 0x8000, RZ ;  /* 0x00008000443d7810 */ /* 0x040fe40007f3e0ff */
[C---:B------:R-:W-:Y:S02]  /*1c280*/  IADD3 R49, P4, R68.reuse, 0x4040, RZ ;  /* 0x0000404044317810 */ /* 0x040fe40007f9e0ff */
[----:B------:R-:W-:Y:S02]  /*1c290*/  IADD3 R53, P5, R68, 0x4060, RZ ;  /* 0x0000406044357810 */ /* 0x000fe40007fbe0ff */
[----:B------:R-:W-:Y:S02]  /*1c2a0*/  F2FP.BF16.F32.PACK_AB R63, R63, R66 ;  /* 0x000000423f3f723e */ /* 0x000fe400000010ff */
[----:B------:R-:W-:Y:S02]  /*1c2b0*/  F2FP.BF16.F32.PACK_AB R71, R71, R74 ;  /* 0x0000004a4747723e */ /* 0x000fe400000010ff */
[----:B------:R-:W-:-:S02]  /*1c2c0*/  F2FP.BF16.F32.PACK_AB R43, R52, R89 ;  /* 0x00000059342b723e */ /* 0x000fc400000010ff */
        /* <DEDUP_REMOVED lines=15> */
[--C-:B------:R-:W-:Y:S01]  /*1c3c0*/  IMAD.X R61, RZ, RZ, R69.reuse, P1 ;  /* 0x000000ffff3d7224 */ /* 0x100fe200008e0645 */
[----:B------:R-:W-:Y:S01]  /*1c3d0*/  LOP3.LUT R48, R48, R49, RZ, 0x3c, !PT ;  /* 0x0000003130307212 */ /* 0x000fe200078e3cff */
[----:B------:R-:W-:Y:S01]  /*1c3e0*/  IMAD.X R49, RZ, RZ, R69, P4 ;  /* 0x000000ffff317224 */ /* 0x000fe200020e0645 */
[----:B------:R-:W-:-:S02]  /*1c3f0*/  F2FP.BF16.F32.PACK_AB R72, R29, R72 ;  /* 0x000000481d48723e */ /* 0x000fc400000010ff */
[----:B------:R-:W-:Y:S02]  /*1c400*/  F2FP.BF16.F32.PACK_AB R88, R45, R88 ;  /* 0x000000582d58723e */ /* 0x000fe400000010ff */
[----:B------:R-:W-:Y:S01]  /*1c410*/  LOP3.LUT R52, R52, R53, RZ, 0x3c, !PT ;  /* 0x0000003534347212 */ /* 0x000fe200078e3cff */
[----:B------:R-:W-:Y:S01]  /*1c420*/  IMAD.X R53, RZ, RZ, R69, P5 ;  /* 0x000000ffff357224 */ /* 0x000fe200028e0645 */
[----:B------:R-:W-:Y:S02]  /*1c430*/  F2FP.BF16.F32.PACK_AB R5, R5, R24 ;  /* 0x000000180505723e */ /* 0x000fe400000010ff */
[----:B------:R-:W-:Y:S02]  /*1c440*/  F2FP.BF16.F32.PACK_AB R12, R31, R12 ;  /* 0x0000000c1f0c723e */ /* 0x000fe400000010ff */
[----:B------:R-:W-:Y:S02]  /*1c450*/  ISETP.EQ.OR P0, PT, R6, 0x3, !P0 ;  /* 0x000000030600780c */ /* 0x000fe40004702670 */
[----:B------:R-:W-:-:S02]  /*1c460*/  IADD3 R45, P3, R68, 0x4020, RZ ;  /* 0x00004020442d7810 */ /* 0x000fc40007f7e0ff */
[C---:B------:R-:W-:Y:S02]  /*1c470*/  IADD3 R37, P2, R68.reuse, 0x4000, RZ ;  /* 0x0000400044257810 */ /* 0x040fe40007f5e0ff */
[C---:B------:R-:W-:Y:S02]  /*1c480*/  IADD3 R33, P1, R68.reuse, 0x60, RZ ;  /* 0x0000006044217810 */ /* 0x040fe40007f3e0ff */
[C---:B------:R-:W-:Y:S02]  /*1c490*/  IADD3 R29, P4, R68.reuse, 0x20, RZ ;  /* 0x00000020441d7810 */ /* 0x040fe40007f9e0ff */
[----:B------:R-:W-:Y:S02]  /*1c4a0*/  IADD3 R31, P5, R68, 0x40, RZ ;  /* 0x00000040441f7810 */ /* 0x000fe40007fbe0ff */
[----:B------:R-:W-:Y:S02]  /*1c4b0*/  F2FP.BF16.F32.PACK_AB R7, R7, R32 ;  /* 0x000000200707723e */ /* 0x000fe400000010ff */
[----:B------:R-:W-:-:S02]  /*1c4c0*/  F2FP.BF16.F32.PACK_AB R35, R36, R73 ;  /* 0x000000492423723e */ /* 0x000fc400000010ff */
[----:B------:R-:W-:Y:S02]  /*1c4d0*/  F2FP.BF16.F32.PACK_AB R109, R30, R109 ;  /* 0x0000006d1e6d723e */ /* 0x000fe400000010ff */
[----:B------:R-:W-:Y:S02]  /*1c4e0*/  SEL R13, R5, R4, P0 ;  /* 0x00000004050d7207 */ /* 0x000fe40000000000 */
[----:B------:R-:W-:Y:S02]  /*1c4f0*/  LOP3.LUT R44, R45, 0x380, RZ, 0xc0, !PT ;  /* 0x000003802d2c7812 */ /* 0x000fe400078ec0ff */
[----:B------:R-:W-:Y:S02]  /*1c500*/  LOP3.LUT R36, R37, 0x380, RZ, 0xc0, !PT ;  /* 0x0000038025247812 */ /* 0x000fe400078ec0ff */
[----:B------:R-:W-:Y:S02]  /*1c510*/  LOP3.LUT R32, R33, 0x380, RZ, 0xc0, !PT ;  /* 0x0000038021207812 */ /* 0x000fe400078ec0ff */
[----:B------:R-:W-:-:S02]  /*1c520*/  LOP3.LUT R28, R29, 0x380, RZ, 0xc0, !PT ;  /* 0x000003801d1c7812 */ /* 0x000fc400078ec0ff */
[----:B------:R-:W-:Y:S02]  /*1c530*/  SEL R4, R4, R5, P0 ;  /* 0x0000000504047207 */ /* 0x000fe40000000000 */
[----:B------:R-:W-:Y:S02]  /*1c540*/  LOP3.LUT R30, R31, 0x380, RZ, 0xc0, !PT ;  /* 0x000003801f1e7812 */ /* 0x000fe400078ec0ff */
[----:B------:R-:W-:Y:S02]  /*1c550*/  LOP3.LUT R5, R68, 0x380, RZ, 0xc0, !PT ;  /* 0x0000038044057812 */ /* 0x000fe400078ec0ff */
[----:B------:R-:W-:Y:S02]  /*1c560*/  SHF.R.U64 R44, R44, 0x3, RZ ;  /* 0x000000032c2c7819 */ /* 0x000fe400000012ff */
[----:B------:R-:W-:Y:S02]  /*1c570*/  SHF.R.U64 R36, R36, 0x3, RZ ;  /* 0x0000000324247819 */ /* 0x000fe400000012ff */
[----:B------:R-:W-:-:S02]  /*1c580*/  SHF.R.U64 R32, R32, 0x3, RZ ;  /* 0x0000000320207819 */ /* 0x000fc400000012ff */
        /* <DEDUP_REMOVED lines=13> */
[----:B------:R-:W-:Y:S02]  /*1c660*/  IADD3.X R31, RZ, R69, RZ, P5, !PT ;  /* 0x00000045ff1f7210 */ /* 0x000fe40002ffe4ff */
        /* <DEDUP_REMOVED lines=9> */
[----:B------:R-:W-:-:S02]  /*1c700*/  MOV R98, R86 ;  /* 0x0000005600627202 */ /* 0x000fc40000000f00 */
        /* <DEDUP_REMOVED lines=31> */
[----:B------:R-:W-:Y:S01]  /*1c900*/  MOV R73, R28 ;  /* 0x0000001c00497202 */ /* 0x000fe20000000f00 */
[----:B------:R-:W-:Y:S06]  /*1c910*/  BRA.DIV UR4, `(.L_x_1555) ;  /* 0x000000b604c07947 */ /* 0x000fec000b800000 */
[----:B------:R-:W-:Y:S02]  /*1c920*/  SEL R30, R27, R20, P0 ;  /* 0x000000141b1e7207 */ /* 0x000fe40000000000 */
[----:B------:R-:W-:Y:S02]  /*1c930*/  SEL R24, R7, R10, P0 ;  /* 0x0000000a07187207 */ /* 0x000fe40000000000 */
[----:B------:R-:W-:Y:S02]  /*1c940*/  SEL R27, R20, R27, P0 ;  /* 0x0000001b141b7207 */ /* 0x000fe40000000000 */
[----:B------:R-:W-:Y:S01]  /*1c950*/  SEL R36, R72, R35, P0 ;  /* 0x0000002348247207 */ /* 0x000fe20000000000 */
[----:B-----5:R-:W-:Y:S01]  /*1c960*/  SHFL.IDX PT, R30, R30, R3, 0x1c1f ;  /* 0x001c1f031e1e7589 */ /* 0x020fe200000e0000 */
[----:B------:R-:W-:Y:S02]  /*1c970*/  SEL R31, R35, R72, P0 ;  /* 0x00000048231f7207 */ /* 0x000fe40000000000 */
[----:B------:R-:W-:Y:S01]  /*1c980*/  SEL R7, R10, R7, P0 ;  /* 0x000000070a077207 */ /* 0x000fe20000000000 */
[----:B------:R-:W-:Y:S01]  /*1c990*/  SHFL.IDX PT, R24, R24, R3, 0x1c1f ;  /* 0x001c1f0318187589 */ /* 0x000fe200000e0000 */
[----:B------:R-:W-:-:S02]  /*1c9a0*/  SEL R26, R40, R41, P0 ;  /* 0x00000029281a7207 */ /* 0x000fc40000000000 */
        /* <DEDUP_REMOVED lines=8> */
[----:B------:R-:W-:Y:S02]  /*1ca30*/  LOP3.LUT R20, R3, 0x2, RZ, 0x3c, !PT ;  /* 0x0000000203147812 */ /* 0x000fe400078e3cff */
        /* <DEDUP_REMOVED lines=53> */
[----:B------:R-:W3:Y:S01]  /*1cd90*/  SHFL.IDX PT, R58, R56, R3, 0x1c1f ;  /* 0x001c1f03383a7589 */ /* 0x000ee200000e0000 */
[----:B------:R-:W-:Y:S02]  /*1cda0*/  SEL R63, R38, R71, P0 ;  /* 0x00000047263f7207 */ /* 0x000fe40000000000 */
[----:B------:R-:W-:Y:S01]  /*1cdb0*/  SEL R108, R105, R118, P0 ;  /* 0x00000076696c7207 */ /* 0x000fe20000000000 */
[----:B------:R-:W4:Y:S01]  /*1cdc0*/  SHFL.IDX PT, R38, R36, R3, 0x1c1f ;  /* 0x001c1f0324267589 */ /* 0x000f2200000e0000 */
        /* <DEDUP_REMOVED lines=8> */
[----:B------:R0:W1:Y:S01]  /*1ce50*/  SHFL.IDX PT, R21, R8, R20, 0x1c1f ;  /* 0x001c1f1408157589 */ /* 0x00006200000e0000 */
[----:B------:R-:W-:Y:S02]  /*1ce60*/  SEL R107, R124, R107, P0 ;  /* 0x0000006b7c6b7207 */ /* 0x000fe40000000000 */
[----:B------:R-:W-:Y:S01]  /*1ce70*/  SEL R109, R126, R127, P0 ;  /* 0x0000007f7e6d7207 */ /* 0x000fe20000000000 */
[----:B------:R-:W1:Y:S01]  /*1ce80*/  SHFL.IDX PT, R62, R60, R3, 0x1c1f ;  /* 0x001c1f033c3e7589 */ /* 0x000e6200000e0000 */
[----:B------:R-:W-:-:S02]  /*1ce90*/  SEL R111, R132, R111, P0 ;  /* 0x0000006f846f7207 */ /* 0x000fc40000000000 */
[----:B------:R-:W-:Y:S01]  /*1cea0*/  SEL R6, R135, R134, P0 ;  /* 0x0000008687067207 */ /* 0x000fe20000000000 */
[----:B------:R-:W1:Y:S01]  /*1ceb0*/  SHFL.IDX PT, R35, R35, R20, 0x1c1f ;  /* 0x001c1f1423237589 */ /* 0x000e6200000e0000 */
[----:B------:R-:W-:Y:S02]  /*1cec0*/  SEL R5, R134, R135, P0 ;  /* 0x0000008786057207 */ /* 0x000fe40000000000 */
[----:B--2---:R-:W-:Y:S01]  /*1ced0*/  SEL R4, R9, R10, P0 ;  /* 0x0000000a09047207 */ /* 0x004fe20000000000 */
[----:B------:R-:W2:Y:S01]  /*1cee0*/  SHFL.IDX PT, R37, R37, R20, 0x1c1f ;  /* 0x001c1f1425257589 */ /* 0x000ea200000e0000 */
[----:B0-----:R-:W-:Y:S02]  /*1cef0*/  SEL R8, R24, R7, P0 ;  /* 0x0000000718087207 */ /* 0x001fe40000000000 */
[----:B---3--:R-:W-:Y:S01]  /*1cf00*/  SEL R56, R58, R41, P0 ;  /* 0x000000293a387207 */ /* 0x008fe20000000000 */
[----:B------:R-:W0:Y:S01]  /*1cf10*/  SHFL.IDX PT, R39, R39, R20, 0x1c1f ;  /* 0x001c1f1427277589 */ /* 0x000e2200000e0000 */
[----:B------:R-:W-:-:S02]  /*1cf20*/  SEL R64, R66, R45, P0 ;  /* 0x0000002d42407207 */ /* 0x000fc40000000000 */
[----:B------:R-:W-:Y:S01]  /*1cf30*/  SEL R68, R70, R47, P0 ;  /* 0x0000002f46447207 */ /* 0x000fe20000000000 */
[----:B------:R-:W-:Y:S01]  /*1cf40*/  SHFL.IDX PT, R74, R72, R3, 0x1c1f ;  /* 0x001c1f03484a7589 */ /* 0x000fe200000e0000 */
[----:B------:R-:W-:Y:S02]  /*1cf50*/  SEL R32, R34, R29, P0 ;  /* 0x0000001d22207207 */ /* 0x000fe40000000000 */
[----:B----4-:R-:W-:Y:S01]  /*1cf60*/  SEL R36, R38, R31, P0 ;  /* 0x0000001f26247207 */ /* 0x010fe20000000000 */
[----:B------:R-:W-:Y:S01]  /*1cf70*/  SHFL.IDX PT, R100, R100, R3, 0x1c1f ;  /* 0x001c1f0364647589 */ /* 0x000fe200000e0000 */
[----:B-1----:R-:W-:Y:S02]  /*1cf80*/  SEL R12, R26, R21, P0 ;  /* 0x000000151a0c7207 */ /* 0x002fe40000000000 */
        /* <DEDUP_REMOVED lines=8> */
[----:B--2---:R-:W-:Y:S02]  /*1d010*/  SEL R48, R50, R37, P0 ;  /* 0x0000002532307207 */ /* 0x004fe40000000000 */
[----:B------:R-:W-:Y:S01]  /*1d020*/  SEL R58, R41, R58, P0 ;  /* 0x0000003a293a7207 */ /* 0x000fe20000000000 */
[----:B------:R-:W1:Y:S01]  /*1d030*/  SHFL.IDX PT, R49, R49, R20, 0x1c1f ;  /* 0x001c1f1431317589 */ /* 0x000e6200000e0000 */
[----:B0-----:R-:W-:-:S02]  /*1d040*/  SEL R52, R54, R39, P0 ;  /* 0x0000002736347207 */ /* 0x001fc40000000000 */
[----:B------:R-:W-:Y:S01]  /*1d050*/  SEL R62, R43, R62, P0 ;  /* 0x0000003e2b3e7207 */ /* 0x000fe20000000000 */
[----:B------:R-:W0:Y:S01]  /*1d060*/  SHFL.IDX PT, R65, R65, R20, 0x1c1f ;  /* 0x001c1f1441417589 */ /* 0x000e2200000e0000 */
[----:B------:R-:W-:Y:S02]  /*1d070*/  SEL R66, R45, R66, P0 ;  /* 0x000000422d427207 */ /* 0x000fe40000000000 */
[----:B------:R-:W-:Y:S01]  /*1d080*/  SEL R70, R47, R70, P0 ;  /* 0x000000462f467207 */ /* 0x000fe20000000000 */
[----:B------:R-:W2:Y:S01]  /*1d090*/  SHFL.IDX PT, R69, R69, R20, 0x1c1f ;  /* 0x001c1f1445457589 */ /* 0x000ea200000e0000 */
        /* <DEDUP_REMOVED lines=8> */
[----:B------:R-:W-:Y:S04]  /*1d120*/  SHFL.IDX PT, R82, R82, R3, 0x1c1f ;  /* 0x001c1f0352527589 */ /* 0x000fe800000e0000 */
[----:B------:R-:W-:Y:S01]  /*1d130*/  SHFL.IDX PT, R84, R84, R3, 0x1c1f ;  /* 0x001c1f0354547589 */ /* 0x000fe200000e0000 */
[----:B-1----:R-:W-:-:S02]  /*1d140*/  SEL R72, R74, R49, P0 ;  /* 0x000000314a487207 */ /* 0x002fc40000000000 */
[----:B------:R-:W-:Y:S01]  /*1d150*/  SEL R74, R49, R74, P0 ;  /* 0x0000004a314a7207 */ /* 0x000fe20000000000 */
[----:B------:R-:W-:Y:S01]  /*1d160*/  SHFL.IDX PT, R86, R86, R3, 0x1c1f ;  /* 0x001c1f0356567589 */ /* 0x000fe200000e0000 */
[----:B0-----:R-:W-:Y:S02]  /*1d170*/  SEL R41, R100, R65, P0 ;  /* 0x0000004164297207 */ /* 0x001fe40000000000 */
[----:B------:R-:W-:Y:S01]  /*1d180*/  SEL R43, R65, R100, P0 ;  /* 0x00000064412b7207 */ /* 0x000fe20000000000 */
[----:B------:R-:W-:Y:S01]  /*1d190*/  SHFL.IDX PT, R88, R88, R3, 0x1c1f ;  /* 0x001c1f0358587589 */ /* 0x000fe200000e0000 */
[----:B--2---:R-:W-:Y:S02]  /*1d1a0*/  SEL R45, R102, R69, P0 ;  /* 0x00000045662d7207 */ /* 0x004fe40000000000 */
[----:B------:R-:W-:Y:S01]  /*1d1b0*/  SEL R47, R69, R102, P0 ;  /* 0x00000066452f7207 */ /* 0x000fe20000000000 */
[----:B------:R-:W-:Y:S04]  /*1d1c0*/  SHFL.IDX PT, R90, R90, R3, 0x1c1f ;  /* 0x001c1f035a5a7589 */ /* 0x000fe800000e0000 */
[----:B------:R-:W-:Y:S04]  /*1d1d0*/  SHFL.IDX PT, R51, R51, R20, 0x1c1f ;  /* 0x001c1f1433337589 */ /* 0x000fe800000e0000 */
[----:B------:R-:W0:Y:S04]  /*1d1e0*/  SHFL.IDX PT, R53, R53, R20, 0x1c1f ;  /* 0x001c1f1435357589 */ /* 0x000e2800000e0000 */
[----:B------:R-:W1:Y:S04]  /*1d1f0*/  SHFL.IDX PT, R55, R55, R20, 0x1c1f ;  /* 0x001c1f1437377589 */ /* 0x000e6800000e0000 */
[----:B------:R-:W-:Y:S04]  /*1d200*/  SHFL.IDX PT, R57, R57, R20, 0x1c1f ;  /* 0x001c1f1439397589 */ /* 0x000fe800000e0000 */
[----:B------:R-:W2:Y:S04]  /*1d210*/  SHFL.IDX PT, R59, R59, R20, 0x1c1f ;  /* 0x001c1f143b3b7589 */ /* 0x000ea800000e0000 */
[----:B------:R-:W3:Y:S04]  /*1d220*/  SHFL.IDX PT, R61, R61, R20, 0x1c1f ;  /* 0x001c1f143d3d7589 */ /* 0x000ee800000e0000 */
[----:B------:R-:W4:Y:S04]  /*1d230*/  SHFL.IDX PT, R63, R63, R20, 0x1c1f ;  /* 0x001c1f143f3f7589 */ /* 0x000f2800000e0000 */
[----:B------:R-:W4:Y:S01]  /*1d240*/  SHFL.IDX PT, R112, R109, R20, 0x1c1f ;  /* 0x001c1f146d707589 */ /* 0x000f2200000e0000 */
[----:B0-----:R-:W-:-:S03]  /*1d250*/  SEL R11, R53, R80, P0 ;  /* 0x00000050350b7207 */ /* 0x001fc60000000000 */
[----:B------:R-:W0:Y:S01]  /*1d260*/  SHFL.IDX PT, R114, R111, R20, 0x1c1f ;  /* 0x001c1f146f727589 */ /* 0x000e2200000e0000 */
[----:B-1----:R-:W-:Y:S02]  /*1d270*/  SEL R13, R82, R55, P0 ;  /* 0x00000037520d7207 */ /* 0x002fe40000000000 */
[----:B------:R-:W-:Y:S01]  /*1d280*/  SEL R15, R55, R82, P0 ;  /* 0x00000052370f7207 */ /* 0x000fe20000000000 */
[----:B------:R-:W-:Y:S04]  /*1d290*/  SHFL.IDX PT, R104, R104, R3, 0x1c1f ;  /* 0x001c1f0368687589 */ /* 0x000fe800000e0000 */
[----:B------:R-:W-:Y:S01]  /*1d2a0*/  SHFL.IDX PT, R106, R106, R3, 0x1c1f ;  /* 0x001c1f036a6a7589 */ /* 0x000fe200000e0000 */
[----:B--2---:R-:W-:Y:S02]  /*1d2b0*/  SEL R29, R86, R59, P0 ;  /* 0x0000003b561d7207 */ /* 0x004fe40000000000 */
[----:B------:R-:W-:Y:S01]  /*1d2c0*/  SEL R31, R59, R86, P0 ;  /* 0x000000563b1f7207 */ /* 0x000fe20000000000 */
[----:B------:R-:W-:Y:S01]  /*1d2d0*/  SHFL.IDX PT, R108, R108, R3, 0x1c1f ;  /* 0x001c1f036c6c7589 */ /* 0x000fe200000e0000 */
[----:B---3--:R-:W-:-:S02]  /*1d2e0*/  SEL R33, R88, R61, P0 ;  /* 0x0000003d58217207 */ /* 0x008fc40000000000 */
[----:B------:R-:W-:Y:S01]  /*1d2f0*/  SEL R35, R61, R88, P0 ;  /* 0x000000583d237207 */ /* 0x000fe20000000000 */
[----:B------:R-:W-:Y:S01]  /*1d300*/  SHFL.IDX PT, R110, R110, R3, 0x1c1f ;  /* 0x001c1f036e6e7589 */ /* 0x000fe200000e0000 */
[----:B----4-:R-:W-:Y:S02]  /*1d310*/  SEL R37, R90, R63, P0 ;  /* 0x0000003f5a257207 */ /* 0x010fe40000000000 */
[----:B------:R-:W-:Y:S01]  /*1d320*/  SEL R39, R63, R90, P0 ;  /* 0x0000005a3f277207 */ /* 0x000fe20000000000 */
[----:B------:R-:W1:Y:S01]  /*1d330*/  SHFL.IDX PT, R101, R101, R20, 0x1c1f ;  /* 0x001c1f1465657589 */ /* 0x000e6200000e0000 */
[----:B------:R-:W-:Y:S02]  /*1d340*/  SEL R65, R67, R112, P0 ;  /* 0x0000007043417207 */ /* 0x000fe40000000000 */
[----:B------:R-:W-:Y:S01]  /*1d350*/  SEL R67, R112, R67, P0 ;  /* 0x0000004370437207 */ /* 0x000fe20000000000 */
[----:B------:R-:W2:Y:S01]  /*1d360*/  SHFL.IDX PT, R103, R103, R20, 0x1c1f ;  /* 0x001c1f1467677589 */ /* 0x000ea200000e0000 */
[----:B0-----:R-:W-:-:S02]  /*1d370*/  SEL R69, R71, R114, P0 ;  /* 0x0000007247457207 */ /* 0x001fc40000000000 */
[----:B------:R-:W-:Y:S01]  /*1d380*/  SEL R71, R114, R71, P0 ;  /* 0x0000004772477207 */ /* 0x000fe20000000000 */
[----:B------:R-:W0:Y:S04]  /*1d390*/  SHFL.IDX PT, R105, R105, R20, 0x1c1f ;  /* 0x001c1f1469697589 */ /* 0x000e2800000e0000 */
[----:B------:R-:W3:Y:S04]  /*1d3a0*/  SHFL.IDX PT, R107, R107, R20, 0x1c1f ;  /* 0x001c1f146b6b7589 */ /* 0x000ee800000e0000 */
[----:B------:R4:W0:Y:S04]  /*1d3b0*/  SHFL.IDX PT, R75, R6, R3, 0x1c1f ;  /* 0x001c1f03064b7589 */ /* 0x00082800000e0000 */
[----:B------:R2:W0:Y:S01]  /*1d3c0*/  SHFL.IDX PT, R116, R5, R20, 0x1c1f ;  /* 0x001c1f1405747589 */ /* 0x00042200000e0000 */
[----:B-1----:R-:W-:-:S02]  /*1d3d0*/  SEL R49, R104, R101, P0 ;  /* 0x0000006568317207 */ /* 0x002fc40000000000 */
[----:B----4-:R-:W-:Y:S02]  /*1d3e0*/  SEL R6, R10, R9, P0 ;  /* 0x000000090a067207 */ /* 0x010fe40000000000 */
[----:B------:R-:W-:Y:S02]  /*1d3f0*/  SEL R10, R7, R24, P0 ;  /* 0x00000018070a7207 */ /* 0x000fe40000000000 */
[----:B------:R-:W-:Y:S01]  /*1d400*/  SEL R24, R28, R25, P0 ;  /* 0x000000191c187207 */ /* 0x000fe20000000000 */
[----:B--2---:R-:W-:Y:S01]  /*1d410*/  IMAD.MOV.U32 R20, RZ, RZ, RZ ;  /* 0x000000ffff147224 */ /* 0x004fe200078e00ff */
        /* <DEDUP_REMOVED lines=12> */
[----:B---3--:R-:W-:Y:S02]  /*1d4e0*/  SEL R61, R110, R107, P0 ;  /* 0x0000006b6e3d7207 */ /* 0x008fe40000000000 */
[----:B------:R-:W-:-:S07]  /*1d4f0*/  SEL R63, R107, R110, P0 ;  /* 0x0000006e6b3f7207 */ /* 0x000fce0000000000 */
.L_x_1845:
[----:B------:R-:W-:Y:S05]  /*1d500*/  WARPSYNC.ALL ;  /* 0x0000000000007948 */ /* 0x000fea0003800000 */
[----:B------:R-:W-:Y:S06]  /*1d510*/  BAR.SYNC.DEFER_BLOCKING 0x1, 0x100 ;  /* 0x0044000000007b1d */ /* 0x000fec0000010000 */
[----:B------:R-:W-:-:S02]  /*1d520*/  ULDC.64 UR4, c[0x0][0xc00] ;  /* 0x0003000000047ab9 */ /* 0x000fc40000000a00 */
[----:B------:R-:W0:Y:S01]  /*1d530*/  LDC.64 R100, c[0x0][0xc00] ;  /* 0x00030000ff647b82 */ /* 0x000e220000000a00 */
[----:B------:R-:W-:-:S04]  /*1d540*/  ISETP.NE.U32.AND P2, PT, RZ, UR4, PT ;  /* 0x00000004ff007c0c */ /* 0x000fc8000bf45070 */
[----:B------:R-:W-:Y:S01]  /*1d550*/  ISETP.NE.AND.EX P2, PT, RZ, UR5, PT, P2 ;  /* 0x00000005ff007c0c */ /* 0x000fe2000bf45320 */
[----:B------:R-:W-:Y:S02]  /*1d560*/  ULDC.64 UR4, c[0x0][0xc08] ;  /* 0x0003020000047ab9 */ /* 0x000fe40000000a00 */
[----:B------:R-:W1:Y:S01]  /*1d570*/  LDC R3, c[0x0][0xbe8] ;  /* 0x0002fa00ff037b82 */ /* 0x000e620000000800 */
[----:B------:R-:W-:Y:S04]  /*1d580*/  STSM.16.M88.4 [R99], R4 ;  /* 0x0000000463007844 */ /* 0x000fe80000000200 */
[----:B------:R2:W-:Y:S01]  /*1d590*/  STSM.16.M88.4 [R73], R8 ;  /* 0x0000000849007844 */ /* 0x0005e20000000200 */
[----:B0-----:R-:W-:-:S03]  /*1d5a0*/  IMAD.WIDE R100, R217, 0x4, R100 ;  /* 0x00000004d9647825 */ /* 0x001fc600078e0264 */
[----:B------:R0:W-:Y:S04]  /*1d5b0*/  STSM.16.M88.4 [R87], R12 ;  /* 0x0000000c57007844 */ /* 0x0001e80000000200 */
[----:B------:R3:W-:Y:S04]  /*1d5c0*/  STSM.16.M88.4 [R89], R24 ;  /* 0x0000001859007844 */ /* 0x0007e80000000200 */
[----:B------:R3:W-:Y:S01]  /*1d5d0*/  STSM.16.M88.4 [R91], R28 ;  /* 0x0000001c5b007844 */ /* 0x0007e20000000200 */
[----:B--2---:R-:W-:-:S03]  /*1d5e0*/  SEL R73, R75, R116, P0 ;  /* 0x000000744b497207 */ /* 0x004fc60000000000 */
[----:B------:R3:W-:Y:S01]  /*1d5f0*/  STSM.16.M88.4 [R92], R32 ;  /* 0x000000205c007844 */ /* 0x0007e20000000200 */
[----:B------:R-:W-:Y:S02]  /*1d600*/  SEL R75, R116, R75, P0 ;  /* 0x0000004b744b7207 */ /* 0x000fe40000000000 */
[----:B------:R-:W-:Y:S01]  /*1d610*/  ISETP.NE.U32.AND P0, PT, RZ, UR4, PT ;  /* 0x00000004ff007c0c */ /* 0x000fe2000bf05070 */
[----:B------:R3:W-:Y:S03]  /*1d620*/  STSM.16.M88.4 [R93], R36 ;  /* 0x000000245d007844 */ /* 0x0007e60000000200 */
[----:B------:R-:W-:Y:S01]  /*1d630*/  ISETP.NE.AND.EX P0, PT, RZ, UR5, PT, P0 ;  /* 0x00000005ff007c0c */ /* 0x000fe2000bf05300 */
[----:B------:R3:W-:Y:S04]  /*1d640*/  STSM.16.M88.4 [R94], R40 ;  /* 0x000000285e007844 */ /* 0x0007e80000000200 */
[----:B------:R3:W-:Y:S04]  /*1d650*/  STSM.16.M88.4 [R95], R44 ;  /* 0x0000002c5f007844 */ /* 0x0007e80000000200 */
[----:B------:R3:W-:Y:S04]  /*1d660*/  STSM.16.M88.4 [R96], R48 ;  /* 0x0000003060007844 */ /* 0x0007e80000000200 */
[----:B------:R3:W-:Y:S01]  /*1d670*/  STSM.16.M88.4 [R97], R52 ;  /* 0x0000003461007844 */ /* 0x0007e20000000200 */
[----:B------:R-:W2:Y:S03]  /*1d680*/  @P0 LDC.64 R4, c[0x0][0xc08] ;  /* 0x00030200ff040b82 */ /* 0x000ea60000000a00 */
[----:B------:R3:W-:Y:S04]  /*1d690*/  STSM.16.M88.4 [R98], R56 ;  /* 0x0000003862007844 */ /* 0x0007e80000000200 */
[----:B------:R3:W-:Y:S04]  /*1d6a0*/  STSM.16.M88.4 [R79], R60 ;  /* 0x0000003c4f007844 */ /* 0x0007e80000000200 */
[----:B------:R3:W-:Y:S04]  /*1d6b0*/  STSM.16.M88.4 [R81], R64 ;  /* 0x0000004051007844 */ /* 0x0007e80000000200 */
[----:B------:R3:W-:Y:S04]  /*1d6c0*/  STSM.16.M88.4 [R83], R68 ;  /* 0x0000004453007844 */ /* 0x0007e80000000200 */
[----:B------:R3:W-:Y:S01]  /*1d6d0*/  STSM.16.M88.4 [R85], R72 ;  /* 0x0000004855007844 */ /* 0x0007e20000000200 */
[----:B------:R-:W-:Y:S01]  /*1d6e0*/  BAR.SYNC.DEFER_BLOCKING 0x1, 0x100 ;  /* 0x0044000000007b1d */ /* 0x000fe20000010000 */
[----:B--2---:R-:W-:-:S05]  /*1d6f0*/  @P0 IMAD.WIDE R4, R217, 0x4, R4 ;  /* 0x00000004d9040825 */ /* 0x004fca00078e0204 */
[----:B------:R-:W-:Y:S02]  /*1d700*/  ULDC UR4, c[0x0][0xa88] ;  /* 0x0002a20000047ab9 */ /* 0x000fe40000000800 */
[----:B------:R-:W-:Y:S01]  /*1d710*/  IMAD.U32 R6, RZ, RZ, UR4 ;  /* 0x00000004ff067e24 */ /* 0x000fe2000f8e00ff */
[----:B------:R3:W5:Y:S01]  /*1d720*/  @P2 LDG.E R20, desc[UR46][R100.64] ;  /* 0x0000002e64142981 */ /* 0x000762000c1e1900 */
[----:B-1----:R-:W-:Y:S01]  /*1d730*/  ISETP.NE.AND P1, PT, R3, 0x1, PT ;  /* 0x000000010300780c */ /* 0x002fe20003f25270 */
[----:B0-----:R-:W-:-:S03]  /*1d740*/  IMAD.IADD R13, R205, 0x1, R204 ;  /* 0x00000001cd0d7824 */ /* 0x001fc600078e02cc */
[----:B------:R3:W5:Y:S09]  /*1d750*/  @P0 LDG.E R6, desc[UR46][R4.64] ;  /* 0x0000002e04060981 */ /* 0x000772000c1e1900 */
[----:B------:R-:W0:Y:S08]  /*1d760*/  @P1 LDC R8, c[0x0][0xbec] ;  /* 0x0002fb00ff081b82 */ /* 0x000e300000000800 */
[----:B------:R-:W1:Y:S01]  /*1d770*/  @P1 LDC R11, c[0x0][0xbf0] ;  /* 0x0002fc00ff0b1b82 */ /* 0x000e620000000800 */
[----:B---3--:R-:W-:Y:S05]  /*1d780*/  @P0 BRA `(.L_x_1556) ;  /* 0x0000000000100947 */ /* 0x008fea0003800000 */
[----:B------:R-:W-:Y:S05]  /*1d790*/  @!P2 BRA `(.L_x_1556) ;  /* 0x00000000000ca947 */ /* 0x000fea0003800000 */
[----:B------:R-:W2:Y:S04]  /*1d7a0*/  LDG.E R5, desc[UR46][R100.64] ;  /* 0x0000002e64057981 */ /* 0x000ea8000c1e1900 */
[----:B-----5:R-:W2:Y:S02]  /*1d7b0*/  LDG.E R6, desc[UR46][R100.64+0x4] ;  /* 0x0000042e64067981 */ /* 0x020ea4000c1e1900 */
[----:B--2---:R-:W-:-:S07]  /*1d7c0*/  IMAD.IADD R6, R6, 0x1, -R5 ;  /* 0x0000000106067824 */ /* 0x004fce00078e0a05 */
.L_x_1556:
[----:B------:R-:W-:Y:S01]  /*1d7d0*/  SHF.R.S32.HI R80, RZ, 0x1f, R216 ;  /* 0x0000001fff507819 */ /* 0x000fe200000114d8 */
[----:B0-----:R-:W-:Y:S01]  /*1d7e0*/  @P1 IMAD.HI.U32 R4, R13, R8, RZ ;  /* 0x000000080d041227 */ /* 0x001fe200078e00ff */
[----:B------:R-:W-:Y:S01]  /*1d7f0*/  ULDC.64 UR4, c[0x0][0xb90] ;  /* 0x0002e40000047ab9 */ /* 0x000fe20000000a00 */
[----:B-----5:R-:W-:Y:S01]  /*1d800*/  SHF.R.S32.HI R21, RZ, 0x1f, R20 ;  /* 0x0000001fff157819 */ /* 0x020fe20000011414 */
[----:B------:R-:W0:Y:S01]  /*1d810*/  @P1 LDC R85, c[0x0][0xbec] ;  /* 0x0002fb00ff551b82 */ /* 0x000e220000000800 */
[----:B------:R-:W-:Y:S01]  /*1d820*/  IMAD R9, R80, UR4, RZ ;  /* 0x0000000450097c24 */ /* 0x000fe2000f8e02ff */
[----:B------:R-:W-:Y:S01]  /*1d830*/  SHF.R.S32.HI R78, RZ, 0x1f, R217 ;  /* 0x0000001fff4e7819 */ /* 0x000fe200000114d9 */
[----:B------:R-:W-:Y:S01]  /*1d840*/  IMAD.MOV.U32 R7, RZ, RZ, R13 ;  /* 0x000000ffff077224 */ /* 0x000fe200078e000d */
[----:B-1----:R-:W-:Y:S01]  /*1d850*/  @P1 SHF.R.U32.HI R7, RZ, R11, R4 ;  /* 0x0000000bff071219 */ /* 0x002fe20000011604 */
[----:B------:R-:W-:Y:S01]  /*1d860*/  IMAD.WIDE.U32 R4, R216, UR4, R20 ;  /* 0x00000004d8047c25 */ /* 0x000fe2000f8e0014 */
[----:B------:R-:W-:-:S02]  /*1d870*/  SEL R78, R78, RZ, !P2 ;  /* 0x000000ff4e4e7207 */ /* 0x000fc40005000000 */
[----:B------:R-:W-:Y:S01]  /*1d880*/  SEL R79, R217, RZ, !P2 ;  /* 0x000000ffd94f7207 */ /* 0x000fe20005000000 */
[----:B------:R-:W-:Y:S01]  /*1d890*/  IMAD R9, R216, UR5, R9 ;  /* 0x00000005d8097c24 */ /* 0x000fe2000f8e0209 */
[----:B------:R-:W-:Y:S01]  /*1d8a0*/  ULDC.64 UR4, c[0x0][0xb98] ;  /* 0x0002e60000047ab9 */ /* 0x000fe20000000a00 */
[----:B------:R-:W-:Y:S01]  /*1d8b0*/  IMAD.MOV R8, RZ, RZ, -R7 ;  /* 0x000000ffff087224 */ /* 0x000fe200078e0a07 */
[----:B------:R-:W1:Y:S01]  /*1d8c0*/  @P1 LDC R87, c[0x0][0xbf0] ;  /* 0x0002fc00ff571b82 */ /* 0x000e620000000800 */
[----:B------:R-:W-:Y:S01]  /*1d8d0*/  IMAD R11, R17, 0x40, R18 ;  /* 0x00000040110b7824 */ /* 0x000fe200078e0212 */
[----:B------:R-:W-:Y:S01]  /*1d8e0*/  IADD3 R5, R5, R9, RZ ;  /* 0x0000000905057210 */ /* 0x000fe20007ffe0ff */
[----:B------:R-:W-:Y:S02]  /*1d8f0*/  IMAD R9, R3, R8, R13 ;  /* 0x0000000803097224 */ /* 0x000fe400078e020d */
[----:B------:R-:W-:Y:S02]  /*1d900*/  IMAD R8, R78, UR4, RZ ;  /* 0x000000044e087c24 */ /* 0x000fe4000f8e02ff */
[----:B------:R-:W-:-:S04]  /*1d910*/  IMAD.WIDE.U32 R4, R79, UR4, R4 ;  /* 0x000000044f047c25 */ /* 0x000fc8000f8e0004 */
[----:B------:R-:W-:Y:S01]  /*1d920*/  IMAD.WIDE R76, R11, 0x2, R76 ;  /* 0x000000020b4c7825 */ /* 0x000fe200078e024c */
[----:B------:R-:W-:Y:S02]  /*1d930*/  SHF.R.S32.HI R11, RZ, 0x1f, R7 ;  /* 0x0000001fff0b7819 */ /* 0x000fe40000011407 */
[----:B------:R-:W-:Y:S01]  /*1d940*/  IADD3 R4, P0, R7, R4, RZ ;  /* 0x0000000407047210 */ /* 0x000fe20007f1e0ff */
[----:B------:R-:W-:Y:S01]  /*1d950*/  IMAD R10, R79, UR5, R8 ;  /* 0x000000054f0a7c24 */ /* 0x000fe2000f8e0208 */
[----:B------:R-:W-:Y:S01]  /*1d960*/  SHF.R.S32.HI R8, RZ, 0x1f, R9 ;  /* 0x0000001fff087819 */ /* 0x000fe20000011409 */
[----:B------:R-:W-:Y:S01]  /*1d970*/  ULDC.64 UR4, c[0x0][0xb88] ;  /* 0x0002e20000047ab9 */ /* 0x000fe20000000a00 */
[----:B------:R-:W-:Y:S01]  /*1d980*/  IADD3 R13, P3, R76, 0x2000, RZ ;  /* 0x000020004c0d7810 */ /* 0x000fe20007f7e0ff */
[----:B------:R-:W-:Y:S01]  /*1d990*/  IMAD R81, R6, R3, RZ ;  /* 0x0000000306517224 */ /* 0x000fe200078e02ff */
[----:B------:R-:W-:Y:S01]  /*1d9a0*/  IADD3.X R5, R11, R5, R10, P0, !PT ;  /* 0x000000050b057210 */ /* 0x000fe200007fe40a */
[----:B------:R-:W-:Y:S01]  /*1d9b0*/  IMAD R12, R8, UR4, RZ ;  /* 0x00000004080c7c24 */ /* 0x000fe2000f8e02ff */
[----:B------:R-:W-:-:S02]  /*1d9c0*/  IADD3 R7, P2, R76, 0x1000, RZ ;  /* 0x000010004c077810 */ /* 0x000fc40007f5e0ff */
[C---:B------:R-:W-:Y:S01]  /*1d9d0*/  IADD3 R25, P5, R76.reuse, 0x3000, RZ ;  /* 0x000030004c197810 */ /* 0x040fe20007fbe0ff */
[----:B------:R-:W-:Y:S01]  /*1d9e0*/  IMAD R11, R9, UR5, R12 ;  /* 0x00000005090b7c24 */ /* 0x000fe2000f8e020c */
[----:B------:R-:W-:Y:S01]  /*1d9f0*/  LOP3.LUT R12, R13, 0x380, RZ, 0xc0, !PT ;  /* 0x000003800d0c7812 */ /* 0x000fe200078ec0ff */
[----:B------:R-:W-:Y:S01]  /*1da00*/  IMAD.WIDE.U32 R4, R9, UR4, R4 ;  /* 0x0000000409047c25 */ /* 0x000fe2000f8e0004 */
[----:B------:R-:W-:Y:S01]  /*1da10*/  ULDC.64 UR4, c[0x0][0xb50] ;  /* 0x0002d40000047ab9 */ /* 0x000fe20000000a00 */
[----:B------:R-:W-:Y:S02]  /*1da20*/  IADD3 R33, P4, R76, 0x5000, RZ ;  /* 0x000050004c217810 */ /* 0x000fe40007f9e0ff */
[----:B------:R-:W-:Y:S01]  /*1da30*/  IMAD.IADD R5, R5, 0x1, R11 ;  /* 0x0000000105057824 */ /* 0x000fe200078e020b */
[----:B------:R-:W-:Y:S01]  /*1da40*/  LEA R10, P0, R4, UR4, 0x2 ;  /* 0x00000004040a7c11 */ /* 0x000fe2000f8010ff */
[----:B------:R-:W-:Y:S01]  /*1da50*/  IMAD.X R9, RZ, RZ, R77, P2 ;  /* 0x000000ffff097224 */ /* 0x000fe200010e064d */
[----:B------:R-:W-:-:S02]  /*1da60*/  SHF.R.U64 R12, R12, 0x3, RZ ;  /* 0x000000030c0c7819 */ /* 0x000fc400000012ff */
[----:B------:R-:W-:Y:S01]  /*1da70*/  LEA.HI.X R11, R4, UR5, R5, 0x2, P0 ;  /* 0x00000005040b7c11 */ /* 0x000fe200080f1405 */
[----:B------:R-:W-:Y:S01]  /*1da80*/  SHFL.IDX PT, R50, R10, RZ, 0x1c1f ;  /* 0x001c1fff0a327589 */ /* 0x000fe200000e0000 */
[----:B------:R-:W-:Y:S01]  /*1da90*/  IADD3 R29, P0, R76, 0x4000, RZ ;  /* 0x000040004c1d7810 */ /* 0x000fe20007f1e0ff */
[----:B------:R-:W-:Y:S01]  /*1daa0*/  IMAD.IADD R4, R232, 0x1, R204 ;  /* 0x00000001e8047824 */ /* 0x000fe200078e02cc */
[----:B------:R-:W-:Y:S01]  /*1dab0*/  IADD3 R37, P2, R76, 0x6000, RZ ;  /* 0x000060004c257810 */ /* 0x000fe20007f5e0ff */
[----:B------:R-:W2:Y:S01]  /*1dac0*/  SHFL.IDX PT, R51, R11, RZ, 0x1c1f ;  /* 0x001c1fff0b337589 */ /* 0x000ea200000e0000 */
[----:B------:R-:W-:Y:S01]  /*1dad0*/  LOP3.LUT R28, R29, 0x380, RZ, 0xc0, !PT ;  /* 0x000003801d1c7812 */ /* 0x000fe200078ec0ff */
[----:B------:R-:W-:Y:S01]  /*1dae0*/  ULDC.64 UR4, c[0x0][0xaa0] ;  /* 0x0002a80000047ab9 */ /* 0x000fe20000000a00 */
[----:B------:R-:W-:Y:S01]  /*1daf0*/  LOP3.LUT R12, R12, R13, RZ, 0x3c, !PT ;  /* 0x0000000d0c0c7212 */ /* 0x000fe200078e3cff */
[----:B------:R-:W-:Y:S01]  /*1db00*/  IMAD.X R13, RZ, RZ, R77, P3 ;  /* 0x000000ffff0d7224 */ /* 0x000fe200018e064d */
[----:B------:R-:W-:Y:S01]  /*1db10*/  SHF.R.U64 R28, R28, 0x3, RZ ;  /* 0x000000031c1c7819 */ /* 0x000fe200000012ff */
[----:B------:R-:W-:Y:S01]  /*1db20*/  SHFL.IDX PT, R54, R10, 0x1, 0x1c1f ;  /* 0x003c1f000a367f89 */ /* 0x000fe200000e0000 */
[----:B------:R-:W-:-:S02]  /*1db30*/  LOP3.LUT R36, R37, 0x380, RZ, 0xc0, !PT ;  /* 0x0000038025247812 */ /* 0x000fc400078ec0ff */
[----:B------:R-:W-:Y:S01]  /*1db40*/  IADD3 R41, P3, R76, 0x7000, RZ ;  /* 0x000070004c297810 */ /* 0x000fe20007f7e0ff */
[----:B------:R-:W3:Y:S01]  /*1db50*/  SHFL.IDX PT, R55, R11, 0x1, 0x1c1f ;  /* 0x003c1f000b377f89 */ /* 0x000ee200000e0000 */
[----:B------:R-:W-:Y:S01]  /*1db60*/  LOP3.LUT R28, R28, R29, RZ, 0x3c, !PT ;  /* 0x0000001d1c1c7212 */ /* 0x000fe200078e3cff */
[----:B------:R-:W-:Y:S01]  /*1db70*/  IMAD.X R29, RZ, RZ, R77, P0 ;  /* 0x000000ffff1d7224 */ /* 0x000fe200000e064d */
[----:B------:R-:W-:Y:S02]  /*1db80*/  SHF.R.U64 R36, R36, 0x3, RZ ;  /* 0x0000000324247819 */ /* 0x000fe400000012ff */
[----:B------:R-:W-:Y:S02]  /*1db90*/  IADD3 R49, P0, R76, 0x9000, RZ ;  /* 0x000090004c317810 */ /* 0x000fe40007f1e0ff */
[----:B------:R-:W-:Y:S02]  /*1dba0*/  LOP3.LUT R40, R41, 0x380, RZ, 0xc0, !PT ;  /* 0x0000038029287812 */ /* 0x000fe400078ec0ff */
[----:B------:R-:W-:-:S02]  /*1dbb0*/  LOP3.LUT R24, R25, 0x380, RZ, 0xc0, !PT ;  /* 0x0000038019187812 */ /* 0x000fc400078ec0ff */
[----:B------:R-:W-:Y:S02]  /*1dbc0*/  LOP3.LUT R32, R33, 0x380, RZ, 0xc0, !PT ;  /* 0x0000038021207812 */ /* 0x000fe400078ec0ff */
[----:B------:R-:W-:Y:S01]  /*1dbd0*/  LOP3.LUT R36, R36, R37, RZ, 0x3c, !PT ;  /* 0x0000002524247212 */ /* 0x000fe200078e3cff */
[----:B------:R-:W-:Y:S01]  /*1dbe0*/  IMAD.X R37, RZ, RZ, R77, P2 ;  /* 0x000000ffff257224 */ /* 0x000fe200010e064d */
[----:B------:R-:W-:Y:S02]  /*1dbf0*/  LOP3.LUT R48, R49, 0x380, RZ, 0xc0, !PT ;  /* 0x0000038031307812 */ /* 0x000fe400078ec0ff */
[----:B------:R-:W-:Y:S02]  /*1dc00*/  SHF.R.U64 R40, R40, 0x3, RZ ;  /* 0x0000000328287819 */ /* 0x000fe400000012ff */
[----:B------:R-:W-:Y:S02]  /*1dc10*/  IADD3 R57, P2, R76, 0xb000, RZ ;  /* 0x0000b0004c397810 */ /* 0x000fe40007f5e0ff */
[----:B------:R-:W-:-:S02]  /*1dc20*/  SHF.R.U64 R24, R24, 0x3, RZ ;  /* 0x0000000318187819 */ /* 0x000fc400000012ff */
[----:B------:R-:W-:Y:S02]  /*1dc30*/  SHF.R.U64 R32, R32, 0x3, RZ ;  /* 0x0000000320207819 */ /* 0x000fe400000012ff */
[----:B------:R-:W-:Y:S02]  /*1dc40*/  SHF.R.U64 R48, R48, 0x3, RZ ;  /* 0x0000000330307819 */ /* 0x000fe400000012ff */
[----:B------:R-:W-:Y:S01]  /*1dc50*/  LOP3.LUT R40, R40, R41, RZ, 0x3c, !PT ;  /* 0x0000002928287212 */ /* 0x000fe200078e3cff */
[--C-:B------:R-:W-:Y:S01]  /*1dc60*/  IMAD.X R41, RZ, RZ, R77.reuse, P3 ;  /* 0x000000ffff297224 */ /* 0x100fe200018e064d */
[----:B------:R-:W-:Y:S02]  /*1dc70*/  LOP3.LUT R56, R57, 0x380, RZ, 0xc0, !PT ;  /* 0x0000038039387812 */ /* 0x000fe400078ec0ff */
[----:B------:R-:W-:Y:S01]  /*1dc80*/  LOP3.LUT R24, R24, R25, RZ, 0x3c, !PT ;  /* 0x0000001918187212 */ /* 0x000fe200078e3cff */
[--C-:B------:R-:W-:Y:S01]  /*1dc90*/  IMAD.X R25, RZ, RZ, R77.reuse, P5 ;  /* 0x000000ffff197224 */ /* 0x100fe200028e064d */
[----:B------:R-:W-:Y:S01]  /*1dca0*/  LOP3.LUT R32, R32, R33, RZ, 0x3c, !PT ;  /* 0x0000002120207212 */ /* 0x000fe200078e3cff */
[----:B------:R-:W-:Y:S01]  /*1dcb0*/  IMAD.X R33, RZ, RZ, R77, P4 ;  /* 0x000000ffff217224 */ /* 0x000fe200020e064d */
[----:B------:R-:W-:-:S02]  /*1dcc0*/  IADD3 R61, P3, R76, 0xc000, RZ ;  /* 0x0000c0004c3d7810 */ /* 0x000fc40007f7e0ff */
[C---:B------:R-:W-:Y:S02]  /*1dcd0*/  IADD3 R45, P5, R76.reuse, 0x8000, RZ ;  /* 0x000080004c2d7810 */ /* 0x040fe40007fbe0ff */
[----:B------:R-:W-:Y:S02]  /*1dce0*/  IADD3 R53, P4, R76, 0xa000, RZ ;  /* 0x0000a0004c357810 */ /* 0x000fe40007f9e0ff */
[----:B------:R-:W-:Y:S01]  /*1dcf0*/  LOP3.LUT R48, R48, R49, RZ, 0x3c, !PT ;  /* 0x0000003130307212 */ /* 0x000fe200078e3cff */
[----:B------:R-:W-:Y:S01]  /*1dd00*/  IMAD.X R49, RZ, RZ, R77, P0 ;  /* 0x000000ffff317224 */ /* 0x000fe200000e064d */
[----:B------:R-:W-:Y:S02]  /*1dd10*/  SHF.R.U64 R56, R56, 0x3, RZ ;  /* 0x0000000338387819 */ /* 0x000fe400000012ff */
[----:B------:R-:W-:Y:S02]  /*1dd20*/  LOP3.LUT R60, R61, 0x380, RZ, 0xc0, !PT ;  /* 0x000003803d3c7812 */ /* 0x000fe400078ec0ff */
[----:B------:R-:W-:-:S02]  /*1dd30*/  LOP3.LUT P0, RZ, R222, 0x3, RZ, 0xc0, !PT ;  /* 0x00000003deff7812 */ /* 0x000fc4000780c0ff */
[----:B------:R-:W-:Y:S02]  /*1dd40*/  LOP3.LUT R44, R45, 0x380, RZ, 0xc0, !PT ;  /* 0x000003802d2c7812 */ /* 0x000fe400078ec0ff */
[----:B------:R-:W-:Y:S02]  /*1dd50*/  LOP3.LUT R52, R53, 0x380, RZ, 0xc0, !PT ;  /* 0x0000038035347812 */ /* 0x000fe400078ec0ff */
[----:B------:R-:W-:Y:S02]  /*1dd60*/  LOP3.LUT R8, R7, 0x380, RZ, 0xc0, !PT ;  /* 0x0000038007087812 */ /* 0x000fe400078ec0ff */
[----:B------:R-:W-:Y:S01]  /*1dd70*/  LOP3.LUT R56, R56, R57, RZ, 0x3c, !PT ;  /* 0x0000003938387212 */ /* 0x000fe200078e3cff */
[----:B------:R-:W-:Y:S01]  /*1dd80*/  IMAD.X R57, RZ, RZ, R77, P2 ;  /* 0x000000ffff397224 */ /* 0x000fe200010e064d */
[----:B------:R-:W-:Y:S02]  /*1dd90*/  SHF.R.U64 R60, R60, 0x3, RZ ;  /* 0x000000033c3c7819 */ /* 0x000fe400000012ff */
[C---:B------:R-:W-:Y:S01]  /*1dda0*/  ISETP.GE.OR P2, PT, R4.reuse, R81, P0 ;  /* 0x000000510400720c */ /* 0x040fe20000746670 */
[----:B------:R-:W-:Y:S01]  /*1ddb0*/  VIADD R4, R4, 0x8 ;  /* 0x0000000804047836 */ /* 0x000fe20000000000 */
[----:B------:R-:W-:-:S02]  /*1ddc0*/  SHF.R.U64 R44, R44, 0x3, RZ ;  /* 0x000000032c2c7819 */ /* 0x000fc400000012ff */
[----:B------:R-:W-:Y:S02]  /*1ddd0*/  SHF.R.U64 R52, R52, 0x3, RZ ;  /* 0x0000000334347819 */ /* 0x000fe400000012ff */
[----:B------:R-:W-:Y:S02]  /*1dde0*/  SHF.R.U64 R8, R8, 0x3, RZ ;  /* 0x0000000308087819 */ /* 0x000fe400000012ff */
[----:B------:R-:W-:Y:S01]  /*1ddf0*/  LOP3.LUT R60, R60, R61, RZ, 0x3c, !PT ;  /* 0x0000003d3c3c7212 */ /* 0x000fe200078e3cff */
[--C-:B------:R-:W-:Y:S01]  /*1de00*/  IMAD.X R61, RZ, RZ, R77.reuse, P3 ;  /* 0x000000ffff3d7224 */ /* 0x100fe200018e064d */
[----:B------:R-:W-:Y:S02]  /*1de10*/  LOP3.LUT R44, R44, R45, RZ, 0x3c, !PT ;  /* 0x0000002d2c2c7212 */ /* 0x000fe400078e3cff */
[----:B------:R-:W-:Y:S01]  /*1de20*/  LOP3.LUT R52, R52, R53, RZ, 0x3c, !PT ;  /* 0x0000003534347212 */ /* 0x000fe200078e3cff */
[----:B------:R-:W-:Y:S01]  /*1de30*/  IMAD.X R53, RZ, RZ, R77, P4 ;  /* 0x000000ffff357224 */ /* 0x000fe200020e064d */
[----:B------:R-:W-:Y:S01]  /*1de40*/  LOP3.LUT R8, R8, R7, RZ, 0x3c, !PT ;  /* 0x0000000708087212 */ /* 0x000fe200078e3cff */
[----:B------:R-:W-:Y:S01]  /*1de50*/  IMAD R21, R21, UR4, RZ ;  /* 0x0000000415157c24 */ /* 0x000fe2000f8e02ff */
[----:B------:R-:W-:Y:S01]  /*1de60*/  IADD3.X R45, RZ, R77, RZ, P5, !PT ;  /* 0x0000004dff2d7210 */ /* 0x000fe20002ffe4ff */
[----:B--2---:R0:W-:Y:S01]  /*1de70*/  @!P2 ST.E desc[UR46][R50.64], R0 ;  /* 0x000000003200a985 */ /* 0x0041e2000c10192e */
[----:B------:R-:W-:-:S02]  /*1de80*/  IADD3 R5, P3, R76, 0xf000, RZ ;  /* 0x0000f0004c057810 */ /* 0x000fc40007f7e0ff */
[----:B------:R-:W-:Y:S02]  /*1de90*/  ISETP.GE.OR P0, PT, R4, R81, P0 ;  /* 0x000000510400720c */ /* 0x000fe40000706670 */
[C---:B------:R-:W-:Y:S02]  /*1dea0*/  IADD3 R65, P5, R76.reuse, 0xd000, RZ ;  /* 0x0000d0004c417810 */ /* 0x040fe40007fbe0ff */
[C---:B------:R-:W-:Y:S02]  /*1deb0*/  IADD3 R69, P4, R76.reuse, 0xe000, RZ ;  /* 0x0000e0004c457810 */ /* 0x040fe40007f9e0ff */
[----:B------:R-:W-:Y:S02]  /*1dec0*/  LOP3.LUT R7, R76, 0x380, RZ, 0xc0, !PT ;  /* 0x000003804c077812 */ /* 0x000fe400078ec0ff */
[----:B------:R-:W-:Y:S02]  /*1ded0*/  LOP3.LUT R4, R5, 0x380, RZ, 0xc0, !PT ;  /* 0x0000038005047812 */ /* 0x000fe400078ec0ff */
[----:B------:R-:W-:-:S02]  /*1dee0*/  LOP3.LUT R64, R65, 0x380, RZ, 0xc0, !PT ;  /* 0x0000038041407812 */ /* 0x000fc400078ec0ff */
[----:B------:R-:W-:Y:S01]  /*1def0*/  LOP3.LUT R68, R69, 0x380, RZ, 0xc0, !PT ;  /* 0x0000038045447812 */ /* 0x000fe200078ec0ff */
[----:B---3--:R2:W-:Y:S01]  /*1df00*/  @!P0 ST.E desc[UR46][R54.64], R2 ;  /* 0x0000000236008985 */ /* 0x0085e2000c10192e */
[----:B------:R-:W-:Y:S02]  /*1df10*/  SHF.R.U64 R7, R7, 0x3, RZ ;  /* 0x0000000307077819 */ /* 0x000fe400000012ff */
[----:B------:R-:W-:Y:S01]  /*1df20*/  SHF.R.U64 R4, R4, 0x3, RZ ;  /* 0x0000000304047819 */ /* 0x000fe200000012ff */
[----:B------:R-:W5:Y:S01]  /*1df30*/  LD.E.128 R8, desc[UR46][R8.64] ;  /* 0x0000002e08087980 */ /* 0x000f62000c101d00 */
[----:B------:R-:W-:Y:S02]  /*1df40*/  SHF.R.U64 R64, R64, 0x3, RZ ;  /* 0x0000000340407819 */ /* 0x000fe400000012ff */
[----:B------:R-:W-:Y:S01]  /*1df50*/  SHF.R.U64 R68, R68, 0x3, RZ ;  /* 0x0000000344447819 */ /* 0x000fe200000012ff */
[----:B------:R-:W5:Y:S01]  /*1df60*/  LD.E.128 R12, desc[UR46][R12.64] ;  /* 0x0000002e0c0c7980 */ /* 0x000f62000c101d00 */
[----:B------:R-:W-:-:S02]  /*1df70*/  LOP3.LUT R76, R7, R76, RZ, 0x3c, !PT ;  /* 0x0000004c074c7212 */ /* 0x000fc400078e3cff */
[----:B------:R-:W-:Y:S01]  /*1df80*/  LOP3.LUT R64, R64, R65, RZ, 0x3c, !PT ;  /* 0x0000004140407212 */ /* 0x000fe200078e3cff */
[--C-:B------:R-:W-:Y:S01]  /*1df90*/  IMAD.X R65, RZ, RZ, R77.reuse, P5 ;  /* 0x000000ffff417224 */ /* 0x100fe200028e064d */
[----:B------:R-:W-:Y:S01]  /*1dfa0*/  LOP3.LUT R68, R68, R69, RZ, 0x3c, !PT ;  /* 0x0000004544447212 */ /* 0x000fe200078e3cff */
[----:B------:R-:W-:Y:S01]  /*1dfb0*/  IMAD.X R69, RZ, RZ, R77, P4 ;  /* 0x000000ffff457224 */ /* 0x000fe200020e064d */
[----:B------:R-:W-:Y:S01]  /*1dfc0*/  LOP3.LUT R72, R4, R5, RZ, 0x3c, !PT ;  /* 0x0000000504487212 */ /* 0x000fe200078e3cff */
[----:B------:R-:W5:Y:S01]  /*1dfd0*/  LD.E.128 R24, desc[UR46][R24.64] ;  /* 0x0000002e18187980 */ /* 0x000f62000c101d00 */
[----:B------:R-:W-:-:S03]  /*1dfe0*/  IADD3.X R73, RZ, R77, RZ, P3, !PT ;  /* 0x0000004dff497210 */ /* 0x000fc60001ffe4ff */
[----:B------:R3:W5:Y:S04]  /*1dff0*/  LD.E.128 R4, desc[UR46][R76.64] ;  /* 0x0000002e4c047980 */ /* 0x000768000c101d00 */
[----:B------:R-:W5:Y:S04]  /*1e000*/  LD.E.128 R28, desc[UR46][R28.64] ;  /* 0x0000002e1c1c7980 */ /* 0x000f68000c101d00 */
[----:B------:R-:W5:Y:S01]  /*1e010*/  LD.E.128 R32, desc[UR46][R32.64] ;  /* 0x0000002e20207980 */ /* 0x000f62000c101d00 */
[C---:B---3--:R-:W-:Y:S02]  /*1e020*/  IMAD R77, R20.reuse, UR5, R21 ;  /* 0x00000005144d7c24 */ /* 0x048fe4000f8e0215 */
[----:B------:R-:W-:Y:S01]  /*1e030*/  IMAD.WIDE.U32 R20, R20, UR4, RZ ;  /* 0x0000000414147c25 */ /* 0x000fe2000f8e00ff */
[----:B------:R-:W-:Y:S01]  /*1e040*/  ULDC.64 UR4, c[0x0][0xae8] ;  /* 0x0002ba0000047ab9 */ /* 0x000fe20000000a00 */
[----:B------:R-:W5:Y:S02]  /*1e050*/  LD.E.128 R36, desc[UR46][R36.64] ;  /* 0x0000002e24247980 */ /* 0x000f64000c101d00 */
[----:B------:R-:W-:-:S02]  /*1e060*/  IMAD.IADD R21, R21, 0x1, R77 ;  /* 0x0000000115157824 */ /* 0x000fc400078e024d */
[----:B------:R-:W-:Y:S01]  /*1e070*/  IMAD R77, R215, 0x20, R17 ;  /* 0x00000020d74d7824 */ /* 0x000fe200078e0211 */
[----:B------:R-:W5:Y:S01]  /*1e080*/  LD.E.128 R40, desc[UR46][R40.64] ;  /* 0x0000002e28287980 */ /* 0x000f62000c101d00 */
[----:B------:R-:W-:Y:S02]  /*1e090*/  IMAD R83, R80, UR4, RZ ;  /* 0x0000000450537c24 */ /* 0x000fe4000f8e02ff */
[----:B------:R-:W-:Y:S01]  /*1e0a0*/  IMAD.IADD R76, R204, 0x1, R77 ;  /* 0x00000001cc4c7824 */ /* 0x000fe200078e024d */
[----:B------:R-:W5:Y:S01]  /*1e0b0*/  LD.E.128 R44, desc[UR46][R44.64] ;  /* 0x0000002e2c2c7980 */ /* 0x000f62000c101d00 */
[----:B------:R-:W-:Y:S02]  /*1e0c0*/  IMAD R83, R216, UR5, R83 ;  /* 0x00000005d8537c24 */ /* 0x000fe4000f8e0253 */
[----:B0-----:R-:W-:Y:S01]  /*1e0d0*/  @P1 IMAD.HI.U32 R0, R76, R85, RZ ;  /* 0x000000554c001227 */ /* 0x001fe200078e00ff */
[----:B------:R-:W5:Y:S03]  /*1e0e0*/  LD.E.128 R48, desc[UR46][R48.64] ;  /* 0x0000002e30307980 */ /* 0x000f66000c101d00 */
[----:B------:R-:W-:Y:S01]  /*1e0f0*/  IMAD.WIDE.U32 R20, R216, UR4, R20 ;  /* 0x00000004d8147c25 */ /* 0x000fe2000f8e0014 */
[----:B------:R-:W-:Y:S01]  /*1e100*/  ULDC.64 UR4, c[0x0][0xaf0] ;  /* 0x0002bc0000047ab9 */ /* 0x000fe20000000a00 */
[----:B--2---:R-:W5:Y:S02]  /*1e110*/  LD.E.128 R52, desc[UR46][R52.64] ;  /* 0x0000002e34347980 */ /* 0x004f64000c101d00 */
[----:B------:R-:W-:Y:S01]  /*1e120*/  IMAD.MOV.U32 R77, RZ, RZ, R76 ;  /* 0x000000ffff4d7224 */ /* 0x000fe200078e004c */
[----:B-1----:R-:W-:Y:S01]  /*1e130*/  @P1 SHF.R.U32.HI R77, RZ, R87, R0 ;  /* 0x00000057ff4d1219 */ /* 0x002fe20000011600 */
[----:B------:R-:W-:Y:S01]  /*1e140*/  IMAD.IADD R21, R21, 0x1, R83 ;  /* 0x0000000115157824 */ /* 0x000fe200078e0253 */
[----:B------:R-:W5:Y:S01]  /*1e150*/  LD.E.128 R56, desc[UR46][R56.64] ;  /* 0x0000002e38387980 */ /* 0x000f62000c101d00 */
[----:B------:R-:W-:Y:S01]  /*1e160*/  IMAD R78, R78, UR4, RZ ;  /* 0x000000044e4e7c24 */ /* 0x000fe2000f8e02ff */
[----:B------:R-:W-:Y:S01]  /*1e170*/  SHF.R.S32.HI R0, RZ, 0x1f, R77 ;  /* 0x0000001fff007819 */ /* 0x000fe2000001144d */
[C---:B------:R-:W-:Y:S01]  /*1e180*/  IMAD.WIDE.U32 R20, R79.reuse, UR4, R20 ;  /* 0x000000044f147c25 */ /* 0x040fe2000f8e0014 */
[----:B------:R-:W5:Y:S03]  /*1e190*/  LD.E.128 R60, desc[UR46][R60.64] ;  /* 0x0000002e3c3c7980 */ /* 0x000f66000c101d00 */
[----:B------:R-:W-:Y:S01]  /*1e1a0*/  IMAD R83, R79, UR5, R78 ;  /* 0x000000054f537c24 */ /* 0x000fe2000f8e024e */
[----:B------:R-:W-:Y:S01]  /*1e1b0*/  ULDC.64 UR4, c[0x0][0xae0] ;  /* 0x0002b80000047ab9 */ /* 0x000fe20000000a00 */
[----:B------:R-:W-:Y:S01]  /*1e1c0*/  IMAD.MOV R2, RZ, RZ, -R77 ;  /* 0x000000ffff027224 */ /* 0x000fe200078e0a4d */
[----:B------:R-:W5:Y:S01]  /*1e1d0*/  LD.E.128 R64, desc[UR46][R64.64] ;  /* 0x0000002e40407980 */ /* 0x000f62000c101d00 */
[----:B------:R-:W-:-:S02]  /*1e1e0*/  IMAD.IADD R21, R21, 0x1, R83 ;  /* 0x0000000115157824 */ /* 0x000fc400078e0253 */
        /* <DEDUP_REMOVED lines=8> */
[----:B------:R-:W-:Y:S01]  /*1e270*/  @!PT LDS RZ, [RZ] ;  /* 0x00000000fffff984 */ /* 0x000fe20000000800 */
[----:B------:R-:W-:Y:S01]  /*1e280*/  @!PT LDS RZ, [RZ] ;  /* 0x00000000fffff984 */ /* 0x000fe20000000800 */
[----:B------:R-:W-:Y:S01]  /*1e290*/  @!PT LDS RZ, [RZ] ;  /* 0x00000000fffff984 */ /* 0x000fe20000000800 */
[----:B------:R-:W-:Y:S01]  /*1e2a0*/  @!PT LDS RZ, [RZ] ;  /* 0x00000000fffff984 */ /* 0x000fe20000000800 */
[----:B------:R0:W-:Y:S06]  /*1e2b0*/  MEMBAR.ALL.CTA ;  /* 0x0000000000007992 */ /* 0x0001ec0000008000 */
[----:B0-----:R-:W0:Y:S01]  /*1e2c0*/  FENCE.VIEW.ASYNC.S ;  /* 0x00000000000073c6 */ /* 0x001e220000000000 */
[----:B------:R-:W-:Y:S01]  /*1e2d0*/  IMAD.IADD R204, R17, 0x1, R204 ;  /* 0x0000000111cc7824 */ /* 0x000fe200078e02cc */
[----:B------:R-:W-:Y:S01]  /*1e2e0*/  IADD3 R3, R3, R83, RZ ;  /* 0x0000005303037210 */ /* 0x000fe20007ffe0ff */
[----:B------:R-:W-:-:S02]  /*1e2f0*/  IMAD R20, R0, UR4, RZ ;  /* 0x0000000400147c24 */ /* 0x000fc4000f8e02ff */
[C---:B------:R-:W-:Y:S02]  /*1e300*/  VIADD R0, R204.reuse, 0x20 ;  /* 0x00000020cc007836 */ /* 0x040fe40000000000 */
[C---:B------:R-:W-:Y:S02]  /*1e310*/  IMAD R21, R79.reuse, UR5, R20 ;  /* 0x000000054f157c24 */ /* 0x040fe4000f8e0214 */
[----:B------:R-:W-:Y:S01]  /*1e320*/  IMAD.WIDE.U32 R2, R79, UR4, R2 ;  /* 0x000000044f027c25 */ /* 0x000fe2000f8e0002 */
[-C--:B------:R-:W-:Y:S01]  /*1e330*/  ISETP.GE.AND P2, PT, R204, R81.reuse, PT ;  /* 0x00000051cc00720c */ /* 0x080fe20003f46270 */
[----:B------:R-:W-:Y:S01]  /*1e340*/  ULDC.64 UR4, c[0x0][0xa80] ;  /* 0x0002a00000047ab9 */ /* 0x000fe20000000a00 */
[----:B------:R-:W-:Y:S01]  /*1e350*/  ISETP.GE.AND P1, PT, R0, R81, PT ;  /* 0x000000510000720c */ /* 0x000fe20003f26270 */
[----:B------:R-:W-:Y:S01]  /*1e360*/  IMAD.IADD R3, R3, 0x1, R21 ;  /* 0x0000000103037824 */ /* 0x000fe200078e0215 */
[----:B------:R-:W-:Y:S01]  /*1e370*/  LEA R80, P3, R2, UR4, 0x1 ;  /* 0x0000000402507c11 */ /* 0x000fe2000f8608ff */
[----:B------:R-:W-:-:S03]  /*1e380*/  VIADD R0, R16, 0x28420 ;  /* 0x0002842010007836 */ /* 0x000fc60000000000 */
[----:B------:R-:W-:Y:S02]  /*1e390*/  LEA.HI.X R82, R2, UR5, R3, 0x1, P3 ;  /* 0x0000000502527c11 */ /* 0x000fe400098f0c03 */
[----:B------:R-:W-:Y:S01]  /*1e3a0*/  PRMT R0, RZ, 0x654, R0 ;  /* 0x00000654ff007816 */ /* 0x000fe20000000000 */
[----:B------:R-:W-:Y:S01]  /*1e3b0*/  VIADD R20, R204, 0x40 ;  /* 0x00000040cc147836 */ /* 0x000fe20000000000 */
[----:B0-----:R0:W1:Y:S01]  /*1e3c0*/  SHFL.IDX PT, R78, R80, RZ, 0x181f ;  /* 0x00181fff504e7589 */ /* 0x00106200000e0000 */
[----:B------:R-:W-:Y:S01]  /*1e3d0*/  BSSY B1, `(.L_x_1557) ;  /* 0x0000016000017945 */ /* 0x000fe20003800000 */
[----:B------:R0:W-:Y:S02]  /*1e3e0*/  SYNCS.ARRIVE.TRANS64.RED.A1T0 RZ, [R0+URZ], RZ ;  /* 0x000000ff00ff79a7 */ /* 0x0001e4000810043f */
[----:B------:R0:W2:Y:S01]  /*1e3f0*/  SHFL.IDX PT, R79, R82, RZ, 0x181f ;  /* 0x00181fff524f7589 */ /* 0x0000a200000e0000 */
[----:B------:R-:W-:Y:S01]  /*1e400*/  ISETP.GE.AND P0, PT, R20, R81, PT ;  /* 0x000000511400720c */ /* 0x000fe20003f06270 */
[----:B------:R-:W-:-:S12]  /*1e410*/  @P2 BRA `(.L_x_1558) ;  /* 0x0000000000442947 */ /* 0x000fd80003800000 */
        /* <DEDUP_REMOVED lines=17> */
.L_x_1558:
[----:B------:R-:W-:Y:S05]  /*1e530*/  BSYNC B1 ;  /* 0x0000000000017941 */ /* 0x000fea0003800000 */
.L_x_1557:
[----:B---3--:R3:W4:Y:S01]  /*1e540*/  SHFL.IDX PT, R21, R82, 0x1, 0x181f ;  /* 0x00381f0052157f89 */ /* 0x00872200000e0000 */
        /* <DEDUP_REMOVED lines=8> */
[----:B0-----:R-:W-:-:S04]  /*1e5d0*/  @!P4 LEA R2, P5, R18, R20, 0x1 ;  /* 0x000000141202c211 */ /* 0x001fc800078a08ff */
        /* <DEDUP_REMOVED lines=11> */
.L_x_1560:
[----:B------:R-:W-:Y:S05]  /*1e690*/  BSYNC B1 ;  /* 0x0000000000017941 */ /* 0x000fea0003800000 */
.L_x_1559:
[----:B0----5:R0:W0:Y:S01]  /*1e6a0*/  SHFL.IDX PT, R9, R82, 0x2, 0x181f ;  /* 0x00581f0052097f89 */ /* 0x02102200000e0000 */
        /* <DEDUP_REMOVED lines=9> */
[-C--:B------:R-:W-:Y:S02]  /*1e740*/  @!P2 LEA R4, P4, R194, R8.reuse, 0x1 ;  /* 0x00000008c204a211 */ /* 0x080fe400078808ff */
[-C--:B------:R-:W-:Y:S02]  /*1e750*/  @!P3 LEA.HI.X R3, R18, R9.reuse, R19, 0x1, P5 ;  /* 0x000000091203b211 */ /* 0x080fe400028f0c13 */
[-C--:B------:R-:W-:Y:S02]  /*1e760*/  @!P1 LEA R6, P5, R207, R8.reuse, 0x1 ;  /* 0x00000008cf069211 */ /* 0x080fe400078a08ff */
        /* <DEDUP_REMOVED lines=8> */
.L_x_1562:
[----:B------:R-:W-:Y:S05]  /*1e7f0*/  BSYNC B1 ;  /* 0x0000000000017941 */ /* 0x000fea0003800000 */
.L_x_1561:
[----:B------:R-:W-:Y:S01]  /*1e800*/  VIADD R0, R204, 0x60 ;  /* 0x00000060cc007836 */ /* 0x000fe20000000000 */
[----:B0-----:R0:W0:Y:S04]  /*1e810*/  SHFL.IDX PT, R9, R82, 0x3, 0x181f ;  /* 0x00781f0052097f89 */ /* 0x00102800000e0000 */
[----:B------:R-:W-:Y:S01]  /*1e820*/  ISETP.GE.AND P0, PT, R0, R81, PT ;  /* 0x000000510000720c */ /* 0x000fe20003f06270 */
[----:B---3--:R-:W3:-:S12]  /*1e830*/  SHFL.IDX PT, R80, R80, 0x3, 0x181f ;  /* 0x00781f0050507f89 */ /* 0x008ed800000e0000 */
[----:B------:R-:W-:Y:S05]  /*1e840*/  @P0 BRA `(.L_x_1563) ;  /* 0x0000000c00a40947 */ /* 0x000fea0003800000 */
[----:B------:R-:W-:Y:S02]  /*1e850*/  ULDC UR4, c[0x0][0xac8] ;  /* 0x0002b20000047ab9 */ /* 0x000fe40000000800 */
[----:B------:R-:W-:Y:S02]  /*1e860*/  ISETP.GE.AND P3, PT, R18, UR4, PT ;  /* 0x0000000412007c0c */ /* 0x000fe4000bf66270 */
[----:B------:R-:W-:Y:S02]  /*1e870*/  ISETP.GE.AND P4, PT, R194, UR4, PT ;  /* 0x00000004c2007c0c */ /* 0x000fe4000bf86270 */
[----:B------:R-:W-:-:S09]  /*1e880*/  ISETP.GE.AND P5, PT, R207, UR4, PT ;  /* 0x00000004cf007c0c */ /* 0x000fd2000bfa6270 */
[-C--:B---3--:R-:W-:Y:S02]  /*1e890*/  @!P3 LEA R2, P0, R18, R80.reuse, 0x1 ;  /* 0x000000501202b211 */ /* 0x088fe400078008ff */
[-C--:B------:R-:W-:Y:S02]  /*1e8a0*/  @!P4 LEA R4, P1, R194, R80.reuse, 0x1 ;  /* 0x00000050c204c211 */ /* 0x080fe400078208ff */
[C---:B------:R-:W-:Y:S02]  /*1e8b0*/  @!P5 LEA R6, P2, R207.reuse, R80, 0x1 ;  /* 0x00000050cf06d211 */ /* 0x040fe400078408ff */
        /* <DEDUP_REMOVED lines=12> */
.L_x_1554:
[----:B------:R-:W-:Y:S01]  /*1e980*/  ULDC.64 UR4, c[0x0][0xc00] ;  /* 0x0003000000047ab9 */ /* 0x000fe20000000a00 */
[----:B------:R-:W2:Y:S01]  /*1e990*/  LDC.64 R2, c[0x0][0xc00] ;  /* 0x00030000ff027b82 */ /* 0x000ea20000000a00 */
[----:B------:R-:W-:Y:S01]  /*1e9a0*/  ISETP.NE.U32.AND P0, PT, RZ, UR4, PT ;  /* 0x00000004ff007c0c */ /* 0x000fe2000bf05070 */
[----:B------:R-:W-:-:S03]  /*1e9b0*/  IMAD.MOV.U32 R0, RZ, RZ, RZ ;  /* 0x000000ffff007224 */ /* 0x000fc600078e00ff */
[----:B------:R-:W-:Y:S01]  /*1e9c0*/  ISETP.NE.AND.EX P0, PT, RZ, UR5, PT, P0 ;  /* 0x00000005ff007c0c */ /* 0x000fe2000bf05300 */
[----:B------:R-:W-:Y:S02]  /*1e9d0*/  ULDC.64 UR4, c[0x0][0xc08] ;  /* 0x0003020000047ab9 */ /* 0x000fe40000000a00 */
[----:B------:R-:W-:Y:S01]  /*1e9e0*/  ISETP.NE.U32.AND P1, PT, RZ, UR4, PT ;  /* 0x00000004ff007c0c */ /* 0x000fe2000bf25070 */
[----:B------:R-:W3:Y:S03]  /*1e9f0*/  LDC R25, c[0x0][0xbe8] ;  /* 0x0002fa00ff197b82 */ /* 0x000ee60000000800 */
[----:B------:R-:W-:Y:S01]  /*1ea00*/  ISETP.NE.AND.EX P1, PT, RZ, UR5, PT, P1 ;  /* 0x00000005ff007c0c */ /* 0x000fe2000bf25310 */
[----:B--2---:R-:W-:-:S12]  /*1ea10*/  IMAD.WIDE R2, R217, 0x4, R2 ;  /* 0x00000004d9027825 */ /* 0x004fd800078e0202 */
[----:B------:R-:W2:Y:S01]  /*1ea20*/  @P1 LDC.64 R4, c[0x0][0xc08] ;  /* 0x00030200ff041b82 */ /* 0x000ea20000000a00 */
[----:B------:R-:W-:Y:S02]  /*1ea30*/  ULDC UR4, c[0x0][0xa88] ;  /* 0x0002a20000047ab9 */ /* 0x000fe40000000800 */
[----:B------:R-:W-:Y:S01]  /*1ea40*/  IMAD.U32 R6, RZ, RZ, UR4 ;  /* 0x00000004ff067e24 */ /* 0x000fe2000f8e00ff */
[----:B------:R4:W5:Y:S01]  /*1ea50*/  @P0 LDG.E R0, desc[UR46][R2.64] ;  /* 0x0000002e02000981 */ /* 0x000962000c1e1900 */
[----:B------:R-:W0:Y:S01]  /*1ea60*/  S2R R7, SR_TID.X ;  /* 0x0000000000077919 */ /* 0x000e220000002100 */
[----:B--2---:R-:W-:-:S05]  /*1ea70*/  @P1 IMAD.WIDE R4, R217, 0x4, R4 ;  /* 0x00000004d9041825 */ /* 0x004fca00078e0204 */
[----:B------:R4:W5:Y:S01]  /*1ea80*/  @P1 LDG.E R6, desc[UR46][R4.64] ;  /* 0x0000002e04061981 */ /* 0x000962000c1e1900 */
[----:B---3--:R-:W-:Y:S01]  /*1ea90*/  ISETP.NE.AND P2, PT, R25, 0x1, PT ;  /* 0x000000011900780c */ /* 0x008fe20003f45270 */
[----:B0-----:R-:W-:-:S12]  /*1eaa0*/  VIADD R7, R7, 0xffffff80 ;  /* 0xffffff8007077836 */ /* 0x001fd80000000000 */
[----:B------:R-:W0:Y:S01]  /*1eab0*/  @P2 LDC R14, c[0x0][0xbec] ;  /* 0x0002fb00ff0e2b82 */ /* 0x000e220000000800 */
[----:B------:R-:W-:Y:S02]  /*1eac0*/  ISETP.GE.AND P3, PT, R7, 0x80, PT ;  /* 0x000000800700780c */ /* 0x000fe40003f66270 */
[----:B------:R-:W-:-:S05]  /*1ead0*/  SHF.R.S32.HI R7, RZ, 0x1f, R217 ;  /* 0x0000001fff077819 */ /* 0x000fca00000114d9 */
[----:B------:R-:W2:Y:S01]  /*1eae0*/  @P2 LDC R27, c[0x0][0xbf0] ;  /* 0x0002fc00ff1b2b82 */ /* 0x000ea20000000800 */
[----:B----4-:R-:W-:Y:S05]  /*1eaf0*/  @P1 BRA `(.L_x_1564) ;  /* 0x0000000000101947 */ /* 0x010fea0003800000 */
[----:B------:R-:W-:Y:S05]  /*1eb00*/  @!P0 BRA `(.L_x_1564) ;  /* 0x00000000000c8947 */ /* 0x000fea0003800000 */
[----:B------:R-:W3:Y:S04]  /*1eb10*/  LDG.E R5, desc[UR46][R2.64] ;  /* 0x0000002e02057981 */ /* 0x000ee8000c1e1900 */
[----:B-----5:R-:W3:Y:S02]  /*1eb20*/  LDG.E R6, desc[UR46][R2.64+0x4] ;  /* 0x0000042e02067981 */ /* 0x020ee4000c1e1900 */
[----:B---3--:R-:W-:-:S07]  /*1eb30*/  IADD3 R6, -R5, R6, RZ ;  /* 0x0000000605067210 */ /* 0x008fce0007ffe1ff */
.L_x_1564:
[----:B------:R-:W-:Y:S01]  /*1eb40*/  BSSY B1, `(.L_x_1565) ;  /* 0x000002d000017945 */ /* 0x000fe20003800000 */
[----:B------:R-:W-:Y:S02]  /*1eb50*/  SHF.R.S32.HI R10, RZ, 0x1f, R216 ;  /* 0x0000001fff0a7819 */ /* 0x000fe400000114d8 */
[----:B------:R-:W-:Y:S02]  /*1eb60*/  SEL R13, R217, RZ, !P0 ;  /* 0x000000ffd90d7207 */ /* 0x000fe40004000000 */
[----:B------:R-:W-:Y:S02]  /*1eb70*/  SEL R12, R7, RZ, !P0 ;  /* 0x000000ff070c7207 */ /* 0x000fe40004000000 */
[----:B-----5:R-:W-:Y:S01]  /*1eb80*/  SHF.R.S32.HI R11, RZ, 0x1f, R0 ;  /* 0x0000001fff0b7819 */ /* 0x020fe20000011400 */
[----:B------:R-:W-:Y:S06]  /*1eb90*/  @P3 BRA `(.L_x_1566) ;  /* 0x00000000009c3947 */ /* 0x000fec0003800000 */
[----:B------:R-:W3:Y:S01]  /*1eba0*/  S2R R3, SR_TID.X ;  /* 0x0000000000037919 */ /* 0x000ee20000002100 */
[----:B------:R-:W4:Y:S02]  /*1ebb0*/  LDC R9, c[0x0][0xbe8] ;  /* 0x0002fa00ff097b82 */ /* 0x000f240000000800 */
[----:B----4-:R-:W-:Y:S01]  /*1ebc0*/  IMAD R2, R6, R9, RZ ;  /* 0x0000000906027224 */ /* 0x010fe200078e02ff */
[----:B---3--:R-:W-:-:S04]  /*1ebd0*/  IADD3 R8, R204, -0x80, R3 ;  /* 0xffffff80cc087810 */ /* 0x008fc80007ffe003 */
[----:B------:R-:W-:-:S13]  /*1ebe0*/  ISETP.GE.AND P0, PT, R8, R2, PT ;  /* 0x000000020800720c */ /* 0x000fda0003f06270 */
[----:B------:R-:W-:Y:S05]  /*1ebf0*/  @P0 BRA `(.L_x_1566) ;  /* 0x0000000000840947 */ /* 0x000fea0003800000 */
[----:B------:R-:W-:Y:S01]  /*1ec00*/  ISETP.NE.AND P0, PT, R9, 0x1, PT ;  /* 0x000000010900780c */ /* 0x000fe20003f05270 */
[----:B------:R-:W-:Y:S01]  /*1ec10*/  ULDC.64 UR4, c[0x0][0xb90] ;  /* 0x0002e40000047ab9 */ /* 0x000fe20000000a00 */
[----:B------:R-:W-:Y:S02]  /*1ec20*/  IMAD.MOV.U32 R2, RZ, RZ, R0 ;  /* 0x000000ffff027224 */ /* 0x000fe400078e0000 */
[----:B------:R-:W-:Y:S02]  /*1ec30*/  IMAD R7, R10, UR4, RZ ;  /* 0x000000040a077c24 */ /* 0x000fe4000f8e02ff */
[----:B------:R-:W-:Y:S02]  /*1ec40*/  IMAD.MOV.U32 R3, RZ, RZ, R11 ;  /* 0x000000ffff037224 */ /* 0x000fe400078e000b */
[----:B------:R-:W-:Y:S02]  /*1ec50*/  IMAD.MOV.U32 R5, RZ, RZ, R8 ;  /* 0x000000ffff057224 */ /* 0x000fe400078e0008 */
[----:B------:R-:W-:-:S03]  /*1ec60*/  IMAD.WIDE.U32 R2, R216, UR4, R2 ;  /* 0x00000004d8027c25 */ /* 0x000fc6000f8e0002 */
[----:B------:R-:W3:Y:S01]  /*1ec70*/  @P0 LDC R15, c[0x0][0xbec] ;  /* 0x0002fb00ff0f0b82 */ /* 0x000ee20000000800 */
[----:B------:R-:W-:Y:S01]  /*1ec80*/  IMAD R7, R216, UR5, R7 ;  /* 0x00000005d8077c24 */ /* 0x000fe2000f8e0207 */
[----:B------:R-:W-:-:S03]  /*1ec90*/  ULDC.64 UR4, c[0x0][0xb98] ;  /* 0x0002e60000047ab9 */ /* 0x000fc60000000a00 */
[----:B------:R-:W-:-:S03]  /*1eca0*/  IMAD.IADD R3, R3, 0x1, R7 ;  /* 0x0000000103037824 */ /* 0x000fc600078e0207 */
[----:B------:R-:W4:Y:S01]  /*1ecb0*/  @P0 LDC R21, c[0x0][0xbf0] ;  /* 0x0002fc00ff150b82 */ /* 0x000f220000000800 */
[----:B------:R-:W-:-:S04]  /*1ecc0*/  IMAD.WIDE.U32 R2, R13, UR4, R2 ;  /* 0x000000040d027c25 */ /* 0x000fc8000f8e0002 */
[----:B---3--:R-:W-:-:S05]  /*1ecd0*/  @P0 IMAD.HI.U32 R4, R8, R15, RZ ;  /* 0x0000000f08040227 */ /* 0x008fca00078e00ff */
[----:B----4-:R-:W-:Y:S01]  /*1ece0*/  @P0 SHF.R.U32.HI R5, RZ, R21, R4 ;  /* 0x00000015ff050219 */ /* 0x010fe20000011604 */
[----:B------:R-:W-:-:S03]  /*1ecf0*/  IMAD R4, R12, UR4, RZ ;  /* 0x000000040c047c24 */ /* 0x000fc6000f8e02ff */
[----:B------:R-:W-:Y:S01]  /*1ed00*/  IADD3 R2, P0, R5, R2, RZ ;  /* 0x0000000205027210 */ /* 0x000fe20007f1e0ff */
[----:B------:R-:W-:-:S04]  /*1ed10*/  IMAD.MOV R7, RZ, RZ, -R5 ;  /* 0x000000ffff077224 */ /* 0x000fc800078e0a05 */
        /* <DEDUP_REMOVED lines=15> */
.L_x_1566:
[----:B------:R-:W-:Y:S05]  /*1ee10*/  BSYNC B1 ;  /* 0x0000000000017941 */ /* 0x000fea0003800000 */
.L_x_1565:
[----:B------:R-:W-:Y:S01]  /*1ee20*/  ULDC.64 UR4, c[0x0][0xaa0] ;  /* 0x0002a80000047ab9 */ /* 0x000fe20000000a00 */
[----:B------:R-:W-:Y:S02]  /*1ee30*/  IMAD R7, R215, 0x20, R17 ;  /* 0x00000020d7077824 */ /* 0x000fe400078e0211 */
[----:B---3--:R-:W-:Y:S02]  /*1ee40*/  IMAD R3, R11, UR4, RZ ;  /* 0x000000040b037c24 */ /* 0x008fe4000f8e02ff */
[----:B------:R-:W-:Y:S02]  /*1ee50*/  IMAD.IADD R9, R204, 0x1, R7 ;  /* 0x00000001cc097824 */ /* 0x000fe400078e0207 */
[C---:B------:R-:W-:Y:S02]  /*1ee60*/  IMAD R5, R0.reuse, UR5, R3 ;  /* 0x0000000500057c24 */ /* 0x040fe4000f8e0203 */
[----:B------:R-:W-:Y:S01]  /*1ee70*/  IMAD.WIDE.U32 R2, R0, UR4, RZ ;  /* 0x0000000400027c25 */ /* 0x000fe2000f8e00ff */
[----:B------:R-:W-:-:S03]  /*1ee80*/  ULDC.64 UR4, c[0x0][0xae8] ;  /* 0x0002ba0000047ab9 */ /* 0x000fc60000000a00 */
[----:B------:R-:W-:Y:S01]  /*1ee90*/  IMAD R7, R10, UR4, RZ ;  /* 0x000000040a077c24 */ /* 0x000fe2000f8e02ff */
[----:B------:R-:W-:Y:S01]  /*1eea0*/  IADD3 R3, R3, R5, RZ ;  /* 0x0000000503037210 */ /* 0x000fe20007ffe0ff */
[----:B0-----:R-:W-:-:S04]  /*1eeb0*/  @P2 IMAD.HI.U32 R0, R9, R14, RZ ;  /* 0x0000000e09002227 */ /* 0x001fc800078e00ff */
[C---:B------:R-:W-:Y:S02]  /*1eec0*/  IMAD R7, R216.reuse, UR5, R7 ;  /* 0x00000005d8077c24 */ /* 0x040fe4000f8e0207 */
[----:B------:R-:W-:Y:S01]  /*1eed0*/  IMAD.WIDE.U32 R2, R216, UR4, R2 ;  /* 0x00000004d8027c25 */ /* 0x000fe2000f8e0002 */
[----:B------:R-:W-:-:S03]  /*1eee0*/  ULDC.64 UR4, c[0x0][0xaf0] ;  /* 0x0002bc0000047ab9 */ /* 0x000fc60000000a00 */
[----:B------:R-:W-:Y:S01]  /*1eef0*/  IMAD.MOV.U32 R5, RZ, RZ, R9 ;  /* 0x000000ffff057224 */ /* 0x000fe200078e0009 */
[----:B--2---:R-:W-:Y:S01]  /*1ef00*/  @P2 SHF.R.U32.HI R5, RZ, R27, R0 ;  /* 0x0000001bff052219 */ /* 0x004fe20000011600 */
[----:B------:R-:W-:Y:S02]  /*1ef10*/  IMAD R4, R12, UR4, RZ ;  /* 0x000000040c047c24 */ /* 0x000fe4000f8e02ff */
[----:B------:R-:W-:Y:S01]  /*1ef20*/  IMAD.IADD R3, R3, 0x1, R7 ;  /* 0x0000000103037824 */ /* 0x000fe200078e0207 */
[----:B------:R-:W-:Y:S01]  /*1ef30*/  SHF.R.S32.HI R0, RZ, 0x1f, R5 ;  /* 0x0000001fff007819 */ /* 0x000fe20000011405 */
[C---:B------:R-:W-:Y:S02]  /*1ef40*/  IMAD R7, R13.reuse, UR5, R4 ;  /* 0x000000050d077c24 */ /* 0x040fe4000f8e0204 */
[----:B------:R-:W-:Y:S01]  /*1ef50*/  IMAD.WIDE.U32 R2, R13, UR4, R2 ;  /* 0x000000040d027c25 */ /* 0x000fe2000f8e0002 */
[----:B------:R-:W-:-:S03]  /*1ef60*/  ULDC.64 UR4, c[0x0][0xae0] ;  /* 0x0002b80000047ab9 */ /* 0x000fc60000000a00 */
[----:B------:R-:W-:Y:S02]  /*1ef70*/  IMAD.MOV R4, RZ, RZ, -R5 ;  /* 0x000000ffff047224 */ /* 0x000fe400078e0a05 */
[----:B------:R-:W-:Y:S02]  /*1ef80*/  IMAD.IADD R3, R3, 0x1, R7 ;  /* 0x0000000103037824 */ /* 0x000fe400078e0207 */
[----:B------:R-:W-:Y:S02]  /*1ef90*/  IMAD R0, R0, UR4, RZ ;  /* 0x0000000400007c24 */ /* 0x000fe4000f8e02ff */
[----:B------:R-:W-:Y:S02]  /*1efa0*/  IMAD R7, R25, R4, R9 ;  /* 0x0000000419077224 */ /* 0x000fe400078e0209 */
[C---:B------:R-:W-:Y:S02]  /*1efb0*/  IMAD R9, R5.reuse, UR5, R0 ;  /* 0x0000000505097c24 */ /* 0x040fe4000f8e0200 */
[----:B------:R-:W-:Y:S01]  /*1efc0*/  IMAD.WIDE.U32 R2, R5, UR4, R2 ;  /* 0x0000000405027c25 */ /* 0x000fe2000f8e0002 */
[----:B------:R-:W-:Y:S01]  /*1efd0*/  SHF.R.S32.HI R0, RZ, 0x1f, R7 ;  /* 0x0000001fff007819 */ /* 0x000fe20000011407 */
[----:B------:R-:W-:-:S02]  /*1efe0*/  ULDC.64 UR4, c[0x0][0xad8] ;  /* 0x0002b60000047ab9 */ /* 0x000fc40000000a00 */
[----:B------:R-:W-:Y:S02]  /*1eff0*/  IMAD.IADD R3, R3, 0x1, R9 ;  /* 0x0000000103037824 */ /* 0x000fe400078e0209 */
[----:B------:R-:W-:Y:S02]  /*1f000*/  IMAD R0, R0, UR4, RZ ;  /* 0x0000000400007c24 */ /* 0x000fe4000f8e02ff */
[----:B------:R-:W-:-:S04]  /*1f010*/  IMAD.WIDE.U32 R2, R7, UR4, R2 ;  /* 0x0000000407027c25 */ /* 0x000fc8000f8e0002 */
[----:B------:R-:W-:Y:S01]  /*1f020*/  IMAD R7, R7, UR5, R0 ;  /* 0x0000000507077c24 */ /* 0x000fe2000f8e0200 */
[----:B------:R-:W-:Y:S01]  /*1f030*/  ULDC.64 UR4, c[0x0][0xa80] ;  /* 0x0002a00000047ab9 */ /* 0x000fe20000000a00 */
[----:B------:R-:W-:Y:S01]  /*1f040*/  IMAD.IADD R204, R17, 0x1, R204 ;  /* 0x0000000111cc7824 */ /* 0x000fe200078e02cc */
[----:B------:R-:W-:Y:S01]  /*1f050*/  LEA R0, P0, R2, UR4, 0x1 ;  /* 0x0000000402007c11 */ /* 0x000fe2000f8008ff */
[----:B------:R-:W-:Y:S01]  /*1f060*/  IMAD.IADD R3, R3, 0x1, R7 ;  /* 0x0000000103037824 */ /* 0x000fe200078e0207 */
[----:B------:R-:W-:-:S04]  /*1f070*/  UMOV UR4, 0xffffffff ;  /* 0xffffffff00047882 */ /* 0x000fc80000000000 */
[----:B------:R-:W-:Y:S01]  /*1f080*/  LEA.HI.X R2, R2, UR5, R3, 0x1, P0 ;  /* 0x0000000502027c11 */ /* 0x000fe200080f0c03 */
[----:B------:R-:W-:Y:S06]  /*1f090*/  BRA.DIV UR4, `(.L_x_1567) ;  /* 0x000000ae04e07947 */ /* 0x000fec000b800000 */
[----:B------:R0:W2:Y:S04]  /*1f0a0*/  SHFL.IDX PT, R3, R2, RZ, 0x181f ;  /* 0x00181fff02037589 */ /* 0x0000a800000e0000 */
[----:B------:R0:W3:Y:S02]  /*1f0b0*/  SHFL.IDX PT, R14, R0, RZ, 0x181f ;  /* 0x00181fff000e7589 */ /* 0x0000e400000e0000 */
.L_x_1848:
        /* <DEDUP_REMOVED lines=9> */
[-C--:B---3--:R-:W-:Y:S02]  /*1f150*/  @!P3 LEA R4, P5, R18, R14.reuse, 0x1 ;  /* 0x0000000e1204b211 */ /* 0x088fe400078a08ff */
[-C--:B------:R-:W-:Y:S02]  /*1f160*/  @!P2 LEA R6, P4, R194, R14.reuse, 0x1 ;  /* 0x0000000ec206a211 */ /* 0x080fe400078808ff */
[-C--:B--2---:R-:W-:Y:S02]  /*1f170*/  @!P3 LEA.HI.X R5, R18, R3.reuse, R19, 0x1, P5 ;  /* 0x000000031205b211 */ /* 0x084fe400028f0c13 */
[-C--:B------:R-:W-:Y:S02]  /*1f180*/  @!P1 LEA R8, P5, R207, R14.reuse, 0x1 ;  /* 0x0000000ecf089211 */ /* 0x080fe400078a08ff */
        /* <DEDUP_REMOVED lines=8> */
.L_x_1569:
[----:B------:R-:W-:Y:S05]  /*1f210*/  BSYNC B1 ;  /* 0x0000000000017941 */ /* 0x000fea0003800000 */
.L_x_1568:
[----:B------:R-:W-:-:S03]  /*1f220*/  UMOV UR4, 0xffffffff ;  /* 0xffffffff00047882 */ /* 0x000fc60000000000 */
[----:B------:R-:W-:Y:S05]  /*1f230*/  BRA.DIV UR4, `(.L_x_1570) ;  /* 0x000000ae04ac7947 */ /* 0x000fea000b800000 */
[----:B--2---:R2:W0:Y:S04]  /*1f240*/  SHFL.IDX PT, R3, R2, 0x1, 0x181f ;  /* 0x00381f0002037f89 */ /* 0x00442800000e0000 */
[----:B---34-:R2:W3:Y:S02]  /*1f250*/  SHFL.IDX PT, R14, R0, 0x1, 0x181f ;  /* 0x00381f00000e7f89 */ /* 0x0184e400000e0000 */
.L_x_1852:
[----:B------:R-:W-:Y:S01]  /*1f260*/  IADD3 R4, R204, 0x20, RZ ;  /* 0x00000020cc047810 */ /* 0x000fe20007ffe0ff */
[----:B------:R-:W-:Y:S03]  /*1f270*/  BSSY B1, `(.L_x_1571) ;  /* 0x0000014000017945 */ /* 0x000fe60003800000 */
        /* <DEDUP_REMOVED lines=9> */
[-C--:B0-----:R-:W-:Y:S02]  /*1f310*/  @!P3 LEA.HI.X R5, R18, R3.reuse, R19, 0x1, P5 ;  /* 0x000000031205b211 */ /* 0x081fe400028f0c13 */
        /* <DEDUP_REMOVED lines=9> */
.L_x_1572:
[----:B------:R-:W-:Y:S05]  /*1f3b0*/  BSYNC B1 ;  /* 0x0000000000017941 */ /* 0x000fea0003800000 */
.L_x_1571:
[----:B------:R-:W-:-:S03]  /*1f3c0*/  UMOV UR4, 0xffffffff ;  /* 0xffffffff00047882 */ /* 0x000fc60000000000 */
[----:B------:R-:W-:Y:S05]  /*1f3d0*/  BRA.DIV UR4, `(.L_x_1573) ;  /* 0x000000ae048c7947 */ /* 0x000fea000b800000 */
[----:B0-----:R0:W0:Y:S04]  /*1f3e0*/  SHFL.IDX PT, R3, R2, 0x2, 0x181f ;  /* 0x00581f0002037f89 */ /* 0x00102800000e0000 */
[----:B---34-:R3:W4:Y:S02]  /*1f3f0*/  SHFL.IDX PT, R14, R0, 0x2, 0x181f ;  /* 0x00581f00000e7f89 */ /* 0x01872400000e0000 */
.L_x_1856:
        /* <DEDUP_REMOVED lines=21> */
.L_x_1575:
[----:B------:R-:W-:Y:S05]  /*1f550*/  BSYNC B1 ;  /* 0x0000000000017941 */ /* 0x000fea0003800000 */
.L_x_1574:
[----:B------:R-:W-:-:S03]  /*1f560*/  UMOV UR4, 0xffffffff ;  /* 0xffffffff00047882 */ /* 0x000fc60000000000 */
[----:B------:R-:W-:Y:S05]  /*1f570*/  BRA.DIV UR4, `(.L_x_1576) ;  /* 0x000000ae046c7947 */ /* 0x000fea000b800000 */
[----:B0-----:R0:W0:Y:S04]  /*1f580*/  SHFL.IDX PT, R3, R2, 0x3, 0x181f ;  /* 0x00781f0002037f89 */ /* 0x00102800000e0000 */
[----:B----4-:R4:W0:Y:S02]  /*1f590*/  SHFL.IDX PT, R14, R0, 0x3, 0x181f ;  /* 0x00781f00000e7f89 */ /* 0x01082400000e0000 */
.L_x_1860:
[----:B--234-:R-:W-:-:S05]  /*1f5a0*/  VIADD R0, R204, 0x60 ;  /* 0x00000060cc007836 */ /* 0x01cfca0000000000 */
[----:B------:R-:W-:-:S13]  /*1f5b0*/  ISETP.GE.AND P0, PT, R0, R25, PT ;  /* 0x000000190000720c */ /* 0x000fda0003f06270 */
        /* <DEDUP_REMOVED lines=18> */
.L_x_1563:
[----:B------:R-:W-:Y:S05]  /*1f6e0*/  BSYNC B0 ;  /* 0x0000000000007941 */ /* 0x000fea0003800000 */
.L_x_1553:
[----:B------:R-:W-:Y:S02]  /*1f6f0*/  ULDC UR4, c[0x0][0xc3c] ;  /* 0x00030f0000047ab9 */ /* 0x000fe40000000800 */
[----:B-1----:R-:W-:-:S13]  /*1f700*/  ISETP.GE.AND P0, PT, R203, UR4, PT ;  /* 0x00000004cb007c0c */ /* 0x002fda000bf06270 */
[----:B------:R-:W-:Y:S05]  /*1f710*/  @!P0 BRA `(.L_x_1577) ;  /* 0xfffffe1800a08947 */ /* 0x000fea000383ffff */
[----:B------:R-:W-:Y:S05]  /*1f720*/  BRA `(.L_x_1348) ;  /* 0x0000007000e47947 */ /* 0x000fea0003800000 */
.L_x_1346:
        /* <DEDUP_REMOVED lines=18> */
.L_x_1578:
[----:B------:R-:W1:Y:S01]  /*1f850*/  S2R R0, SR_TID.X ;  /* 0x0000000000007919 */ /* 0x000e620000002100 */
[----:B------:R-:W-:Y:S01]  /*1f860*/  ULDC UR4, c[0x0][0xc3c] ;  /* 0x00030f0000047ab9 */ /* 0x000fe20000000800 */
[----:B------:R-:W2:Y:S01]  /*1f870*/  S2UR UR6, SR_CTAID.X ;  /* 0x00000000000679c3 */ /* 0x000ea20000002500 */
[----:B------:R-:W-:Y:S01]  /*1f880*/  ULDC UR5, c[0x0][0xc38] ;  /* 0x00030e0000057ab9 */ /* 0x000fe20000000800 */
[----:B-1----:R-:W-:-:S04]  /*1f890*/  LOP3.LUT R0, R0, 0x1f, RZ, 0xc0, !PT ;  /* 0x0000001f00007812 */ /* 0x002fc800078ec0ff */
[----:B------:R-:W-:-:S04]  /*1f8a0*/  ISETP.NE.AND P0, PT, R0, 0x1f, PT ;  /* 0x0000001f0000780c */ /* 0x000fc80003f05270 */
[----:B------:R-:W-:-:S13]  /*1f8b0*/  ISETP.GE.OR P1, PT, R0, UR4, !P0 ;  /* 0x0000000400007c0c */ /* 0x000fda000c726670 */
[----:B0-----:R-:W0:Y:S02]  /*1f8c0*/  @!P1 LDC.64 R2, c[0x0][0xc80] ;  /* 0x00032000ff029b82 */ /* 0x001e240000000a00 */
[----:B0-----:R-:W-:-:S05]  /*1f8d0*/  @!P1 IMAD.WIDE.U32 R2, R0, 0x4, R2 ;  /* 0x0000000400029825 */ /* 0x001fca00078e0002 */
[----:B------:R-:W3:Y:S01]  /*1f8e0*/  @!P1 LDG.E R4, desc[UR46][R2.64] ;  /* 0x0000002e02049981 */ /* 0x000ee2000c1e1900 */
[C---:B------:R-:W-:Y:S01]  /*1f8f0*/  ISETP.NE.AND P1, PT, R0.reuse, RZ, PT ;  /* 0x000000ff0000720c */ /* 0x040fe20003f25270 */
[----:B------:R-:W-:Y:S01]  /*1f900*/  UMOV UR4, URZ ;  /* 0x0000003f00047c82 */ /* 0x000fe20008000000 */
[C---:B------:R-:W-:Y:S02]  /*1f910*/  ISETP.GE.U32.AND P2, PT, R0.reuse, 0x2, PT ;  /* 0x000000020000780c */ /* 0x040fe40003f46070 */
[C---:B------:R-:W-:Y:S02]  /*1f920*/  ISETP.GE.U32.AND P3, PT, R0.reuse, 0x4, PT ;  /* 0x000000040000780c */ /* 0x040fe40003f66070 */
[C---:B------:R-:W-:Y:S02]  /*1f930*/  ISETP.GE.U32.AND P4, PT, R0.reuse, 0x8, PT ;  /* 0x000000080000780c */ /* 0x040fe40003f86070 */
[----:B------:R-:W-:Y:S02]  /*1f940*/  ISETP.GE.U32.AND P5, PT, R0, 0x10, PT ;  /* 0x000000100000780c */ /* 0x000fe40003fa6070 */
[----:B------:R-:W-:Y:S01]  /*1f950*/  MOV R16, RZ ;  /* 0x000000ff00107202 */ /* 0x000fe20000000f00 */
        /* <DEDUP_REMOVED lines=15> */
[----:B------:R-:W0:Y:S02]  /*1fa50*/  SHFL.IDX PT, R6, R5, 0x1f, 0x1f ;  /* 0x03e01f0005067f89 */ /* 0x000e2400000e0000 */
[----:B0-----:R-:W-:-:S04]  /*1fa60*/  IMAD R6, R6, UR5, RZ ;  /* 0x0000000506067c24 */ /* 0x001fc8000f8e02ff */
[----:B------:R-:W-:Y:S01]  /*1fa70*/  IMAD.MOV.U32 R3, RZ, RZ, R6 ;  /* 0x000000ffff037224 */ /* 0x000fe200078e0006 */
[----:B--2---:R-:W-:-:S13]  /*1fa80*/  ISETP.GT.AND P6, PT, R6, UR6, PT ;  /* 0x0000000606007c0c */ /* 0x004fda000bfc4270 */
[----:B------:R-:W-:Y:S05]  /*1fa90*/  @P6 BRA `(.L_x_1580) ;  /* 0x00000000009c6947 */ /* 0x000fea0003800000 */
[----:B------:R-:W0:Y:S01]  /*1faa0*/  LDC R5, c[0x0][0xc3c] ;  /* 0x00030f00ff057b82 */ /* 0x000e220000000800 */
[----:B------:R-:W-:Y:S01]  /*1fab0*/  IMAD.MOV.U32 R6, RZ, RZ, R3 ;  /* 0x000000ffff067224 */ /* 0x000fe200078e0003 */
[----:B------:R-:W-:Y:S01]  /*1fac0*/  UMOV UR4, URZ ;  /* 0x0000003f00047c82 */ /* 0x000fe20008000000 */
[----:B------:R-:W-:Y:S01]  /*1fad0*/  ULDC UR7, c[0x0][0xc3c] ;  /* 0x00030f0000077ab9 */ /* 0x000fe20000000800 */
[----:B------:R-:W-:-:S05]  /*1fae0*/  ULDC UR5, c[0x0][0xc38] ;  /* 0x00030e0000057ab9 */ /* 0x000fca0000000800 */
.L_x_1584:
[----:B------:R-:W-:Y:S01]  /*1faf0*/  UIADD3 UR4, UR4, 0x1f, URZ ;  /* 0x0000001f04047890 */ /* 0x000fe2000fffe03f */
[----:B------:R-:W-:-:S05]  /*1fb00*/  IMAD.U32 R19, RZ, RZ, UR7 ;  /* 0x00000007ff137e24 */ /* 0x000fca000f8e00ff */
[----:B0-----:R-:W-:-:S13]  /*1fb10*/  ISETP.LE.AND P6, PT, R5, UR4, PT ;  /* 0x0000000405007c0c */ /* 0x001fda000bfc3270 */
[----:B------:R-:W-:Y:S05]  /*1fb20*/  @P6 BRA `(.L_x_1581) ;  /* 0x0000000400a86947 */ /* 0x000fea0003800000 */
[----:B------:R-:W-:Y:S01]  /*1fb30*/  VIADD R7, R0, UR4 ;  /* 0x0000000400077c36 */ /* 0x000fe20008000000 */
[----:B------:R-:W-:Y:S01]  /*1fb40*/  BSSY B0, `(.L_x_1582) ;  /* 0x0000007000007945 */ /* 0x000fe20003800000 */
[----:B------:R-:W-:-:S03]  /*1fb50*/  IMAD.MOV.U32 R4, RZ, RZ, RZ ;  /* 0x000000ffff047224 */ /* 0x000fc600078e00ff */
[----:B------:R-:W-:-:S13]  /*1fb60*/  ISETP.GE.OR P6, PT, R7, R5, !P0 ;  /* 0x000000050700720c */ /* 0x000fda00047c6670 */
[----:B------:R-:W-:Y:S05]  /*1fb70*/  @P6 BRA `(.L_x_1583) ;  /* 0x00000000000c6947 */ /* 0x000fea0003800000 */
[----:B------:R-:W0:Y:S02]  /*1fb80*/  LDC.64 R2, c[0x0][0xc80] ;  /* 0x00032000ff027b82 */ /* 0x000e240000000a00 */
[----:B0-----:R-:W-:-:S05]  /*1fb90*/  IMAD.WIDE R2, R7, 0x4, R2 ;  /* 0x0000000407027825 */ /* 0x001fca00078e0202 */
[----:B------:R0:W5:Y:S02]  /*1fba0*/  LDG.E R4, desc[UR46][R2.64] ;  /* 0x0000002e02047981 */ /* 0x000164000c1e1900 */
.L_x_1583:
[----:B------:R-:W-:Y:S05]  /*1fbb0*/  BSYNC B0 ;  /* 0x0000000000007941 */ /* 0x000fea0003800000 */
.L_x_1582:
        /* <DEDUP_REMOVED lines=15> */
[----:B------:R-:W0:Y:S02]  /*1fcb0*/  SHFL.IDX PT, R3, R9, 0x1f, 0x1f ;  /* 0x03e01f0009037f89 */ /* 0x000e2400000e0000 */
[----:B0-----:R-:W-:-:S04]  /*1fcc0*/  IMAD R3, R3, UR5, RZ ;  /* 0x0000000503037c24 */ /* 0x001fc8000f8e02ff */
[----:B------:R-:W-:-:S05]  /*1fcd0*/  IMAD.IADD R6, R3, 0x1, R6 ;  /* 0x0000000103067824 */ /* 0x000fca00078e0206 */
[----:B------:R-:W-:-:S13]  /*1fce0*/  ISETP.GT.AND P6, PT, R6, UR6, PT ;  /* 0x0000000606007c0c */ /* 0x000fda000bfc4270 */
[----:B------:R-:W-:Y:S05]  /*1fcf0*/  @!P6 BRA `(.L_x_1584) ;  /* 0xfffffffc007ce947 */ /* 0x000fea000383ffff */
[----:B------:R-:W-:-:S07]  /*1fd00*/  IMAD.MOV.U32 R5, RZ, RZ, R9 ;  /* 0x000000ffff057224 */ /* 0x000fce00078e0009 */
.L_x_1580:
[----:B------:R-:W-:-:S04]  /*1fd10*/  IMAD.IADD R6, R6, 0x1, -R3 ;  /* 0x0000000106067824 */ /* 0x000fc800078e0a03 */
[----:B------:R-:W-:-:S05]  /*1fd20*/  IMAD R2, R5, UR5, R6 ;  /* 0x0000000505027c24 */ /* 0x000fca000f8e0206 */
[----:B------:R-:W-:Y:S02]  /*1fd30*/  ISETP.GT.AND P0, PT, R2, UR6, PT ;  /* 0x0000000602007c0c */ /* 0x000fe4000bf04270 */
[----:B------:R-:W0:Y:S11]  /*1fd40*/  LDC.64 R2, c[0x0][0xc90] ;  /* 0x00032400ff027b82 */ /* 0x000e360000000a00 */
[----:B------:R-:W-:-:S04]  /*1fd50*/  VOTE.ANY R11, PT, !P0 ;  /* 0x00000000000b7806 */ /* 0x000fc800040e0100 */
[----:B------:R-:W1:Y:S02]  /*1fd60*/  POPC R7, R11 ;  /* 0x0000000b00077309 */ /* 0x000e640000000000 */
[----:B-1----:R-:W-:-:S04]  /*1fd70*/  VIADD R19, R7, UR4 ;  /* 0x0000000407137c36 */ /* 0x002fc80008000000 */
[----:B0-----:R-:W-:-:S05]  /*1fd80*/  IMAD.WIDE R2, R19, 0x4, R2 ;  /* 0x0000000413027825 */ /* 0x001fca00078e0202 */
[----:B------:R-:W2:Y:S01]  /*1fd90*/  LDG.E R9, desc[UR46][R2.64] ;  /* 0x0000002e02097981 */ /* 0x000ea2000c1e1900 */
[----:B------:R-:W-:-:S03]  /*1fda0*/  ISETP.NE.AND P0, PT, R11, RZ, PT ;  /* 0x000000ff0b00720c */ /* 0x000fc60003f05270 */
[----:B------:R-:W2:Y:S02]  /*1fdb0*/  SHFL.IDX PT, R4, R4, R7, 0x1f ;  /* 0x00001f0704047589 */ /* 0x000ea400000e0000 */
[----:B--2---:R-:W-:-:S05]  /*1fdc0*/  IMAD R8, R4, R9, RZ ;  /* 0x0000000904087224 */ /* 0x004fca00078e02ff */
[----:B------:R-:W-:-:S04]  /*1fdd0*/  IABS R10, R8 ;  /* 0x00000008000a7213 */ /* 0x000fc80000000000 */
[----:B------:R-:W0:Y:S08]  /*1fde0*/  I2F.RP R12, R10 ;  /* 0x0000000a000c7306 */ /* 0x000e300000209400 */
[----:B0-----:R-:W0:Y:S02]  /*1fdf0*/  MUFU.RCP R12, R12 ;  /* 0x0000000c000c7308 */ /* 0x001e240000001000 */
[----:B0-----:R-:W-:-:S06]  /*1fe00*/  VIADD R13, R12, 0xffffffe ;  /* 0x0ffffffe0c0d7836 */ /* 0x001fcc0000000000 */
[----:B------:R0:W1:Y:S01]  /*1fe10*/  F2I.FTZ.U32.TRUNC.NTZ R3, R13 ;  /* 0x0000000d00037305 */ /* 0x000062000021f000 */
[----:B------:R-:W-:Y:S05]  /*1fe20*/  @!P0 BRA `(.L_x_1585) ;  /* 0x0000000000088947 */ /* 0x000fea0003800000 */
[----:B------:R-:W-:-:S06]  /*1fe30*/  VIADD R16, R7, 0xffffffff ;  /* 0xffffffff07107836 */ /* 0x000fcc0000000000 */
[----:B------:R2:W3:Y:S02]  /*1fe40*/  SHFL.IDX PT, R16, R5, R16, 0x1f ;  /* 0x00001f1005107589 */ /* 0x0004e400000e0000 */
.L_x_1585:
[----:B-12---:R-:W-:Y:S01]  /*1fe50*/  IMAD.MOV R5, RZ, RZ, -R3 ;  /* 0x000000ffff057224 */ /* 0x006fe200078e0a03 */
[----:B------:R-:W-:Y:S01]  /*1fe60*/  MOV R2, RZ ;  /* 0x000000ff00027202 */ /* 0x000fe20000000f00 */
[----:B---3--:R-:W-:Y:S01]  /*1fe70*/  IMAD R16, R16, UR5, R6 ;  /* 0x0000000510107c24 */ /* 0x008fe2000f8e0206 */
[----:B------:R-:W-:Y:S01]  /*1fe80*/  IABS R6, R8 ;  /* 0x0000000800067213 */ /* 0x000fe20000000000 */
[----:B------:R-:W-:-:S04]  /*1fe90*/  IMAD R5, R5, R10, RZ ;  /* 0x0000000a05057224 */ /* 0x000fc800078e02ff */
[----:B------:R-:W-:Y:S01]  /*1fea0*/  IMAD.HI.U32 R2, R3, R5, R2 ;  /* 0x0000000503027227 */ /* 0x000fe200078e0002 */
[----:B------:R-:W-:-:S03]  /*1feb0*/  IADD3 R5, -R16, UR6, RZ ;  /* 0x0000000610057c10 */ /* 0x000fc6000fffe1ff */
[----:B------:R-:W-:Y:S01]  /*1fec0*/  IMAD.MOV R6, RZ, RZ, -R6 ;  /* 0x000000ffff067224 */ /* 0x000fe200078e0a06 */
[----:B------:R-:W-:-:S05]  /*1fed0*/  IABS R3, R5 ;  /* 0x0000000500037213 */ /* 0x000fca0000000000 */
        /* <DEDUP_REMOVED lines=16> */
[----:B------:R-:W-:-:S04]  /*1ffe0*/  VIADDMNMX R9, R10, UR5, R9, PT ;  /* 0x000000050a097c46 */ /* 0x000fc8000b800109 */
[-C--:B------:R-:W-:Y:S02]  /*1fff0*/  IABS R7, R9.reuse ;  /* 0x0000000900077213 */ /* 0x080fe40000000000 */
[----:B------:R-:W-:Y:S02]  /*20000*/  IABS R8, R9 ;  /* 0x0000000900087213 */ /* 0x000fe40000000000 */
[----:B------:R-:W1:Y:S03]  /*20010*/  I2F.RP R10, R7 ;  /* 0x00000007000a7306 */ /* 0x000e660000209400 */
[----:B------:R-:W-:-:S05]  /*20020*/  IMAD.MOV R8, RZ, RZ, -R8 ;  /* 0x000000ffff087224 */ /* 0x000fca00078e0a08 */
[----:B-1----:R-:W1:Y:S02]  /*20030*/  MUFU.RCP R10, R10 ;  /* 0x0000000a000a7308 */ /* 0x002e640000001000 */
[----:B-1----:R-:W-:-:S06]  /*20040*/  VIADD R3, R10, 0xffffffe ;  /* 0x0ffffffe0a037836 */ /* 0x002fcc0000000000 */
[----:B------:R-:W1:Y:S02]  /*20050*/  F2I.FTZ.U32.TRUNC.NTZ R3, R3 ;  /* 0x0000000300037305 */ /* 0x000e64000021f000 */
[----:B-1----:R-:W-:-:S05]  /*20060*/  IADD3 R2, RZ, -R3, RZ ;  /* 0x80000003ff027210 */ /* 0x002fca0007ffe0ff */
[----:B------:R-:W-:Y:S02]  /*20070*/  IMAD R11, R2, R7, RZ ;  /* 0x00000007020b7224 */ /* 0x000fe400078e02ff */
[----:B------:R-:W-:-:S04]  /*20080*/  IMAD.MOV.U32 R2, RZ, RZ, RZ ;  /* 0x000000ffff027224 */ /* 0x000fc800078e00ff */
[----:B------:R-:W-:Y:S01]  /*20090*/  IMAD.HI.U32 R2, R3, R11, R2 ;  /* 0x0000000b03027227 */ /* 0x000fe200078e0002 */
[----:B------:R-:W-:Y:S02]  /*200a0*/  IABS R11, R5 ;  /* 0x00000005000b7213 */ /* 0x000fe40000000000 */
[C---:B------:R-:W-:Y:S01]  /*200b0*/  LOP3.LUT R3, R5.reuse, R9, RZ, 0x3c, !PT ;  /* 0x0000000905037212 */ /* 0x040fe200078e3cff */
[----:B------:R-:W-:Y:S02]  /*200c0*/  IMAD.IADD R5, R5, 0x1, R6 ;  /* 0x0000000105057824 */ /* 0x000fe400078e0206 */
[----:B------:R-:W-:Y:S01]  /*200d0*/  IMAD.HI.U32 R2, R2, R11, RZ ;  /* 0x0000000b02027227 */ /* 0x000fe200078e00ff */
[----:B------:R-:W-:-:S03]  /*200e0*/  ISETP.GE.AND P2, PT, R3, RZ, PT ;  /* 0x000000ff0300720c */ /* 0x000fc60003f46270 */
[----:B------:R-:W-:-:S05]  /*200f0*/  IMAD R8, R2, R8, R11 ;  /* 0x0000000802087224 */ /* 0x000fca00078e020b */
[----:B------:R-:W-:-:S13]  /*20100*/  ISETP.GT.U32.AND P1, PT, R7, R8, PT ;  /* 0x000000080700720c */ /* 0x000fda0003f24070 */
[----:B------:R-:W-:Y:S02]  /*20110*/  @!P1 IMAD.IADD R8, R8, 0x1, -R7 ;  /* 0x0000000108089824 */ /* 0x000fe400078e0a07 */
[----:B------:R-:W-:Y:S01]  /*20120*/  @!P1 VIADD R2, R2, 0x1 ;  /* 0x0000000102029836 */ /* 0x000fe20000000000 */
[----:B------:R-:W-:Y:S02]  /*20130*/  ISETP.NE.AND P1, PT, R9, RZ, PT ;  /* 0x000000ff0900720c */ /* 0x000fe40003f25270 */
[----:B------:R-:W-:-:S13]  /*20140*/  ISETP.GE.U32.AND P0, PT, R8, R7, PT ;  /* 0x000000070800720c */ /* 0x000fda0003f06070 */
[----:B------:R-:W-:-:S04]  /*20150*/  @P0 VIADD R2, R2, 0x1 ;  /* 0x0000000102020836 */ /* 0x000fc80000000000 */
[----:B------:R-:W-:Y:S01]  /*20160*/  @!P2 IMAD.MOV R2, RZ, RZ, -R2 ;  /* 0x000000ffff02a224 */ /* 0x000fe200078e0a02 */
[----:B------:R-:W-:Y:S01]  /*20170*/  @!P1 LOP3.LUT R2, RZ, R9, RZ, 0x33, !PT ;  /* 0x00000009ff029212 */ /* 0x000fe200078e33ff */
[----:B------:R-:W-:-:S03]  /*20180*/  IMAD.MOV R9, RZ, RZ, -R9 ;  /* 0x000000ffff097224 */ /* 0x000fc600078e0a09 */
[----:B------:R-:W-:Y:S01]  /*20190*/  LOP3.LUT R17, RZ, R2, RZ, 0x33, !PT ;  /* 0x00000002ff117212 */ /* 0x000fe200078e33ff */
[----:B------:R-:W-:-:S03]  /*201a0*/  IMAD R18, R2, R9, R5 ;  /* 0x0000000902127224 */ /* 0x000fc600078e0205 */
[----:B------:R-:W-:Y:S01]  /*201b0*/  IADD3 R17, R4, R17, RZ ;  /* 0x0000001104117210 */ /* 0x000fe20007ffe0ff */
[----:B------:R-:W-:Y:S06]  /*201c0*/  BRA `(.L_x_1586) ;  /* 0x00000000000c7947 */ /* 0x000fec0003800000 */
.L_x_1581:
[----:B------:R-:W-:Y:S02]  /*201d0*/  IMAD.MOV.U32 R17, RZ, RZ, RZ ;  /* 0x000000ffff117224 */ /* 0x000fe400078e00ff */
[----:B------:R-:W-:Y:S02]  /*201e0*/  IMAD.U32 R16, RZ, RZ, UR6 ;  /* 0x00000006ff107e24 */ /* 0x000fe4000f8e00ff */
[----:B------:R-:W-:-:S07]  /*201f0*/  IMAD.MOV.U32 R18, RZ, RZ, RZ ;  /* 0x000000ffff127224 */ /* 0x000fce00078e00ff */
.L_x_1586:
[----:B------:R-:W-:-:S13]  /*20200*/  ISETP.NE.AND P0, PT, R0, RZ, PT ;  /* 0x000000ff0000720c */ /* 0x000fda0003f05270 */
[----:B------:R-:W1:Y:S01]  /*20210*/  @!P0 S2R R3, SR_CgaCtaId ;  /* 0x0000000000038919 */ /* 0x000e620000008800 */
[----:B------:R-:W-:-:S04]  /*20220*/  @!P0 MOV R0, 0x400 ;  /* 0x0000040000008802 */ /* 0x000fc80000000f00 */
[----:B-1----:R-:W-:-:S05]  /*20230*/  @!P0 LEA R0, R3, R0, 0x18 ;  /* 0x0000000003008211 */ /* 0x002fca00078ec0ff */
[----:B------:R2:W-:Y:S01]  /*20240*/  @!P0 STS.128 [R0+0x284d0], R16 ;  /* 0x0284d01000008388 */ /* 0x0005e20000000c00 */
[----:B------:R-:W-:Y:S06]  /*20250*/  BAR.ARV 0x5, 0x180 ;  /* 0x0146000000007b1d */ /* 0x000fec0000002000 */
.L_x_1579:
[----:B--2---:R-:W-:Y:S01]  /*20260*/  IMAD.MOV.U32 R0, RZ, RZ, 0x1 ;  /* 0x00000001ff007424 */ /* 0x004fe200078e00ff */
[----:B------:R2:W-:Y:S01]  /*20270*/  STL [R1+0x4], RZ ;  /* 0x000004ff01007387 */ /* 0x0005e20000100800 */
[----:B------:R-:W-:Y:S02]  /*20280*/  ULDC UR4, c[0x0][0xc3c] ;  /* 0x00030f0000047ab9 */ /* 0x000fe40000000800 */
[----:B-1----:R-:W-:Y:S01]  /*20290*/  ISETP.GE.AND P0, PT, R19, UR4, PT ;  /* 0x0000000413007c0c */ /* 0x002fe2000bf06270 */
[----:B------:R2:W-:Y:S04]  /*202a0*/  STL [R1+0xc], R0 ;  /* 0x00000c0001007387 */ /* 0x0005e80000100800 */
[----:B------:R2:W-:Y:S08]  /*202b0*/  STL [R1+0x58], RZ ;  /* 0x000058ff01007387 */ /* 0x0005f00000100800 */
[----:B--2---:R-:W-:Y:S05]  /*202c0*/  @P0 BRA `(.L_x_1587) ;  /* 0x0000006000f80947 */ /* 0x004fea0003800000 */
[----:B------:R-:W1:Y:S01]  /*202d0*/  S2R R8, SR_TID.X ;  /* 0x0000000000087919 */ /* 0x000e620000002100 */
[----:B------:R-:W2:Y:S01]  /*202e0*/  S2UR UR5, SR_CgaCtaId ;  /* 0x00000000000579c3 */ /* 0x000ea20000008800 */
[----:B------:R-:W-:Y:S01]  /*202f0*/  UMOV UR4, 0x400 ;  /* 0x0000040000047882 */ /* 0x000fe20000000000 */
[----:B------:R-:W-:Y:S01]  /*20300*/  BSSY B7, `(.L_x_1587) ;  /* 0x000063a000077945 */ /* 0x000fe20003800000 */
[----:B------:R-:W-:Y:S01]  /*20310*/  ULDC.64 UR42, c[0x0][0x198] ;  /* 0x00006600002a7ab9 */ /* 0x000fe20000000a00 */
[----:B------:R-:W-:Y:S02]  /*20320*/  ULOP3.LUT UR36, UR40, 0x1, URZ, 0xfc, !UPT ;  /* 0x0000000128247892 */ /* 0x000fe4000f8efc3f */
[----:B------:R-:W-:Y:S01]  /*20330*/  ULOP3.LUT UR38, UR40, 0x2, URZ, 0xfc, !UPT ;  /* 0x0000000228267892 */ /* 0x000fe2000f8efc3f */
[----:B------:R-:W-:Y:S01]  /*20340*/  ULDC UR37, c[0x0][0xc] ;  /* 0x0000030000257ab9 */ /* 0x000fe20000000800 */
[----:B--2---:R-:W-:Y:S01]  /*20350*/  ULEA UR4, UR5, UR4, 0x18 ;  /* 0x0000000405047291 */ /* 0x004fe2000f8ec03f */
[C---:B-1----:R-:W-:Y:S01]  /*20360*/  LOP3.LUT R6, R8.reuse, 0x7f, RZ, 0xc0, !PT ;  /* 0x0000007f08067812 */ /* 0x042fe200078ec0ff */
[C---:B0-----:R-:W-:Y:S01]  /*20370*/  IMAD.SHL.U32 R2, R8.reuse, 0x80, RZ ;  /* 0x0000008008027824 */ /* 0x041fe200078e00ff */
[C---:B------:R-:W-:Y:S01]  /*20380*/  LOP3.LUT P0, RZ, R8.reuse, 0x4, RZ, 0xc0, !PT ;  /* 0x0000000408ff7812 */ /* 0x040fe2000780c0ff */
[----:B------:R-:W-:-:S02]  /*20390*/  IMAD.SHL.U32 R5, R8, 0x8, RZ ;  /* 0x0000000808057824 */ /* 0x000fc400078e00ff */
[----:B------:R-:W-:-:S05]  /*203a0*/  IMAD.SHL.U32 R0, R6, 0x20, RZ ;  /* 0x0000002006007824 */ /* 0x000fca00078e00ff */
[----:B------:R-:W-:Y:S01]  /*203b0*/  LOP3.LUT R3, R0, 0xc00, RZ, 0xc0, !PT ;  /* 0x00000c0000037812 */ /* 0x000fe200078ec0ff */
[----:B------:R-:W-:-:S05]  /*203c0*/  IMAD.SHL.U32 R0, R8, 0x40, RZ ;  /* 0x0000004008007824 */ /* 0x000fca00078e00ff */
[--C-:B------:R-:W-:Y:S02]  /*203d0*/  LOP3.LUT R3, R3, 0x40, R0.reuse, 0xf8, !PT ;  /* 0x0000004003037812 */ /* 0x100fe400078ef800 */
[----:B------:R-:W-:Y:S02]  /*203e0*/  LOP3.LUT R4, R0, 0x180, RZ, 0xc0, !PT ;  /* 0x0000018000047812 */ /* 0x000fe400078ec0ff */
[----:B------:R-:W-:Y:S02]  /*203f0*/  LOP3.LUT R7, R3, 0x200, R0, 0xf8, !PT ;  /* 0x0000020003077812 */ /* 0x000fe400078ef800 */
[--C-:B------:R-:W-:Y:S02]  /*20400*/  SHF.R.U32.HI R3, RZ, 0x1, R8.reuse ;  /* 0x00000001ff037819 */ /* 0x100fe40000011608 */
[----:B------:R-:W-:Y:S02]  /*20410*/  LOP3.LUT R0, R2, 0x380, RZ, 0xc0, !PT ;  /* 0x0000038002007812 */ /* 0x000fe400078ec0ff */
[----:B------:R-:W-:-:S02]  /*20420*/  LOP3.LUT R4, R4, 0x10, R8, 0xf8, !PT ;  /* 0x0000001004047812 */ /* 0x000fc400078ef808 */
[----:B------:R-:W-:Y:S02]  /*20430*/  LOP3.LUT R3, R0, 0x30, R3, 0xf8, !PT ;  /* 0x0000003000037812 */ /* 0x000fe400078ef803 */
[----:B------:R-:W-:Y:S02]  /*20440*/  SHF.L.U32 R0, R8, 0x4, RZ ;  /* 0x0000000408007819 */ /* 0x000fe400000006ff */
[----:B------:R-:W-:Y:S02]  /*20450*/  LOP3.LUT R4, R4, 0x30, R5, 0x78, !PT ;  /* 0x0000003004047812 */ /* 0x000fe400078e7805 */
[----:B------:R-:W-:Y:S02]  /*20460*/  LOP3.LUT R3, R3, 0x70, R0, 0x78, !PT ;  /* 0x0000007003037812 */ /* 0x000fe400078e7800 */
[----:B------:R-:W-:Y:S02]  /*20470*/  LOP3.LUT R5, R7, R4, RZ, 0xfc, !PT ;  /* 0x0000000407057212 */ /* 0x000fe400078efcff */
[----:B------:R-:W-:Y:S01]  /*20480*/  LOP3.LUT R4, R3, 0xc00, R2, 0xf8, !PT ;  /* 0x00000c0003047812 */ /* 0x000fe200078ef802 */
[----:B------:R-:W-:Y:S01]  /*20490*/  IMAD.SHL.U32 R3, R8, 0x2, RZ ;  /* 0x0000000208037824 */ /* 0x000fe200078e00ff */
[----:B------:R-:W-:Y:S01]  /*204a0*/  LOP3.LUT R2, R0, 0x3f0, RZ, 0xc0, !PT ;  /* 0x000003f000027812 */ /* 0x000fe200078ec0ff */
[----:B------:R0:W-:Y:S03]  /*204b0*/  STL [R1+0x28], R5 ;  /* 0x0000280501007387 */ /* 0x0001e60000100800 */
[----:B------:R-:W-:Y:S01]  /*204c0*/  LOP3.LUT R3, R2, 0x70, R3, 0x78, !PT ;  /* 0x0000007002037812 */ /* 0x000fe200078e7803 */
[----:B------:R-:W-:Y:S01]  /*204d0*/  IMAD.SHL.U32 R2, R6, 0x10, RZ ;  /* 0x0000001006027824 */ /* 0x000fe200078e00ff */
[----:B------:R1:W-:Y:S04]  /*204e0*/  STL [R1+0x30], R4 ;  /* 0x0000300401007387 */ /* 0x0003e80000100800 */
[----:B------:R-:W-:Y:S01]  /*204f0*/  LOP3.LUT R2, R3, 0x400, R2, 0xf8, !PT ;  /* 0x0000040003027812 */ /* 0x000fe200078ef802 */
[----:B------:R-:W-:Y:S01]  /*20500*/  IMAD.MOV.U32 R3, RZ, RZ, 0x40 ;  /* 0x00000040ff037424 */ /* 0x000fe200078e00ff */
[----:B0-----:R-:W-:Y:S01]  /*20510*/  SHF.R.U32.HI R5, RZ, 0x3, R6 ;  /* 0x00000003ff057819 */ /* 0x001fe20000011606 */
[----:B-1----:R-:W-:-:S03]  /*20520*/  IMAD.MOV.U32 R4, RZ, RZ, 0x20 ;  /* 0x00000020ff047424 */ /* 0x002fc600078e00ff */
[----:B------:R-:W-:Y:S02]  /*20530*/  SEL R7, R3, 0xffffffc0, !P0 ;  /* 0xffffffc003077807 */ /* 0x000fe40004000000 */
[----:B------:R-:W-:Y:S01]  /*20540*/  SEL R3, R4, 0xffffffe0, !P0 ;  /* 0xffffffe004037807 */ /* 0x000fe20004000000 */
[----:B------:R-:W-:Y:S02]  /*20550*/  IMAD.U32 R4, RZ, RZ, UR4 ;  /* 0x00000004ff047e24 */ /* 0x000fe4000f8e00ff */
[----:B------:R-:W-:Y:S02]  /*20560*/  STL [R1+0x34], R7 ;  /* 0x0000340701007387 */ /* 0x000fe40000100800 */
[----:B------:R-:W-:Y:S02]  /*20570*/  IMAD.IADD R2, R4, 0x1, R2 ;  /* 0x0000000104027824 */ /* 0x000fe400078e0202 */
[----:B------:R0:W-:Y:S04]  /*20580*/  STL [R1+0x2c], R3 ;  /* 0x00002c0301007387 */ /* 0x0001e80000100800 */
[----:B------:R-:W-:Y:S04]  /*20590*/  STL [R1], R4 ;  /* 0x0000000401007387 */ /* 0x000fe80000100800 */
[----:B------:R1:W-:Y:S01]  /*205a0*/  STL [R1+0x38], R2 ;  /* 0x0000380201007387 */ /* 0x0003e20000100800 */
[----:B0-----:R-:W-:-:S02]  /*205b0*/  LOP3.LUT R3, R0, 0x70, RZ, 0xc0, !PT ;  /* 0x0000007000037812 */ /* 0x001fc400078ec0ff */
[----:B------:R-:W-:Y:S01]  /*205c0*/  LOP3.LUT R0, R5, 0x70, R0, 0xf8, !PT ;  /* 0x0000007005007812 */ /* 0x000fe200078ef800 */
[----:B------:R-:W-:Y:S01]  /*205d0*/  IMAD.MOV.U32 R0, RZ, RZ, 0x1 ;  /* 0x00000001ff007424 */ /* 0x000fe200078e00ff */
[----:B------:R-:W-:Y:S01]  /*205e0*/  STL [R1+0x58], RZ ;  /* 0x000058ff01007387 */ /* 0x000fe20000100800 */
[----:B-1----:R-:W-:-:S03]  /*205f0*/  IMAD.MOV.U32 R2, RZ, RZ, 0x1 ;  /* 0x00000001ff027424 */ /* 0x002fc600078e00ff */
[----:B------:R0:W-:Y:S04]  /*20600*/  STL [R1+0x10], R0 ;  /* 0x0000100001007387 */ /* 0x0001e80000100800 */
[----:B------:R1:W-:Y:S04]  /*20610*/  STL [R1+0x8], RZ ;  /* 0x000008ff01007387 */ /* 0x0003e80000100800 */
[----:B------:R1:W-:Y:S01]  /*20620*/  STL [R1+0x4], RZ ;  /* 0x000004ff01007387 */ /* 0x0003e20000100800 */
[----:B0-----:R-:W-:-:S03]  /*20630*/  LOP3.LUT R0, R3, 0x80, RZ, 0xfc, !PT ;  /* 0x0000008003007812 */ /* 0x001fc600078efcff */
[----:B------:R1:W-:Y:S04]  /*20640*/  STL [R1+0xc], R2 ;  /* 0x00000c0201007387 */ /* 0x0003e80000100800 */
.L_x_1713:
[----:B------:R-:W-:Y:S05]  /*20650*/  YIELD ;  /* 0x0000000000007946 */ /* 0x000fea0003800000 */
[----:B------:R-:W-:Y:S01]  /*20660*/  ULDC.64 UR4, c[0x0][0xa28] ;  /* 0x00028a0000047ab9 */ /* 0x000fe20000000a00 */
[----:B------:R-:W-:Y:S02]  /*20670*/  CS2R R6, SRZ ;  /* 0x0000000000067805 */ /* 0x000fe4000001ff00 */
[----:B------:R-:W-:Y:S01]  /*20680*/  ISETP.NE.U32.AND P0, PT, RZ, UR4, PT ;  /* 0x00000004ff007c0c */ /* 0x000fe2000bf05070 */
[----:B0--3--:R-:W0:Y:S01]  /*20690*/  LDC.64 R12, c[0x0][0xa00] ;  /* 0x00028000ff0c7b82 */ /* 0x009e220000000a00 */
[----:B------:R-:W-:Y:S01]  /*206a0*/  ULDC.64 UR6, c[0x0][0xa08] ;  /* 0x0002820000067ab9 */ /* 0x000fe20000000a00 */
[----:B------:R-:W-:Y:S01]  /*206b0*/  ULDC.64 UR8, c[0x0][0xa10] ;  /* 0x0002840000087ab9 */ /* 0x000fe20000000a00 */
[----:B------:R-:W-:Y:S01]  /*206c0*/  ISETP.NE.AND.EX P0, PT, RZ, UR5, PT, P0 ;  /* 0x00000005ff007c0c */ /* 0x000fe2000bf05300 */
[----:B------:R-:W-:-:S04]  /*206d0*/  ULDC.64 UR4, c[0x0][0xa18] ;  /* 0x0002860000047ab9 */ /* 0x000fc80000000a00 */
[----:B-1----:R-:W2:Y:S08]  /*206e0*/  LDC.64 R4, c[0x0][0xa08] ;  /* 0x00028200ff047b82 */ /* 0x002eb00000000a00 */
[----:B-1--4-:R-:W1:Y:S02]  /*206f0*/  @P0 LDC.64 R2, c[0x0][0xa28] ;  /* 0x00028a00ff020b82 */ /* 0x012e640000000a00 */
[----:B-1----:R-:W-:-:S05]  /*20700*/  @P0 IMAD.WIDE R2, R19, 0x4, R2 ;  /* 0x0000000413020825 */ /* 0x002fca00078e0202 */
[----:B------:R1:W5:Y:S01]  /*20710*/  @P0 LDG.E R6, desc[UR46][R2.64] ;  /* 0x0000002e02060981 */ /* 0x000362000c1e1900 */
[----:B------:R-:W-:Y:S01]  /*20720*/  ISETP.NE.U32.AND P0, PT, RZ, UR4, PT ;  /* 0x00000004ff007c0c */ /* 0x000fe2000bf05070 */
[C---:B0-----:R-:W-:Y:S01]  /*20730*/  IMAD.WIDE R12, R19.reuse, 0x4, R12 ;  /* 0x00000004130c7825 */ /* 0x041fe200078e020c */
[----:B------:R-:W-:Y:S02]  /*20740*/  ISETP.NE.U32.AND P2, PT, RZ, UR6, PT ;  /* 0x00000006ff007c0c */ /* 0x000fe4000bf45070 */
[----:B------:R-:W-:Y:S01]  /*20750*/  ISETP.NE.AND.EX P0, PT, RZ, UR5, PT, P0 ;  /* 0x00000005ff007c0c */ /* 0x000fe2000bf05300 */
[----:B------:R-:W-:Y:S01]  /*20760*/  ULDC.64 UR4, c[0x0][0xa00] ;  /* 0x0002800000047ab9 */ /* 0x000fe20000000a00 */
[----:B------:R-:W-:Y:S01]  /*20770*/  ISETP.NE.U32.AND P4, PT, RZ, UR8, PT ;  /* 0x00000008ff007c0c */ /* 0x000fe2000bf85070 */
[----:B------:R-:W-:Y:S01]  /*20780*/  IMAD.MOV.U32 R0, RZ, RZ, RZ ;  /* 0x000000ffff007224 */ /* 0x000fe200078e00ff */
[----:B------:R-:W-:Y:S01]  /*20790*/  ISETP.NE.U32.AND P1, PT, RZ, UR4, PT ;  /* 0x00000004ff007c0c */ /* 0x000fe2000bf25070 */
[----:B-1----:R-:W0:Y:S01]  /*207a0*/  LDC.64 R2, c[0x0][0xa10] ;  /* 0x00028400ff027b82 */ /* 0x002e220000000a00 */
[----:B------:R-:W-:Y:S01]  /*207b0*/  MOV R8, RZ ;  /* 0x000000ff00087202 */ /* 0x000fe20000000f00 */
[----:B--2---:R-:W-:Y:S01]  /*207c0*/  IMAD.WIDE R4, R19, 0x4, R4 ;  /* 0x0000000413047825 */ /* 0x004fe200078e0204 */
[----:B------:R-:W-:-:S05]  /*207d0*/  ISETP.NE.AND.EX P3, PT, RZ, UR5, PT, P1 ;  /* 0x00000005ff007c0c */ /* 0x000fca000bf65310 */
[----:B------:R-:W1:Y:S01]  /*207e0*/  @P0 LDC.64 R10, c[0x0][0xa18] ;  /* 0x00028600ff0a0b82 */ /* 0x000e620000000a00 */
[----:B------:R-:W-:Y:S01]  /*207f0*/  ULDC UR4, c[0x0][0x288] ;  /* 0x0000a20000047ab9 */ /* 0x000fe20000000800 */
[----:B------:R-:W-:Y:S02]  /*20800*/  ISETP.NE.AND.EX P1, PT, RZ, UR7, PT, P2 ;  /* 0x00000007ff007c0c */ /* 0x000fe4000bf25320 */
[----:B------:R-:W-:-:S04]  /*20810*/  ISETP.NE.AND.EX P2, PT, RZ, UR9, PT, P4 ;  /* 0x00000009ff007c0c */ /* 0x000fc8000bf45340 */
[----:B------:R-:W2:Y:S07]  /*20820*/  @P3 LDG.E R7, desc[UR46][R12.64] ;  /* 0x0000002e0c073981 */ /* 0x000eae000c1e1900 */
[----:B------:R-:W5:Y:S01]  /*20830*/  @P1 LDG.E R8, desc[UR46][R4.64] ;  /* 0x0000002e04081981 */ /* 0x000f62000c1e1900 */
[----:B0-----:R-:W-:-:S05]  /*20840*/  IMAD.WIDE R2, R19, 0x4, R2 ;  /* 0x0000000413027825 */ /* 0x001fca00078e0202 */
[----:B------:R-:W5:Y:S01]  /*20850*/  @P2 LDG.E R0, desc[UR46][R2.64] ;  /* 0x0000002e02002981 */ /* 0x000f62000c1e1900 */
[----:B-1----:R-:W-:-:S03]  /*20860*/  @P0 IMAD.WIDE R10, R19, 0x4, R10 ;  /* 0x00000004130a0825 */ /* 0x002fc600078e020a */
        /* <DEDUP_REMOVED lines=12> */
[----:B--2---:R0:W-:Y:S01]  /*20930*/  STL [R1+0x40], R7 ;  /* 0x0000400701007387 */ /* 0x0041e20000100800 */
[----:B------:R-:W-:Y:S02]  /*20940*/  IMAD.MOV.U32 R11, RZ, RZ, R7 ;  /* 0x000000ffff0b7224 */ /* 0x000fe400078e0007 */
[----:B0-----:R-:W-:Y:S01]  /*20950*/  IMAD.U32 R7, RZ, RZ, UR4 ;  /* 0x00000004ff077e24 */ /* 0x001fe2000f8e00ff */
[----:B------:R-:W-:Y:S06]  /*20960*/  @P0 BRA `(.L_x_1588) ;  /* 0x0000000000140947 */ /* 0x000fec0003800000 */
[----:B------:R-:W-:Y:S05]  /*20970*/  @!P3 BRA `(.L_x_1588) ;  /* 0x000000000010b947 */ /* 0x000fea0003800000 */
[----:B------:R-:W2:Y:S04]  /*20980*/  LDG.E R9, desc[UR46][R12.64] ;  /* 0x0000002e0c097981 */ /* 0x000ea8000c1e1900 */
[----:B------:R-:W2:Y:S02]  /*20990*/  LDG.E R12, desc[UR46][R12.64+0x4] ;  /* 0x0000042e0c0c7981 */ /* 0x000ea4000c1e1900 */
[----:B--2---:R-:W-:-:S05]  /*209a0*/  IMAD.IADD R11, R12, 0x1, -R9 ;  /* 0x000000010c0b7824 */ /* 0x004fca00078e0a09 */
[----:B------:R0:W-:Y:S02]  /*209b0*/  STL [R1+0x40], R11 ;  /* 0x0000400b01007387 */ /* 0x0001e40000100800 */
.L_x_1588:
[----:B-----5:R-:W-:Y:S01]  /*209c0*/  IMAD.IADD R8, R8, 0x1, R6 ;  /* 0x0000000108087824 */ /* 0x020fe200078e0206 */
[----:B------:R-:W-:Y:S02]  /*209d0*/  ULDC.64 UR4, c[0x0][0xa20] ;  /* 0x0002880000047ab9 */ /* 0x000fe40000000a00 */
[----:B------:R-:W-:Y:S02]  /*209e0*/  ISETP.NE.U32.AND P0, PT, RZ, UR4, PT ;  /* 0x00000004ff007c0c */ /* 0x000fe4000bf05070 */
[----:B------:R1:W-:Y:S02]  /*209f0*/  STL [R1+0x24], R8 ;  /* 0x0000240801007387 */ /* 0x0003e40000100800 */
[----:B------:R-:W-:-:S13]  /*20a00*/  ISETP.NE.AND.EX P0, PT, RZ, UR5, PT, P0 ;  /* 0x00000005ff007c0c */ /* 0x000fda000bf05300 */
[----:B-1----:R-:W-:Y:S05]  /*20a10*/  @!P0 BRA `(.L_x_1589) ;  /* 0x0000000000108947 */ /* 0x002fea0003800000 */
[----:B------:R-:W1:Y:S02]  /*20a20*/  LDC.64 R4, c[0x0][0xa20] ;  /* 0x00028800ff047b82 */ /* 0x000e640000000a00 */
[----:B-1----:R-:W-:-:S05]  /*20a30*/  IMAD.WIDE R4, R19, 0x4, R4 ;  /* 0x0000000413047825 */ /* 0x002fca00078e0204 */
[----:B------:R1:W5:Y:S01]  /*20a40*/  LDG.E R7, desc[UR46][R4.64] ;  /* 0x0000002e04077981 */ /* 0x000362000c1e1900 */
[----:B------:R-:W-:Y:S05]  /*20a50*/  BRA `(.L_x_1590) ;  /* 0x0000000000107947 */ /* 0x000fea0003800000 */
.L_x_1589:
[----:B------:R-:W-:Y:S05]  /*20a60*/  @!P1 BRA `(.L_x_1590) ;  /* 0x00000000000c9947 */ /* 0x000fea0003800000 */
[----:B------:R-:W2:Y:S04]  /*20a70*/  LDG.E R7, desc[UR46][R4.64] ;  /* 0x0000002e04077981 */ /* 0x000ea8000c1e1900 */
[----:B------:R-:W2:Y:S02]  /*20a80*/  LDG.E R4, desc[UR46][R4.64+0x4] ;  /* 0x0000042e04047981 */ /* 0x000ea4000c1e1900 */
[----:B--2---:R-:W-:-:S07]  /*20a90*/  IMAD.IADD R7, R4, 0x1, -R7 ;  /* 0x0000000104077824 */ /* 0x004fce00078e0a07 */
.L_x_1590:
[----:B-1----:R-:W2:Y:S04]  /*20aa0*/  @P2 LDG.E R4, desc[UR46][R2.64] ;  /* 0x0000002e02042981 */ /* 0x002ea8000c1e1900 */
[----:B------:R1:W2:Y:S01]  /*20ab0*/  @P2 LDG.E R2, desc[UR46][R2.64+0x4] ;  /* 0x0000042e02022981 */ /* 0x0002a2000c1e1900 */
[----:B------:R-:W-:Y:S02]  /*20ac0*/  IMAD.SHL.U32 R12, R17, 0x80, RZ ;  /* 0x00000080110c7824 */ /* 0x000fe400078e00ff */
[----:B-----5:R-:W-:-:S03]  /*20ad0*/  IMAD.IADD R9, R7, 0x1, -R6 ;  /* 0x0000000107097824 */ /* 0x020fc600078e0a06 */
[----:B------:R3:W-:Y:S01]  /*20ae0*/  STL [R1+0x3c], R12 ;  /* 0x00003c0c01007387 */ /* 0x0007e20000100800 */
[----:B-1----:R-:W1:Y:S02]  /*20af0*/  LDC R3, c[0x0][0x448] ;  /* 0x00011200ff037b82 */ /* 0x002e640000000800 */
[----:B-1----:R-:W-:-:S13]  /*20b00*/  ISETP.NE.AND P1, PT, R3, 0x1, PT ;  /* 0x000000010300780c */ /* 0x002fda0003f25270 */
[----:B------:R-:W1:Y:S08]  /*20b10*/  @P1 LDC R3, c[0x0][0x44c] ;  /* 0x00011300ff031b82 */ /* 0x000e700000000800 */
[----:B------:R-:W4:Y:S01]  /*20b20*/  @P1 LDC R5, c[0x0][0x450] ;  /* 0x00011400ff051b82 */ /* 0x000f220000000800 */
[----:B--2---:R-:W-:Y:S01]  /*20b30*/  @P2 IADD3 R10, -R4, R2, RZ ;  /* 0x00000002040a2210 */ /* 0x004fe20007ffe1ff */
[----:B------:R-:W-:-:S04]  /*20b40*/  VIADD R2, R12, 0x7f ;  /* 0x0000007f0c027836 */ /* 0x000fc80000000000 */
[----:B------:R-:W-:Y:S02]  /*20b50*/  IMAD.IADD R7, R9, 0x1, R10 ;  /* 0x0000000109077824 */ /* 0x000fe400078e020a */
[----:B-1----:R-:W-:-:S03]  /*20b60*/  @P1 IMAD.HI.U32 R3, R2, R3, RZ ;  /* 0x0000000302031227 */ /* 0x002fc600078e00ff */
[C---:B------:R-:W-:Y:S01]  /*20b70*/  IADD3 R17, R7.reuse, 0x1, -R11 ;  /* 0x0000000107117810 */ /* 0x040fe20007ffe80b */
[----:B------:R-:W-:Y:S01]  /*20b80*/  IMAD.MOV.U32 R6, RZ, RZ, R2 ;  /* 0x000000ffff067224 */ /* 0x000fe200078e0002 */
[----:B----4-:R-:W-:Y:S01]  /*20b90*/  @P1 SHF.R.U32.HI R6, RZ, R5, R3 ;  /* 0x00000005ff061219 */ /* 0x010fe20000011603 */
[----:B------:R-:W-:-:S04]  /*20ba0*/  VIADD R2, R7, 0x3f ;  /* 0x0000003f07027836 */ /* 0x000fc80000000000 */
[----:B------:R-:W-:Y:S01]  /*20bb0*/  IMAD.IADD R6, R17, 0x1, R6 ;  /* 0x0000000111067824 */ /* 0x000fe200078e0206 */
[----:B------:R-:W-:-:S04]  /*20bc0*/  SHF.R.S32.HI R3, RZ, 0x1f, R2 ;  /* 0x0000001fff037819 */ /* 0x000fc80000011402 */
[----:B------:R-:W-:Y:S02]  /*20bd0*/  LEA.HI R21, R3, R2, RZ, 0x6 ;  /* 0x0000000203157211 */ /* 0x000fe400078f30ff */
[----:B------:R-:W1:Y:S02]  /*20be0*/  LDC.64 R2, c[0x0][0x9e0] ;  /* 0x00027800ff027b82 */ /* 0x000e640000000a00 */
[----:B------:R-:W-:Y:S02]  /*20bf0*/  SHF.R.S32.HI R21, RZ, 0x6, R21 ;  /* 0x00000006ff157819 */ /* 0x000fe40000011415 */
[----:B-1----:R-:W-:Y:S01]  /*20c00*/  ISETP.GE.AND P3, PT, R3, 0x1, PT ;  /* 0x000000010300780c */ /* 0x002fe20003f66270 */
[----:B------:R-:W-:-:S12]  /*20c10*/  IMAD.IADD R8, R6, 0x1, R2 ;  /* 0x0000000106087824 */ /* 0x000fd800078e0202 */
[----:B---3--:R-:W-:Y:S05]  /*20c20*/  @!P3 BRA `(.L_x_1591) ;  /* 0x000000000048b947 */ /* 0x008fea0003800000 */
[C---:B------:R-:W-:Y:S01]  /*20c30*/  ISETP.GT.AND P0, PT, R6.reuse, RZ, PT ;  /* 0x000000ff0600720c */ /* 0x040fe20003f04270 */
[----:B------:R-:W-:Y:S01]  /*20c40*/  BSSY B0, `(.L_x_1592) ;  /* 0x000000e000007945 */ /* 0x000fe20003800000 */
[----:B------:R-:W-:-:S11]  /*20c50*/  IADD3 R2, R6, -0x1, RZ ;  /* 0xffffffff06027810 */ /* 0x000fd60007ffe0ff */
[----:B------:R-:W-:Y:S05]  /*20c60*/  @P0 BRA `(.L_x_1593) ;  /* 0x00000000001c0947 */ /* 0x000fea0003800000 */
[----:B------:R-:W-:Y:S01]  /*20c70*/  ISETP.NE.AND P0, PT, R3, 0x1, PT ;  /* 0x000000010300780c */ /* 0x000fe20003f05270 */
[----:B------:R-:W-:-:S12]  /*20c80*/  IMAD.MOV R2, RZ, RZ, -R6 ;  /* 0x000000ffff027224 */ /* 0x000fd800078e0a06 */
[----:B------:R-:W1:Y:S02]  /*20c90*/  @P0 LDC.64 R4, c[0x0][0x9e8] ;  /* 0x00027a00ff040b82 */ /* 0x000e640000000a00 */
[----:B-1----:R-:W-:-:S05]  /*20ca0*/  @P0 IMAD.HI.U32 R4, R2, R4, RZ ;  /* 0x0000000402040227 */ /* 0x002fca00078e00ff */
[----:B------:R-:W-:-:S04]  /*20cb0*/  @P0 SHF.R.U32.HI R2, RZ, R5, R4 ;  /* 0x00000005ff020219 */ /* 0x000fc80000011604 */
[----:B------:R-:W-:Y:S01]  /*20cc0*/  LOP3.LUT R2, RZ, R2, RZ, 0x33, !PT ;  /* 0x00000002ff027212 */ /* 0x000fe200078e33ff */
[----:B------:R-:W-:Y:S06]  /*20cd0*/  BRA `(.L_x_1594) ;  /* 0x0000000000107947 */ /* 0x000fec0003800000 */
.L_x_1593:
[----:B------:R-:W-:-:S13]  /*20ce0*/  ISETP.NE.AND P0, PT, R3, 0x1, PT ;  /* 0x000000010300780c */ /* 0x000fda0003f05270 */
[----:B------:R-:W1:Y:S02]  /*20cf0*/  @P0 LDC.64 R4, c[0x0][0x9e8] ;  /* 0x00027a00ff040b82 */ /* 0x000e640000000a00 */
[----:B-1----:R-:W-:-:S05]  /*20d00*/  @P0 IMAD.HI.U32 R4, R2, R4, RZ ;  /* 0x0000000402040227 */ /* 0x002fca00078e00ff */
[----:B------:R-:W-:-:S07]  /*20d10*/  @P0 SHF.R.U32.HI R2, RZ, R5, R4 ;  /* 0x00000005ff020219 */ /* 0x000fce0000011604 */
.L_x_1594:
[----:B------:R-:W-:Y:S05]  /*20d20*/  BSYNC B0 ;  /* 0x0000000000007941 */ /* 0x000fea0003800000 */
.L_x_1592:
[----:B------:R-:W-:-:S05]  /*20d30*/  IMAD R2, R2, R3, R3 ;  /* 0x0000000302027224 */ /* 0x000fca00078e0203 */
[----:B------:R-:W-:-:S07]  /*20d40*/  VIMNMX R8, R8, R2, PT ;  /* 0x0000000208087248 */ /* 0x000fce0003fe0100 */
.L_x_1591:
[----:B------:R-:W1:Y:S01]  /*20d50*/  @P1 LDC R4, c[0x0][0x44c] ;  /* 0x00011300ff041b82 */ /* 0x000e620000000800 */
[----:B------:R-:W-:Y:S01]  /*20d60*/  IMAD.MOV.U32 R2, RZ, RZ, R12 ;  /* 0x000000ffff027224 */ /* 0x000fe200078e000c */
[----:B------:R-:W-:Y:S01]  /*20d70*/  ULDC UR4, c[0x0][0x9dc] ;  /* 0x0002770000047ab9 */ /* 0x000fe20000000800 */
[----:B------:R-:W-:-:S05]  /*20d80*/  IMAD.IADD R20, R7, 0x1, -R11 ;  /* 0x0000000107147824 */ /* 0x000fca00078e0a0b */
[----:B------:R-:W2:Y:S01]  /*20d90*/  @P1 LDC R5, c[0x0][0x450] ;  /* 0x00011400ff051b82 */ /* 0x000ea20000000800 */
[----:B-1----:R-:W-:-:S05]  /*20da0*/  @P1 IMAD.HI.U32 R4, R12, R4, RZ ;  /* 0x000000040c041227 */ /* 0x002fca00078e00ff */
[----:B--2---:R-:W-:-:S05]  /*20db0*/  @P1 SHF.R.U32.HI R2, RZ, R5, R4 ;  /* 0x00000005ff021219 */ /* 0x004fca0000011604 */
        /* <DEDUP_REMOVED lines=13> */
.L_x_1597:
[----:B------:R-:W-:-:S13]  /*20e90*/  ISETP.NE.AND P0, PT, R3, 0x1, PT ;  /* 0x000000010300780c */ /* 0x000fda0003f05270 */
[----:B------:R-:W1:Y:S02]  /*20ea0*/  @P0 LDC.64 R4, c[0x0][0x9e8] ;  /* 0x00027a00ff040b82 */ /* 0x000e640000000a00 */
[----:B-1----:R-:W-:-:S05]  /*20eb0*/  @P0 IMAD.HI.U32 R4, R2, R4, RZ ;  /* 0x0000000402040227 */ /* 0x002fca00078e00ff */
[----:B------:R-:W-:-:S07]  /*20ec0*/  @P0 SHF.R.U32.HI R2, RZ, R5, R4 ;  /* 0x00000005ff020219 */ /* 0x000fce0000011604 */
.L_x_1598:
[----:B------:R-:W-:Y:S05]  /*20ed0*/  BSYNC B0 ;  /* 0x0000000000007941 */ /* 0x000fea0003800000 */
.L_x_1596:
[----:B------:R-:W-:-:S05]  /*20ee0*/  IMAD R2, R2, R3, RZ ;  /* 0x0000000302027224 */ /* 0x000fca00078e02ff */
[----:B------:R-:W-:-:S07]  /*20ef0*/  VIMNMX R6, R6, R2, !PT ;  /* 0x0000000206067248 */ /* 0x000fce0007fe0100 */
.L_x_1595:
[----:B------:R-:W-:Y:S01]  /*20f00*/  VIADD R8, R8, 0x3f ;  /* 0x0000003f08087836 */ /* 0x000fe20000000000 */
[----:B------:R-:W-:Y:S04]  /*20f10*/  BSSY B0, `(.L_x_1599) ;  /* 0x000012d000007945 */ /* 0x000fe80003800000 */
[----:B------:R-:W-:-:S04]  /*20f20*/  SHF.R.S32.HI R2, RZ, 0x1f, R8 ;  /* 0x0000001fff027819 */ /* 0x000fc80000011408 */
[----:B------:R-:W-:Y:S02]  /*20f30*/  LEA.HI R4, R2, R8, RZ, 0x6 ;  /* 0x0000000802047211 */ /* 0x000fe400078f30ff */
[----:B------:R-:W-:Y:S02]  /*20f40*/  SHF.R.S32.HI R2, RZ, 0x1f, R6 ;  /* 0x0000001fff027819 */ /* 0x000fe40000011406 */
[----:B------:R-:W-:Y:S02]  /*20f50*/  SHF.R.S32.HI R4, RZ, 0x6, R4 ;  /* 0x00000006ff047819 */ /* 0x000fe40000011404 */
[----:B------:R-:W-:-:S04]  /*20f60*/  LEA.HI R2, R2, R6, RZ, 0x6 ;  /* 0x0000000602027211 */ /* 0x000fc800078f30ff */
[----:B------:R-:W-:-:S04]  /*20f70*/  SHF.R.S32.HI R2, RZ, 0x6, R2 ;  /* 0x00000006ff027819 */ /* 0x000fc80000011402 */
[----:B------:R-:W-:Y:S02]  /*20f80*/  VIMNMX R3, RZ, R2, !PT ;  /* 0x00000002ff037248 */ /* 0x000fe40007fe0100 */
[----:B------:R-:W-:-:S03]  /*20f90*/  VIMNMX R2, R21, R4, PT ;  /* 0x0000000415027248 */ /* 0x000fc60003fe0100 */
[--C-:B------:R-:W-:Y:S02]  /*20fa0*/  IMAD R3, R3, 0x40, -R9.reuse ;  /* 0x0000004003037824 */ /* 0x100fe400078e0a09 */
[----:B------:R-:W-:-:S03]  /*20fb0*/  IMAD R2, R2, 0x40, -R9 ;  /* 0x0000004002027824 */ /* 0x000fc600078e0a09 */
[----:B------:R-:W-:Y:S02]  /*20fc0*/  VIMNMX R3, RZ, R3, !PT ;  /* 0x00000003ff037248 */ /* 0x000fe40007fe0100 */
[----:B------:R-:W-:-:S04]  /*20fd0*/  VIMNMX R2, R2, R10, PT ;  /* 0x0000000a02027248 */ /* 0x000fc80003fe0100 */
        /* <DEDUP_REMOVED lines=9> */
[----:B------:R-:W-:Y:S05]  /*21070*/  @!P1 BRA `(.L_x_1600) ;  /* 0x0000001000589947 */ /* 0x000fea0003800000 */
[----:B------:R-:W-:Y:S01]  /*21080*/  UMOV UR4, 0xffffffff ;  /* 0xffffffff00047882 */ /* 0x000fe20000000000 */
[----:B------:R-:W-:Y:S02]  /*21090*/  SEL R2, R19, RZ, !P2 ;  /* 0x000000ff13027207 */ /* 0x000fe40005000000 */
[----:B------:R-:W-:Y:S05]  /*210a0*/  BRA.DIV UR4, `(.L_x_1601) ;  /* 0x0000009204e87947 */ /* 0x000fea000b800000 */
[----:B------:R-:W1:Y:S02]  /*210b0*/  S2R R4, SR_TID.X ;  /* 0x0000000000047919 */ /* 0x000e640000002100 */
[----:B-1----:R-:W-:-:S04]  /*210c0*/  SHF.R.U32.HI R4, RZ, 0x5, R4 ;  /* 0x00000005ff047819 */ /* 0x002fc80000011604 */
[----:B------:R-:W-:-:S05]  /*210d0*/  LOP3.LUT R4, R4, 0x3, RZ, 0xc0, !PT ;  /* 0x0000000304047812 */ /* 0x000fca00078ec0ff */
[----:B------:R1:W2:Y:S02]  /*210e0*/  SHFL.IDX PT, R14, R4, RZ, 0x1f ;  /* 0x00001fff040e7589 */ /* 0x0002a400000e0000 */
.L_x_1863:
[----:B--2---:R-:W-:Y:S02]  /*210f0*/  ISETP.NE.AND P0, PT, R14, RZ, PT ;  /* 0x000000ff0e00720c */ /* 0x004fe40003f05270 */
[----:B------:R-:W-:-:S11]  /*21100*/  PLOP3.LUT P6, PT, PT, PT, PT, 0x8, 0x0 ;  /* 0x000000000000781c */ /* 0x000fd60003fce170 */
[----:B------:R-:W-:Y:S05]  /*21110*/  @P0 BRA `(.L_x_1602) ;  /* 0x00000000000c0947 */ /* 0x000fea0003800000 */
[----:B------:R-:W-:-:S03]  /*21120*/  UMOV UR4, 0xffffffff ;  /* 0xffffffff00047882 */ /* 0x000fc60000000000 */
[----:B------:R-:W-:Y:S05]  /*21130*/  BRA.DIV UR4, `(.L_x_1603) ;  /* 0x0000009204f87947 */ /* 0x000fea000b800000 */
[----:B------:R-:W-:-:S13]  /*21140*/  ELECT P6, URZ, PT ;  /* 0x00000000003f782f */ /* 0x000fda00038c0000 */
.L_x_1602:
[----:B-1----:R-:W2:Y:S04]  /*21150*/  LDL R4, [R1+0x58] ;  /* 0x0000580001047983 */ /* 0x002ea80000100800 */
[----:B------:R-:W3:Y:S01]  /*21160*/  LDL R6, [R1] ;  /* 0x0000000001067983 */ /* 0x000ee20000100800 */
[----:B------:R-:W-:Y:S01]  /*21170*/  BSSY B1, `(.L_x_1604) ;  /* 0x0000008000017945 */ /* 0x000fe20003800000 */
[----:B--2---:R-:W-:-:S05]  /*21180*/  VIADD R4, R4, 0x1 ;  /* 0x0000000104047836 */ /* 0x004fca0000000000 */
[----:B------:R-:W-:-:S04]  /*21190*/  LEA.HI R5, R4, R4, RZ, 0x1 ;  /* 0x0000000404057211 */ /* 0x000fc800078f08ff */
[----:B------:R-:W-:-:S05]  /*211a0*/  LOP3.LUT R5, R5, 0xfffffffe, RZ, 0xc0, !PT ;  /* 0xfffffffe05057812 */ /* 0x000fca00078ec0ff */
[----:B------:R-:W-:-:S05]  /*211b0*/  IMAD.IADD R4, R4, 0x1, -R5 ;  /* 0x0000000104047824 */ /* 0x000fca00078e0a05 */
[----:B------:R-:W-:-:S04]  /*211c0*/  SHF.L.U32 R4, R4, 0x1f, RZ ;  /* 0x0000001f04047819 */ /* 0x000fc800000006ff */
[----:B---3--:R-:W1:Y:S02]  /*211d0*/  SYNCS.PHASECHK.TRANS64.TRYWAIT P0, [R6+URZ+0x28420], R4 ;  /* 0x02842004060075a7 */ /* 0x008e64000800017f */
[----:B-1----:R-:W-:Y:S05]  /*211e0*/  @!P0 BRA `(.L_x_1605) ;  /* 0x0000009000ec8947 */ /* 0x002fea0003800000 */
.L_x_1866:
[----:B------:R-:W-:Y:S05]  /*211f0*/  BSYNC B1 ;  /* 0x0000000000017941 */ /* 0x000fea0003800000 */
.L_x_1604:
[----:B------:R-:W-:Y:S04]  /*21200*/  BSSY B1, `(.L_x_1606) ;  /* 0x0000072000017945 */ /* 0x000fe80003800000 */
[----:B------:R-:W-:Y:S05]  /*21210*/  @!P6 BRA `(.L_x_1607) ;  /* 0x0000000400c0e947 */ /* 0x000fea0003800000 */
[----:B------:R-:W2:Y:S04]  /*21220*/  LDL R6, [R1] ;  /* 0x0000000001067983 */ /* 0x000ea80000100800 */
[----:B------:R-:W3:Y:S01]  /*21230*/  LDL R7, [R1+0x8] ;  /* 0x0000080001077983 */ /* 0x000ee20000100800 */
[----:B-1----:R-:W1:Y:S01]  /*21240*/  S2R R5, SR_TID.X ;  /* 0x0000000000057919 */ /* 0x002e620000002100 */
[----:B--2---:R-:W-:Y:S02]  /*21250*/  IMAD.MOV.U32 R9, RZ, RZ, R6 ;  /* 0x000000ffff097224 */ /* 0x004fe400078e0006 */
[----:B------:R-:W2:Y:S02]  /*21260*/  LDL R6, [R1+0x10] ;  /* 0x0000100001067983 */ /* 0x000ea40000100800 */
[----:B---3--:R-:W-:Y:S01]  /*21270*/  IMAD R7, R7, 0x8, R9 ;  /* 0x0000000807077824 */ /* 0x008fe200078e0209 */
[----:B-1----:R-:W-:Y:S01]  /*21280*/  LOP3.LUT R5, R5, 0x7f, RZ, 0xc0, !PT ;  /* 0x0000007f05057812 */ /* 0x002fe200078ec0ff */
[----:B------:R-:W-:Y:S03]  /*21290*/  BSSY B2, `(.L_x_1608) ;  /* 0x0000005000027945 */ /* 0x000fe60003800000 */
[----:B------:R-:W-:-:S02]  /*212a0*/  ISETP.NE.AND P1, PT, R5, RZ, PT ;  /* 0x000000ff0500720c */ /* 0x000fc40003f25270 */
[----:B--2---:R-:W-:-:S04]  /*212b0*/  SHF.L.U32 R10, R6, 0x1f, RZ ;  /* 0x0000001f060a7819 */ /* 0x004fc800000006ff */
[----:B------:R-:W1:Y:S02]  /*212c0*/  SYNCS.PHASECHK.TRANS64.TRYWAIT P0, [R7+URZ+0x284a0], R10 ;  /* 0x0284a00a070075a7 */ /* 0x000e64000800017f */
[----:B-1----:R-:W-:Y:S05]  /*212d0*/  @!P0 BRA `(.L_x_1609) ;  /* 0x0000009000c88947 */ /* 0x002fea0003800000 */
.L_x_1867:
[----:B------:R-:W-:Y:S05]  /*212e0*/  BSYNC B2 ;  /* 0x0000000000027941 */ /* 0x000fea0003800000 */
.L_x_1608:
        /* <DEDUP_REMOVED lines=9> */
.L_x_1611:
[----:B------:R-:W-:Y:S05]  /*21380*/  BSYNC B2 ;  /* 0x0000000000027941 */ /* 0x000fea0003800000 */
.L_x_1610:
[----:B------:R-:W2:Y:S04]  /*21390*/  LDL R6, [R1] ;  /* 0x0000000001067983 */ /* 0x000ea80000100800 */
[----:B------:R-:W2:Y:S01]  /*213a0*/  LDL R4, [R1+0x8] ;  /* 0x0000080001047983 */ /* 0x000ea20000100800 */
[----:B------:R-:W-:Y:S01]  /*213b0*/  IMAD.MOV.U32 R13, RZ, RZ, RZ ;  /* 0x000000ffff0d7224 */ /* 0x000fe200078e00ff */
[----:B------:R-:W-:Y:S01]  /*213c0*/  UIADD3 UR4, UP0, UR42, 0x570, URZ ;  /* 0x000005702a047890 */ /* 0x000fe2000ff1e03f */
[----:B------:R-:W-:Y:S01]  /*213d0*/  IMAD R5, R8, 0x40, R0 ;  /* 0x0000004008057824 */ /* 0x000fe200078e0200 */
[----:B------:R-:W-:Y:S01]  /*213e0*/  PLOP3.LUT P0, PT, PT, PT, PT, 0x80, 0x0 ;  /* 0x000000000000781c */ /* 0x000fe20003f0f070 */
[----:B------:R-:W-:Y:S01]  /*213f0*/  UMOV UR6, 0x0 ;  /* 0x0000000000067882 */ /* 0x000fe20000000000 */
[----:B------:R-:W-:Y:S01]  /*21400*/  R2UR UR10, R13 ;  /* 0x000000000d0a72ca */ /* 0x000fe200000e0000 */
[----:B------:R-:W-:Y:S01]  /*21410*/  VIADD R5, R5, 0xffffffc0 ;  /* 0xffffffc005057836 */ /* 0x000fe20000000000 */
[----:B------:R-:W-:Y:S01]  /*21420*/  UIADD3.X UR5, URZ, UR43, URZ, UP0, !UPT ;  /* 0x0000002b3f057290 */ /* 0x000fe200087fe43f */
[----:B------:R-:W-:Y:S01]  /*21430*/  UMOV UR7, 0x12f00000 ;  /* 0x12f0000000077882 */ /* 0x000fe20000000000 */
[----:B--2---:R-:W-:Y:S01]  /*21440*/  LEA R9, R4, R6, 0xe ;  /* 0x0000000604097211 */ /* 0x004fe200078e70ff */
[----:B------:R-:W-:-:S04]  /*21450*/  VIADD R4, R7, 0x28490 ;  /* 0x0002849007047836 */ /* 0x000fc80000000000 */
[----:B------:R-:W-:-:S07]  /*21460*/  VIADD R6, R9, 0x20000 ;  /* 0x0002000009067836 */ /* 0x000fce0000000000 */
.L_x_1612:
        /* <DEDUP_REMOVED lines=16> */
.L_x_1613:
        /* <DEDUP_REMOVED lines=10> */
[----:B------:R-:W2:Y:S01]  /*21610*/  SYNCS.PHASECHK.TRANS64.TRYWAIT P0, [R7+URZ+0x284c0], R10 ;  /* 0x0284c00a070075a7 */ /* 0x000ea2000800017f */
[----:B------:R-:W-:Y:S04]  /*21620*/  BSSY B2, `(.L_x_1614) ;  /* 0x0000002000027945 */ /* 0x000fe80003800000 */
[----:B--2---:R-:W-:Y:S05]  /*21630*/  @!P0 BRA `(.L_x_1615) ;  /* 0x0000009000048947 */ /* 0x004fea0003800000 */
.L_x_1868:
[----:B------:R-:W-:Y:S05]  /*21640*/  BSYNC B2 ;  /* 0x0000000000027941 */ /* 0x000fea0003800000 */
.L_x_1614:
[----:B------:R-:W-:Y:S01]  /*21650*/  BSSY B2, `(.L_x_1616) ;  /* 0x000000b000027945 */ /* 0x000fe20003800000 */
[----:B-12---:R-:W-:Y:S02]  /*21660*/  IMAD.MOV.U32 R10, RZ, RZ, 0x0 ;  /* 0x00000000ff0a7424 */ /* 0x006fe400078e00ff */
[----:B0-----:R-:W-:Y:S01]  /*21670*/  IMAD.MOV.U32 R11, RZ, RZ, 0x12f00000 ;  /* 0x12f00000ff0b7424 */ /* 0x001fe200078e00ff */
        /* <DEDUP_REMOVED lines=8> */
.L_x_1617:
[----:B------:R-:W-:Y:S05]  /*21700*/  BSYNC B2 ;  /* 0x0000000000027941 */ /* 0x000fea0003800000 */
.L_x_1616:
[----:B------:R-:W-:Y:S01]  /*21710*/  R2UR UR10, R13 ;  /* 0x000000000d0a72ca */ /* 0x000fe200000e0000 */
[----:B------:R-:W-:Y:S01]  /*21720*/  UIADD3 UR4, UP0, UR42, 0x670, URZ ;  /* 0x000006702a047890 */ /* 0x000fe2000ff1e03f */
[----:B------:R-:W-:Y:S01]  /*21730*/  R2UR UR6, R10 ;  /* 0x000000000a0672ca */ /* 0x000fe200000e0000 */
[----:B------:R-:W-:Y:S01]  /*21740*/  VIADD R6, R9, 0x10000 ;  /* 0x0001000009067836 */ /* 0x000fe20000000000 */
[----:B------:R-:W-:Y:S01]  /*21750*/  R2UR UR7, R11 ;  /* 0x000000000b0772ca */ /* 0x000fe200000e0000 */
[----:B------:R-:W-:Y:S01]  /*21760*/  UIADD3.X UR5, URZ, UR43, URZ, UP0, !UPT ;  /* 0x0000002b3f057290 */ /* 0x000fe200087fe43f */
[----:B------:R-:W-:Y:S02]  /*21770*/  PLOP3.LUT P0, PT, PT, PT, PT, 0x80, 0x0 ;  /* 0x000000000000781c */ /* 0x000fe40003f0f070 */
[----:B------:R-:W-:-:S11]  /*21780*/  IADD3 R4, R7, 0x284b0, RZ ;  /* 0x000284b007047810 */ /* 0x000fd60007ffe0ff */
.L_x_1618:
        /* <DEDUP_REMOVED lines=15> */
.L_x_1619:
        /* <DEDUP_REMOVED lines=10> */
.L_x_1607:
[----:B------:R-:W-:Y:S05]  /*21920*/  BSYNC B1 ;  /* 0x0000000000017941 */ /* 0x000fea0003800000 */
.L_x_1606:
[----:B------:R-:W1:Y:S04]  /*21930*/  LDL.LU R9, [R1+0x8] ;  /* 0x0000080001097983 */ /* 0x000e680000300800 */
[----:B------:R-:W2:Y:S01]  /*21940*/  LDL.LU R7, [R1+0x10] ;  /* 0x0000100001077983 */ /* 0x000ea20000300800 */
[----:B------:R-:W-:Y:S01]  /*21950*/  PLOP3.LUT P0, PT, PT, PT, PT, 0x8, 0x0 ;  /* 0x000000000000781c */ /* 0x000fe20003f0e170 */
[----:B-1----:R-:W-:Y:S02]  /*21960*/  VIADD R4, R9, 0x1 ;  /* 0x0000000109047836 */ /* 0x002fe40000000000 */
        /* <DEDUP_REMOVED lines=9> */
.L_x_1634:
[----:B------:R-:W-:Y:S05]  /*21a00*/  YIELD ;  /* 0x0000000000007946 */ /* 0x000fea0003800000 */
[----:B------:R-:W-:Y:S04]  /*21a10*/  BSSY B1, `(.L_x_1620) ;  /* 0x0000070000017945 */ /* 0x000fe80003800000 */
[----:B--2---:R-:W-:Y:S05]  /*21a20*/  @!P6 BRA `(.L_x_1621) ;  /* 0x0000000400b8e947 */ /* 0x004fea0003800000 */
[----:B-1----:R-:W2:Y:S04]  /*21a30*/  LDL R7, [R1] ;  /* 0x0000000001077983 */ /* 0x002ea80000100800 */
[----:B------:R-:W2:Y:S04]  /*21a40*/  LDL R6, [R1+0x8] ;  /* 0x0000080001067983 */ /* 0x000ea80000100800 */
[----:B------:R-:W3:Y:S01]  /*21a50*/  LDL R5, [R1+0x10] ;  /* 0x0000100001057983 */ /* 0x000ee20000100800 */
[----:B------:R-:W1:Y:S01]  /*21a60*/  S2R R4, SR_TID.X ;  /* 0x0000000000047919 */ /* 0x000e620000002100 */
[----:B------:R-:W-:Y:S01]  /*21a70*/  BSSY B2, `(.L_x_1622) ;  /* 0x0000007000027945 */ /* 0x000fe20003800000 */
[----:B-1----:R-:W-:-:S04]  /*21a80*/  LOP3.LUT R4, R4, 0x7f, RZ, 0xc0, !PT ;  /* 0x0000007f04047812 */ /* 0x002fc800078ec0ff */
[----:B------:R-:W-:Y:S01]  /*21a90*/  ISETP.NE.AND P2, PT, R4, RZ, PT ;  /* 0x000000ff0400720c */ /* 0x000fe20003f45270 */
[----:B--2---:R-:W-:Y:S01]  /*21aa0*/  IMAD R8, R6, 0x8, R7 ;  /* 0x0000000806087824 */ /* 0x004fe200078e0207 */
[----:B---3--:R-:W-:-:S04]  /*21ab0*/  SHF.L.U32 R7, R5, 0x1f, RZ ;  /* 0x0000001f05077819 */ /* 0x008fc800000006ff */
[----:B------:R-:W1:Y:S02]  /*21ac0*/  SYNCS.PHASECHK.TRANS64.TRYWAIT P1, [R8+URZ+0x284a0], R7 ;  /* 0x0284a007080075a7 */ /* 0x000e64000802017f */
[----:B-1----:R-:W-:Y:S05]  /*21ad0*/  @!P1 BRA `(.L_x_1623) ;  /* 0x0000008800f09947 */ /* 0x002fea0003800000 */
.L_x_1869:
[----:B------:R-:W-:Y:S05]  /*21ae0*/  BSYNC B2 ;  /* 0x0000000000027941 */ /* 0x000fea0003800000 */
.L_x_1622:
        /* <DEDUP_REMOVED lines=9> */
.L_x_1625:
[----:B------:R-:W-:Y:S05]  /*21b80*/  BSYNC B2 ;  /* 0x0000000000027941 */ /* 0x000fea0003800000 */
.L_x_1624:
[----:B------:R-:W2:Y:S04]  /*21b90*/  LDL R5, [R1] ;  /* 0x0000000001057983 */ /* 0x000ea80000100800 */
        /* <DEDUP_REMOVED lines=9> */
[----:B------:R-:W-:Y:S01]  /*21c30*/  LEA R5, R9, R0, 0x6 ;  /* 0x0000000009057211 */ /* 0x000fe200078e30ff */
[----:B------:R-:W-:-:S02]  /*21c40*/  VIADD R4, R8, 0x28490 ;  /* 0x0002849008047836 */ /* 0x000fc40000000000 */
[----:B------:R-:W-:-:S09]  /*21c50*/  VIADD R10, R6, 0x20000 ;  /* 0x00020000060a7836 */ /* 0x000fd20000000000 */
.L_x_1626:
        /* <DEDUP_REMOVED lines=16> */
.L_x_1627:
        /* <DEDUP_REMOVED lines=13> */
.L_x_1870:
[----:B------:R-:W-:Y:S05]  /*21e30*/  BSYNC B2 ;  /* 0x0000000000027941 */ /* 0x000fea0003800000 */
.L_x_1628:
[----:B------:R-:W-:Y:S01]  /*21e40*/  BSSY B2, `(.L_x_1630) ;  /* 0x000000b000027945 */ /* 0x000fe20003800000 */
[----:B------:R-:W-:Y:S02]  /*21e50*/  IMAD.MOV.U32 R10, RZ, RZ, 0x0 ;  /* 0x00000000ff0a7424 */ /* 0x000fe400078e00ff */
        /* <DEDUP_REMOVED lines=9> */
.L_x_1631:
[----:B------:R-:W-:Y:S05]  /*21ef0*/  BSYNC B2 ;  /* 0x0000000000027941 */ /* 0x000fea0003800000 */
.L_x_1630:
[----:B------:R-:W-:Y:S01]  /*21f00*/  R2UR UR10, R12 ;  /* 0x000000000c0a72ca */ /* 0x000fe200000e0000 */
[----:B------:R-:W-:Y:S01]  /*21f10*/  UIADD3 UR4, UP0, UR42, 0x670, URZ ;  /* 0x000006702a047890 */ /* 0x000fe2000ff1e03f */
[----:B------:R-:W-:Y:S01]  /*21f20*/  R2UR UR6, R10 ;  /* 0x000000000a0672ca */ /* 0x000fe200000e0000 */
[----:B-12---:R-:W-:Y:S01]  /*21f30*/  VIADD R8, R8, 0x284b0 ;  /* 0x000284b008087836 */ /* 0x006fe20000000000 */
[----:B------:R-:W-:Y:S01]  /*21f40*/  R2UR UR7, R11 ;  /* 0x000000000b0772ca */ /* 0x000fe200000e0000 */
[----:B------:R-:W-:Y:S01]  /*21f50*/  UIADD3.X UR5, URZ, UR43, URZ, UP0, !UPT ;  /* 0x0000002b3f057290 */ /* 0x000fe200087fe43f */
[----:B------:R-:W-:Y:S02]  /*21f60*/  PLOP3.LUT P1, PT, PT, PT, PT, 0x80, 0x0 ;  /* 0x000000000000781c */ /* 0x000fe40003f2f070 */
[----:B------:R-:W-:-:S11]  /*21f70*/  IADD3 R4, R6, 0x10000, RZ ;  /* 0x0001000006047810 */ /* 0x000fd60007ffe0ff */
.L_x_1632:
        /* <DEDUP_REMOVED lines=15> */
.L_x_1633:
        /* <DEDUP_REMOVED lines=10> */
.L_x_1621:
[----:B------:R-:W-:Y:S05]  /*22110*/  BSYNC B1 ;  /* 0x0000000000017941 */ /* 0x000fea0003800000 */
.L_x_1620:
[----:B-1----:R-:W2:Y:S04]  /*22120*/  LDL.LU R4, [R1+0x8] ;  /* 0x0000080001047983 */ /* 0x002ea80000300800 */
[----:B------:R-:W3:Y:S01]  /*22130*/  LDL.LU R7, [R1+0x10] ;  /* 0x0000100001077983 */ /* 0x000ee20000300800 */
[C---:B------:R-:W-:Y:S01]  /*22140*/  ISETP.GT.AND P2, PT, R9.reuse, R3, PT ;  /* 0x000000030900720c */ /* 0x040fe20003f44270 */
[----:B------:R-:W-:Y:S02]  /*22150*/  VIADD R9, R9, 0xffffffff ;  /* 0xffffffff09097836 */ /* 0x000fe40000000000 */
[----:B--2---:R-:W-:-:S05]  /*22160*/  VIADD R4, R4, 0x1 ;  /* 0x0000000104047836 */ /* 0x004fca0000000000 */
[----:B------:R-:W-:-:S04]  /*22170*/  ISETP.NE.AND P1, PT, R4, 0x2, PT ;  /* 0x000000020400780c */ /* 0x000fc80003f25270 */
[----:B------:R-:W-:Y:S02]  /*22180*/  SEL R5, RZ, 0x1, P1 ;  /* 0x00000001ff057807 */ /* 0x000fe40000800000 */
[----:B------:R-:W-:Y:S02]  /*22190*/  SEL R4, R4, RZ, P1 ;  /* 0x000000ff04047207 */ /* 0x000fe40000800000 */
[----:B---3--:R-:W-:-:S05]  /*221a0*/  LOP3.LUT R7, R7, R5, RZ, 0x3c, !PT ;  /* 0x0000000507077212 */ /* 0x008fca00078e3cff */
[----:B------:R2:W-:Y:S04]  /*221b0*/  STL [R1+0x10], R7 ;  /* 0x0000100701007387 */ /* 0x0005e80000100800 */
[----:B------:R2:W-:Y:S01]  /*221c0*/  STL [R1+0x8], R4 ;  /* 0x0000080401007387 */ /* 0x0005e20000100800 */
[----:B------:R-:W-:Y:S05]  /*221d0*/  @P2 BRA `(.L_x_1634) ;  /* 0xfffffff800082947 */ /* 0x000fea000383ffff */
.L_x_1600:
[----:B------:R-:W-:Y:S05]  /*221e0*/  BSYNC B0 ;  /* 0x0000000000007941 */ /* 0x000fea0003800000 */
.L_x_1599:
[----:B------:R-:W3:Y:S01]  /*221f0*/  LDL R8, [R1+0x3c] ;  /* 0x00003c0001087983 */ /* 0x000ee20000100800 */
[----:B------:R-:W4:Y:S01]  /*22200*/  LDC R0, c[0x0][0x448] ;  /* 0x00011200ff007b82 */ /* 0x000f220000000800 */
[----:B------:R-:W-:Y:S07]  /*22210*/  @!P0 WARPSYNC.ALL ;  /* 0x0000000000008948 */ /* 0x000fee0003800000 */
[----:B------:R-:W-:Y:S01]  /*22220*/  @!P0 BAR.SYNC.DEFER_BLOCKING 0xc, 0x180 ;  /* 0x0306000000008b1d */ /* 0x000fe20000010000 */
[----:B----4-:R-:W-:-:S13]  /*22230*/  ISETP.NE.AND P1, PT, R0, 0x1, PT ;  /* 0x000000010000780c */ /* 0x010fda0003f25270 */
[----:B------:R-:W4:Y:S08]  /*22240*/  @P1 LDC R2, c[0x0][0x44c] ;  /* 0x00011300ff021b82 */ /* 0x000f300000000800 */
[----:B------:R-:W5:Y:S01]  /*22250*/  @P1 LDC R3, c[0x0][0x450] ;  /* 0x00011400ff031b82 */ /* 0x000f620000000800 */
[----:B---3--:R-:W-:-:S04]  /*22260*/  VIADD R0, R8, 0x7f ;  /* 0x0000007f08007836 */ /* 0x008fc80000000000 */
[----:B----4-:R-:W-:-:S05]  /*22270*/  @P1 IMAD.HI.U32 R2, R0, R2, RZ ;  /* 0x0000000200021227 */ /* 0x010fca00078e00ff */
[----:B-----5:R-:W-:Y:S02]  /*22280*/  @P1 SHF.R.U32.HI R0, RZ, R3, R2 ;  /* 0x00000003ff001219 */ /* 0x020fe40000011602 */
[----:B------:R-:W3:Y:S03]  /*22290*/  LDC.64 R2, c[0x0][0x9e0] ;  /* 0x00027800ff027b82 */ /* 0x000ee60000000a00 */
[----:B------:R-:W-:Y:S01]  /*222a0*/  IMAD.IADD R0, R17, 0x1, R0 ;  /* 0x0000000111007824 */ /* 0x000fe200078e0200 */
[----:B---3--:R-:W-:-:S03]  /*222b0*/  ISETP.GE.AND P2, PT, R3, 0x1, PT ;  /* 0x000000010300780c */ /* 0x008fc60003f46270 */
[----:B------:R-:W-:-:S10]  /*222c0*/  IMAD.IADD R6, R0, 0x1, R2 ;  /* 0x0000000100067824 */ /* 0x000fd400078e0202 */
[----:B------:R-:W-:Y:S05]  /*222d0*/  @!P2 BRA `(.L_x_1635) ;  /* 0x000000000048a947 */ /* 0x000fea0003800000 */
[C---:B------:R-:W-:Y:S01]  /*222e0*/  ISETP.GT.AND P0, PT, R0.reuse, RZ, PT ;  /* 0x000000ff0000720c */ /* 0x040fe20003f04270 */
[----:B------:R-:W-:Y:S01]  /*222f0*/  BSSY B0, `(.L_x_1636) ;  /* 0x000000e000007945 */ /* 0x000fe20003800000 */
[----:B------:R-:W-:-:S11]  /*22300*/  VIADD R2, R0, 0xffffffff ;  /* 0xffffffff00027836 */ /* 0x000fd60000000000 */
[----:B------:R-:W-:Y:S05]  /*22310*/  @P0 BRA `(.L_x_1637) ;  /* 0x00000000001c0947 */ /* 0x000fea0003800000 */
[----:B------:R-:W-:Y:S01]  /*22320*/  ISETP.NE.AND P0, PT, R3, 0x1, PT ;  /* 0x000000010300780c */ /* 0x000fe20003f05270 */
[----:B------:R-:W-:-:S12]  /*22330*/  IMAD.MOV R0, RZ, RZ, -R0 ;  /* 0x000000ffff007224 */ /* 0x000fd800078e0a00 */
[----:B-12---:R-:W1:Y:S02]  /*22340*/  @P0 LDC.64 R4, c[0x0][0x9e8] ;  /* 0x00027a00ff040b82 */ /* 0x006e640000000a00 */
[----:B-1----:R-:W-:-:S05]  /*22350*/  @P0 IMAD.HI.U32 R4, R0, R4, RZ ;  /* 0x0000000400040227 */ /* 0x002fca00078e00ff */
[----:B------:R-:W-:-:S04]  /*22360*/  @P0 SHF.R.U32.HI R0, RZ, R5, R4 ;  /* 0x00000005ff000219 */ /* 0x000fc80000011604 */
[----:B------:R-:W-:Y:S01]  /*22370*/  LOP3.LUT R2, RZ, R0, RZ, 0x33, !PT ;  /* 0x00000000ff027212 */ /* 0x000fe200078e33ff */
[----:B------:R-:W-:Y:S06]  /*22380*/  BRA `(.L_x_1638) ;  /* 0x0000000000107947 */ /* 0x000fec0003800000 */
.L_x_1637:
[----:B------:R-:W-:-:S13]  /*22390*/  ISETP.NE.AND P0, PT, R3, 0x1, PT ;  /* 0x000000010300780c */ /* 0x000fda0003f05270 */
[----:B-12---:R-:W1:Y:S02]  /*223a0*/  @P0 LDC.64 R4, c[0x0][0x9e8] ;  /* 0x00027a00ff040b82 */ /* 0x006e640000000a00 */
[----:B-1----:R-:W-:-:S05]  /*223b0*/  @P0 IMAD.HI.U32 R4, R2, R4, RZ ;  /* 0x0000000402040227 */ /* 0x002fca00078e00ff */
[----:B------:R-:W-:-:S07]  /*223c0*/  @P0 SHF.R.U32.HI R2, RZ, R5, R4 ;  /* 0x00000005ff020219 */ /* 0x000fce0000011604 */
.L_x_1638:
[----:B------:R-:W-:Y:S05]  /*223d0*/  BSYNC B0 ;  /* 0x0000000000007941 */ /* 0x000fea0003800000 */
.L_x_1636:
[----:B------:R-:W-:-:S05]  /*223e0*/  IMAD R2, R2, R3, R3 ;  /* 0x0000000302027224 */ /* 0x000fca00078e0203 */
[----:B------:R-:W-:-:S07]  /*223f0*/  VIMNMX R6, R6, R2, PT ;  /* 0x0000000206067248 */ /* 0x000fce0003fe0100 */
.L_x_1635:
[----:B------:R-:W-:Y:S01]  /*22400*/  IADD3 R6, R6, 0x3f, RZ ;  /* 0x0000003f06067810 */ /* 0x000fe20007ffe0ff */
[----:B------:R-:W3:Y:S01]  /*22410*/  @P1 LDC R2, c[0x0][0x44c] ;  /* 0x00011300ff021b82 */ /* 0x000ee20000000800 */
[----:B------:R-:W-:Y:S02]  /*22420*/  ULDC UR4, c[0x0][0x9dc] ;  /* 0x0002770000047ab9 */ /* 0x000fe40000000800 */
[----:B------:R-:W-:-:S04]  /*22430*/  SHF.R.S32.HI R0, RZ, 0x1f, R6 ;  /* 0x0000001fff007819 */ /* 0x000fc80000011406 */
[----:B------:R-:W-:Y:S01]  /*22440*/  LEA.HI R0, R0, R6, RZ, 0x6 ;  /* 0x0000000600007211 */ /* 0x000fe200078f30ff */
[----:B-12---:R-:W1:Y:S03]  /*22450*/  @P1 LDC R4, c[0x0][0x450] ;  /* 0x00011400ff041b82 */ /* 0x006e660000000800 */
[----:B------:R-:W-:-:S04]  /*22460*/  SHF.R.S32.HI R0, RZ, 0x6, R0 ;  /* 0x00000006ff007819 */ /* 0x000fc80000011400 */
[----:B------:R-:W-:Y:S01]  /*22470*/  VIMNMX R7, R21, R0, PT ;  /* 0x0000000015077248 */ /* 0x000fe20003fe0100 */
[----:B------:R-:W-:-:S04]  /*22480*/  IMAD.MOV.U32 R0, RZ, RZ, R8 ;  /* 0x000000ffff007224 */ /* 0x000fc800078e0008 */
[----:B------:R2:W-:Y:S01]  /*22490*/  STL [R1+0x48], R7 ;  /* 0x0000480701007387 */ /* 0x0005e20000100800 */
[----:B---3--:R-:W-:-:S05]  /*224a0*/  @P1 IMAD.HI.U32 R2, R8, R2, RZ ;  /* 0x0000000208021227 */ /* 0x008fca00078e00ff */
[----:B-1----:R-:W-:-:S05]  /*224b0*/  @P1 SHF.R.U32.HI R0, RZ, R4, R2 ;  /* 0x00000004ff001219 */ /* 0x002fca0000011602 */
[----:B------:R-:W-:-:S04]  /*224c0*/  IMAD.IADD R0, R20, 0x1, R0 ;  /* 0x0000000114007824 */ /* 0x000fc800078e0200 */
[----:B------:R-:W-:Y:S01]  /*224d0*/  VIADD R2, R0, -UR4 ;  /* 0x8000000400027c36 */ /* 0x000fe20008000000 */
[----:B--2---:R-:W-:Y:S06]  /*224e0*/  @!P2 BRA `(.L_x_1639) ;  /* 0x000000000044a947 */ /* 0x004fec0003800000 */
        /* <DEDUP_REMOVED lines=10> */
.L_x_1641:
[----:B------:R-:W-:-:S13]  /*22590*/  ISETP.NE.AND P0, PT, R3, 0x1, PT ;  /* 0x000000010300780c */ /* 0x000fda0003f05270 */
[----:B------:R-:W1:Y:S02]  /*225a0*/  @P0 LDC.64 R4, c[0x0][0x9e8] ;  /* 0x00027a00ff040b82 */ /* 0x000e640000000a00 */
[----:B-1----:R-:W-:-:S05]  /*225b0*/  @P0 IMAD.HI.U32 R4, R0, R4, RZ ;  /* 0x0000000400040227 */ /* 0x002fca00078e00ff */
[----:B------:R-:W-:-:S07]  /*225c0*/  @P0 SHF.R.U32.HI R0, RZ, R5, R4 ;  /* 0x00000005ff000219 */ /* 0x000fce0000011604 */
.L_x_1642:
[----:B------:R-:W-:Y:S05]  /*225d0*/  BSYNC B0 ;  /* 0x0000000000007941 */ /* 0x000fea0003800000 */
.L_x_1640:
[----:B------:R-:W-:-:S05]  /*225e0*/  IMAD R0, R0, R3, RZ ;  /* 0x0000000300007224 */ /* 0x000fca00078e02ff */
[----:B------:R-:W-:-:S07]  /*225f0*/  VIMNMX R2, R2, R0, !PT ;  /* 0x0000000002027248 */ /* 0x000fce0007fe0100 */
.L_x_1639:
[----:B------:R-:W-:-:S04]  /*22600*/  SHF.R.S32.HI R0, RZ, 0x1f, R2 ;  /* 0x0000001fff007819 */ /* 0x000fc80000011402 */
[----:B------:R-:W-:-:S04]  /*22610*/  LEA.HI R0, R0, R2, RZ, 0x6 ;  /* 0x0000000200007211 */ /* 0x000fc800078f30ff */
[----:B------:R-:W-:-:S04]  /*22620*/  SHF.R.S32.HI R0, RZ, 0x6, R0 ;  /* 0x00000006ff007819 */ /* 0x000fc80000011400 */
[----:B------:R-:W-:-:S04]  /*22630*/  VIMNMX R3, RZ, R0, !PT ;  /* 0x00000000ff037248 */ /* 0x000fc80007fe0100 */
[----:B------:R-:W-:Y:S01]  /*22640*/  ISETP.GT.AND P0, PT, R7, R3, PT ;  /* 0x000000030700720c */ /* 0x000fe20003f04270 */
[----:B------:R1:W-:-:S12]  /*22650*/  STL [R1+0x20], R3 ;  /* 0x0000200301007387 */ /* 0x0003d80000100800 */
[----:B-1----:R-:W-:Y:S05]  /*22660*/  @P0 BRA `(.L_x_1643) ;  /* 0x0000000000440947 */ /* 0x002fea0003800000 */
[----:B------:R-:W1:Y:S02]  /*22670*/  S2R R3, SR_TID.X ;  /* 0x0000000000037919 */ /* 0x000e640000002100 */
[----:B-1----:R-:W-:-:S04]  /*22680*/  LOP3.LUT R3, R3, 0x7f, RZ, 0xc0, !PT ;  /* 0x0000007f03037812 */ /* 0x002fc800078ec0ff */
[----:B------:R-:W-:-:S13]  /*22690*/  ISETP.NE.AND P0, PT, R3, RZ, PT ;  /* 0x000000ff0300720c */ /* 0x000fda0003f05270 */
[----:B------:R-:W-:Y:S05]  /*226a0*/  @P0 BRA `(.L_x_1644) ;  /* 0x0000003000dc0947 */ /* 0x000fea0003800000 */
[----:B------:R-:W1:Y:S01]  /*226b0*/  S2R R2, SR_LANEID ;  /* 0x0000000000027919 */ /* 0x000e620000000000 */
[----:B------:R-:W-:Y:S01]  /*226c0*/  VOTEU.ANY UR4, UPT, PT ;  /* 0x0000000000047886 */ /* 0x000fe200038e0100 */
[----:B------:R-:W2:Y:S01]  /*226d0*/  LDC.64 R4, c[0x0][0xc60] ;  /* 0x00031800ff047b82 */ /* 0x000ea20000000a00 */
[----:B------:R-:W1:Y:S02]  /*226e0*/  FLO.U32 R0, UR4 ;  /* 0x0000000400007d00 */ /* 0x000e6400080e0000 */
[----:B-1----:R-:W-:-:S06]  /*226f0*/  ISETP.EQ.U32.AND P0, PT, R0, R2, PT ;  /* 0x000000020000720c */ /* 0x002fcc0003f02070 */
[----:B------:R-:W2:Y:S07]  /*22700*/  POPC R2, UR4 ;  /* 0x0000000400027d09 */ /* 0x000eae0008000000 */
[----:B--2---:R-:W2:Y:S04]  /*22710*/  @P0 ATOMG.E.ADD.STRONG.GPU PT, R2, desc[UR46][R4.64], R2 ;  /* 0x00000002040209a8 */ /* 0x004ea800081ee1ee */
[----:B--2---:R1:W2:Y:S02]  /*22720*/  SHFL.IDX PT, R2, R2, R0, 0x1f ;  /* 0x00001f0002027589 */ /* 0x0042a400000e0000 */
[----:B-1----:R-:W1:Y:S02]  /*22730*/  S2R R0, SR_LTMASK ;  /* 0x0000000000007919 */ /* 0x002e640000003900 */
[----:B-1----:R-:W-:-:S06]  /*22740*/  LOP3.LUT R0, R0, UR4, RZ, 0xc0, !PT ;  /* 0x0000000400007c12 */ /* 0x002fcc000f8ec0ff */
[----:B------:R-:W2:Y:S02]  /*22750*/  POPC R0, R0 ;  /* 0x0000000000007309 */ /* 0x000ea40000000000 */
[----:B--2---:R-:W-:Y:S01]  /*22760*/  IADD3 R16, R2, UR37, R0 ;  /* 0x0000002502107c10 */ /* 0x004fe2000fffe000 */
[----:B------:R-:W-:Y:S06]  /*22770*/  BRA `(.L_x_1644) ;  /* 0x0000003000a87947 */ /* 0x000fec0003800000 */
.L_x_1643:
[----:B------:R-:W2:Y:S01]  /*22780*/  LDL R17, [R1] ;  /* 0x0000000001117983 */ /* 0x000ea20000100800 */
        /* <DEDUP_REMOVED lines=10> */
[----:B------:R-:W1:Y:S01]  /*22830*/  LDC.64 R2, c[0x4][R2] ;  /* 0x0100000002027b82 */ /* 0x000e620000000a00 */
[----:B------:R-:W-:Y:S02]  /*22840*/  IMAD.U32 R5, RZ, RZ, UR7 ;  /* 0x00000007ff057e24 */ /* 0x000fe4000f8e00ff */
[----:B------:R-:W-:Y:S02]  /*22850*/  IMAD.U32 R6, RZ, RZ, UR8 ;  /* 0x00000008ff067e24 */ /* 0x000fe4000f8e00ff */
[----:B------:R-:W-:-:S02]  /*22860*/  IMAD.U32 R7, RZ, RZ, UR9 ;  /* 0x00000009ff077e24 */ /* 0x000fc4000f8e00ff */
[----:B0-----:R-:W-:Y:S02]  /*22870*/  IMAD.U32 R11, RZ, RZ, UR5 ;  /* 0x00000005ff0b7e24 */ /* 0x001fe4000f8e00ff */
[----:B------:R-:W-:Y:S02]  /*22880*/  IMAD.MOV.U32 R8, RZ, RZ, 0x70 ;  /* 0x00000070ff087424 */ /* 0x000fe400078e00ff */
[----:B------:R-:W-:Y:S02]  /*22890*/  IMAD.MOV.U32 R12, RZ, RZ, 0x1 ;  /* 0x00000001ff0c7424 */ /* 0x000fe400078e00ff */
[----:B------:R-:W-:-:S07]  /*228a0*/  IMAD.MOV.U32 R13, RZ, RZ, RZ ;  /* 0x000000ffff0d7224 */ /* 0x000fce00078e00ff */
[----:B------:R-:W-:-:S07]  /*228b0*/  LEPC R20, `(.L_x_1646) ;  /* 0x000000001014794e */ /* 0x000fce0000000000 */
[----:B-1----:R-:W-:Y:S05]  /*228c0*/  CALL.ABS.NOINC R2 ;  /* 0x0000000002007343 */ /* 0x002fea0003c00000 */
.L_x_1646:
[----:B------:R-:W-:Y:S05]  /*228d0*/  BSYNC B6 ;  /* 0x0000000000067941 */ /* 0x000fea0003800000 */
.L_x_1645:
[----:B------:R-:W-:Y:S02]  /*228e0*/  IMAD.MOV.U32 R2, RZ, RZ, R17 ;  /* 0x000000ffff027224 */ /* 0x000fe400078e0011 */
[----:B------:R-:W2:Y:S01]  /*228f0*/  LDL.LU R17, [R1+0x18] ;  /* 0x0000180001117983 */ /* 0x000ea20000300800 */
[----:B------:R-:W-:Y:S01]  /*22900*/  BSSY B6, `(.L_x_1647) ;  /* 0x0000017000067945 */ /* 0x000fe20003800000 */
[----:B------:R-:W-:-:S05]  /*22910*/  VIADD R0, R2, 0x10000 ;  /* 0x0001000002007836 */ /* 0x000fca0000000000 */
        /* <DEDUP_REMOVED lines=9> */
[----:B------:R-:W-:Y:S01]  /*229b0*/  IMAD.U32 R4, RZ, RZ, UR6 ;  /* 0x00000006ff047e24 */ /* 0x000fe2000f8e00ff */
[----:B------:R-:W-:Y:S01]  /*229c0*/  MOV R6, UR8 ;  /* 0x0000000800067c02 */ /* 0x000fe20008000f00 */
[----:B------:R-:W2:Y:S01]  /*229d0*/  LDC.64 R2, c[0x4][R2] ;  /* 0x0100000002027b82 */ /* 0x000ea20000000a00 */
        /* <DEDUP_REMOVED lines=8> */
[----:B-12---:R-:W-:Y:S05]  /*22a60*/  CALL.ABS.NOINC R2 ;  /* 0x0000000002007343 */ /* 0x006fea0003c00000 */
.L_x_1648:
[----:B------:R-:W-:Y:S05]  /*22a70*/  BSYNC B6 ;  /* 0x0000000000067941 */ /* 0x000fea0003800000 */
.L_x_1647:
        /* <DEDUP_REMOVED lines=21> */
.L_x_1650:
[----:B------:R-:W-:Y:S05]  /*22bd0*/  BSYNC B6 ;  /* 0x0000000000067941 */ /* 0x000fea0003800000 */
.L_x_1649:
[----:B------:R-:W-:Y:S01]  /*22be0*/  LOP3.LUT P6, RZ, R17, 0x1, RZ, 0xc0, !PT ;  /* 0x0000000111ff7812 */ /* 0x000fe200078cc0ff */
[----:B------:R-:W-:-:S12]  /*22bf0*/  BSSY B6, `(.L_x_1651) ;  /* 0x0000012000067945 */ /* 0x000fd80003800000 */
        /* <DEDUP_REMOVED lines=17> */
.L_x_1652:
[----:B------:R-:W-:Y:S05]  /*22d10*/  BSYNC B6 ;  /* 0x0000000000067941 */ /* 0x000fea0003800000 */
.L_x_1651:
[----:B------:R-:W-:Y:S01]  /*22d20*/  ULDC.64 UR4, c[0x0][0x9f8] ;  /* 0x00027e0000047ab9 */ /* 0x000fe20000000a00 */
[----:B------:R-:W-:Y:S02]  /*22d30*/  MOV R9, R19 ;  /* 0x0000001300097202 */ /* 0x000fe40000000f00 */
[----:B------:R-:W-:-:S04]  /*22d40*/  ISETP.NE.U32.AND P0, PT, RZ, UR4, PT ;  /* 0x00000004ff007c0c */ /* 0x000fc8000bf05070 */
[----:B------:R-:W-:Y:S01]  /*22d50*/  ISETP.NE.AND.EX P0, PT, RZ, UR5, PT, P0 ;  /* 0x00000005ff007c0c */ /* 0x000fe2000bf05300 */
[----:B------:R-:W-:-:S12]  /*22d60*/  ULDC.64 UR4, c[0x0][0xa08] ;  /* 0x0002820000047ab9 */ /* 0x000fd80000000a00 */
[----:B------:R-:W2:Y:S02]  /*22d70*/  @P0 LDC.64 R2, c[0x0][0x9f8] ;  /* 0x00027e00ff020b82 */ /* 0x000ea40000000a00 */
[----:B--2---:R-:W-:-:S05]  /*22d80*/  @P0 IMAD.WIDE R2, R19, 0x4, R2 ;  /* 0x0000000413020825 */ /* 0x004fca00078e0202 */
[----:B------:R2:W3:Y:S02]  /*22d90*/  @P0 LDG.E R9, desc[UR46][R2.64] ;  /* 0x0000002e02090981 */ /* 0x0004e4000c1e1900 */
[----:B--2---:R-:W2:Y:S02]  /*22da0*/  LDC.64 R2, c[0x0][0x418] ;  /* 0x00010600ff027b82 */ /* 0x004ea40000000a00 */
[----:B--2---:R-:W-:Y:S01]  /*22db0*/  LOP3.LUT P0, RZ, R2, UR4, RZ, 0xfc, !PT ;  /* 0x0000000402ff7c12 */ /* 0x004fe2000f80fcff */
[----:B------:R-:W-:-:S03]  /*22dc0*/  UMOV UR4, 0xffffffff ;  /* 0xffffffff00047882 */ /* 0x000fc60000000000 */
[----:B------:R-:W-:Y:S02]  /*22dd0*/  LOP3.LUT P0, RZ, R3, UR5, RZ, 0xfc, P0 ;  /* 0x0000000503ff7c12 */ /* 0x000fe4000800fcff */
[----:B---3--:R-:W-:Y:S01]  /*22de0*/  SHF.R.S32.HI R10, RZ, 0x1f, R9 ;  /* 0x0000001fff0a7819 */ /* 0x008fe20000011409 */
[----:B------:R2:W-:Y:S01]  /*22df0*/  STL [R1+0x14], R9 ;  /* 0x0000140901007387 */ /* 0x0005e20000100800 */
[----:B-1----:R-:W-:-:S03]  /*22e00*/  SEL R17, R9, RZ, !P0 ;  /* 0x000000ff09117207 */ /* 0x002fc60004000000 */
[----:B------:R2:W-:Y:S01]  /*22e10*/  STL [R1+0x1c], R10 ;  /* 0x00001c0a01007387 */ /* 0x0005e20000100800 */
[----:B------:R-:W-:Y:S05]  /*22e20*/  BRA.DIV UR4, `(.L_x_1653) ;  /* 0x0000007a04447947 */ /* 0x000fea000b800000 */
[----:B------:R-:W1:Y:S02]  /*22e30*/  S2R R0, SR_TID.X ;  /* 0x0000000000007919 */ /* 0x000e640000002100 */
[----:B-1----:R-:W-:-:S04]  /*22e40*/  SHF.R.U32.HI R0, RZ, 0x5, R0 ;  /* 0x00000005ff007819 */ /* 0x002fc80000011600 */
[----:B------:R-:W-:-:S05]  /*22e50*/  LOP3.LUT R0, R0, 0x3, RZ, 0xc0, !PT ;  /* 0x0000000300007812 */ /* 0x000fca00078ec0ff */
[----:B------:R1:W3:Y:S02]  /*22e60*/  SHFL.IDX PT, R14, R0, RZ, 0x1f ;  /* 0x00001fff000e7589 */ /* 0x0002e400000e0000 */
.L_x_1873:
[----:B-1----:R-:W4:Y:S01]  /*22e70*/  LDL.LU R0, [R1+0x18] ;  /* 0x0000180001007983 */ /* 0x002f220000300800 */
[----:B------:R-:W-:Y:S02]  /*22e80*/  PLOP3.LUT P1, PT, PT, PT, PT, 0x8, 0x0 ;  /* 0x000000000000781c */ /* 0x000fe40003f2e170 */
[----:B---3--:R-:W-:Y:S02]  /*22e90*/  ISETP.NE.AND P0, PT, R14, RZ, PT ;  /* 0x000000ff0e00720c */ /* 0x008fe40003f05270 */
[----:B----4-:R-:W-:-:S09]  /*22ea0*/  LOP3.LUT R0, R0, 0xfffffffe, RZ, 0xc0, !PT ;  /* 0xfffffffe00007812 */ /* 0x010fd200078ec0ff */
[----:B------:R-:W-:-:S05]  /*22eb0*/  @P1 LOP3.LUT R0, R0, 0x1, RZ, 0xfc, !PT ;  /* 0x0000000100001812 */ /* 0x000fca00078efcff */
[----:B------:R1:W-:Y:S01]  /*22ec0*/  STL [R1+0x18], R0 ;  /* 0x0000180001007387 */ /* 0x0003e20000100800 */
[----:B------:R-:W-:Y:S05]  /*22ed0*/  @P0 BRA `(.L_x_1654) ;  /* 0x0000000400980947 */ /* 0x000fea0003800000 */
[----:B------:R-:W-:-:S03]  /*22ee0*/  UMOV UR4, 0xffffffff ;  /* 0xffffffff00047882 */ /* 0x000fc60000000000 */
[----:B------:R-:W-:Y:S05]  /*22ef0*/  BRA.DIV UR4, `(.L_x_1655) ;  /* 0x0000007a04447947 */ /* 0x000fea000b800000 */
[----:B------:R-:W-:-:S13]  /*22f00*/  ELECT P6, URZ, PT ;  /* 0x00000000003f782f */ /* 0x000fda00038c0000 */
.L_x_1876:
[----:B------:R-:W-:Y:S05]  /*22f10*/  @!P6 BRA `(.L_x_1654) ;  /* 0x000000040088e947 */ /* 0x000fea0003800000 */
[----:B-1----:R-:W3:Y:S01]  /*22f20*/  LDL R0, [R1+0x48] ;  /* 0x0000480001007983 */ /* 0x002ee20000100800 */
[----:B------:R-:W-:-:S04]  /*22f30*/  ISETP.NE.U32.AND P0, PT, R2, RZ, PT ;  /* 0x000000ff0200720c */ /* 0x000fc80003f05070 */
[----:B------:R-:W-:Y:S01]  /*22f40*/  ISETP.NE.AND.EX P0, PT, R3, RZ, PT, P0 ;  /* 0x000000ff0300720c */ /* 0x000fe20003f05300 */
[----:B---3--:R-:W-:-:S12]  /*22f50*/  VIADD R4, R0, 0xffffffff ;  /* 0xffffffff00047836 */ /* 0x008fd80000000000 */
[----:B------:R-:W-:Y:S05]  /*22f60*/  @!P0 BRA `(.L_x_1656) ;  /* 0x0000000000488947 */ /* 0x000fea0003800000 */
[----:B------:R-:W1:Y:S01]  /*22f70*/  LDC R8, c[0x0][0x43c] ;  /* 0x00010f00ff087b82 */ /* 0x000e620000000800 */
[----:B------:R-:W-:Y:S01]  /*22f80*/  IMAD.MOV.U32 R0, RZ, RZ, R4 ;  /* 0x000000ffff007224 */ /* 0x000fe200078e0004 */
[----:B------:R-:W-:Y:S01]  /*22f90*/  ULDC.64 UR4, c[0x0][0x428] ;  /* 0x00010a0000047ab9 */ /* 0x000fe20000000a00 */
[----:B-1----:R-:W-:-:S13]  /*22fa0*/  ISETP.NE.AND P0, PT, R8, 0x1, PT ;  /* 0x000000010800780c */ /* 0x002fda0003f05270 */
[----:B------:R-:W1:Y:S02]  /*22fb0*/  @P0 LDC.64 R6, c[0x0][0x440] ;  /* 0x00011000ff060b82 */ /* 0x000e640000000a00 */
[----:B-1----:R-:W-:-:S05]  /*22fc0*/  @P0 IMAD.HI.U32 R6, R4, R6, RZ ;  /* 0x0000000604060227 */ /* 0x002fca00078e00ff */
[----:B------:R-:W-:-:S04]  /*22fd0*/  @P0 SHF.R.U32.HI R0, RZ, R7, R6 ;  /* 0x00000007ff000219 */ /* 0x000fc80000011606 */
[--C-:B------:R-:W-:Y:S01]  /*22fe0*/  SHF.R.S32.HI R7, RZ, 0x1f, R0.reuse ;  /* 0x0000001fff077819 */ /* 0x100fe20000011400 */
[--C-:B------:R-:W-:Y:S02]  /*22ff0*/  IMAD.MOV R5, RZ, RZ, -R0.reuse ;  /* 0x000000ffff057224 */ /* 0x100fe400078e0a00 */
[----:B------:R-:W-:Y:S02]  /*23000*/  IMAD.MOV.U32 R6, RZ, RZ, R0 ;  /* 0x000000ffff067224 */ /* 0x000fe400078e0000 */
[----:B------:R-:W-:Y:S02]  /*23010*/  IMAD R4, R8, R5, R4 ;  /* 0x0000000508047224 */ /* 0x000fe400078e0204 */
[----:B------:R-:W-:Y:S02]  /*23020*/  IMAD R5, R10, UR4, RZ ;  /* 0x000000040a057c24 */ /* 0x000fe4000f8e02ff */
[----:B------:R-:W-:-:S04]  /*23030*/  IMAD.WIDE.U32 R6, R9, UR4, R6 ;  /* 0x0000000409067c25 */ /* 0x000fc8000f8e0006 */
[----:B------:R-:W-:Y:S01]  /*23040*/  IMAD R0, R9, UR5, R5 ;  /* 0x0000000509007c24 */ /* 0x000fe2000f8e0205 */
[----:B------:R-:W-:-:S03]  /*23050*/  LEA R2, P0, R6, R2, 0x2 ;  /* 0x0000000206027211 */ /* 0x000fc600078010ff */
[----:B------:R-:W-:-:S05]  /*23060*/  IMAD.IADD R0, R7, 0x1, R0 ;  /* 0x0000000107007824 */ /* 0x000fca00078e0200 */
[----:B------:R-:W-:-:S05]  /*23070*/  LEA.HI.X R3, R6, R3, R0, 0x2, P0 ;  /* 0x0000000306037211 */ /* 0x000fca00000f1400 */
[----:B------:R1:W5:Y:S02]  /*23080*/  LDG.E R17, desc[UR46][R2.64] ;  /* 0x0000002e02117981 */ /* 0x000364000c1e1900 */
.L_x_1656:
[----:B--2---:R-:W2:Y:S04]  /*23090*/  LDL R10, [R1] ;  /* 0x00000000010a7983 */ /* 0x004ea80000100800 */
[----:B------:R-:W2:Y:S04]  /*230a0*/  LDL R0, [R1+0x4] ;  /* 0x0000040001007983 */ /* 0x000ea80000100800 */
[----:B-1----:R-:W3:Y:S01]  /*230b0*/  LDL R2, [R1+0xc] ;  /* 0x00000c0001027983 */ /* 0x002ee20000100800 */
[----:B------:R-:W1:Y:S02]  /*230c0*/  S2R R9, SR_TID.X ;  /* 0x0000000000097919 */ /* 0x000e640000002100 */
[----:B-1----:R-:W-:-:S04]  /*230d0*/  LOP3.LUT R9, R9, 0x7f, RZ, 0xc0, !PT ;  /* 0x0000007f09097812 */ /* 0x002fc800078ec0ff */
[----:B------:R-:W-:Y:S01]  /*230e0*/  ISETP.NE.AND P1, PT, R9, RZ, PT ;  /* 0x000000ff0900720c */ /* 0x000fe20003f25270 */
[----:B--2---:R-:W-:Y:S01]  /*230f0*/  IMAD R0, R0, 0x8, R10 ;  /* 0x0000000800007824 */ /* 0x004fe200078e020a */
[----:B---3--:R-:W-:-:S04]  /*23100*/  SHF.L.U32 R3, R2, 0x1f, RZ ;  /* 0x0000001f02037819 */ /* 0x008fc800000006ff */
[----:B------:R-:W1:Y:S02]  /*23110*/  SYNCS.PHASECHK.TRANS64.TRYWAIT P0, [R0+URZ+0x28480], R3 ;  /* 0x02848003000075a7 */ /* 0x000e64000800017f */
[----:B-1----:R-:W-:Y:S05]  /*23120*/  @!P0 BRA `(.L_x_1657) ;  /* 0x0000007400d88947 */ /* 0x002fea0003800000 */
.L_x_1877:
        /* <DEDUP_REMOVED lines=8> */
.L_x_1658:
[----:B------:R-:W2:Y:S04]  /*231b0*/  LDL R6, [R1] ;  /* 0x0000000001067983 */ /* 0x000ea80000100800 */
[----:B------:R-:W2:Y:S04]  /*231c0*/  LDL R2, [R1+0x4] ;  /* 0x0000040001027983 */ /* 0x000ea80000100800 */
[----:B------:R-:W3:Y:S01]  /*231d0*/  LDL R5, [R1+0x24] ;  /* 0x0000240001057983 */ /* 0x000ee20000100800 */
[----:B------:R-:W-:Y:S01]  /*231e0*/  R2UR UR9, R0 ;  /* 0x00000000000972ca */ /* 0x000fe200000e0000 */
[----:B------:R-:W-:Y:S01]  /*231f0*/  UIADD3 UR4, UP0, UR42, 0x470, URZ ;  /* 0x000004702a047890 */ /* 0x000fe2000ff1e03f */
[----:B------:R-:W-:Y:S01]  /*23200*/  R2UR UR12, R18 ;  /* 0x00000000120c72ca */ /* 0x000fe200000e0000 */
[----:B------:R-:W-:Y:S01]  /*23210*/  UMOV UR10, URZ ;  /* 0x0000003f000a7c82 */ /* 0x000fe20008000000 */
[----:B-----5:R-:W-:Y:S01]  /*23220*/  R2UR UR13, R17 ;  /* 0x00000000110d72ca */ /* 0x020fe200000e0000 */
[----:B------:R-:W-:Y:S01]  /*23230*/  UIADD3.X UR5, URZ, UR43, URZ, UP0, !UPT ;  /* 0x0000002b3f057290 */ /* 0x000fe200087fe43f */
[----:B------:R-:W-:Y:S01]  /*23240*/  UMOV UR6, 0x0 ;  /* 0x0000000000067882 */ /* 0x000fe20000000000 */
[----:B------:R-:W-:Y:S01]  /*23250*/  UMOV UR7, 0x14f00000 ;  /* 0x14f0000000077882 */ /* 0x000fe20000000000 */
[----:B------:R-:W-:-:S05]  /*23260*/  UMOV UR15, 0x80 ;  /* 0x00000080000f7882 */ /* 0x000fca0000000000 */
[----:B------:R-:W-:Y:S01]  /*23270*/  UIADD3 UR9, UR9, 0x28470, URZ ;  /* 0x0002847009097890 */ /* 0x000fe2000fffe03f */
[----:B--2---:R-:W-:-:S04]  /*23280*/  LEA R2, R2, R6, 0xe ;  /* 0x0000000602027211 */ /* 0x004fc800078e70ff */
[----:B------:R-:W-:Y:S01]  /*23290*/  R2UR UR14, R2 ;  /* 0x00000000020e72ca */ /* 0x000fe200000e0000 */
[----:B---3--:R-:W-:-:S05]  /*232a0*/  IMAD R4, R4, 0x40, R5 ;  /* 0x0000004004047824 */ /* 0x008fca00078e0205 */
[----:B------:R-:W-:-:S07]  /*232b0*/  R2UR UR11, R4 ;  /* 0x00000000040b72ca */ /* 0x000fce00000e0000 */
[----:B------:R-:W-:Y:S02]  /*232c0*/  UIADD3 UR8, UR14, 0x10000, URZ ;  /* 0x000100000e087890 */ /* 0x000fe4000fffe03f */
[----:B------:R-:W-:-:S07]  /*232d0*/  UIADD3 UR14, UR14, 0x12000, URZ ;  /* 0x000120000e0e7890 */ /* 0x000fce000fffe03f */
[----:B------:R2:W-:Y:S02]  /*232e0*/  UTMALDG.4D [UR8], [UR4], desc[UR6] ;  /* 0x00000608040075b4 */ /* 0x0005e40008019000 */
[----:B--2---:R-:W-:Y:S01]  /*232f0*/  UMOV UR8, UR14 ;  /* 0x0000000e00087c82 */ /* 0x004fe20008000000 */
[----:B------:R-:W-:Y:S02]  /*23300*/  UMOV UR10, UR15 ;  /* 0x0000000f000a7c82 */ /* 0x000fe40008000000 */
[----:B------:R2:W-:Y:S01]  /*23310*/  UTMALDG.4D [UR8], [UR4], desc[UR6] ;  /* 0x00000608040075b4 */ /* 0x0005e20008019000 */
[----:B------:R-:W3:Y:S02]  /*23320*/  SYNCS.PHASECHK.TRANS64.TRYWAIT P0, [R0+URZ+0x28440], R3 ;  /* 0x02844003000075a7 */ /* 0x000ee4000800017f */
[----:B--23--:R-:W-:Y:S05]  /*23330*/  @!P0 BRA `(.L_x_1659) ;  /* 0x0000007400688947 */ /* 0x00cfea0003800000 */
.L_x_1878:
[----:B------:R-:W-:Y:S05]  /*23340*/  @P1 BRA `(.L_x_1660) ;  /* 0x00000000001c1947 */ /* 0x000fea0003800000 */
[----:B------:R-:W3:Y:S01]  /*23350*/  S2R R5, SR_TID.X ;  /* 0x0000000000057919 */ /* 0x000ee20000002100 */
[----:B-12---:R-:W-:-:S04]  /*23360*/  IMAD.MOV.U32 R3, RZ, RZ, 0x4000 ;  /* 0x00004000ff037424 */ /* 0x006fc800078e00ff */
[----:B------:R4:W-:Y:S01]  /*23370*/  SYNCS.ARRIVE.TRANS64 RZ, [R0+URZ+0x28430], R3 ;  /* 0x0284300300ff79a7 */ /* 0x0009e2000800003f */
[----:B---3--:R-:W-:-:S04]  /*23380*/  LOP3.LUT R5, R5, 0x1f, RZ, 0xc0, !PT ;  /* 0x0000001f05057812 */ /* 0x008fc800078ec0ff */
[----:B------:R-:W-:-:S13]  /*23390*/  ISETP.NE.AND P0, PT, R5, RZ, PT ;  /* 0x000000ff0500720c */ /* 0x000fda0003f05270 */
[----:B----4-:R-:W-:Y:S05]  /*233a0*/  @!P0 BRA `(.L_x_1660) ;  /* 0x0000000000048947 */ /* 0x010fea0003800000 */
[----:B------:R-:W-:Y:S01]  /*233b0*/  BPT.TRAP 0x1 ;  /* 0x000000040000795c */ /* 0x000fe20000300000 */
.L_x_1660:
[----:B-12---:R-:W2:Y:S01]  /*233c0*/  LDL.LU R3, [R1+0x18] ;  /* 0x0000180001037983 */ /* 0x006ea20000300800 */
        /* <DEDUP_REMOVED lines=10> */
[----:B------:R-:W-:Y:S01]  /*23470*/  R2UR UR13, R17 ;  /* 0x00000000110d72ca */ /* 0x000fe200000e0000 */
[----:B------:R-:W-:-:S02]  /*23480*/  UMOV UR15, 0x80 ;  /* 0x00000080000f7882 */ /* 0x000fc40000000000 */
[----:B------:R-:W-:Y:S02]  /*23490*/  UIADD3 UR8, UR14, 0x20000, URZ ;  /* 0x000200000e087890 */ /* 0x000fe4000fffe03f */
[----:B------:R-:W-:Y:S02]  /*234a0*/  UIADD3 UR9, UR9, 0x28430, URZ ;  /* 0x0002843009097890 */ /* 0x000fe4000fffe03f */
[----:B------:R-:W-:-:S07]  /*234b0*/  UIADD3 UR14, UR14, 0x22000, URZ ;  /* 0x000220000e0e7890 */ /* 0x000fce000fffe03f */
[----:B------:R1:W-:Y:S02]  /*234c0*/  UTMALDG.4D [UR8], [UR4], desc[UR6] ;  /* 0x00000608040075b4 */ /* 0x0003e40008019000 */
[----:B-1----:R-:W-:Y:S01]  /*234d0*/  UMOV UR8, UR14 ;  /* 0x0000000e00087c82 */ /* 0x002fe20008000000 */
[----:B------:R-:W-:Y:S02]  /*234e0*/  UMOV UR10, UR15 ;  /* 0x0000000f000a7c82 */ /* 0x000fe40008000000 */
[----:B------:R3:W-:Y:S01]  /*234f0*/  UTMALDG.4D [UR8], [UR4], desc[UR6] ;  /* 0x00000608040075b4 */ /* 0x0007e20008019000 */
[----:B--2---:R-:W-:-:S04]  /*23500*/  LOP3.LUT R3, R3, 0xfffffffe, RZ, 0xc0, !PT ;  /* 0xfffffffe03037812 */ /* 0x004fc800078ec0ff */
[----:B------:R-:W-:-:S05]  /*23510*/  @P0 LOP3.LUT R3, R3, 0x1, RZ, 0xfc, !PT ;  /* 0x0000000103030812 */ /* 0x000fca00078efcff */
[----:B------:R3:W-:Y:S01]  /*23520*/  STL [R1+0x18], R3 ;  /* 0x0000180301007387 */ /* 0x0007e20000100800 */
[----:B------:R-:W-:Y:S01]  /*23530*/  NOP ;  /* 0x0000000000007918 */ /* 0x000fe20000000000 */
.L_x_1654:
[----:B------:R-:W4:Y:S04]  /*23540*/  LDL R4, [R1] ;  /* 0x0000000001047983 */ /* 0x000f280000100800 */
[----:B---3--:R-:W1:Y:S01]  /*23550*/  LDL.LU R3, [R1+0x44] ;  /* 0x0000440001037983 */ /* 0x008e620000300800 */
[----:B------:R-:W-:Y:S05]  /*23560*/  WARPSYNC.ALL ;  /* 0x0000000000007948 */ /* 0x000fea0003800000 */
[----:B------:R-:W-:Y:S01]  /*23570*/  ULDC.64 UR4, c[0x0][0x298] ;  /* 0x0000a60000047ab9 */ /* 0x000fe20000000a00 */
[----:B------:R-:W-:Y:S01]  /*23580*/  BSSY B6, `(.L_x_1661) ;  /* 0x000001c000067945 */ /* 0x000fe20003800000 */
[----:B------:R-:W-:Y:S01]  /*23590*/  BAR.SYNC.DEFER_BLOCKING 0x8, 0x180 ;  /* 0x0206000000007b1d */ /* 0x000fe20000010000 */
[----:B-1----:R-:W-:-:S05]  /*235a0*/  SHF.R.S32.HI R0, RZ, 0x1f, R3 ;  /* 0x0000001fff007819 */ /* 0x002fca0000011403 */
[----:B------:R-:W-:Y:S02]  /*235b0*/  IMAD R2, R0, UR4, RZ ;  /* 0x0000000400027c24 */ /* 0x000fe4000f8e02ff */
[----:B----4-:R-:W-:Y:S02]  /*235c0*/  VIADD R0, R4, 0x18000 ;  /* 0x0001800004007836 */ /* 0x010fe40000000000 */
[C---:B------:R-:W-:Y:S02]  /*235d0*/  IMAD R2, R3.reuse, UR5, R2 ;  /* 0x0000000503027c24 */ /* 0x040fe4000f8e0202 */
[----:B------:R-:W-:Y:S01]  /*235e0*/  IMAD.WIDE.U32 R4, R3, UR4, RZ ;  /* 0x0000000403047c25 */ /* 0x000fe2000f8e00ff */
[----:B------:R-:W-:-:S03]  /*235f0*/  LOP3.LUT P0, RZ, R0, 0x3ff, RZ, 0xc0, !PT ;  /* 0x000003ff00ff7812 */ /* 0x000fc6000780c0ff */
[----:B------:R-:W-:Y:S01]  /*23600*/  IMAD.IADD R0, R5, 0x1, R2 ;  /* 0x0000000105007824 */ /* 0x000fe200078e0202 */
[----:B------:R1:W-:Y:S04]  /*23610*/  STL.64 [R1+0x50], R4 ;  /* 0x0000500401007387 */ /* 0x0003e80000100a00 */
[----:B------:R1:W-:Y:S05]  /*23620*/  STL [R1+0x44], R0 ;  /* 0x0000440001007387 */ /* 0x0003ea0000100800 */
[----:B------:R-:W-:Y:S05]  /*23630*/  @!P0 BRA `(.L_x_1662) ;  /* 0x0000000000408947 */ /* 0x000fea0003800000 */
[----:B------:R-:W-:Y:S01]  /*23640*/  MOV R2, 0x0 ;  /* 0x0000000000027802 */ /* 0x000fe20000000f00 */
[----:B------:R-:W-:Y:S01]  /*23650*/  ULDC.64 UR4, c[0x4][0xc0] ;  /* 0x0100300000047ab9 */ /* 0x000fe20000000a00 */
[----:B------:R-:W-:Y:S01]  /*23660*/  ULDC.64 UR6, c[0x4][0xc8] ;  /* 0x0100320000067ab9 */ /* 0x000fe20000000a00 */
[----:B------:R-:W-:Y:S01]  /*23670*/  ULDC.64 UR8, c[0x4][0x28] ;  /* 0x01000a0000087ab9 */ /* 0x000fe20000000a00 */
[----:B-1----:R-:W-:Y:S01]  /*23680*/  IMAD.U32 R4, RZ, RZ, UR4 ;  /* 0x00000004ff047e24 */ /* 0x002fe2000f8e00ff */
[----:B------:R-:W-:Y:S01]  /*23690*/  MOV R7, UR7 ;  /* 0x0000000700077c02 */ /* 0x000fe20008000f00 */
[----:B------:R-:W1:Y:S01]  /*236a0*/  LDC.64 R2, c[0x4][R2] ;  /* 0x0100000002027b82 */ /* 0x000e620000000a00 */
[----:B------:R-:W-:Y:S02]  /*236b0*/  IMAD.U32 R5, RZ, RZ, UR5 ;  /* 0x00000005ff057e24 */ /* 0x000fe4000f8e00ff */
[----:B------:R-:W-:Y:S02]  /*236c0*/  IMAD.U32 R6, RZ, RZ, UR6 ;  /* 0x00000006ff067e24 */ /* 0x000fe4000f8e00ff */
[----:B--2---:R-:W-:-:S02]  /*236d0*/  IMAD.U32 R10, RZ, RZ, UR8 ;  /* 0x00000008ff0a7e24 */ /* 0x004fc4000f8e00ff */
[----:B0-----:R-:W-:Y:S02]  /*236e0*/  IMAD.U32 R11, RZ, RZ, UR9 ;  /* 0x00000009ff0b7e24 */ /* 0x001fe4000f8e00ff */
[----:B------:R-:W-:Y:S02]  /*236f0*/  IMAD.MOV.U32 R8, RZ, RZ, 0x70 ;  /* 0x00000070ff087424 */ /* 0x000fe400078e00ff */
[----:B------:R-:W-:Y:S02]  /*23700*/  IMAD.MOV.U32 R12, RZ, RZ, 0x1 ;  /* 0x00000001ff0c7424 */ /* 0x000fe400078e00ff */
[----:B------:R-:W-:-:S07]  /*23710*/  IMAD.MOV.U32 R13, RZ, RZ, RZ ;  /* 0x000000ffff0d7224 */ /* 0x000fce00078e00ff */
[----:B------:R-:W-:-:S07]  /*23720*/  LEPC R20, `(.L_x_1662) ;  /* 0x000000001014794e */ /* 0x000fce0000000000 */
[----:B-1----:R-:W-:Y:S05]  /*23730*/  CALL.ABS.NOINC R2 ;  /* 0x0000000002007343 */ /* 0x002fea0003c00000 */
.L_x_1662:
[----:B------:R-:W-:Y:S05]  /*23740*/  BSYNC B6 ;  /* 0x0000000000067941 */ /* 0x000fea0003800000 */
.L_x_1661:
[----:B-1----:R-:W3:Y:S01]  /*23750*/  LDL.LU R0, [R1+0x44] ;  /* 0x0000440001007983 */ /* 0x002ee20000300800 */
[----:B------:R-:W1:Y:S01]  /*23760*/  LDC R7, c[0x0][0x448] ;  /* 0x00011200ff077b82 */ /* 0x000e620000000800 */
[----:B------:R-:W-:Y:S01]  /*23770*/  ULDC.64 UR4, c[0x0][0x2d8] ;  /* 0x0000b60000047ab9 */ /* 0x000fe20000000a00 */
[----:B------:R-:W-:Y:S01]  /*23780*/  ULDC.64 UR6, c[0x0][0x280] ;  /* 0x0000a00000067ab9 */ /* 0x000fe20000000a00 */
[----:B------:R-:W3:Y:S04]  /*23790*/  LDL.LU.64 R2, [R1+0x50] ;  /* 0x0000500001027983 */ /* 0x000ee80000300a00 */
[----:B------:R-:W4:Y:S01]  /*237a0*/  LDL R8, [R1+0x3c] ;  /* 0x00003c0001087983 */ /* 0x000f220000100800 */
[----:B------:R-:W0:Y:S01]  /*237b0*/  S2R R5, SR_TID.X ;  /* 0x0000000000057919 */ /* 0x000e220000002100 */
[----:B------:R-:W2:Y:S01]  /*237c0*/  S2R R6, SR_TID.X ;  /* 0x0000000000067919 */ /* 0x000ea20000002100 */
[----:B0-----:R-:W-:-:S04]  /*237d0*/  LOP3.LUT R5, R5, 0x7f, RZ, 0xc0, !PT ;  /* 0x0000007f05057812 */ /* 0x001fc800078ec0ff */
[----:B------:R-:W-:Y:S01]  /*237e0*/  SHF.R.U32.HI R5, RZ, 0x3, R5 ;  /* 0x00000003ff057819 */ /* 0x000fe20000011605 */
[----:B--2---:R-:W-:-:S05]  /*237f0*/  IMAD.SHL.U32 R9, R6, 0x10, RZ ;  /* 0x0000001006097824 */ /* 0x004fca00078e00ff */
[----:B------:R-:W-:Y:S01]  /*23800*/  LOP3.LUT R9, R5, 0x70, R9, 0xf8, !PT ;  /* 0x0000007005097812 */ /* 0x000fe200078ef809 */
[----:B---3--:R-:W-:Y:S01]  /*23810*/  IMAD.MOV.U32 R3, RZ, RZ, R0 ;  /* 0x000000ffff037224 */ /* 0x008fe200078e0000 */
[----:B------:R-:W-:-:S05]  /*23820*/  SHF.R.S32.HI R0, RZ, 0x1f, R18 ;  /* 0x0000001fff007819 */ /* 0x000fca0000011412 */
[----:B------:R-:W-:Y:S02]  /*23830*/  IMAD R0, R0, UR4, RZ ;  /* 0x0000000400007c24 */ /* 0x000fe4000f8e02ff */
[----:B------:R-:W-:-:S04]  /*23840*/  IMAD.WIDE.U32 R2, R18, UR4, R2 ;  /* 0x0000000412027c25 */ /* 0x000fc8000f8e0002 */
[----:B------:R-:W-:Y:S01]  /*23850*/  IMAD R0, R18, UR5, R0 ;  /* 0x0000000512007c24 */ /* 0x000fe2000f8e0200 */
[----:B------:R-:W-:Y:S02]  /*23860*/  ULDC.64 UR4, c[0x0][0xa00] ;  /* 0x0002800000047ab9 */ /* 0x000fe40000000a00 */
[----:B------:R-:W-:Y:S01]  /*23870*/  ISETP.NE.U32.AND P0, PT, RZ, UR4, PT ;  /* 0x00000004ff007c0c */ /* 0x000fe2000bf05070 */
[----:B------:R-:W-:Y:S01]  /*23880*/  IMAD.IADD R3, R3, 0x1, R0 ;  /* 0x0000000103037824 */ /* 0x000fe200078e0200 */
[----:B------:R-:W-:Y:S02]  /*23890*/  SHF.R.S32.HI R0, RZ, 0x1f, R19 ;  /* 0x0000001fff007819 */ /* 0x000fe40000011413 */
[----:B------:R-:W-:Y:S01]  /*238a0*/  ISETP.NE.AND.EX P0, PT, RZ, UR5, PT, P0 ;  /* 0x00000005ff007c0c */ /* 0x000fe2000bf05300 */
[----:B------:R-:W-:-:S03]  /*238b0*/  ULDC.64 UR4, c[0x0][0x2e0] ;  /* 0x0000b80000047ab9 */ /* 0x000fc60000000a00 */
[----:B------:R-:W-:Y:S02]  /*238c0*/  SEL R4, R0, RZ, !P0 ;  /* 0x000000ff00047207 */ /* 0x000fe40004000000 */
[----:B------:R-:W-:Y:S02]  /*238d0*/  SEL R0, R19, RZ, !P0 ;  /* 0x000000ff13007207 */ /* 0x000fe40004000000 */
[----:B-1----:R-:W-:Y:S01]  /*238e0*/  ISETP.NE.AND P0, PT, R7, 0x1, PT ;  /* 0x000000010700780c */ /* 0x002fe20003f05270 */
[----:B------:R-:W-:-:S12]  /*238f0*/  IMAD R4, R4, UR4, RZ ;  /* 0x0000000404047c24 */ /* 0x000fd8000f8e02ff */
[----:B------:R-:W0:Y:S01]  /*23900*/  @P0 LDC R5, c[0x0][0x44c] ;  /* 0x00011300ff050b82 */ /* 0x000e220000000800 */
[----:B------:R-:W-:-:S07]  /*23910*/  IMAD.WIDE.U32 R2, R0, UR4, R2 ;  /* 0x0000000400027c25 */ /* 0x000fce000f8e0002 */
[----:B------:R-:W1:Y:S01]  /*23920*/  @P0 LDC R6, c[0x0][0x450] ;  /* 0x00011400ff060b82 */ /* 0x000e620000000800 */
[----:B------:R-:W-:Y:S01]  /*23930*/  IMAD R0, R0, UR5, R4 ;  /* 0x0000000500007c24 */ /* 0x000fe2000f8e0204 */
[----:B------:R-:W-:Y:S01]  /*23940*/  ULDC.64 UR4, c[0x0][0x2d0] ;  /* 0x0000b40000047ab9 */ /* 0x000fe20000000a00 */
[----:B----4-:R-:W-:Y:S02]  /*23950*/  IMAD.IADD R4, R9, 0x1, R8 ;  /* 0x0000000109047824 */ /* 0x010fe400078e0208 */
[----:B------:R-:W2:Y:S01]  /*23960*/  S2R R9, SR_TID.X ;  /* 0x0000000000097919 */ /* 0x000ea20000002100 */
[----:B------:R-:W-:Y:S01]  /*23970*/  IADD3 R3, R3, R0, RZ ;  /* 0x0000000003037210 */ /* 0x000fe20007ffe0ff */
[----:B------:R-:W-:Y:S02]  /*23980*/  IMAD.MOV.U32 R0, RZ, RZ, R4 ;  /* 0x000000ffff007224 */ /* 0x000fe400078e0004 */
[----:B0-----:R-:W-:-:S05]  /*23990*/  @P0 IMAD.HI.U32 R5, R4, R5, RZ ;  /* 0x0000000504050227 */ /* 0x001fca00078e00ff */
[----:B-1----:R-:W-:-:S05]  /*239a0*/  @P0 SHF.R.U32.HI R0, RZ, R6, R5 ;  /* 0x00000006ff000219 */ /* 0x002fca0000011605 */
[----:B------:R-:W-:-:S04]  /*239b0*/  IMAD.MOV R5, RZ, RZ, -R0 ;  /* 0x000000ffff057224 */ /* 0x000fc800078e0a00 */
[----:B------:R-:W-:Y:S01]  /*239c0*/  IMAD R4, R7, R5, R4 ;  /* 0x0000000507047224 */ /* 0x000fe200078e0204 */
[----:B------:R-:W-:Y:S01]  /*239d0*/  SHF.R.S32.HI R5, RZ, 0x1f, R0 ;  /* 0x0000001fff057819 */ /* 0x000fe20000011400 */
[----:B------:R-:W-:-:S04]  /*239e0*/  IMAD.WIDE.U32 R2, R0, UR4, R2 ;  /* 0x0000000400027c25 */ /* 0x000fc8000f8e0002 */
[----:B------:R-:W-:Y:S02]  /*239f0*/  IMAD R5, R5, UR4, RZ ;  /* 0x0000000405057c24 */ /* 0x000fe4000f8e02ff */
[----:B--2---:R-:W-:Y:S02]  /*23a00*/  IMAD.SHL.U32 R9, R9, 0x10, RZ ;  /* 0x0000001009097824 */ /* 0x004fe400078e00ff */
[----:B------:R-:W-:Y:S01]  /*23a10*/  IMAD R0, R0, UR5, R5 ;  /* 0x0000000500007c24 */ /* 0x000fe2000f8e0205 */
[----:B------:R-:W-:Y:S02]  /*23a20*/  ULDC.64 UR4, c[0x0][0x2c8] ;  /* 0x0000b20000047ab9 */ /* 0x000fe40000000a00 */
[----:B------:R-:W-:Y:S01]  /*23a30*/  LOP3.LUT R9, R9, 0x70, RZ, 0xc0, !PT ;  /* 0x0000007009097812 */ /* 0x000fe200078ec0ff */
[----:B------:R-:W-:Y:S01]  /*23a40*/  IMAD.IADD R3, R3, 0x1, R0 ;  /* 0x0000000103037824 */ /* 0x000fe200078e0200 */
[----:B------:R-:W-:Y:S02]  /*23a50*/  SHF.R.S32.HI R0, RZ, 0x1f, R4 ;  /* 0x0000001fff007819 */ /* 0x000fe40000011404 */
[----:B------:R-:W-:Y:S01]  /*23a60*/  LOP3.LUT R9, R9, 0x80, RZ, 0xfc, !PT ;  /* 0x0000008009097812 */ /* 0x000fe200078efcff */
[----:B------:R-:W-:-:S04]  /*23a70*/  IMAD.WIDE.U32 R2, R4, UR4, R2 ;  /* 0x0000000404027c25 */ /* 0x000fc8000f8e0002 */
[----:B------:R-:W-:Y:S01]  /*23a80*/  IMAD R0, R0, UR4, RZ ;  /* 0x0000000400007c24 */ /* 0x000fe2000f8e02ff */
[----:B------:R-:W-:Y:S02]  /*23a90*/  ULDC UR4, c[0x0][0x2b8] ;  /* 0x0000ae0000047ab9 */ /* 0x000fe40000000800 */
[----:B------:R-:W-:Y:S02]  /*23aa0*/  ISETP.GE.AND P1, PT, R9, UR4, PT ;  /* 0x0000000409007c0c */ /* 0x000fe4000bf26270 */
[----:B------:R0:W5:Y:S01]  /*23ab0*/  LDL R9, [R1+0x38] ;  /* 0x0000380001097983 */ /* 0x0001620000100800 */
[----:B------:R-:W1:Y:S01]  /*23ac0*/  S2R R5, SR_TID.X ;  /* 0x0000000000057919 */ /* 0x000e620000002100 */
[----:B------:R-:W-:Y:S01]  /*23ad0*/  IMAD R0, R4, UR5, R0 ;  /* 0x0000000504007c24 */ /* 0x000fe2000f8e0200 */
[----:B------:R-:W-:-:S04]  /*23ae0*/  IADD3 R4, P2, R2, UR6, RZ ;  /* 0x0000000602047c10 */ /* 0x000fc8000ff5e0ff */
[----:B------:R-:W-:Y:S01]  /*23af0*/  IADD3.X R3, R3, UR7, R0, P2, !PT ;  /* 0x0000000703037c10 */ /* 0x000fe200097fe400 */
[----:B-1----:R-:W-:-:S05]  /*23b00*/  IMAD.SHL.U32 R10, R5, 0x10, RZ ;  /* 0x00000010050a7824 */ /* 0x002fca00078e00ff */
[----:B------:R-:W-:-:S04]  /*23b10*/  LOP3.LUT R10, R10, 0x70, RZ, 0xc0, !PT ;  /* 0x000000700a0a7812 */ /* 0x000fc800078ec0ff */
[----:B------:R-:W-:Y:S01]  /*23b20*/  ISETP.GE.AND P0, PT, R10, UR4, PT ;  /* 0x000000040a007c0c */ /* 0x000fe2000bf06270 */
[----:B------:R-:W-:-:S03]  /*23b30*/  UMOV UR4, 0xffffffff ;  /* 0xffffffff00047882 */ /* 0x000fc60000000000 */
[----:B0-----:R-:W-:Y:S09]  /*23b40*/  BRA.DIV UR4, `(.L_x_1663) ;  /* 0x0000006e04787947 */ /* 0x001ff2000b800000 */
[----:B------:R-:W0:Y:S01]  /*23b50*/  S2R R6, SR_TID.X ;  /* 0x0000000000067919 */ /* 0x000e220000002100 */
[----:B------:R-:W2:Y:S01]  /*23b60*/  LDL.LU R11, [R1+0x3c] ;  /* 0x00003c00010b7983 */ /* 0x000ea20000300800 */
[----:B0-----:R-:W-:-:S04]  /*23b70*/  LOP3.LUT R6, R6, 0x7f, RZ, 0xc0, !PT ;  /* 0x0000007f06067812 */ /* 0x001fc800078ec0ff */
[----:B------:R-:W-:Y:S02]  /*23b80*/  SHF.R.U32.HI R8, RZ, 0x3, R6 ;  /* 0x00000003ff087819 */ /* 0x000fe40000011606 */
[----:B------:R-:W3:Y:S02]  /*23b90*/  LDL.LU R6, [R1+0x40] ;  /* 0x0000400001067983 */ /* 0x000ee40000300800 */
[----:B--2---:R-:W-:-:S05]  /*23ba0*/  IADD3 R0, R8, R11, RZ ;  /* 0x0000000b08007210 */ /* 0x004fca0007ffe0ff */
[----:B------:R-:W-:Y:S02]  /*23bb0*/  VIADD R5, R0, 0x10 ;  /* 0x0000001000057836 */ /* 0x000fe40000000000 */
[----:B---3--:R-:W-:Y:S02]  /*23bc0*/  IMAD R2, R6, R7, RZ ;  /* 0x0000000706027224 */ /* 0x008fe400078e02ff */
[----:B------:R-:W0:Y:S04]  /*23bd0*/  SHFL.IDX PT, R7, R4, RZ, 0x181f ;  /* 0x00181fff04077589 */ /* 0x000e2800000e0000 */
[----:B------:R-:W1:Y:S01]  /*23be0*/  SHFL.IDX PT, R6, R3, RZ, 0x181f ;  /* 0x00181fff03067589 */ /* 0x000e6200000e0000 */
[-C--:B------:R-:W-:Y:S02]  /*23bf0*/  ISETP.GE.AND P4, PT, R0, R2.reuse, PT ;  /* 0x000000020000720c */ /* 0x080fe40003f86270 */
[----:B------:R-:W-:-:S02]  /*23c00*/  ISETP.GE.AND P2, PT, R5, R2, PT ;  /* 0x000000020500720c */ /* 0x000fc40003f46270 */
[----:B------:R-:W2:Y:S04]  /*23c10*/  SHFL.IDX PT, R5, R4, 0x1, 0x181f ;  /* 0x00381f0004057f89 */ /* 0x000ea800000e0000 */
[----:B------:R-:W3:Y:S05]  /*23c20*/  SHFL.IDX PT, R8, R3, 0x1, 0x181f ;  /* 0x00381f0003087f89 */ /* 0x000eea00000e0000 */
        /* <DEDUP_REMOVED lines=8> */
[----:B---3--:R-:W-:-:S05]  /*23cb0*/  @!P2 IMAD.X R6, RZ, RZ, R8, P3 ;  /* 0x000000ffff06a224 */ /* 0x008fca00018e0608 */
[----:B------:R-:W-:-:S04]  /*23cc0*/  @!P2 LOP3.LUT R7, R7, R6, RZ, 0x3c, !PT ;  /* 0x000000060707a212 */ /* 0x000fc800078e3cff */
[----:B------:R-:W-:Y:S01]  /*23cd0*/  @!P2 LOP3.LUT R6, R7, R6, RZ, 0x3c, !PT ;  /* 0x000000060706a212 */ /* 0x000fe200078e3cff */
[----:B------:R-:W-:-:S03]  /*23ce0*/  VIADD R5, R0, 0x20 ;  /* 0x0000002000057836 */ /* 0x000fc60000000000 */
[----:B------:R-:W-:-:S05]  /*23cf0*/  @!P2 LOP3.LUT R7, R7, R6, RZ, 0x3c, !PT ;  /* 0x000000060707a212 */ /* 0x000fca00078e3cff */
[----:B------:R-:W-:Y:S04]  /*23d00*/  @!P2 LDGSTS.E.BYPASS.LTC128B.128 [R9+0x18800], desc[UR46][R6.64], !P0 ;  /* 0x188000000609afae */ /* 0x000fe8000c101d6e */
[----:B------:R0:W-:Y:S01]  /*23d10*/  @!P2 LDGSTS.E.BYPASS.LTC128B.128 [R9+0x1c800], desc[UR46][R6.64+0x80], !P1 ;  /* 0x1c8000800609afae */ /* 0x0001e2000c901d6e */
[----:B------:R-:W-:-:S03]  /*23d20*/  ISETP.GE.AND P2, PT, R5, R2, PT ;  /* 0x000000020500720c */ /* 0x000fc60003f46270 */
[----:B------:R-:W1:Y:S04]  /*23d30*/  SHFL.IDX PT, R5, R4, 0x2, 0x181f ;  /* 0x00581f0004057f89 */ /* 0x000e6800000e0000 */
[----:B0-----:R-:W0:Y:S06]  /*23d40*/  SHFL.IDX PT, R6, R3, 0x2, 0x181f ;  /* 0x00581f0003067f89 */ /* 0x001e2c00000e0000 */
[----:B-1----:R-:W-:-:S05]  /*23d50*/  @!P2 IADD3 R5, P3, R10, R5, RZ ;  /* 0x000000050a05a210 */ /* 0x002fca0007f7e0ff */
[----:B0-----:R-:W-:-:S04]  /*23d60*/  @!P2 IMAD.X R6, RZ, RZ, R6, P3 ;  /* 0x000000ffff06a224 */ /* 0x001fc800018e0606 */
[----:B------:R-:W-:Y:S02]  /*23d70*/  @!P2 IMAD.MOV.U32 R7, RZ, RZ, R6 ;  /* 0x000000ffff07a224 */ /* 0x000fe400078e0006 */
[----:B------:R-:W-:Y:S01]  /*23d80*/  @!P2 IMAD.MOV.U32 R6, RZ, RZ, R5 ;  /* 0x000000ffff06a224 */ /* 0x000fe200078e0005 */
[----:B------:R-:W-:-:S04]  /*23d90*/  IADD3 R5, R0, 0x30, RZ ;  /* 0x0000003000057810 */ /* 0x000fc80007ffe0ff */
        /* <DEDUP_REMOVED lines=8> */
[----:B------:R-:W-:Y:S02]  /*23e20*/  @!P2 IMAD.MOV.U32 R6, RZ, RZ, R5 ;  /* 0x000000ffff06a224 */ /* 0x000fe400078e0005 */
[----:B------:R-:W-:-:S03]  /*23e30*/  VIADD R5, R0, 0x40 ;  /* 0x0000004000057836 */ /* 0x000fc60000000000 */
        /* <DEDUP_REMOVED lines=29> */
[----:B------:R0:W1:Y:S04]  /*24010*/  SHFL.IDX PT, R5, R3, 0x7, 0x181f ;  /* 0x00f81f0003057f89 */ /* 0x00006800000e0000 */
[----:B------:R0:W-:Y:S04]  /*24020*/  @!P2 LDGSTS.E.BYPASS.LTC128B.128 [R9+0x1b000], desc[UR46][R6.64], !P0 ;  /* 0x1b0000000609afae */ /* 0x0001e8000c101d6e */
[----:B------:R0:W-:Y:S04]  /*24030*/  @!P2 LDGSTS.E.BYPASS.LTC128B.128 [R9+0x1f000], desc[UR46][R6.64+0x80], !P1 ;  /* 0x1f0000800609afae */ /* 0x0001e8000c901d6e */
[----:B------:R0:W2:Y:S02]  /*24040*/  SHFL.IDX PT, R3, R4, 0x7, 0x181f ;  /* 0x00f81f0004037f89 */ /* 0x0000a400000e0000 */
.L_x_1895:
[----:B------:R-:W-:Y:S01]  /*24050*/  IADD3 R0, R0, 0x70, RZ ;  /* 0x0000007000007810 */ /* 0x000fe20007ffe0ff */
[----:B------:R-:W-:Y:S03]  /*24060*/  BSSY B0, `(.L_x_1664) ;  /* 0x000000a000007945 */ /* 0x000fe60003800000 */
[----:B------:R-:W-:-:S13]  /*24070*/  ISETP.GE.AND P2, PT, R0, R2, PT ;  /* 0x000000020000720c */ /* 0x000fda0003f46270 */
[----:B------:R-:W-:Y:S05]  /*24080*/  @P2 BRA `(.L_x_1665) ;  /* 0x00000000001c2947 */ /* 0x000fea0003800000 */
[----:B--2---:R-:W-:-:S05]  /*24090*/  IADD3 R2, P2, R10, R3, RZ ;  /* 0x000000030a027210 */ /* 0x004fca0007f5e0ff */
[----:B01----:R-:W-:-:S05]  /*240a0*/  IMAD.X R3, RZ, RZ, R5, P2 ;  /* 0x000000ffff037224 */ /* 0x003fca00010e0605 */
[----:B------:R-:W-:Y:S01]  /*240b0*/  @!PT LDS RZ, [RZ] ;  /* 0x00000000fffff984 */ /* 0x000fe20000000800 */
[----:B------:R-:W-:Y:S01]  /*240c0*/  @!PT LDS RZ, [RZ] ;  /* 0x00000000fffff984 */ /* 0x000fe20000000800 */
[----:B------:R-:W-:Y:S01]  /*240d0*/  @!PT LDS RZ, [RZ] ;  /* 0x00000000fffff984 */ /* 0x000fe20000000800 */
[----:B------:R3:W-:Y:S04]  /*240e0*/  LDGSTS.E.BYPASS.LTC128B.128 [R9+0x1b800], desc[UR46][R2.64], !P0 ;  /* 0x1b80000002097fae */ /* 0x0007e8000c101d6e */
[----:B------:R3:W-:Y:S02]  /*240f0*/  LDGSTS.E.BYPASS.LTC128B.128 [R9+0x1f800], desc[UR46][R2.64+0x80], !P1 ;  /* 0x1f80008002097fae */ /* 0x0007e4000c901d6e */
.L_x_1665:
[----:B------:R-:W-:Y:S05]  /*24100*/  BSYNC B0 ;  /* 0x0000000000007941 */ /* 0x000fea0003800000 */
.L_x_1664:
[----:B0--3--:R0:W5:Y:S01]  /*24110*/  LDL R9, [R1] ;  /* 0x0000000001097983 */ /* 0x0091620000100800 */
[----:B------:R-:W-:Y:S01]  /*24120*/  PLOP3.LUT P0, PT, PT, PT, PT, 0x80, 0x0 ;  /* 0x000000000000781c */ /* 0x000fe20003f0f070 */
[----:B------:R-:W-:-:S12]  /*24130*/  NOP ;  /* 0x0000000000007918 */ /* 0x000fd80000000000 */
.L_x_1666:
[----:B------:R-:W3:Y:S01]  /*24140*/  LDL R2, [R1] ;  /* 0x0000000001027983 */ /* 0x000ee20000100800 */
[----:B------:R-:W-:Y:S02]  /*24150*/  PLOP3.LUT P1, PT, P1, P0, PT, 0xa2, 0x0 ;  /* 0x000000000000781c */ /* 0x000fe40000f21472 */
[----:B---3--:R-:W-:-:S08]  /*24160*/  @P0 R2UR P1, UR4, R2 ;  /* 0x00000000020402ca */ /* 0x008fd00000020000 */
        /* <DEDUP_REMOVED lines=16> */
.L_x_1896:
[----:B------:R-:W-:Y:S05]  /*24270*/  BSYNC B0 ;  /* 0x0000000000007941 */ /* 0x000fea0003800000 */
.L_x_1667:
[----:B------:R-:W3:Y:S04]  /*24280*/  LDL.LU R3, [R1+0x48] ;  /* 0x0000480001037983 */ /* 0x000ee80000300800 */
[----:B--2---:R-:W2:Y:S01]  /*24290*/  LDL R2, [R1+0x20] ;  /* 0x0000200001027983 */ /* 0x004ea20000100800 */
[----:B---3--:R-:W-:-:S05]  /*242a0*/  VIADD R0, R3, 0xfffffffe ;  /* 0xfffffffe03007836 */ /* 0x008fca0000000000 */
[----:B--2---:R-:W-:-:S13]  /*242b0*/  ISETP.GE.AND P0, PT, R0, R2, PT ;  /* 0x000000020000720c */ /* 0x004fda0003f06270 */
[----:B------:R-:W-:Y:S05]  /*242c0*/  @!P0 BRA `(.L_x_1669) ;  /* 0x0000000c00e88947 */ /* 0x000fea0003800000 */
[----:B------:R2:W5:Y:S04]  /*242d0*/  LDL.LU R6, [R1+0x4] ;  /* 0x0000040001067983 */ /* 0x0005680000300800 */
[----:B------:R2:W5:Y:S02]  /*242e0*/  LDL.LU R7, [R1+0xc] ;  /* 0x00000c0001077983 */ /* 0x0005640000300800 */
.L_x_1691:
[----:B------:R-:W3:Y:S01]  /*242f0*/  LDL R2, [R1+0x18] ;  /* 0x0000180001027983 */ /* 0x000ee20000100800 */
[----:B-----5:R-:W-:Y:S01]  /*24300*/  VIADD R3, R6, 0x1 ;  /* 0x0000000106037836 */ /* 0x020fe20000000000 */
[----:B------:R-:W-:Y:S05]  /*24310*/  YIELD ;  /* 0x0000000000007946 */ /* 0x000fea0003800000 */
[C---:B------:R-:W-:Y:S01]  /*24320*/  ISETP.NE.AND P0, PT, R3.reuse, 0x2, PT ;  /* 0x000000020300780c */ /* 0x040fe20003f05270 */
[----:B------:R-:W-:Y:S03]  /*24330*/  BSSY B0, `(.L_x_1670) ;  /* 0x000008d000007945 */ /* 0x000fe60003800000 */
[----:B--2---:R-:W-:-:S02]  /*24340*/  SEL R10, R3, RZ, P0 ;  /* 0x000000ff030a7207 */ /* 0x004fc40000000000 */
        /* <DEDUP_REMOVED lines=11> */
[----:B------:R-:W4:Y:S01]  /*24400*/  LDL R12, [R1+0x1c] ;  /* 0x00001c00010c7983 */ /* 0x000f220000100800 */
[----:B-1----:R-:W1:Y:S01]  /*24410*/  LDC R5, c[0x0][0x43c] ;  /* 0x00010f00ff057b82 */ /* 0x002e620000000800 */
[----:B------:R-:W-:Y:S02]  /*24420*/  ULDC.64 UR6, c[0x0][0x428] ;  /* 0x00010a0000067ab9 */ /* 0x000fe40000000a00 */
[----:B------:R-:W2:Y:S01]  /*24430*/  LDL R11, [R1+0x14] ;  /* 0x00001400010b7983 */ /* 0x000ea20000100800 */
[----:B-1----:R-:W-:-:S13]  /*24440*/  ISETP.NE.AND P0, PT, R5, 0x1, PT ;  /* 0x000000010500780c */ /* 0x002fda0003f05270 */
[----:B------:R-:W1:Y:S02]  /*24450*/  @P0 LDC.64 R2, c[0x0][0x440] ;  /* 0x00011000ff020b82 */ /* 0x000e640000000a00 */
[----:B-1----:R-:W-:-:S04]  /*24460*/  @P0 IMAD.HI.U32 R4, R0, R2, RZ ;  /* 0x0000000200040227 */ /* 0x002fc800078e00ff */
[----:B------:R-:W-:Y:S01]  /*24470*/  IMAD.MOV.U32 R2, RZ, RZ, R0 ;  /* 0x000000ffff027224 */ /* 0x000fe200078e0000 */
[----:B------:R-:W-:-:S04]  /*24480*/  @P0 SHF.R.U32.HI R2, RZ, R3, R4 ;  /* 0x00000003ff020219 */ /* 0x000fc80000011604 */
[----:B------:R-:W-:Y:S02]  /*24490*/  SHF.R.S32.HI R3, RZ, 0x1f, R2 ;  /* 0x0000001fff037819 */ /* 0x000fe40000011402 */
[----:B------:R-:W-:-:S05]  /*244a0*/  IADD3 R8, -R2, RZ, RZ ;  /* 0x000000ff02087210 */ /* 0x000fca0007ffe1ff */
[----:B------:R-:W-:Y:S02]  /*244b0*/  IMAD R8, R5, R8, R0 ;  /* 0x0000000805087224 */ /* 0x000fe400078e0200 */
[----:B----4-:R-:W-:-:S04]  /*244c0*/  IMAD R4, R12, UR6, RZ ;  /* 0x000000060c047c24 */ /* 0x010fc8000f8e02ff */
[C---:B--2---:R-:W-:Y:S02]  /*244d0*/  IMAD R4, R11.reuse, UR7, R4 ;  /* 0x000000070b047c24 */ /* 0x044fe4000f8e0204 */
[----:B------:R-:W-:-:S04]  /*244e0*/  IMAD.WIDE.U32 R2, R11, UR6, R2 ;  /* 0x000000060b027c25 */ /* 0x000fc8000f8e0002 */
[----:B------:R-:W-:Y:S01]  /*244f0*/  IMAD.IADD R3, R4, 0x1, R3 ;  /* 0x0000000104037824 */ /* 0x000fe200078e0203 */
[----:B------:R-:W-:-:S04]  /*24500*/  LEA R4, P0, R2, UR4, 0x2 ;  /* 0x0000000402047c11 */ /* 0x000fc8000f8010ff */
[----:B------:R-:W-:-:S05]  /*24510*/  LEA.HI.X R5, R2, UR5, R3, 0x2, P0 ;  /* 0x0000000502057c11 */ /* 0x000fca00080f1403 */
[----:B------:R4:W5:Y:S04]  /*24520*/  LDG.E R17, desc[UR46][R4.64] ;  /* 0x0000002e04117981 */ /* 0x000968000c1e1900 */
.L_x_1672:
[----:B------:R-:W4:Y:S01]  /*24530*/  LDL R3, [R1] ;  /* 0x0000000001037983 */ /* 0x000f220000100800 */
[----:B------:R-:W0:Y:S01]  /*24540*/  S2R R2, SR_TID.X ;  /* 0x0000000000027919 */ /* 0x000e220000002100 */
[----:B------:R-:W-:Y:S01]  /*24550*/  BSSY B1, `(.L_x_1673) ;  /* 0x0000007000017945 */ /* 0x000fe20003800000 */
[----:B0-----:R-:W-:-:S04]  /*24560*/  LOP3.LUT R2, R2, 0x7f, RZ, 0xc0, !PT ;  /* 0x0000007f02027812 */ /* 0x001fc800078ec0ff */
[----:B------:R-:W-:Y:S01]  /*24570*/  ISETP.NE.AND P1, PT, R2, RZ, PT ;  /* 0x000000ff0200720c */ /* 0x000fe20003f25270 */
[----:B----4-:R-:W-:Y:S01]  /*24580*/  IMAD R4, R10, 0x8, R3 ;  /* 0x000000080a047824 */ /* 0x010fe200078e0203 */
[----:B------:R-:W-:-:S04]  /*24590*/  SHF.L.U32 R3, R9, 0x1f, RZ ;  /* 0x0000001f09037819 */ /* 0x000fc800000006ff */
[----:B------:R-:W0:Y:S02]  /*245a0*/  SYNCS.PHASECHK.TRANS64.TRYWAIT P0, [R4+URZ+0x28480], R3 ;  /* 0x02848003040075a7 */ /* 0x000e24000800017f */
[----:B0-----:R-:W-:Y:S05]  /*245b0*/  @!P0 BRA `(.L_x_1674) ;  /* 0x0000006c00ac8947 */ /* 0x001fea0003800000 */
.L_x_1897:
[----:B------:R-:W-:Y:S05]  /*245c0*/  BSYNC B1 ;  /* 0x0000000000017941 */ /* 0x000fea0003800000 */
.L_x_1673:
[----:B------:R-:W-:Y:S04]  /*245d0*/  BSSY B1, `(.L_x_1675) ;  /* 0x0000009000017945 */ /* 0x000fe80003800000 */
[----:B------:R-:W-:Y:S05]  /*245e0*/  @P1 BRA `(.L_x_1676) ;  /* 0x00000000001c1947 */ /* 0x000fea0003800000 */
[----:B------:R-:W1:Y:S02]  /*245f0*/  S2R R2, SR_TID.X ;  /* 0x0000000000027919 */ /* 0x000e640000002100 */
[----:B-1----:R-:W-:Y:S01]  /*24600*/  LOP3.LUT R5, R2, 0x1f, RZ, 0xc0, !PT ;  /* 0x0000001f02057812 */ /* 0x002fe200078ec0ff */
[----:B------:R-:W-:-:S03]  /*24610*/  IMAD.MOV.U32 R2, RZ, RZ, 0x4000 ;  /* 0x00004000ff027424 */ /* 0x000fc600078e00ff */
[----:B------:R-:W-:Y:S01]  /*24620*/  ISETP.NE.AND P0, PT, R5, RZ, PT ;  /* 0x000000ff0500720c */ /* 0x000fe20003f05270 */
[----:B------:R4:W-:-:S12]  /*24630*/  SYNCS.ARRIVE.TRANS64 RZ, [R4+URZ+0x28470], R2 ;  /* 0x0284700204ff79a7 */ /* 0x0009d8000800003f */
[----:B----4-:R-:W-:Y:S05]  /*24640*/  @!P0 BRA `(.L_x_1676) ;  /* 0x0000000000048947 */ /* 0x010fea0003800000 */
[----:B------:R-:W-:Y:S01]  /*24650*/  BPT.TRAP 0x1 ;  /* 0x000000040000795c */ /* 0x000fe20000300000 */
.L_x_1676:
[----:B------:R-:W-:Y:S05]  /*24660*/  BSYNC B1 ;  /* 0x0000000000017941 */ /* 0x000fea0003800000 */
.L_x_1675:
[----:B---3--:R-:W3:Y:S04]  /*24670*/  LDL R9, [R1] ;  /* 0x0000000001097983 */ /* 0x008ee80000100800 */
[----:B------:R-:W3:Y:S04]  /*24680*/  LDL R2, [R1+0x4] ;  /* 0x0000040001027983 */ /* 0x000ee80000100800 */
[----:B-1----:R-:W4:Y:S01]  /*24690*/  LDL R5, [R1+0x24] ;  /* 0x0000240001057983 */ /* 0x002f220000100800 */
[----:B------:R-:W-:Y:S01]  /*246a0*/  IMAD.MOV.U32 R13, RZ, RZ, RZ ;  /* 0x000000ffff0d7224 */ /* 0x000fe200078e00ff */
[----:B------:R-:W-:Y:S01]  /*246b0*/  UIADD3 UR4, UP0, UR42, 0x470, URZ ;  /* 0x000004702a047890 */ /* 0x000fe2000ff1e03f */
[----:B------:R-:W-:Y:S01]  /*246c0*/  PLOP3.LUT P0, PT, PT, PT, PT, 0x80, 0x0 ;  /* 0x000000000000781c */ /* 0x000fe20003f0f070 */
[----:B------:R-:W-:Y:S01]  /*246d0*/  UMOV UR6, 0x0 ;  /* 0x0000000000067882 */ /* 0x000fe20000000000 */
[----:B------:R-:W-:Y:S01]  /*246e0*/  UMOV UR7, 0x14f00000 ;  /* 0x14f0000000077882 */ /* 0x000fe20000000000 */
[----:B------:R-:W-:Y:S01]  /*246f0*/  R2UR UR10, R13 ;  /* 0x000000000d0a72ca */ /* 0x000fe200000e0000 */
[----:B------:R-:W-:Y:S01]  /*24700*/  UIADD3.X UR5, URZ, UR43, URZ, UP0, !UPT ;  /* 0x0000002b3f057290 */ /* 0x000fe200087fe43f */
[----:B---3--:R-:W-:-:S02]  /*24710*/  IMAD R2, R2, 0x4000, R9 ;  /* 0x0000400002027824 */ /* 0x008fc400078e0209 */
[----:B----4-:R-:W-:-:S03]  /*24720*/  IMAD R8, R8, 0x40, R5 ;  /* 0x0000004008087824 */ /* 0x010fc600078e0205 */
[----:B------:R-:W-:Y:S01]  /*24730*/  IADD3 R9, R2, 0x10000, RZ ;  /* 0x0001000002097810 */ /* 0x000fe20007ffe0ff */
[----:B------:R-:W-:-:S07]  /*24740*/  VIADD R5, R4, 0x28470 ;  /* 0x0002847004057836 */ /* 0x000fce0000000000 */
.L_x_1677:
[----:B------:R-:W-:-:S13]  /*24750*/  @P0 ELECT P2, URZ, PT ;  /* 0x00000000003f082f */ /* 0x000fda0003840000 */
[----:B-----5:R-:W-:Y:S02]  /*24760*/  @P2 R2UR UR13, R17 ;  /* 0x00000000110d22ca */ /* 0x020fe400000e0000 */
        /* <DEDUP_REMOVED lines=14> */
.L_x_1678:
        /* <DEDUP_REMOVED lines=13> */
.L_x_1898:
[----:B------:R-:W-:Y:S05]  /*24920*/  BSYNC B1 ;  /* 0x0000000000017941 */ /* 0x000fea0003800000 */
.L_x_1679:
[----:B------:R-:W-:Y:S01]  /*24930*/  BSSY B1, `(.L_x_1681) ;  /* 0x000000b000017945 */ /* 0x000fe20003800000 */
[----:B------:R-:W-:Y:S02]  /*24940*/  IMAD.MOV.U32 R10, RZ, RZ, 0x0 ;  /* 0x00000000ff0a7424 */ /* 0x000fe400078e00ff */
[----:B------:R-:W-:Y:S01]  /*24950*/  IMAD.MOV.U32 R11, RZ, RZ, 0x14f00000 ;  /* 0x14f00000ff0b7424 */ /* 0x000fe200078e00ff */
[----:B------:R-:W-:Y:S06]  /*24960*/  @P1 BRA `(.L_x_1682) ;  /* 0x00000000001c1947 */ /* 0x000fec0003800000 */
[----:B------:R-:W3:Y:S01]  /*24970*/  S2R R5, SR_TID.X ;  /* 0x0000000000057919 */ /* 0x000ee20000002100 */
[----:B01----:R-:W-:-:S04]  /*24980*/  IMAD.MOV.U32 R3, RZ, RZ, 0x4000 ;  /* 0x00004000ff037424 */ /* 0x003fc800078e00ff */
[----:B------:R4:W-:Y:S01]  /*24990*/  SYNCS.ARRIVE.TRANS64 RZ, [R4+URZ+0x28430], R3 ;  /* 0x0284300304ff79a7 */ /* 0x0009e2000800003f */
[----:B---3--:R-:W-:-:S04]  /*249a0*/  LOP3.LUT R5, R5, 0x1f, RZ, 0xc0, !PT ;  /* 0x0000001f05057812 */ /* 0x008fc800078ec0ff */
[----:B------:R-:W-:-:S13]  /*249b0*/  ISETP.NE.AND P0, PT, R5, RZ, PT ;  /* 0x000000ff0500720c */ /* 0x000fda0003f05270 */
[----:B----4-:R-:W-:Y:S05]  /*249c0*/  @!P0 BRA `(.L_x_1682) ;  /* 0x0000000000048947 */ /* 0x010fea0003800000 */
[----:B------:R-:W-:Y:S01]  /*249d0*/  BPT.TRAP 0x1 ;  /* 0x000000040000795c */ /* 0x000fe20000300000 */
.L_x_1682:
[----:B------:R-:W-:Y:S05]  /*249e0*/  BSYNC B1 ;  /* 0x0000000000017941 */ /* 0x000fea0003800000 */
.L_x_1681:
[----:B------:R-:W-:Y:S01]  /*249f0*/  R2UR UR10, R13 ;  /* 0x000000000d0a72ca */ /* 0x000fe200000e0000 */
[----:B------:R-:W-:Y:S01]  /*24a00*/  UIADD3 UR4, UP0, UR42, 0x370, URZ ;  /* 0x000003702a047890 */ /* 0x000fe2000ff1e03f */
[----:B------:R-:W-:Y:S01]  /*24a10*/  R2UR UR6, R10 ;  /* 0x000000000a0672ca */ /* 0x000fe200000e0000 */
[----:B01----:R-:W-:Y:S01]  /*24a20*/  VIADD R4, R4, 0x28430 ;  /* 0x0002843004047836 */ /* 0x003fe20000000000 */
[----:B------:R-:W-:Y:S01]  /*24a30*/  R2UR UR7, R11 ;  /* 0x000000000b0772ca */ /* 0x000fe200000e0000 */
[----:B------:R-:W-:Y:S01]  /*24a40*/  VIADD R3, R2, 0x20000 ;  /* 0x0002000002037836 */ /* 0x000fe20000000000 */
[----:B------:R-:W-:Y:S01]  /*24a50*/  PLOP3.LUT P0, PT, PT, PT, PT, 0x80, 0x0 ;  /* 0x000000000000781c */ /* 0x000fe20003f0f070 */
[----:B------:R-:W-:-:S12]  /*24a60*/  UIADD3.X UR5, URZ, UR43, URZ, UP0, !UPT ;  /* 0x0000002b3f057290 */ /* 0x000fd800087fe43f */
.L_x_1683:
        /* <DEDUP_REMOVED lines=15> */
.L_x_1684:
        /* <DEDUP_REMOVED lines=9> */
[----:B----4-:R-:W-:Y:S05]  /*24bf0*/  @P0 BRA.U.ANY `(.L_x_1684) ;  /* 0xfffffffd00d80947 */ /* 0x010fea000393ffff */
.L_x_1671:
[----:B------:R-:W-:Y:S05]  /*24c00*/  BSYNC B0 ;  /* 0x0000000000007941 */ /* 0x000fea0003800000 */
.L_x_1670:
[----:B------:R-:W-:-:S06]  /*24c10*/  UISETP.NE.AND UP0, UPT, UR36, 0x3, UPT ;  /* 0x000000032400788c */ /* 0x000fcc000bf05270 */
[----:B------:R-:W-:-:S13]  /*24c20*/  PLOP3.LUT P0, PT, PT, PT, UP0, 0x80, 0x0 ;  /* 0x000000000000781c */ /* 0x000fda0003f0f008 */
[----:B------:R-:W-:Y:S05]  /*24c30*/  @!P0 BRA `(.L_x_1685) ;  /* 0x0000000000048947 */ /* 0x000fea0003800000 */
[----:B------:R-:W-:Y:S01]  /*24c40*/  BPT.TRAP 0x1 ;  /* 0x000000040000795c */ /* 0x000fe20000300000 */
.L_x_1685:
[----:B------:R-:W4:Y:S01]  /*24c50*/  LDL R3, [R1] ;  /* 0x0000000001037983 */ /* 0x000f220000100800 */
[----:B------:R-:W-:Y:S01]  /*24c60*/  IMAD.U32 R2, RZ, RZ, UR38 ;  /* 0x00000026ff027e24 */ /* 0x000fe2000f8e00ff */
[----:B------:R-:W-:Y:S04]  /*24c70*/  BSSY B0, `(.L_x_1686) ;  /* 0x0000007000007945 */ /* 0x000fe80003800000 */
[----:B------:R-:W-:Y:S02]  /*24c80*/  ISETP.NE.AND P1, PT, R2, 0x3, PT ;  /* 0x000000030200780c */ /* 0x000fe40003f25270 */
[----:B------:R-:W-:-:S04]  /*24c90*/  LOP3.LUT R2, R7, 0x1, RZ, 0x3c, !PT ;  /* 0x0000000107027812 */ /* 0x000fc800078e3cff */
[----:B------:R-:W-:Y:S01]  /*24ca0*/  SHF.L.U32 R2, R2, 0x1f, RZ ;  /* 0x0000001f02027819 */ /* 0x000fe200000006ff */
[----:B----4-:R-:W-:-:S04]  /*24cb0*/  IMAD R20, R6, 0x8, R3 ;  /* 0x0000000806147824 */ /* 0x010fc800078e0203 */
[----:B------:R-:W4:Y:S02]  /*24cc0*/  SYNCS.PHASECHK.TRANS64.TRYWAIT P0, [R20+URZ+0x28470], R2 ;  /* 0x02847002140075a7 */ /* 0x000f24000800017f */
[----:B----4-:R-:W-:Y:S05]  /*24cd0*/  @!P0 BRA `(.L_x_1687) ;  /* 0x00000068000c8947 */ /* 0x010fea0003800000 */
.L_x_1899:
[----:B------:R-:W-:Y:S05]  /*24ce0*/  BSYNC B0 ;  /* 0x0000000000007941 */ /* 0x000fea0003800000 */
.L_x_1686:
[----:B------:R-:W-:Y:S05]  /*24cf0*/  @!P1 BRA `(.L_x_1688) ;  /* 0x0000000000049947 */ /* 0x000fea0003800000 */
[----:B------:R-:W-:Y:S01]  /*24d00*/  BPT.TRAP 0x1 ;  /* 0x000000040000795c */ /* 0x000fe20000300000 */
.L_x_1688:
[----:B----4-:R-:W-:Y:S01]  /*24d10*/  SHF.L.U32 R2, R7, 0x1f, RZ ;  /* 0x0000001f07027819 */ /* 0x010fe200000006ff */
[----:B------:R-:W-:-:S03]  /*24d20*/  IMAD.SHL.U32 R12, R6, 0x4000, RZ ;  /* 0x00004000060c7824 */ /* 0x000fc600078e00ff */
[----:B------:R-:W4:Y:S02]  /*24d30*/  SYNCS.PHASECHK.TRANS64.TRYWAIT P0, [R20+URZ+0x28460], R2 ;  /* 0x02846002140075a7 */ /* 0x000f24000800017f */
[----:B----4-:R-:W-:Y:S05]  /*24d40*/  @!P0 BRA `(.L_x_1689) ;  /* 0x0000006800048947 */ /* 0x010fea0003800000 */
.L_x_1900:
[----:B------:R-:W4:Y:S04]  /*24d50*/  LDL R4, [R1+0x30] ;  /* 0x0000300001047983 */ /* 0x000f280000100800 */
[----:B------:R-:W5:Y:S04]  /*24d60*/  LDL R13, [R1] ;  /* 0x00000000010d7983 */ /* 0x000f680000100800 */
[----:B------:R-:W2:Y:S04]  /*24d70*/  LDL R3, [R1+0x34] ;  /* 0x0000340001037983 */ /* 0x000ea80000100800 */
[----:B------:R-:W3:Y:S01]  /*24d80*/  LDL R14, [R1+0x28] ;  /* 0x00002800010e7983 */ /* 0x000ee20000100800 */
[----:B------:R-:W-:Y:S05]  /*24d90*/  WARPSYNC.ALL ;  /* 0x0000000000007948 */ /* 0x000fea0003800000 */
[----:B----4-:R-:W-:-:S05]  /*24da0*/  LOP3.LUT R2, R12, R4, RZ, 0xfc, !PT ;  /* 0x000000040c027212 */ /* 0x010fca00078efcff */
[----:B-----5:R-:W-:-:S05]  /*24db0*/  IMAD.IADD R2, R13, 0x1, R2 ;  /* 0x000000010d027824 */ /* 0x020fca00078e0202 */
[----:B-1----:R-:W1:Y:S01]  /*24dc0*/  LDSM.16.MT88.4 R4, [R2+0x10000] ;  /* 0x010000000204783b */ /* 0x002e620000004200 */
[----:B--2---:R-:W-:Y:S01]  /*24dd0*/  IMAD.IADD R3, R3, 0x1, R2 ;  /* 0x0000000103037824 */ /* 0x004fe200078e0202 */
[----:B---3--:R-:W-:Y:S02]  /*24de0*/  LOP3.LUT R21, R12, R14, RZ, 0xfc, !PT ;  /* 0x0000000e0c157212 */ /* 0x008fe400078efcff */
[C-C-:B-1----:R-:W-:Y:S02]  /*24df0*/  PRMT R8, R4.reuse, 0x6420, R5.reuse ;  /* 0x0000642004087816 */ /* 0x142fe40000000005 */
[----:B------:R-:W-:Y:S02]  /*24e00*/  PRMT R9, R4, 0x7531, R5 ;  /* 0x0000753104097816 */ /* 0x000fe40000000005 */
[C-C-:B------:R-:W-:Y:S02]  /*24e10*/  PRMT R10, R6.reuse, 0x6420, R7.reuse ;  /* 0x00006420060a7816 */ /* 0x140fe40000000007 */
[----:B------:R-:W-:-:S02]  /*24e20*/  PRMT R11, R6, 0x7531, R7 ;  /* 0x00007531060b7816 */ /* 0x000fc40000000007 */
[----:B------:R-:W1:Y:S01]  /*24e30*/  LDSM.16.MT88.4 R4, [R3+0x10000] ;  /* 0x010000000304783b */ /* 0x000e620000004200 */
[----:B------:R-:W-:-:S05]  /*24e40*/  IMAD.IADD R21, R13, 0x1, R21 ;  /* 0x000000010d157824 */ /* 0x000fca00078e0215 */
[----:B------:R1:W-:Y:S02]  /*24e50*/  STSM.16.M88.4 [R21+0x8000], R8 ;  /* 0x0080000815007844 */ /* 0x0003e40000000200 */
        /* <DEDUP_REMOVED lines=23> */
[----:B------:R-:W1:Y:S02]  /*24fd0*/  LDSM.16.MT88.4 R4, [R3+0x11000] ;  /* 0x011000000304783b */ /* 0x000e640000004200 */
[C-C-:B-1----:R-:W-:Y:S02]  /*24fe0*/  PRMT R8, R4.reuse, 0x6420, R5.reuse ;  /* 0x0000642004087816 */ /* 0x142fe40000000005 */
[----:B------:R-:W-:Y:S02]  /*24ff0*/  PRMT R9, R4, 0x7531, R5 ;  /* 0x0000753104097816 */ /* 0x000fe40000000005 */
[----:B------:R-:W-:-:S02]  /*25000*/  PRMT R10, R6, 0x6420, R7 ;  /* 0x00006420060a7816 */ /* 0x000fc40000000007 */
[----:B---3--:R-:W-:Y:S02]  /*25010*/  IADD3 R21, R11, 0x8000, R21 ;  /* 0x000080000b157810 */ /* 0x008fe40007ffe015 */
[----:B------:R-:W-:-:S03]  /*25020*/  PRMT R11, R6, 0x7531, R7 ;  /* 0x00007531060b7816 */ /* 0x000fc60000000007 */
[----:B------:R-:W-:Y:S04]  /*25030*/  STSM.16.M88.4 [R21], R12 ;  /* 0x0000000c15007844 */ /* 0x000fe80000000200 */
[----:B------:R-:W-:Y:S04]  /*25040*/  STSM.16.M88.4 [R21+0x1000], R8 ;  /* 0x0010000815007844 */ /* 0x000fe80000000200 */
[----:B------:R-:W1:Y:S02]  /*25050*/  LDSM.16.MT88.4 R4, [R2+0x13000] ;  /* 0x013000000204783b */ /* 0x000e640000004200 */
[----:B-1----:R-:W-:-:S02]  /*25060*/  PRMT R12, R4, 0x6420, R5 ;  /* 0x00006420040c7816 */ /* 0x002fc40000000005 */
[----:B------:R-:W-:Y:S02]  /*25070*/  PRMT R13, R4, 0x7531, R5 ;  /* 0x00007531040d7816 */ /* 0x000fe40000000005 */
[C-C-:B------:R-:W-:Y:S02]  /*25080*/  PRMT R14, R6.reuse, 0x6420, R7.reuse ;  /* 0x00006420060e7816 */ /* 0x140fe40000000007 */
[----:B------:R-:W-:Y:S02]  /*25090*/  PRMT R15, R6, 0x7531, R7 ;  /* 0x00007531060f7816 */ /* 0x000fe40000000007 */
[----:B------:R-:W1:Y:S04]  /*250a0*/  LDSM.16.MT88.4 R4, [R3+0x13000] ;  /* 0x013000000304783b */ /* 0x000e680000004200 */
[----:B------:R2:W-:Y:S01]  /*250b0*/  STSM.16.M88.4 [R21+0x2000], R12 ;  /* 0x0020000c15007844 */ /* 0x0005e20000000200 */
[----:B-1----:R-:W-:-:S02]  /*250c0*/  PRMT R8, R4, 0x6420, R5 ;  /* 0x0000642004087816 */ /* 0x002fc40000000005 */
[----:B------:R-:W-:Y:S02]  /*250d0*/  PRMT R9, R4, 0x7531, R5 ;  /* 0x0000753104097816 */ /* 0x000fe40000000005 */
        /* <DEDUP_REMOVED lines=8> */
[----:B-1----:R-:W1:Y:S01]  /*25160*/  FENCE.VIEW.ASYNC.S ;  /* 0x00000000000073c6 */ /* 0x002e620000000000 */
[----:B------:R-:W-:Y:S05]  /*25170*/  @!P1 BRA `(.L_x_1690) ;  /* 0x0000000000049947 */ /* 0x000fea0003800000 */
[----:B------:R-:W-:Y:S01]  /*25180*/  BPT.TRAP 0x1 ;  /* 0x000000040000795c */ /* 0x000fe20000300000 */
.L_x_1690:
[----:B------:R-:W3:Y:S01]  /*25190*/  S2R R2, SR_TID.X ;  /* 0x0000000000027919 */ /* 0x000ee20000002100 */
[----:B-1----:R1:W-:Y:S01]  /*251a0*/  SYNCS.ARRIVE.TRANS64.A1T0 RZ, [R20+URZ+0x28450], RZ ;  /* 0x028450ff14ff79a7 */ /* 0x0023e2000810003f */
[----:B------:R4:W5:Y:S04]  /*251b0*/  LDL R6, [R1+0x4] ;  /* 0x0000040001067983 */ /* 0x0009680000100800 */
[----:B------:R4:W5:Y:S01]  /*251c0*/  LDL R7, [R1+0xc] ;  /* 0x00000c0001077983 */ /* 0x0009620000100800 */
[----:B---3--:R-:W-:-:S03]  /*251d0*/  LOP3.LUT R3, R2, 0x7f, RZ, 0xc0, !PT ;  /* 0x0000007f02037812 */ /* 0x008fc600078ec0ff */
[----:B------:R-:W3:Y:S01]  /*251e0*/  LDL R2, [R1+0x20] ;  /* 0x0000200001027983 */ /* 0x000ee20000100800 */
[----:B------:R-:W-:Y:S01]  /*251f0*/  BAR.SYNC.DEFER_BLOCKING 0x2, 0x80 ;  /* 0x0082000000007b1d */ /* 0x000fe20000010000 */
[----:B------:R-:W-:-:S13]  /*25200*/  ISETP.NE.AND P0, PT, R3, RZ, PT ;  /* 0x000000ff0300720c */ /* 0x000fda0003f05270 */
[----:B-1----:R-:W-:-:S05]  /*25210*/  @!P0 VIADD R20, R20, 0x28480 ;  /* 0x0002848014148836 */ /* 0x002fca0000000000 */
[----:B------:R-:W-:-:S04]  /*25220*/  @!P0 PRMT R20, RZ, 0x654, R20 ;  /* 0x00000654ff148816 */ /* 0x000fc80000000014 */
[----:B------:R4:W-:Y:S01]  /*25230*/  @!P0 SYNCS.ARRIVE.TRANS64.RED.A1T0 RZ, [R20+URZ], RZ ;  /* 0x000000ff14ff89a7 */ /* 0x0009e2000810043f */
[C---:B---3--:R-:W-:Y:S02]  /*25240*/  ISETP.GT.AND P0, PT, R0.reuse, R2, PT ;  /* 0x000000020000720c */ /* 0x048fe40003f04270 */
[----:B------:R-:W-:-:S11]  /*25250*/  IADD3 R0, R0, -0x1, RZ ;  /* 0xffffffff00007810 */ /* 0x000fd60007ffe0ff */
[----:B----4-:R-:W-:Y:S05]  /*25260*/  @P0 BRA `(.L_x_1691) ;  /* 0xfffffff000200947 */ /* 0x010fea000383ffff */
.L_x_1669:
[----:B------:R-:W3:Y:S01]  /*25270*/  S2R R2, SR_TID.X ;  /* 0x0000000000027919 */ /* 0x000ee20000002100 */
[----:B------:R-:W-:Y:S01]  /*25280*/  BSSY B0, `(.L_x_1692) ;  /* 0x0000010000007945 */ /* 0x000fe20003800000 */
[----:B---3--:R-:W-:-:S04]  /*25290*/  LOP3.LUT R2, R2, 0x7f, RZ, 0xc0, !PT ;  /* 0x0000007f02027812 */ /* 0x008fc800078ec0ff */
[----:B------:R-:W-:-:S13]  /*252a0*/  ISETP.NE.AND P0, PT, R2, RZ, PT ;  /* 0x000000ff0200720c */ /* 0x000fda0003f05270 */
[----:B------:R-:W-:Y:S05]  /*252b0*/  @P0 BRA `(.L_x_1693) ;  /* 0x0000000000300947 */ /* 0x000fea0003800000 */
[----:B------:R-:W3:Y:S01]  /*252c0*/  S2R R2, SR_LANEID ;  /* 0x0000000000027919 */ /* 0x000ee20000000000 */
[----:B------:R-:W-:Y:S01]  /*252d0*/  VOTEU.ANY UR4, UPT, PT ;  /* 0x0000000000047886 */ /* 0x000fe200038e0100 */
[----:B-1----:R-:W1:Y:S01]  /*252e0*/  LDC.64 R4, c[0x0][0xc60] ;  /* 0x00031800ff047b82 */ /* 0x002e620000000a00 */
[----:B------:R-:W3:Y:S02]  /*252f0*/  FLO.U32 R0, UR4 ;  /* 0x0000000400007d00 */ /* 0x000ee400080e0000 */
[----:B---3--:R-:W-:-:S06]  /*25300*/  ISETP.EQ.U32.AND P1, PT, R0, R2, PT ;  /* 0x000000020000720c */ /* 0x008fcc0003f22070 */
[----:B------:R-:W1:Y:S07]  /*25310*/  POPC R2, UR4 ;  /* 0x0000000400027d09 */ /* 0x000e6e0008000000 */
[----:B-1----:R-:W3:Y:S04]  /*25320*/  @P1 ATOMG.E.ADD.STRONG.GPU PT, R2, desc[UR46][R4.64], R2 ;  /* 0x00000002040219a8 */ /* 0x002ee800081ee1ee */
[----:B---3--:R1:W3:Y:S02]  /*25330*/  SHFL.IDX PT, R2, R2, R0, 0x1f ;  /* 0x00001f0002027589 */ /* 0x0082e400000e0000 */
[----:B-1----:R-:W1:Y:S02]  /*25340*/  S2R R0, SR_LTMASK ;  /* 0x0000000000007919 */ /* 0x002e640000003900 */
[----:B-1----:R-:W-:-:S06]  /*25350*/  LOP3.LUT R0, R0, UR4, RZ, 0xc0, !PT ;  /* 0x0000000400007c12 */ /* 0x002fcc000f8ec0ff */
[----:B------:R-:W3:Y:S02]  /*25360*/  POPC R0, R0 ;  /* 0x0000000000007309 */ /* 0x000ee40000000000 */
[----:B---3--:R-:W-:-:S07]  /*25370*/  IADD3 R16, R2, UR37, R0 ;  /* 0x0000002502107c10 */ /* 0x008fce000fffe000 */
.L_x_1693:
[----:B------:R-:W-:Y:S05]  /*25380*/  BSYNC B0 ;  /* 0x0000000000007941 */ /* 0x000fea0003800000 */
.L_x_1692:
[----:B------:R-:W-:-:S06]  /*25390*/  UISETP.NE.AND UP0, UPT, UR36, 0x3, UPT ;  /* 0x000000032400788c */ /* 0x000fcc000bf05270 */
[----:B------:R-:W-:-:S13]  /*253a0*/  PLOP3.LUT P1, PT, PT, PT, UP0, 0x80, 0x0 ;  /* 0x000000000000781c */ /* 0x000fda0003f2f008 */
[----:B------:R-:W-:Y:S05]  /*253b0*/  @!P1 BRA `(.L_x_1694) ;  /* 0x0000000000049947 */ /* 0x000fea0003800000 */
[----:B------:R-:W-:Y:S01]  /*253c0*/  BPT.TRAP 0x1 ;  /* 0x000000040000795c */ /* 0x000fe20000300000 */
.L_x_1694:
[----:B------:R-:W3:Y:S04]  /*253d0*/  LDL R4, [R1+0xc] ;  /* 0x00000c0001047983 */ /* 0x000ee80000100800 */
[----:B------:R-:W4:Y:S04]  /*253e0*/  LDL R3, [R1] ;  /* 0x0000000001037983 */ /* 0x000f280000100800 */
[----:B------:R-:W4:Y:S01]  /*253f0*/  LDL R2, [R1+0x4] ;  /* 0x0000040001027983 */ /* 0x000f220000100800 */
[----:B------:R-:W-:Y:S01]  /*25400*/  IMAD.U32 R0, RZ, RZ, UR38 ;  /* 0x00000026ff007e24 */ /* 0x000fe2000f8e00ff */
[----:B------:R-:W-:Y:S04]  /*25410*/  BSSY B0, `(.L_x_1695) ;  /* 0x0000007000007945 */ /* 0x000fe80003800000 */
[----:B------:R-:W-:-:S02]  /*25420*/  ISETP.NE.AND P2, PT, R0, 0x3, PT ;  /* 0x000000030000780c */ /* 0x000fc40003f45270 */
[----:B---3--:R-:W-:-:S04]  /*25430*/  LOP3.LUT R0, R4, 0x1, RZ, 0x3c, !PT ;  /* 0x0000000104007812 */ /* 0x008fc800078e3cff */
[----:B------:R-:W-:Y:S01]  /*25440*/  SHF.L.U32 R0, R0, 0x1f, RZ ;  /* 0x0000001f00007819 */ /* 0x000fe200000006ff */
[----:B----4-:R-:W-:-:S04]  /*25450*/  IMAD R17, R2, 0x8, R3 ;  /* 0x0000000802117824 */ /* 0x010fc800078e0203 */
[----:B------:R-:W3:Y:S02]  /*25460*/  SYNCS.PHASECHK.TRANS64.TRYWAIT P1, [R17+URZ+0x28470], R0 ;  /* 0x02847000110075a7 */ /* 0x000ee4000802017f */
[----:B---3--:R-:W-:Y:S05]  /*25470*/  @!P1 BRA `(.L_x_1696) ;  /* 0x00000060004c9947 */ /* 0x008fea0003800000 */
.L_x_1901:
[----:B------:R-:W-:Y:S05]  /*25480*/  BSYNC B0 ;  /* 0x0000000000007941 */ /* 0x000fea0003800000 */
.L_x_1695:
[----:B------:R-:W-:Y:S05]  /*25490*/  @!P2 BRA `(.L_x_1697) ;  /* 0x000000000004a947 */ /* 0x000fea0003800000 */
[----:B------:R-:W-:Y:S01]  /*254a0*/  BPT.TRAP 0x1 ;  /* 0x000000040000795c */ /* 0x000fe20000300000 */
.L_x_1697:
[----:B---3--:R-:W3:Y:S02]  /*254b0*/  LDL R0, [R1+0xc] ;  /* 0x00000c0001007983 */ /* 0x008ee40000100800 */
[----:B---3--:R-:W-:-:S04]  /*254c0*/  SHF.L.U32 R0, R0, 0x1f, RZ ;  /* 0x0000001f00007819 */ /* 0x008fc800000006ff */
[----:B------:R-:W3:Y:S02]  /*254d0*/  SYNCS.PHASECHK.TRANS64.TRYWAIT P1, [R17+URZ+0x28460], R0 ;  /* 0x02846000110075a7 */ /* 0x000ee4000802017f */
[----:B---3--:R-:W-:Y:S05]  /*254e0*/  @!P1 BRA `(.L_x_1698) ;  /* 0x0000006000449947 */ /* 0x008fea0003800000 */
.L_x_1902:
[----:B------:R-:W3:Y:S04]  /*254f0*/  LDL R18, [R1+0x4] ;  /* 0x0000040001127983 */ /* 0x000ee80000100800 */
[----:B------:R-:W4:Y:S04]  /*25500*/  LDL R2, [R1+0x30] ;  /* 0x0000300001027983 */ /* 0x000f280000100800 */
[----:B--2---:R-:W2:Y:S04]  /*25510*/  LDL R12, [R1] ;  /* 0x00000000010c7983 */ /* 0x004ea80000100800 */
[----:B------:R-:W2:Y:S04]  /*25520*/  LDL R3, [R1+0x34] ;  /* 0x0000340001037983 */ /* 0x000ea80000100800 */
[----:B------:R-:W2:Y:S01]  /*25530*/  LDL R13, [R1+0x28] ;  /* 0x00002800010d7983 */ /* 0x000ea20000100800 */
[----:B------:R-:W-:Y:S05]  /*25540*/  WARPSYNC.ALL ;  /* 0x0000000000007948 */ /* 0x000fea0003800000 */
[----:B---3--:R-:W-:-:S05]  /*25550*/  IMAD.SHL.U32 R0, R18, 0x4000, RZ ;  /* 0x0000400012007824 */ /* 0x008fca00078e00ff */
[----:B----4-:R-:W-:-:S05]  /*25560*/  LOP3.LUT R2, R0, R2, RZ, 0xfc, !PT ;  /* 0x0000000200027212 */ /* 0x010fca00078efcff */
[----:B--2---:R-:W-:-:S05]  /*25570*/  IMAD.IADD R2, R12, 0x1, R2 ;  /* 0x000000010c027824 */ /* 0x004fca00078e0202 */
[----:B-1---5:R-:W1:Y:S01]  /*25580*/  LDSM.16.MT88.4 R4, [R2+0x10000] ;  /* 0x010000000204783b */ /* 0x022e620000004200 */
[----:B------:R-:W-:Y:S01]  /*25590*/  IMAD.IADD R3, R3, 0x1, R2 ;  /* 0x0000000103037824 */ /* 0x000fe200078e0202 */
[----:B------:R-:W-:Y:S02]  /*255a0*/  LOP3.LUT R0, R0, R13, RZ, 0xfc, !PT ;  /* 0x0000000d00007212 */ /* 0x000fe400078efcff */
        /* <DEDUP_REMOVED lines=58> */
.L_x_1699:
[----:B------:R-:W3:Y:S01]  /*25950*/  LDL.LU R3, [R1+0xc] ;  /* 0x00000c0001037983 */ /* 0x000ee20000300800 */
[----:B-1----:R1:W-:Y:S01]  /*25960*/  SYNCS.ARRIVE.TRANS64.A1T0 RZ, [R17+URZ+0x28450], RZ ;  /* 0x028450ff11ff79a7 */ /* 0x0023e2000810003f */
[----:B--2---:R-:W-:Y:S01]  /*25970*/  IADD3 R0, R18, 0x1, RZ ;  /* 0x0000000112007810 */ /* 0x004fe20007ffe0ff */
[----:B-1----:R-:W-:-:S05]  /*25980*/  @!P0 VIADD R17, R17, 0x28480 ;  /* 0x0002848011118836 */ /* 0x002fca0000000000 */
[----:B------:R-:W-:Y:S01]  /*25990*/  @!P0 PRMT R17, RZ, 0x654, R17 ;  /* 0x00000654ff118816 */ /* 0x000fe20000000011 */
[----:B------:R-:W-:Y:S06]  /*259a0*/  BAR.SYNC.DEFER_BLOCKING 0x2, 0x80 ;  /* 0x0082000000007b1d */ /* 0x000fec0000010000 */
[----:B------:R1:W-:Y:S01]  /*259b0*/  @!P0 SYNCS.ARRIVE.TRANS64.RED.A1T0 RZ, [R17+URZ], RZ ;  /* 0x000000ff11ff89a7 */ /* 0x0003e2000810043f */
[----:B------:R-:W-:-:S04]  /*259c0*/  ISETP.NE.AND P0, PT, R0, 0x2, PT ;  /* 0x000000020000780c */ /* 0x000fc80003f05270 */
[----:B------:R-:W-:Y:S02]  /*259d0*/  SEL R2, RZ, 0x1, P0 ;  /* 0x00000001ff027807 */ /* 0x000fe40000000000 */
[----:B------:R-:W-:-:S05]  /*259e0*/  SEL R0, R0, RZ, P0 ;  /* 0x000000ff00007207 */ /* 0x000fca0000000000 */
[----:B------:R1:W-:Y:S01]  /*259f0*/  STL [R1+0x4], R0 ;  /* 0x0000040001007387 */ /* 0x0003e20000100800 */
[----:B---3--:R-:W-:-:S05]  /*25a00*/  LOP3.LUT R3, R3, R2, RZ, 0x3c, !PT ;  /* 0x0000000203037212 */ /* 0x008fca00078e3cff */
[----:B------:R1:W-:Y:S02]  /*25a10*/  STL [R1+0xc], R3 ;  /* 0x00000c0301007387 */ /* 0x0003e40000100800 */
.L_x_1644:
[----:B-1----:R-:W2:Y:S02]  /*25a20*/  LDL R0, [R1+0x18] ;  /* 0x0000180001007983 */ /* 0x002ea40000100800 */
[----:B--2---:R-:W-:-:S13]  /*25a30*/  LOP3.LUT P0, RZ, R0, 0x2, RZ, 0xc0, !PT ;  /* 0x0000000200ff7812 */ /* 0x004fda000780c0ff */
[----:B------:R-:W-:Y:S05]  /*25a40*/  @!P0 BRA `(.L_x_1700) ;  /* 0x0000000000288947 */ /* 0x000fea0003800000 */
[----:B------:R-:W-:Y:S05]  /*25a50*/  WARPSYNC.ALL ;  /* 0x0000000000007948 */ /* 0x000fea0003800000 */
[----:B------:R-:W1:Y:S08]  /*25a60*/  S2UR UR5, SR_CgaCtaId ;  /* 0x00000000000579c3 */ /* 0x000e700000008800 */
[----:B------:R-:W-:Y:S06]  /*25a70*/  BAR.SYNC.DEFER_BLOCKING 0x5, 0x180 ;  /* 0x0146000000007b1d */ /* 0x000fec0000010000 */
[----:B------:R-:W-:-:S02]  /*25a80*/  UMOV UR4, 0x400 ;  /* 0x0000040000047882 */ /* 0x000fc40000000000 */
[----:B-1----:R-:W-:-:S06]  /*25a90*/  ULEA UR4, UR5, UR4, 0x18 ;  /* 0x0000000405047291 */ /* 0x002fcc000f8ec03f */
[----:B------:R-:W-:-:S05]  /*25aa0*/  IMAD.U32 R0, RZ, RZ, UR4 ;  /* 0x00000004ff007e24 */ /* 0x000fca000f8e00ff */
[----:B------:R1:W2:Y:S04]  /*25ab0*/  LDS.128 R16, [R0+0x284d0] ;  /* 0x0284d00000107984 */ /* 0x0002a80000000c00 */
[----:B------:R1:W-:Y:S01]  /*25ac0*/  STL [R1], R0 ;  /* 0x0000000001007387 */ /* 0x0003e20000100800 */
[----:B------:R-:W-:Y:S06]  /*25ad0*/  BAR.ARV 0x4, 0x180 ;  /* 0x0106000000007b1d */ /* 0x000fec0000002000 */
[----:B------:R-:W-:Y:S05]  /*25ae0*/  BRA `(.L_x_1701) ;  /* 0x0000000800e07947 */ /* 0x000fea0003800000 */
.L_x_1700:
[----:B------:R-:W1:Y:S01]  /*25af0*/  S2R R0, SR_TID.X ;  /* 0x0000000000007919 */ /* 0x000e620000002100 */
[----:B------:R-:W-:Y:S01]  /*25b00*/  UMOV UR4, 0xffffffff ;  /* 0xffffffff00047882 */ /* 0x000fe20000000000 */
[----:B-1----:R-:W-:-:S04]  /*25b10*/  LOP3.LUT R6, R0, 0x1f, RZ, 0xc0, !PT ;  /* 0x0000001f00067812 */ /* 0x002fc800078ec0ff */
[----:B------:R-:W-:Y:S01]  /*25b20*/  ISETP.NE.AND P0, PT, R6, 0x1f, PT ;  /* 0x0000001f0600780c */ /* 0x000fe20003f05270 */
[----:B------:R-:W-:-:S12]  /*25b30*/  BRA.DIV UR4, `(.L_x_1702) ;  /* 0x0000005a04c47947 */ /* 0x000fd8000b800000 */
[----:B------:R-:W-:Y:S01]  /*25b40*/  IMAD.IADD R0, R19, 0x1, R6 ;  /* 0x0000000113007824 */ /* 0x000fe200078e0206 */
[----:B------:R-:W-:-:S04]  /*25b50*/  ULDC UR4, c[0x0][0xc3c] ;  /* 0x00030f0000047ab9 */ /* 0x000fc80000000800 */
[----:B------:R-:W-:-:S13]  /*25b60*/  ISETP.GE.OR P1, PT, R0, UR4, !P0 ;  /* 0x0000000400007c0c */ /* 0x000fda000c726670 */
[----:B------:R-:W1:Y:S02]  /*25b70*/  @!P1 LDC.64 R2, c[0x0][0xc80] ;  /* 0x00032000ff029b82 */ /* 0x000e640000000a00 */
[----:B-1----:R-:W-:-:S06]  /*25b80*/  @!P1 IMAD.WIDE R2, R0, 0x4, R2 ;  /* 0x0000000400029825 */ /* 0x002fcc00078e0202 */
[----:B------:R1:W2:Y:S01]  /*25b90*/  @!P1 LDG.E R3, desc[UR46][R2.64] ;  /* 0x0000002e02039981 */ /* 0x0002a2000c1e1900 */
[C---:B------:R-:W-:Y:S02]  /*25ba0*/  ISETP.GE.U32.AND P2, PT, R6.reuse, 0x2, PT ;  /* 0x000000020600780c */ /* 0x040fe40003f46070 */
[C---:B------:R-:W-:Y:S01]  /*25bb0*/  ISETP.GE.U32.AND P3, PT, R6.reuse, 0x4, PT ;  /* 0x000000040600780c */ /* 0x040fe20003f66070 */
[----:B------:R-:W-:Y:S01]  /*25bc0*/  SHFL.IDX PT, R0, R16, RZ, 0x1f ;  /* 0x00001fff10007589 */ /* 0x000fe200000e0000 */
[C---:B------:R-:W-:Y:S02]  /*25bd0*/  ISETP.GE.U32.AND P4, PT, R6.reuse, 0x8, PT ;  /* 0x000000080600780c */ /* 0x040fe40003f86070 */
[C---:B------:R-:W-:Y:S01]  /*25be0*/  ISETP.GE.U32.AND P5, PT, R6.reuse, 0x10, PT ;  /* 0x000000100600780c */ /* 0x040fe20003fa6070 */
[----:B------:R-:W-:Y:S01]  /*25bf0*/  SHFL.IDX PT, R4, R16, 0x1, 0x1f ;  /* 0x00201f0010047f89 */ /* 0x000fe200000e0000 */
[----:B-1----:R-:W-:Y:S02]  /*25c00*/  IMAD.MOV.U32 R2, RZ, RZ, RZ ;  /* 0x000000ffff027224 */ /* 0x002fe400078e00ff */
[----:B--2---:R-:W-:Y:S01]  /*25c10*/  @!P1 IMAD.MOV.U32 R2, RZ, RZ, R3 ;  /* 0x000000ffff029224 */ /* 0x004fe200078e0003 */
[----:B------:R-:W-:-:S04]  /*25c20*/  ISETP.NE.AND P1, PT, R6, RZ, PT ;  /* 0x000000ff0600720c */ /* 0x000fc80003f25270 */
[----:B------:R-:W1:Y:S02]  /*25c30*/  SHFL.UP PT, R3, R2, 0x1, RZ ;  /* 0x0420000002037989 */ /* 0x000e6400000e00ff */
[----:B-1----:R-:W-:-:S05]  /*25c40*/  SEL R3, R3, RZ, P1 ;  /* 0x000000ff03037207 */ /* 0x002fca0000800000 */
[----:B------:R-:W-:-:S05]  /*25c50*/  IMAD.IADD R3, R2, 0x1, R3 ;  /* 0x0000000102037824 */ /* 0x000fca00078e0203 */
[----:B------:R-:W1:Y:S02]  /*25c60*/  SHFL.UP PT, R5, R3, 0x2, RZ ;  /* 0x0440000003057989 */ /* 0x000e6400000e00ff */
[----:B-1----:R-:W-:-:S05]  /*25c70*/  SEL R5, R5, RZ, P2 ;  /* 0x000000ff05057207 */ /* 0x002fca0001000000 */
[----:B------:R-:W-:-:S05]  /*25c80*/  IMAD.IADD R3, R3, 0x1, R5 ;  /* 0x0000000103037824 */ /* 0x000fca00078e0205 */
[----:B------:R-:W1:Y:S02]  /*25c90*/  SHFL.UP PT, R5, R3, 0x4, RZ ;  /* 0x0480000003057989 */ /* 0x000e6400000e00ff */
[----:B-1----:R-:W-:-:S05]  /*25ca0*/  SEL R5, R5, RZ, P3 ;  /* 0x000000ff05057207 */ /* 0x002fca0001800000 */
[----:B------:R-:W-:-:S05]  /*25cb0*/  IMAD.IADD R3, R3, 0x1, R5 ;  /* 0x0000000103037824 */ /* 0x000fca00078e0205 */
[----:B------:R-:W1:Y:S02]  /*25cc0*/  SHFL.UP PT, R5, R3, 0x8, RZ ;  /* 0x0500000003057989 */ /* 0x000e6400000e00ff */
[----:B-1----:R-:W-:-:S04]  /*25cd0*/  SEL R5, R5, RZ, P4 ;  /* 0x000000ff05057207 */ /* 0x002fc80002000000 */
[----:B------:R-:W-:-:S05]  /*25ce0*/  IADD3 R3, R3, R5, RZ ;  /* 0x0000000503037210 */ /* 0x000fca0007ffe0ff */
[----:B------:R-:W1:Y:S02]  /*25cf0*/  SHFL.UP PT, R5, R3, 0x10, RZ ;  /* 0x0600000003057989 */ /* 0x000e6400000e00ff */
[----:B-1----:R-:W-:-:S05]  /*25d00*/  SEL R5, R5, RZ, P5 ;  /* 0x000000ff05057207 */ /* 0x002fca0002800000 */
[----:B------:R-:W-:-:S05]  /*25d10*/  IMAD.IADD R5, R3, 0x1, R5 ;  /* 0x0000000103057824 */ /* 0x000fca00078e0205 */
[----:B------:R1:W2:Y:S02]  /*25d20*/  SHFL.IDX PT, R7, R5, 0x1f, 0x1f ;  /* 0x03e01f0005077f89 */ /* 0x0002a400000e0000 */
.L_x_1912:
[----:B------:R-:W-:Y:S01]  /*25d30*/  ULDC UR4, c[0x0][0xc38] ;  /* 0x00030e0000047ab9 */ /* 0x000fe20000000800 */
[----:B------:R-:W-:Y:S02]  /*25d40*/  IMAD.MOV.U32 R6, RZ, RZ, R5 ;  /* 0x000000ffff067224 */ /* 0x000fe400078e0005 */
[----:B------:R-:W-:-:S04]  /*25d50*/  IMAD.U32 R3, RZ, RZ, UR4 ;  /* 0x00000004ff037e24 */ /* 0x000fc8000f8e00ff */
[----:B--2---:R-:W-:-:S04]  /*25d60*/  IMAD R7, R7, R3, RZ ;  /* 0x0000000307077224 */ /* 0x004fc800078e02ff */
[----:B------:R-:W-:-:S05]  /*25d70*/  IMAD.IADD R4, R4, 0x1, R7 ;  /* 0x0000000104047824 */ /* 0x000fca00078e0207 */
[----:B------:R-:W-:-:S13]  /*25d80*/  ISETP.GT.AND P6, PT, R4, R0, PT ;  /* 0x000000000400720c */ /* 0x000fda0003fc4270 */
[----:B------:R-:W-:Y:S05]  /*25d90*/  @P6 BRA `(.L_x_1703) ;  /* 0x00000000009c6947 */ /* 0x000fea0003800000 */
.L_x_1708:
[----:B------:R-:W2:Y:S01]  /*25da0*/  LDC R2, c[0x0][0xc3c] ;  /* 0x00030f00ff027b82 */ /* 0x000ea20000000800 */
[----:B------:R-:W-:-:S05]  /*25db0*/  VIADD R19, R19, 0x1f ;  /* 0x0000001f13137836 */ /* 0x000fca0000000000 */
[----:B--2---:R-:W-:-:S13]  /*25dc0*/  ISETP.GE.AND P6, PT, R19, R2, PT ;  /* 0x000000021300720c */ /* 0x004fda0003fc6270 */
[----:B-1----:R-:W-:Y:S05]  /*25dd0*/  @P6 BRA `(.L_x_1704) ;  /* 0x0000000400d86947 */ /* 0x002fea0003800000 */
[----:B------:R-:W2:Y:S01]  /*25de0*/  S2R R3, SR_TID.X ;  /* 0x0000000000037919 */ /* 0x000ea20000002100 */
        /* <DEDUP_REMOVED lines=9> */
.L_x_1706:
[----:B------:R-:W-:Y:S05]  /*25e80*/  BSYNC B0 ;  /* 0x0000000000007941 */ /* 0x000fea0003800000 */
.L_x_1705:
[----:B------:R-:W-:-:S03]  /*25e90*/  UMOV UR4, 0xffffffff ;  /* 0xffffffff00047882 */ /* 0x000fc60000000000 */
[----:B------:R-:W-:Y:S05]  /*25ea0*/  BRA.DIV UR4, `(.L_x_1707) ;  /* 0x0000005e04247947 */ /* 0x000fea000b800000 */
[----:B--2--5:R-:W2:Y:S02]  /*25eb0*/  SHFL.UP PT, R3, R2, 0x1, RZ ;  /* 0x0420000002037989 */ /* 0x024ea400000e00ff */
[----:B--2---:R-:W-:-:S04]  /*25ec0*/  SEL R3, R3, RZ, P1 ;  /* 0x000000ff03037207 */ /* 0x004fc80000800000 */
[----:B------:R-:W-:-:S05]  /*25ed0*/  IADD3 R3, R2, R3, RZ ;  /* 0x0000000302037210 */ /* 0x000fca0007ffe0ff */
[----:B-1----:R-:W1:Y:S02]  /*25ee0*/  SHFL.UP PT, R5, R3, 0x2, RZ ;  /* 0x0440000003057989 */ /* 0x002e6400000e00ff */
        /* <DEDUP_REMOVED lines=11> */
[----:B------:R1:W2:Y:S02]  /*25fa0*/  SHFL.IDX PT, R7, R6, 0x1f, 0x1f ;  /* 0x03e01f0006077f89 */ /* 0x0002a400000e0000 */
.L_x_1920:
[----:B------:R-:W-:Y:S02]  /*25fb0*/  ULDC UR4, c[0x0][0xc38] ;  /* 0x00030e0000047ab9 */ /* 0x000fe40000000800 */
[----:B------:R-:W-:-:S04]  /*25fc0*/  IMAD.U32 R3, RZ, RZ, UR4 ;  /* 0x00000004ff037e24 */ /* 0x000fc8000f8e00ff */
[----:B--2---:R-:W-:-:S04]  /*25fd0*/  IMAD R7, R7, R3, RZ ;  /* 0x0000000307077224 */ /* 0x004fc800078e02ff */
[----:B------:R-:W-:-:S05]  /*25fe0*/  IMAD.IADD R4, R7, 0x1, R4 ;  /* 0x0000000107047824 */ /* 0x000fca00078e0204 */
[----:B------:R-:W-:-:S13]  /*25ff0*/  ISETP.GT.AND P6, PT, R4, R0, PT ;  /* 0x000000000400720c */ /* 0x000fda0003fc4270 */
[----:B------:R-:W-:Y:S05]  /*26000*/  @!P6 BRA `(.L_x_1708) ;  /* 0xfffffffc0064e947 */ /* 0x000fea000383ffff */
.L_x_1703:
[----:B------:R-:W-:Y:S01]  /*26010*/  IMAD.IADD R7, R4, 0x1, -R7 ;  /* 0x0000000104077824 */ /* 0x000fe200078e0a07 */
[----:B------:R-:W-:-:S03]  /*26020*/  UMOV UR4, 0xffffffff ;  /* 0xffffffff00047882 */ /* 0x000fc60000000000 */
[----:B------:R-:W-:-:S05]  /*26030*/  IMAD R4, R6, R3, R7 ;  /* 0x0000000306047224 */ /* 0x000fca00078e0207 */
[----:B------:R-:W-:Y:S01]  /*26040*/  ISETP.GT.AND P6, PT, R4, R0, PT ;  /* 0x000000000400720c */ /* 0x000fe20003fc4270 */
[----:B------:R-:W-:-:S12]  /*26050*/  BRA.DIV UR4, `(.L_x_1709) ;  /* 0x0000005e04907947 */ /* 0x000fd8000b800000 */
[----:B-1----:R-:W-:-:S04]  /*26060*/  VOTE.ANY R5, PT, !P6 ;  /* 0x0000000000057806 */ /* 0x002fc800070e0100 */
[----:B------:R-:W1:Y:S02]  /*26070*/  POPC R4, R5 ;  /* 0x0000000500047309 */ /* 0x000e640000000000 */
[----:B-1----:R1:W2:Y:S02]  /*26080*/  SHFL.IDX PT, R17, R2, R4, 0x1f ;  /* 0x00001f0402117589 */ /* 0x0022a400000e0000 */
.L_x_1924:
[----:B------:R-:W-:Y:S02]  /*26090*/  ISETP.NE.AND P0, PT, R5, RZ, PT ;  /* 0x000000ff0500720c */ /* 0x000fe40003f05270 */
[----:B------:R-:W-:-:S11]  /*260a0*/  MOV R16, RZ ;  /* 0x000000ff00107202 */ /* 0x000fd60000000f00 */
[----:B------:R-:W-:Y:S05]  /*260b0*/  @!P0 BRA `(.L_x_1710) ;  /* 0x0000000000148947 */ /* 0x000fea0003800000 */
[----:B------:R-:W-:Y:S01]  /*260c0*/  UMOV UR4, 0xffffffff ;  /* 0xffffffff00047882 */ /* 0x000fe20000000000 */
[----:B------:R-:W-:Y:S02]  /*260d0*/  VIADD R12, R4, 0xffffffff ;  /* 0xffffffff040c7836 */ /* 0x000fe40000000000 */
[----:B------:R-:W-:Y:S05]  /*260e0*/  BRA.DIV UR4, `(.L_x_1711) ;  /* 0x0000005e04b47947 */ /* 0x000fea000b800000 */
[----:B------:R3:W4:Y:S02]  /*260f0*/  SHFL.IDX PT, R6, R6, R12, 0x1f ;  /* 0x00001f0c06067589 */ /* 0x00072400000e0000 */
.L_x_1927:
[----:B----4-:R-:W-:-:S07]  /*26100*/  IMAD.MOV.U32 R16, RZ, RZ, R6 ;  /* 0x000000ffff107224 */ /* 0x010fce00078e0006 */
.L_x_1710:
[----:B------:R-:W1:Y:S01]  /*26110*/  LDC.64 R8, c[0x0][0xc90] ;  /* 0x00032400ff087b82 */ /* 0x000e620000000a00 */
[----:B------:R-:W-:-:S04]  /*26120*/  IMAD.IADD R19, R4, 0x1, R19 ;  /* 0x0000000104137824 */ /* 0x000fc800078e0213 */
[----:B-1----:R-:W-:-:S05]  /*26130*/  IMAD.WIDE R4, R19, 0x4, R8 ;  /* 0x0000000413047825 */ /* 0x002fca00078e0208 */
[----:B------:R-:W2:Y:S01]  /*26140*/  LDG.E R2, desc[UR46][R4.64] ;  /* 0x0000002e04027981 */ /* 0x000ea2000c1e1900 */
[----:B------:R-:W-:-:S04]  /*26150*/  IMAD R16, R16, R3, R7 ;  /* 0x0000000310107224 */ /* 0x000fc800078e0207 */
[----:B------:R-:W-:Y:S02]  /*26160*/  IMAD.IADD R0, R0, 0x1, -R16 ;  /* 0x0000000100007824 */ /* 0x000fe400078e0a10 */
[----:B--2---:R-:W-:-:S05]  /*26170*/  IMAD R8, R17, R2, RZ ;  /* 0x0000000211087224 */ /* 0x004fca00078e02ff */
[----:B------:R-:W-:-:S04]  /*26180*/  IABS R6, R8 ;  /* 0x0000000800067213 */ /* 0x000fc80000000000 */
[----:B------:R-:W1:Y:S08]  /*26190*/  I2F.RP R4, R6 ;  /* 0x0000000600047306 */ /* 0x000e700000209400 */
[----:B-1----:R-:W1:Y:S02]  /*261a0*/  MUFU.RCP R4, R4 ;  /* 0x0000000400047308 */ /* 0x002e640000001000 */
[----:B-1----:R-:W-:-:S06]  /*261b0*/  VIADD R4, R4, 0xffffffe ;  /* 0x0ffffffe04047836 */ /* 0x002fcc0000000000 */
[----:B------:R-:W1:Y:S02]  /*261c0*/  F2I.FTZ.U32.TRUNC.NTZ R5, R4 ;  /* 0x0000000400057305 */ /* 0x000e64000021f000 */
[----:B-1----:R-:W-:-:S04]  /*261d0*/  IMAD.MOV R4, RZ, RZ, -R5 ;  /* 0x000000ffff047224 */ /* 0x002fc800078e0a05 */
[----:B------:R-:W-:Y:S02]  /*261e0*/  IMAD R7, R4, R6, RZ ;  /* 0x0000000604077224 */ /* 0x000fe400078e02ff */
[----:B------:R-:W-:-:S04]  /*261f0*/  IMAD.MOV.U32 R4, RZ, RZ, RZ ;  /* 0x000000ffff047224 */ /* 0x000fc800078e00ff */
[----:B------:R-:W-:Y:S01]  /*26200*/  IMAD.HI.U32 R5, R5, R7, R4 ;  /* 0x0000000705057227 */ /* 0x000fe200078e0004 */
[----:B------:R-:W-:Y:S02]  /*26210*/  IABS R4, R0 ;  /* 0x0000000000047213 */ /* 0x000fe40000000000 */
[----:B------:R-:W-:-:S03]  /*26220*/  IABS R7, R8 ;  /* 0x0000000800077213 */ /* 0x000fc60000000000 */
[----:B------:R-:W-:Y:S01]  /*26230*/  IMAD.HI.U32 R5, R5, R4, RZ ;  /* 0x0000000405057227 */ /* 0x000fe200078e00ff */
[----:B------:R-:W-:-:S05]  /*26240*/  IADD3 R7, RZ, -R7, RZ ;  /* 0x80000007ff077210 */ /* 0x000fca0007ffe0ff */
        /* <DEDUP_REMOVED lines=17> */
[----:B------:R-:W1:Y:S08]  /*26360*/  I2F.RP R2, R7 ;  /* 0x0000000700027306 */ /* 0x000e700000209400 */
        /* <DEDUP_REMOVED lines=8> */
[----:B------:R-:W-:-:S03]  /*263f0*/  IABS R3, R0 ;  /* 0x0000000000037213 */ /* 0x000fc60000000000 */
[----:B------:R-:W-:-:S04]  /*26400*/  IMAD.MOV R2, RZ, RZ, -R2 ;  /* 0x000000ffff027224 */ /* 0x000fc800078e0a02 */
[----:B------:R-:W-:Y:S02]  /*26410*/  IMAD.MOV.U32 R5, RZ, RZ, R2 ;  /* 0x000000ffff057224 */ /* 0x000fe400078e0002 */
[----:B------:R-:W-:-:S04]  /*26420*/  IMAD.HI.U32 R2, R8, R3, RZ ;  /* 0x0000000308027227 */ /* 0x000fc800078e00ff */
[----:B------:R-:W-:-:S05]  /*26430*/  IMAD R3, R2, R5, R3 ;  /* 0x0000000502037224 */ /* 0x000fca00078e0203 */
[----:B------:R-:W-:-:S13]  /*26440*/  ISETP.GT.U32.AND P1, PT, R7, R3, PT ;  /* 0x000000030700720c */ /* 0x000fda0003f24070 */
[----:B------:R-:W-:Y:S02]  /*26450*/  @!P1 IMAD.IADD R3, R3, 0x1, -R7 ;  /* 0x0000000103039824 */ /* 0x000fe400078e0a07 */
[----:B------:R-:W-:Y:S01]  /*26460*/  @!P1 VIADD R2, R2, 0x1 ;  /* 0x0000000102029836 */ /* 0x000fe20000000000 */
[----:B------:R-:W-:Y:S02]  /*26470*/  ISETP.NE.AND P1, PT, R6, RZ, PT ;  /* 0x000000ff0600720c */ /* 0x000fe40003f25270 */
[----:B------:R-:W-:Y:S02]  /*26480*/  ISETP.GE.U32.AND P0, PT, R3, R7, PT ;  /* 0x000000070300720c */ /* 0x000fe40003f06070 */
[C---:B------:R-:W-:Y:S02]  /*26490*/  LOP3.LUT R3, R0.reuse, R6, RZ, 0x3c, !PT ;  /* 0x0000000600037212 */ /* 0x040fe400078e3cff */
[----:B------:R-:W-:Y:S02]  /*264a0*/  IADD3 R0, R0, R4, RZ ;  /* 0x0000000400007210 */ /* 0x000fe40007ffe0ff */
[----:B------:R-:W-:-:S07]  /*264b0*/  ISETP.GE.AND P2, PT, R3, RZ, PT ;  /* 0x000000ff0300720c */ /* 0x000fce0003f46270 */
[----:B------:R-:W-:-:S06]  /*264c0*/  @P0 VIADD R2, R2, 0x1 ;  /* 0x0000000102020836 */ /* 0x000fcc0000000000 */
[----:B------:R-:W-:Y:S01]  /*264d0*/  @!P2 IMAD.MOV R2, RZ, RZ, -R2 ;  /* 0x000000ffff02a224 */ /* 0x000fe200078e0a02 */
[----:B------:R-:W-:Y:S01]  /*264e0*/  @!P1 LOP3.LUT R2, RZ, R6, RZ, 0x33, !PT ;  /* 0x00000006ff029212 */ /* 0x000fe200078e33ff */
[----:B------:R-:W-:-:S04]  /*264f0*/  IMAD.MOV R6, RZ, RZ, -R6 ;  /* 0x000000ffff067224 */ /* 0x000fc800078e0a06 */
[----:B------:R-:W-:Y:S01]  /*26500*/  IMAD R18, R2, R6, R0 ;  /* 0x0000000602127224 */ /* 0x000fe200078e0200 */
[----:B------:R-:W-:-:S05]  /*26510*/  LOP3.LUT R2, RZ, R2, RZ, 0x33, !PT ;  /* 0x00000002ff027212 */ /* 0x000fca00078e33ff */
[----:B------:R-:W-:Y:S01]  /*26520*/  IMAD.IADD R17, R17, 0x1, R2 ;  /* 0x0000000111117824 */ /* 0x000fe200078e0202 */
[----:B------:R-:W-:Y:S06]  /*26530*/  BRA `(.L_x_1712) ;  /* 0x00000000001c7947 */ /* 0x000fec0003800000 */
.L_x_1704:
[----:B------:R-:W-:Y:S01]  /*26540*/  UMOV UR4, URZ ;  /* 0x0000003f00047c82 */ /* 0x000fe20008000000 */
[----:B------:R-:W-:Y:S01]  /*26550*/  UMOV UR5, URZ ;  /* 0x0000003f00057c82 */ /* 0x000fe20008000000 */
[----:B------:R-:W-:Y:S01]  /*26560*/  ULDC UR6, c[0x0][0xc3c] ;  /* 0x00030f0000067ab9 */ /* 0x000fe20000000800 */
[----:B------:R-:W-:Y:S02]  /*26570*/  IMAD.MOV.U32 R16, RZ, RZ, R0 ;  /* 0x000000ffff107224 */ /* 0x000fe400078e0000 */
[----:B------:R-:W-:Y:S02]  /*26580*/  IMAD.U32 R17, RZ, RZ, UR4 ;  /* 0x00000004ff117e24 */ /* 0x000fe4000f8e00ff */
[----:B------:R-:W-:Y:S02]  /*26590*/  IMAD.U32 R18, RZ, RZ, UR5 ;  /* 0x00000005ff127e24 */ /* 0x000fe4000f8e00ff */
[----:B------:R-:W-:-:S07]  /*265a0*/  IMAD.U32 R19, RZ, RZ, UR6 ;  /* 0x00000006ff137e24 */ /* 0x000fce000f8e00ff */
.L_x_1712:
[----:B------:R4:W2:Y:S01]  /*265b0*/  LDL R3, [R1] ;  /* 0x0000000001037983 */ /* 0x0008a20000100800 */
[----:B------:R-:W5:Y:S01]  /*265c0*/  S2R R0, SR_TID.X ;  /* 0x0000000000007919 */ /* 0x000f620000002100 */
[----:B------:R-:W-:Y:S05]  /*265d0*/  WARPSYNC.ALL ;  /* 0x0000000000007948 */ /* 0x000fea0003800000 */
[----:B-----5:R-:W-:Y:S01]  /*265e0*/  LOP3.LUT R0, R0, 0x1f, RZ, 0xc0, !PT ;  /* 0x0000001f00007812 */ /* 0x020fe200078ec0ff */
[----:B------:R-:W-:Y:S03]  /*265f0*/  BAR.SYNC.DEFER_BLOCKING 0x4, 0x180 ;  /* 0x0106000000007b1d */ /* 0x000fe60000010000 */
[----:B------:R-:W-:-:S13]  /*26600*/  ISETP.NE.AND P0, PT, R0, RZ, PT ;  /* 0x000000ff0000720c */ /* 0x000fda0003f05270 */
[----:B------:R-:W2:Y:S01]  /*26610*/  @!P0 S2R R0, SR_CgaCtaId ;  /* 0x0000000000008919 */ /* 0x000ea20000008800 */
[----:B------:R-:W-:-:S04]  /*26620*/  @!P0 MOV R2, 0x400 ;  /* 0x0000040000028802 */ /* 0x000fc80000000f00 */
[----:B--2---:R-:W-:-:S05]  /*26630*/  @!P0 LEA R3, R0, R2, 0x18 ;  /* 0x0000000200038211 */ /* 0x004fca00078ec0ff */
[----:B------:R4:W-:Y:S04]  /*26640*/  @!P0 STS.128 [R3+0x284d0], R16 ;  /* 0x0284d01003008388 */ /* 0x0009e80000000c00 */
[----:B------:R4:W-:Y:S01]  /*26650*/  @!P0 STL [R1], R3 ;  /* 0x0000000301008387 */ /* 0x0009e20000100800 */
[----:B------:R-:W-:Y:S06]  /*26660*/  BAR.ARV 0x5, 0x180 ;  /* 0x0146000000007b1d */ /* 0x000fec0000002000 */
.L_x_1701:
[----:B------:R-:W-:Y:S02]  /*26670*/  ULDC UR4, c[0x0][0xc3c] ;  /* 0x00030f0000047ab9 */ /* 0x000fe40000000800 */
[----:B--2---:R-:W-:-:S13]  /*26680*/  ISETP.GE.AND P0, PT, R19, UR4, PT ;  /* 0x0000000413007c0c */ /* 0x004fda000bf06270 */
[----:B------:R-:W-:Y:S05]  /*26690*/  @!P0 BRA `(.L_x_1713) ;  /* 0xffffff9c00ec8947 */ /* 0x000fea000383ffff */
[----:B------:R-:W-:Y:S05]  /*266a0*/  BSYNC B7 ;  /* 0x0000000000077941 */ /* 0x000fea0003800000 */
.L_x_1587:
[----:B-1----:R-:W2:Y:S01]  /*266b0*/  LDL.LU R0, [R1+0x58] ;  /* 0x0000580001007983 */ /* 0x002ea20000300800 */
[----:B------:R-:W-:Y:S01]  /*266c0*/  BSSY B0, `(.L_x_1714) ;  /* 0x000000b000007945 */ /* 0x000fe20003800000 */
[----:B------:R-:W1:Y:S01]  /*266d0*/  S2R R5, SR_CgaCtaId ;  /* 0x0000000000057919 */ /* 0x000e620000008800 */
[----:B--2---:R-:W-:-:S05]  /*266e0*/  VIADD R0, R0, 0x1 ;  /* 0x0000000100007836 */ /* 0x004fca0000000000 */
[----:B0-----:R-:W-:-:S04]  /*266f0*/  LEA.HI R2, R0, R0, RZ, 0x1 ;  /* 0x0000000000027211 */ /* 0x001fc800078f08ff */
[----:B----4-:R-:W-:-:S04]  /*26700*/  LOP3.LUT R3, R2, 0xfffffffe, RZ, 0xc0, !PT ;  /* 0xfffffffe02037812 */ /* 0x010fc800078ec0ff */
[----:B------:R-:W-:Y:S02]  /*26710*/  IADD3 R3, R0, -R3, RZ ;  /* 0x8000000300037210 */ /* 0x000fe40007ffe0ff */
[----:B------:R-:W-:Y:S02]  /*26720*/  MOV R0, 0x400 ;  /* 0x0000040000007802 */ /* 0x000fe40000000f00 */
[----:B------:R-:W-:Y:S02]  /*26730*/  SHF.L.U32 R3, R3, 0x1f, RZ ;  /* 0x0000001f03037819 */ /* 0x000fe400000006ff */
[----:B-1----:R-:W-:-:S04]  /*26740*/  LEA R0, R5, R0, 0x18 ;  /* 0x0000000005007211 */ /* 0x002fc800078ec0ff */
[----:B------:R-:W0:Y:S02]  /*26750*/  SYNCS.PHASECHK.TRANS64.TRYWAIT P0, [R0+URZ+0x28420], R3 ;  /* 0x02842003000075a7 */ /* 0x000e24000800017f */
[----:B0-----:R-:W-:Y:S05]  /*26760*/  @!P0 BRA `(.L_x_1715) ;  /* 0x00000058003c8947 */ /* 0x001fea0003800000 */
.L_x_1928:
[----:B------:R-:W-:Y:S05]  /*26770*/  BSYNC B0 ;  /* 0x0000000000007941 */ /* 0x000fea0003800000 */
.L_x_1714:
[----:B------:R-:W-:-:S03]  /*26780*/  UMOV UR4, 0xffffffff ;  /* 0xffffffff00047882 */ /* 0x000fc60000000000 */
[----:B------:R-:W-:Y:S05]  /*26790*/  BRA.DIV UR4, `(.L_x_1716) ;  /* 0x0000005a04447947 */ /* 0x000fea000b800000 */
[----:B------:R-:W1:Y:S02]  /*267a0*/  S2R R2, SR_TID.X ;  /* 0x0000000000027919 */ /* 0x000e640000002100 */
[----:B-1----:R-:W-:-:S04]  /*267b0*/  SHF.R.U32.HI R2, RZ, 0x5, R2 ;  /* 0x00000005ff027819 */ /* 0x002fc80000011602 */
[----:B------:R-:W-:-:S05]  /*267c0*/  LOP3.LUT R2, R2, 0x3, RZ, 0xc0, !PT ;  /* 0x0000000302027812 */ /* 0x000fca00078ec0ff */
[----:B------:R1:W2:Y:S02]  /*267d0*/  SHFL.IDX PT, R14, R2, RZ, 0x1f ;  /* 0x00001fff020e7589 */ /* 0x0002a400000e0000 */
.L_x_1931:
[----:B--2---:R-:W-:-:S13]  /*267e0*/  ISETP.NE.AND P0, PT, R14, RZ, PT ;  /* 0x000000ff0e00720c */ /* 0x004fda0003f05270 */
[----:B------:R-:W-:Y:S05]  /*267f0*/  @P0 BRA `(.L_x_1348) ;  /* 0x0000000000b00947 */ /* 0x000fea0003800000 */
[----:B------:R-:W-:-:S03]  /*26800*/  UMOV UR4, 0xffffffff ;  /* 0xffffffff00047882 */ /* 0x000fc60000000000 */
[----:B------:R-:W-:Y:S05]  /*26810*/  BRA.DIV UR4, `(.L_x_1717) ;  /* 0x0000005a04587947 */ /* 0x000fea000b800000 */
[----:B------:R-:W-:-:S13]  /*26820*/  ELECT P6, URZ, PT ;  /* 0x00000000003f782f */ /* 0x000fda00038c0000 */
.L_x_1934:
[----:B------:R-:W-:Y:S05]  /*26830*/  @!P6 BRA `(.L_x_1348) ;  /* 0x0000000000a0e947 */ /* 0x000fea0003800000 */
[----:B------:R-:W-:-:S06]  /*26840*/  ULOP3.LUT UR4, UR40, 0x2, URZ, 0xfc, !UPT ;  /* 0x0000000228047892 */ /* 0x000fcc000f8efc3f */
[----:B-1----:R-:W-:-:S05]  /*26850*/  IMAD.U32 R2, RZ, RZ, UR4 ;  /* 0x00000004ff027e24 */ /* 0x002fca000f8e00ff */
[----:B------:R-:W-:-:S13]  /*26860*/  ISETP.NE.AND P0, PT, R2, 0x3, PT ;  /* 0x000000030200780c */ /* 0x000fda0003f05270 */
[----:B------:R-:W-:Y:S05]  /*26870*/  @!P0 BRA `(.L_x_1718) ;  /* 0x0000000000048947 */ /* 0x000fea0003800000 */
[----:B------:R-:W-:Y:S01]  /*26880*/  BPT.TRAP 0x1 ;  /* 0x000000040000795c */ /* 0x000fe20000300000 */
.L_x_1718:
[----:B0-----:R-:W2:Y:S04]  /*26890*/  LDL R3, [R1+0x4] ;  /* 0x0000040001037983 */ /* 0x001ea80000100800 */
[----:B------:R-:W4:Y:S01]  /*268a0*/  LDL.LU R7, [R1+0xc] ;  /* 0x00000c0001077983 */ /* 0x000f220000300800 */
[----:B------:R-:W-:-:S04]  /*268b0*/  VIADD R2, R0, 0x28440 ;  /* 0x0002844000027836 */ /* 0x000fc80000000000 */
[C---:B--2---:R-:W-:Y:S02]  /*268c0*/  IMAD R6, R3.reuse, 0x8, R2 ;  /* 0x0000000803067824 */ /* 0x044fe400078e0202 */
[----:B------:R-:W-:Y:S01]  /*268d0*/  VIADD R3, R3, 0x1 ;  /* 0x0000000103037836 */ /* 0x000fe20000000000 */
[----:B----4-:R-:W-:-:S04]  /*268e0*/  SHF.L.U32 R5, R7, 0x1f, RZ ;  /* 0x0000001f07057819 */ /* 0x010fc800000006ff */
        /* <DEDUP_REMOVED lines=8> */
.L_x_1935:
[----:B------:R-:W1:Y:S02]  /*26970*/  SYNCS.PHASECHK.TRANS64.TRYWAIT P1, [R7+URZ], R2 ;  /* 0x00000002070075a7 */ /* 0x000e64000802017f */
[----:B-1----:R-:W-:Y:S05]  /*26980*/  @!P1 BRA `(.L_x_1720) ;  /* 0x0000005800309947 */ /* 0x002fea0003800000 */
.L_x_1936:
[----:B------:R-:W-:Y:S05]  /*26990*/  @!P0 BRA `(.L_x_1721) ;  /* 0x0000000000048947 */ /* 0x000fea0003800000 */
[----:B------:R-:W-:Y:S01]  /*269a0*/  BPT.TRAP 0x1 ;  /* 0x000000040000795c */ /* 0x000fe20000300000 */
.L_x_1721:
[----:B------:R-:W2:Y:S02]  /*269b0*/  LDL.LU R4, [R1+0x4] ;  /* 0x0000040001047983 */ /* 0x000ea40000300800 */
[----:B--2---:R-:W-:-:S04]  /*269c0*/  IMAD R4, R4, 0x8, R0 ;  /* 0x0000000804047824 */ /* 0x004fc800078e0200 */
[----:B------:R-:W2:Y:S02]  /*269d0*/  SYNCS.PHASECHK.TRANS64.TRYWAIT P1, [R4+URZ+0x28460], R5 ;  /* 0x02846005040075a7 */ /* 0x000ea4000802017f */
[----:B--2---:R-:W-:Y:S05]  /*269e0*/  @!P1 BRA `(.L_x_1722) ;  /* 0x00000058002c9947 */ /* 0x004fea0003800000 */
.L_x_1937:
[----:B------:R-:W-:Y:S05]  /*269f0*/  @!P0 BRA `(.L_x_1723) ;  /* 0x0000000000048947 */ /* 0x000fea0003800000 */
[----:B------:R-:W-:Y:S01]  /*26a00*/  BPT.TRAP 0x1 ;  /* 0x000000040000795c */ /* 0x000fe20000300000 */
.L_x_1723:
[----:B------:R-:W-:-:S04]  /*26a10*/  IMAD R3, R3, 0x8, R0 ;  /* 0x0000000803037824 */ /* 0x000fc800078e0200 */
[----:B------:R-:W4:Y:S02]  /*26a20*/  SYNCS.PHASECHK.TRANS64.TRYWAIT P1, [R3+URZ+0x28460], R2 ;  /* 0x02846002030075a7 */ /* 0x000f24000802017f */
[----:B----4-:R-:W-:Y:S05]  /*26a30*/  @!P1 BRA `(.L_x_1724) ;  /* 0x00000058002c9947 */ /* 0x010fea0003800000 */
.L_x_1938:
[----:B------:R-:W-:Y:S05]  /*26a40*/  @!P0 BRA `(.L_x_1725) ;  /* 0x0000000000048947 */ /* 0x000fea0003800000 */
[----:B------:R-:W-:Y:S01]  /*26a50*/  BPT.TRAP 0x1 ;  /* 0x000000040000795c */ /* 0x000fe20000300000 */
.L_x_1725:
[----:B------:R-:W5:Y:S02]  /*26a60*/  SYNCS.PHASECHK.TRANS64.TRYWAIT P0, [R4+URZ+0x28480], R5 ;  /* 0x02848005040075a7 */ /* 0x000f64000800017f */
[----:B-----5:R-:W-:Y:S05]  /*26a70*/  @!P0 BRA `(.L_x_1726) ;  /* 0x0000005800308947 */ /* 0x020fea0003800000 */
.L_x_1727:
[----:B------:R0:W0:Y:S02]  /*26a80*/  SYNCS.PHASECHK.TRANS64.TRYWAIT P0, [R3+URZ+0x28480], R2 ;  /* 0x02848002030075a7 */ /* 0x000024000800017f */
[----:B0-----:R-:W-:Y:S05]  /*26a90*/  @!P0 NANOSLEEP.SYNCS 0x989680 ;  /* 0x009896800000895d */ /* 0x001fea0003900000 */
[----:B------:R-:W0:Y:S02]  /*26aa0*/  @!P0 SYNCS.PHASECHK.TRANS64 P0, [R3+URZ+0x28480], R2 ;  /* 0x02848002030085a7 */ /* 0x000e24000800007f */
[----:B0-----:R-:W-:Y:S05]  /*26ab0*/  @!P0 BRA `(.L_x_1727) ;  /* 0xfffffffc00f08947 */ /* 0x001fea000383ffff */
.L_x_1348:
[----:B------:R-:W-:Y:S05]  /*26ac0*/  BSYNC B8 ;  /* 0x0000000000087941 */ /* 0x000fea0003800000 */
.L_x_1345:
[----:B------:R-:W-:Y:S05]  /*26ad0*/  EXIT ;  /* 0x000000000000794d */ /* 0x000fea0003800000 */
.L_x_1374:
[----:B-1----:R1:W2:Y:S02]  /*26ae0*/  SYNCS.PHASECHK.TRANS64.TRYWAIT P6, [R80+URZ+0x28490], R93 ;  /* 0x0284905d500075a7 */ /* 0x0022a400080c017f */
[----:B--2---:R-:W-:Y:S05]  /*26af0*/  @!P6 NANOSLEEP.SYNCS 0x989680 ;  /* 0x009896800000e95d */ /* 0x004fea0003900000 */
[----:B------:R-:W2:Y:S02]  /*26b00*/  @!P6 SYNCS.PHASECHK.TRANS64 P6, [R80+URZ+0x28490], R93 ;  /* 0x0284905d5000e5a7 */ /* 0x000ea400080c007f */
[----:B--2---:R-:W-:Y:S05]  /*26b10*/  @!P6 BRA `(.L_x_1374) ;  /* 0xfffffffc00f0e947 */ /* 0x004fea000383ffff */
[----:B------:R-:W-:Y:S05]  /*26b20*/  BRA `(.L_x_1728) ;  /* 0xfffffdc0003c7947 */ /* 0x000fea000383ffff */
.L_x_1392:
[----:B0-----:R0:W1:Y:S02]  /*26b30*/  SYNCS.PHASECHK.TRANS64.TRYWAIT P5, [R80+URZ+0x28490], R93 ;  /* 0x0284905d500075a7 */ /* 0x00106400080a017f */
[----:B-1----:R-:W-:Y:S05]  /*26b40*/  @!P5 NANOSLEEP.SYNCS 0x989680 ;  /* 0x009896800000d95d */ /* 0x002fea0003900000 */
[----:B------:R-:W1:Y:S02]  /*26b50*/  @!P5 SYNCS.PHASECHK.TRANS64 P5, [R80+URZ+0x28490], R93 ;  /* 0x0284905d5000d5a7 */ /* 0x000e6400080a007f */
[----:B-1----:R-:W-:Y:S05]  /*26b60*/  @!P5 BRA `(.L_x_1392) ;  /* 0xfffffffc00f0d947 */ /* 0x002fea000383ffff */
[----:B------:R-:W-:Y:S05]  /*26b70*/  BRA `(.L_x_1729) ;  /* 0xfffffde000247947 */ /* 0x000fea000383ffff */
.L_x_1401:
[----:B0-----:R0:W1:Y:S02]  /*26b80*/  SYNCS.PHASECHK.TRANS64.TRYWAIT P4, [R80+URZ+0x28490], R93 ;  /* 0x0284905d500075a7 */ /* 0x001064000808017f */
[----:B-1----:R-:W-:Y:S05]  /*26b90*/  @!P4 NANOSLEEP.SYNCS 0x989680 ;  /* 0x009896800000c95d */ /* 0x002fea0003900000 */
[----:B------:R-:W1:Y:S02]  /*26ba0*/  @!P4 SYNCS.PHASECHK.TRANS64 P4, [R80+URZ+0x28490], R93 ;  /* 0x0284905d5000c5a7 */ /* 0x000e64000808007f */
[----:B-1----:R-:W-:Y:S05]  /*26bb0*/  @!P4 BRA `(.L_x_1401) ;  /* 0xfffffffc00f0c947 */ /* 0x002fea000383ffff */
[----:B------:R-:W-:Y:S05]  /*26bc0*/  BRA `(.L_x_1730) ;  /* 0xfffffe0000107947 */ /* 0x000fea000383ffff */
.L_x_1407:
[----:B-1----:R1:W2:Y:S02]  /*26bd0*/  SYNCS.PHASECHK.TRANS64.TRYWAIT P3, [R80+URZ+0x284b0], R93 ;  /* 0x0284b05d500075a7 */ /* 0x0022a4000806017f */
[----:B--2---:R-:W-:Y:S05]  /*26be0*/  @!P3 NANOSLEEP.SYNCS 0x989680 ;  /* 0x009896800000b95d */ /* 0x004fea0003900000 */
[----:B------:R-:W2:Y:S02]  /*26bf0*/  @!P3 SYNCS.PHASECHK.TRANS64 P3, [R80+URZ+0x284b0], R93 ;  /* 0x0284b05d5000b5a7 */ /* 0x000ea4000806007f */
[----:B--2---:R-:W-:Y:S05]  /*26c00*/  @!P3 BRA `(.L_x_1407) ;  /* 0xfffffffc00f0b947 */ /* 0x004fea000383ffff */
[----:B------:R-:W-:Y:S05]  /*26c10*/  BRA `(.L_x_1731) ;  /* 0xfffffe00009c7947 */ /* 0x000fea000383ffff */
.L_x_1423:
[----:B------:R-:W-:Y:S01]  /*26c20*/  BSSY B0, `(.L_x_1732) ;  /* 0x0000008000007945 */ /* 0x000fe20003800000 */
[----:B------:R-:W-:Y:S01]  /*26c30*/  MOV R13, R229 ;  /* 0x000000e5000d7202 */ /* 0x000fe20000000f00 */
[----:B------:R-:W-:Y:S02]  /*26c40*/  IMAD.MOV.U32 R12, RZ, RZ, RZ ;  /* 0x000000ffff0c7224 */ /* 0x000fe400078e00ff */
[----:B------:R-:W-:Y:S02]  /*26c50*/  IMAD.MOV.U32 R11, RZ, RZ, 0x1f ;  /* 0x0000001fff0b7424 */ /* 0x000fe400078e00ff */
[----:B------:R-:W-:-:S07]  /*26c60*/  IMAD.MOV.U32 R15, RZ, RZ, -0x1 ;  /* 0xffffffffff0f7424 */ /* 0x000fce00078e00ff */
[----:B-----5:R-:W-:Y:S05]  /*26c70*/  WARPSYNC.COLLECTIVE R15, `(.L_x_1733) ;  /* 0x000000000f087348 */ /* 0x020fea0003c00000 */
[----:B------:R0:W1:Y:S02]  /*26c80*/  SHFL.IDX P6, R14, R13, R12, R11 ;  /* 0x0000000c0d0e7389 */ /* 0x00006400000c000b */
[----:B01---5:R-:W-:Y:S01]  /*26c90*/  ENDCOLLECTIVE ;  /* 0x000000000000791b */ /* 0x023fe20003800000 */
.L_x_1733:
[----:B------:R-:W-:Y:S05]  /*26ca0*/  BSYNC B0 ;  /* 0x0000000000007941 */ /* 0x000fea0003800000 */
.L_x_1732:
[----:B------:R-:W-:Y:S01]  /*26cb0*/  IMAD.MOV.U32 R200, RZ, RZ, R14 ;  /* 0x000000ffffc87224 */ /* 0x000fe200078e000e */
[----:B------:R-:W-:Y:S06]  /*26cc0*/  BRA `(.L_x_1734) ;  /* 0xfffffe0c00987947 */ /* 0x000fec000383ffff */
.L_x_1433:
[----:B------:R-:W-:Y:S01]  /*26cd0*/  BSSY B1, `(.L_x_1735) ;  /* 0x0000008000017945 */ /* 0x000fe20003800000 */
[----:B------:R-:W-:Y:S01]  /*26ce0*/  IMAD.MOV.U32 R13, RZ, RZ, R4 ;  /* 0x000000ffff0d7224 */ /* 0x000fe200078e0004 */
[----:B------:R-:W-:Y:S01]  /*26cf0*/  MOV R15, 0xffffffff ;  /* 0xffffffff000f7802 */ /* 0x000fe20000000f00 */
[----:B------:R-:W-:Y:S02]  /*26d00*/  IMAD.MOV.U32 R12, RZ, RZ, RZ ;  /* 0x000000ffff0c7224 */ /* 0x000fe400078e00ff */
[----:B------:R-:W-:-:S07]  /*26d10*/  IMAD.MOV.U32 R11, RZ, RZ, 0x181f ;  /* 0x0000181fff0b7424 */ /* 0x000fce00078e00ff */
[----:B0-----:R-:W-:Y:S05]  /*26d20*/  WARPSYNC.COLLECTIVE R15, `(.L_x_1736) ;  /* 0x000000000f087348 */ /* 0x001fea0003c00000 */
[----:B------:R1:W2:Y:S02]  /*26d30*/  SHFL.IDX P6, R14, R13, R12, R11 ;  /* 0x0000000c0d0e7389 */ /* 0x0002a400000c000b */
[----:B012---:R-:W-:Y:S01]  /*26d40*/  ENDCOLLECTIVE ;  /* 0x000000000000791b */ /* 0x007fe20003800000 */
.L_x_1736:
[----:B------:R-:W-:Y:S05]  /*26d50*/  BSYNC B1 ;  /* 0x0000000000017941 */ /* 0x000fea0003800000 */
.L_x_1735:
[----:B------:R-:W-:Y:S02]  /*26d60*/  IMAD.MOV.U32 R13, RZ, RZ, R0 ;  /* 0x000000ffff0d7224 */ /* 0x000fe400078e0000 */
[----:B------:R-:W-:Y:S02]  /*26d70*/  IMAD.MOV.U32 R12, RZ, RZ, RZ ;  /* 0x000000ffff0c7224 */ /* 0x000fe400078e00ff */
[----:B------:R-:W-:Y:S02]  /*26d80*/  IMAD.MOV.U32 R11, RZ, RZ, 0x181f ;  /* 0x0000181fff0b7424 */ /* 0x000fe400078e00ff */
[----:B------:R-:W-:Y:S02]  /*26d90*/  IMAD.MOV.U32 R15, RZ, RZ, -0x1 ;  /* 0xffffffffff0f7424 */ /* 0x000fe400078e00ff */
[----:B------:R-:W-:-:S07]  /*26da0*/  IMAD.MOV.U32 R3, RZ, RZ, R14 ;  /* 0x000000ffff037224 */ /* 0x000fce00078e000e */
[----:B------:R-:W-:Y:S05]  /*26db0*/  WARPSYNC.COLLECTIVE R15, `(.L_x_1737) ;  /* 0x000000000f087348 */ /* 0x000fea0003c00000 */
[----:B------:R0:W1:Y:S02]  /*26dc0*/  SHFL.IDX P6, R14, R13, R12, R11 ;  /* 0x0000000c0d0e7389 */ /* 0x00006400000c000b */
[----:B01----:R-:W-:Y:S01]  /*26dd0*/  ENDCOLLECTIVE ;  /* 0x000000000000791b */ /* 0x003fe20003800000 */
.L_x_1737:
[----:B------:R-:W-:Y:S02]  /*26de0*/  IMAD.MOV.U32 R13, RZ, RZ, R8 ;  /* 0x000000ffff0d7224 */ /* 0x000fe400078e0008 */
[----:B------:R-:W-:-:S07]  /*26df0*/  IMAD.MOV.U32 R5, RZ, RZ, R14 ;  /* 0x000000ffff057224 */ /* 0x000fce00078e000e */
[----:B------:R-:W-:Y:S05]  /*26e00*/  WARPSYNC.COLLECTIVE R15, `(.L_x_1738) ;  /* 0x000000000f087348 */ /* 0x000fea0003c00000 */
[----:B------:R0:W1:Y:S02]  /*26e10*/  SHFL.IDX P6, R14, R13, R12, R11 ;  /* 0x0000000c0d0e7389 */ /* 0x00006400000c000b */
[----:B01----:R-:W-:Y:S01]  /*26e20*/  ENDCOLLECTIVE ;  /* 0x000000000000791b */ /* 0x003fe20003800000 */
.L_x_1738:
[----:B------:R-:W-:Y:S01]  /*26e30*/  IMAD.MOV.U32 R13, RZ, RZ, R6 ;  /* 0x000000ffff0d7224 */ /* 0x000fe200078e0006 */
[----:B------:R-:W-:-:S07]  /*26e40*/  MOV R7, R14 ;  /* 0x0000000e00077202 */ /* 0x000fce0000000f00 */
[----:B------:R-:W-:Y:S05]  /*26e50*/  WARPSYNC.COLLECTIVE R15, `(.L_x_1739) ;  /* 0x000000000f087348 */ /* 0x000fea0003c00000 */
[----:B------:R0:W1:Y:S02]  /*26e60*/  SHFL.IDX P6, R14, R13, R12, R11 ;  /* 0x0000000c0d0e7389 */ /* 0x00006400000c000b */
[----:B01----:R-:W-:Y:S01]  /*26e70*/  ENDCOLLECTIVE ;  /* 0x000000000000791b */ /* 0x003fe20003800000 */
.L_x_1739:
[----:B------:R-:W-:Y:S05]  /*26e80*/  BRA `(.L_x_1740) ;  /* 0xfffffe1400887947 */ /* 0x000fea000383ffff */
.L_x_1436:
[----:B------:R-:W-:Y:S01]  /*26e90*/  BSSY B1, `(.L_x_1741) ;  /* 0x0000008000017945 */ /* 0x000fe20003800000 */
[----:B0-----:R-:W-:Y:S02]  /*26ea0*/  IMAD.MOV.U32 R13, RZ, RZ, R4 ;  /* 0x000000ffff0d7224 */ /* 0x001fe400078e0004 */
[----:B------:R-:W-:Y:S02]  /*26eb0*/  IMAD.MOV.U32 R12, RZ, RZ, 0x1 ;  /* 0x00000001ff0c7424 */ /* 0x000fe400078e00ff */
[----:B------:R-:W-:Y:S02]  /*26ec0*/  IMAD.MOV.U32 R11, RZ, RZ, 0x181f ;  /* 0x0000181fff0b7424 */ /* 0x000fe400078e00ff */
[----:B------:R-:W-:-:S07]  /*26ed0*/  IMAD.MOV.U32 R15, RZ, RZ, -0x1 ;  /* 0xffffffffff0f7424 */ /* 0x000fce00078e00ff */
[----:B-12345:R-:W-:Y:S05]  /*26ee0*/  WARPSYNC.COLLECTIVE R15, `(.L_x_1742) ;  /* 0x000000000f087348 */ /* 0x03efea0003c00000 */
[----:B------:R0:W0:Y:S02]  /*26ef0*/  SHFL.IDX P6, R14, R13, R12, R11 ;  /* 0x0000000c0d0e7389 */ /* 0x00002400000c000b */
[----:B012345:R-:W-:Y:S01]  /*26f00*/  ENDCOLLECTIVE ;  /* 0x000000000000791b */ /* 0x03ffe20003800000 */
.L_x_1742:
[----:B------:R-:W-:Y:S05]  /*26f10*/  BSYNC B1 ;  /* 0x0000000000017941 */ /* 0x000fea0003800000 */
.L_x_1741:
[----:B------:R-:W-:Y:S01]  /*26f20*/  IMAD.MOV.U32 R13, RZ, RZ, R0 ;  /* 0x000000ffff0d7224 */ /* 0x000fe200078e0000 */
[----:B------:R-:W-:Y:S01]  /*26f30*/  MOV R12, 0x1 ;  /* 0x00000001000c7802 */ /* 0x000fe20000000f00 */
[----:B------:R-:W-:Y:S02]  /*26f40*/  IMAD.MOV.U32 R11, RZ, RZ, 0x181f ;  /* 0x0000181fff0b7424 */ /* 0x000fe400078e00ff */
[----:B------:R-:W-:Y:S02]  /*26f50*/  IMAD.MOV.U32 R15, RZ, RZ, -0x1 ;  /* 0xffffffffff0f7424 */ /* 0x000fe400078e00ff */
[----:B------:R-:W-:-:S07]  /*26f60*/  IMAD.MOV.U32 R3, RZ, RZ, R14 ;  /* 0x000000ffff037224 */ /* 0x000fce00078e000e */
[----:B------:R-:W-:Y:S05]  /*26f70*/  WARPSYNC.COLLECTIVE R15, `(.L_x_1743) ;  /* 0x000000000f087348 */ /* 0x000fea0003c00000 */
[----:B------:R0:W1:Y:S02]  /*26f80*/  SHFL.IDX P6, R14, R13, R12, R11 ;  /* 0x0000000c0d0e7389 */ /* 0x00006400000c000b */
[----:B01----:R-:W-:Y:S01]  /*26f90*/  ENDCOLLECTIVE ;  /* 0x000000000000791b */ /* 0x003fe20003800000 */
.L_x_1743:
[----:B------:R-:W-:Y:S02]  /*26fa0*/  IMAD.MOV.U32 R13, RZ, RZ, R8 ;  /* 0x000000ffff0d7224 */ /* 0x000fe400078e0008 */
[----:B------:R-:W-:-:S07]  /*26fb0*/  IMAD.MOV.U32 R5, RZ, RZ, R14 ;  /* 0x000000ffff057224 */ /* 0x000fce00078e000e */
[----:B------:R-:W-:Y:S05]  /*26fc0*/  WARPSYNC.COLLECTIVE R15, `(.L_x_1744) ;  /* 0x000000000f087348 */ /* 0x000fea0003c00000 */
[----:B------:R0:W1:Y:S02]  /*26fd0*/  SHFL.IDX P6, R14, R13, R12, R11 ;  /* 0x0000000c0d0e7389 */ /* 0x00006400000c000b */
[----:B01----:R-:W-:Y:S01]  /*26fe0*/  ENDCOLLECTIVE ;  /* 0x000000000000791b */ /* 0x003fe20003800000 */
.L_x_1744:
[----:B------:R-:W-:Y:S02]  /*26ff0*/  IMAD.MOV.U32 R13, RZ, RZ, R6 ;  /* 0x000000ffff0d7224 */ /* 0x000fe400078e0006 */
[----:B------:R-:W-:-:S07]  /*27000*/  IMAD.MOV.U32 R7, RZ, RZ, R14 ;  /* 0x000000ffff077224 */ /* 0x000fce00078e000e */
[----:B------:R-:W-:Y:S05]  /*27010*/  WARPSYNC.COLLECTIVE R15, `(.L_x_1745) ;  /* 0x000000000f087348 */ /* 0x000fea0003c00000 */
[----:B------:R0:W1:Y:S02]  /*27020*/  SHFL.IDX P6, R14, R13, R12, R11 ;  /* 0x0000000c0d0e7389 */ /* 0x00006400000c000b */
[----:B01----:R-:W-:Y:S01]  /*27030*/  ENDCOLLECTIVE ;  /* 0x000000000000791b */ /* 0x003fe20003800000 */
.L_x_1745:
[----:B------:R-:W-:Y:S05]  /*27040*/  BRA `(.L_x_1746) ;  /* 0xfffffe1400a47947 */ /* 0x000fea000383ffff */
.L_x_1439:
[----:B------:R-:W-:Y:S01]  /*27050*/  BSSY B1, `(.L_x_1747) ;  /* 0x0000008000017945 */ /* 0x000fe20003800000 */
[----:B0-----:R-:W-:Y:S01]  /*27060*/  IMAD.MOV.U32 R13, RZ, RZ, R4 ;  /* 0x000000ffff0d7224 */ /* 0x001fe200078e0004 */
[----:B------:R-:W-:Y:S01]  /*27070*/  MOV R12, 0x2 ;  /* 0x00000002000c7802 */ /* 0x000fe20000000f00 */
[----:B------:R-:W-:Y:S02]  /*27080*/  IMAD.MOV.U32 R11, RZ, RZ, 0x181f ;  /* 0x0000181fff0b7424 */ /* 0x000fe400078e00ff */
[----:B------:R-:W-:-:S07]  /*27090*/  IMAD.MOV.U32 R15, RZ, RZ, -0x1 ;  /* 0xffffffffff0f7424 */ /* 0x000fce00078e00ff */
[----:B-12345:R-:W-:Y:S05]  /*270a0*/  WARPSYNC.COLLECTIVE R15, `(.L_x_1748) ;  /* 0x000000000f087348 */ /* 0x03efea0003c00000 */
[----:B------:R0:W0:Y:S02]  /*270b0*/  SHFL.IDX P6, R14, R13, R12, R11 ;  /* 0x0000000c0d0e7389 */ /* 0x00002400000c000b */
[----:B012345:R-:W-:Y:S01]  /*270c0*/  ENDCOLLECTIVE ;  /* 0x000000000000791b */ /* 0x03ffe20003800000 */
.L_x_1748:
[----:B------:R-:W-:Y:S05]  /*270d0*/  BSYNC B1 ;  /* 0x0000000000017941 */ /* 0x000fea0003800000 */
.L_x_1747:
[----:B------:R-:W-:Y:S02]  /*270e0*/  IMAD.MOV.U32 R13, RZ, RZ, R0 ;  /* 0x000000ffff0d7224 */ /* 0x000fe400078e0000 */
[----:B------:R-:W-:Y:S02]  /*270f0*/  IMAD.MOV.U32 R12, RZ, RZ, 0x2 ;  /* 0x00000002ff0c7424 */ /* 0x000fe400078e00ff */
[----:B------:R-:W-:Y:S02]  /*27100*/  IMAD.MOV.U32 R11, RZ, RZ, 0x181f ;  /* 0x0000181fff0b7424 */ /* 0x000fe400078e00ff */
[----:B------:R-:W-:Y:S02]  /*27110*/  IMAD.MOV.U32 R15, RZ, RZ, -0x1 ;  /* 0xffffffffff0f7424 */ /* 0x000fe400078e00ff */
[----:B------:R-:W-:-:S07]  /*27120*/  IMAD.MOV.U32 R3, RZ, RZ, R14 ;  /* 0x000000ffff037224 */ /* 0x000fce00078e000e */
[----:B------:R-:W-:Y:S05]  /*27130*/  WARPSYNC.COLLECTIVE R15, `(.L_x_1749) ;  /* 0x000000000f087348 */ /* 0x000fea0003c00000 */
[----:B------:R0:W1:Y:S02]  /*27140*/  SHFL.IDX P6, R14, R13, R12, R11 ;  /* 0x0000000c0d0e7389 */ /* 0x00006400000c000b */
[----:B01----:R-:W-:Y:S01]  /*27150*/  ENDCOLLECTIVE ;  /* 0x000000000000791b */ /* 0x003fe20003800000 */
.L_x_1749:
[----:B------:R-:W-:Y:S01]  /*27160*/  IMAD.MOV.U32 R13, RZ, RZ, R8 ;  /* 0x000000ffff0d7224 */ /* 0x000fe200078e0008 */
[----:B------:R-:W-:-:S07]  /*27170*/  MOV R5, R14 ;  /* 0x0000000e00057202 */ /* 0x000fce0000000f00 */
[----:B------:R-:W-:Y:S05]  /*27180*/  WARPSYNC.COLLECTIVE R15, `(.L_x_1750) ;  /* 0x000000000f087348 */ /* 0x000fea0003c00000 */
[----:B------:R0:W1:Y:S02]  /*27190*/  SHFL.IDX P6, R14, R13, R12, R11 ;  /* 0x0000000c0d0e7389 */ /* 0x00006400000c000b */
[----:B01----:R-:W-:Y:S01]  /*271a0*/  ENDCOLLECTIVE ;  /* 0x000000000000791b */ /* 0x003fe20003800000 */
.L_x_1750:
[----:B------:R-:W-:Y:S02]  /*271b0*/  IMAD.MOV.U32 R13, RZ, RZ, R6 ;  /* 0x000000ffff0d7224 */ /* 0x000fe400078e0006 */
[----:B------:R-:W-:-:S07]  /*271c0*/  IMAD.MOV.U32 R7, RZ, RZ, R14 ;  /* 0x000000ffff077224 */ /* 0x000fce00078e000e */
[----:B------:R-:W-:Y:S05]  /*271d0*/  WARPSYNC.COLLECTIVE R15, `(.L_x_1751) ;  /* 0x000000000f087348 */ /* 0x000fea0003c00000 */
[----:B------:R0:W1:Y:S02]  /*271e0*/  SHFL.IDX P6, R14, R13, R12, R11 ;  /* 0x0000000c0d0e7389 */ /* 0x00006400000c000b */
[----:B01----:R-:W-:Y:S01]  /*271f0*/  ENDCOLLECTIVE ;  /* 0x000000000000791b */ /* 0x003fe20003800000 */
.L_x_1751:
[----:B------:R-:W-:Y:S05]  /*27200*/  BRA `(.L_x_1752) ;  /* 0xfffffe1400b87947 */ /* 0x000fea000383ffff */
.L_x_1442:
[----:B------:R-:W-:Y:S01]  /*27210*/  BSSY B1, `(.L_x_1753) ;  /* 0x0000008000017945 */ /* 0x000fe20003800000 */
[----:B------:R-:W-:Y:S02]  /*27220*/  IMAD.MOV.U32 R13, RZ, RZ, R4 ;  /* 0x000000ffff0d7224 */ /* 0x000fe400078e0004 */
[----:B------:R-:W-:Y:S02]  /*27230*/  IMAD.MOV.U32 R12, RZ, RZ, 0x3 ;  /* 0x00000003ff0c7424 */ /* 0x000fe400078e00ff */
[----:B------:R-:W-:Y:S02]  /*27240*/  IMAD.MOV.U32 R11, RZ, RZ, 0x181f ;  /* 0x0000181fff0b7424 */ /* 0x000fe400078e00ff */
[----:B------:R-:W-:-:S07]  /*27250*/  IMAD.MOV.U32 R15, RZ, RZ, -0x1 ;  /* 0xffffffffff0f7424 */ /* 0x000fce00078e00ff */
[----:B-12345:R-:W-:Y:S05]  /*27260*/  WARPSYNC.COLLECTIVE R15, `(.L_x_1754) ;  /* 0x000000000f087348 */ /* 0x03efea0003c00000 */
[----:B------:R0:W0:Y:S02]  /*27270*/  SHFL.IDX P6, R14, R13, R12, R11 ;  /* 0x0000000c0d0e7389 */ /* 0x00002400000c000b */
[----:B012345:R-:W-:Y:S01]  /*27280*/  ENDCOLLECTIVE ;  /* 0x000000000000791b */ /* 0x03ffe20003800000 */
.L_x_1754:
[----:B------:R-:W-:Y:S05]  /*27290*/  BSYNC B1 ;  /* 0x0000000000017941 */ /* 0x000fea0003800000 */
.L_x_1753:
[----:B------:R-:W-:Y:S01]  /*272a0*/  IMAD.MOV.U32 R13, RZ, RZ, R0 ;  /* 0x000000ffff0d7224 */ /* 0x000fe200078e0000 */
[----:B------:R-:W-:Y:S01]  /*272b0*/  MOV R3, R14 ;  /* 0x0000000e00037202 */ /* 0x000fe20000000f00 */
[----:B------:R-:W-:Y:S02]  /*272c0*/  IMAD.MOV.U32 R12, RZ, RZ, 0x3 ;  /* 0x00000003ff0c7424 */ /* 0x000fe400078e00ff */
[----:B------:R-:W-:Y:S02]  /*272d0*/  IMAD.MOV.U32 R11, RZ, RZ, 0x181f ;  /* 0x0000181fff0b7424 */ /* 0x000fe400078e00ff */
[----:B------:R-:W-:-:S07]  /*272e0*/  IMAD.MOV.U32 R15, RZ, RZ, -0x1 ;  /* 0xffffffffff0f7424 */ /* 0x000fce00078e00ff */
[----:B------:R-:W-:Y:S05]  /*272f0*/  WARPSYNC.COLLECTIVE R15, `(.L_x_1755) ;  /* 0x000000000f087348 */ /* 0x000fea0003c00000 */
[----:B------:R0:W1:Y:S02]  /*27300*/  SHFL.IDX P6, R14, R13, R12, R11 ;  /* 0x0000000c0d0e7389 */ /* 0x00006400000c000b */
[----:B01----:R-:W-:Y:S01]  /*27310*/  ENDCOLLECTIVE ;  /* 0x000000000000791b */ /* 0x003fe20003800000 */
.L_x_1755:
[----:B------:R-:W-:Y:S02]  /*27320*/  IMAD.MOV.U32 R13, RZ, RZ, R8 ;  /* 0x000000ffff0d7224 */ /* 0x000fe400078e0008 */
[----:B------:R-:W-:-:S07]  /*27330*/  IMAD.MOV.U32 R5, RZ, RZ, R14 ;  /* 0x000000ffff057224 */ /* 0x000fce00078e000e */
[----:B------:R-:W-:Y:S05]  /*27340*/  WARPSYNC.COLLECTIVE R15, `(.L_x_1756) ;  /* 0x000000000f087348 */ /* 0x000fea0003c00000 */
[----:B------:R0:W1:Y:S02]  /*27350*/  SHFL.IDX P6, R14, R13, R12, R11 ;  /* 0x0000000c0d0e7389 */ /* 0x00006400000c000b */
[----:B01----:R-:W-:Y:S01]  /*27360*/  ENDCOLLECTIVE ;  /* 0x000000000000791b */ /* 0x003fe20003800000 */
.L_x_1756:
[----:B------:R-:W-:Y:S01]  /*27370*/  MOV R13, R6 ;  /* 0x00000006000d7202 */ /* 0x000fe20000000f00 */
[----:B------:R-:W-:-:S07]  /*27380*/  IMAD.MOV.U32 R7, RZ, RZ, R14 ;  /* 0x000000ffff077224 */ /* 0x000fce00078e000e */
[----:B------:R-:W-:Y:S05]  /*27390*/  WARPSYNC.COLLECTIVE R15, `(.L_x_1757) ;  /* 0x000000000f087348 */ /* 0x000fea0003c00000 */
[----:B------:R0:W1:Y:S02]  /*273a0*/  SHFL.IDX P6, R14, R13, R12, R11 ;  /* 0x0000000c0d0e7389 */ /* 0x00006400000c000b */
[----:B01----:R-:W-:Y:S01]  /*273b0*/  ENDCOLLECTIVE ;  /* 0x000000000000791b */ /* 0x003fe20003800000 */
.L_x_1757:
[----:B------:R-:W-:Y:S05]  /*273c0*/  BRA `(.L_x_1758) ;  /* 0xfffffe1400d47947 */ /* 0x000fea000383ffff */
.L_x_1446:
[----:B0-----:R0:W1:Y:S02]  /*273d0*/  SYNCS.PHASECHK.TRANS64.TRYWAIT P0, [R16+URZ+0x28400], R3 ;  /* 0x02840003100075a7 */ /* 0x001064000800017f */
[----:B-1----:R-:W-:Y:S05]  /*273e0*/  @!P0 NANOSLEEP.SYNCS 0x989680 ;  /* 0x009896800000895d */ /* 0x002fea0003900000 */
[----:B------:R-:W1:Y:S02]  /*273f0*/  @!P0 SYNCS.PHASECHK.TRANS64 P0, [R16+URZ+0x28400], R3 ;  /* 0x02840003100085a7 */ /* 0x000e64000800007f */
[----:B-1----:R-:W-:Y:S05]  /*27400*/  @!P0 BRA `(.L_x_1446) ;  /* 0xfffffffc00f08947 */ /* 0x002fea000383ffff */
[----:B------:R-:W-:Y:S05]  /*27410*/  BRA `(.L_x_1759) ;  /* 0xfffffe1800547947 */ /* 0x000fea000383ffff */
.L_x_1462:
[----:B------:R-:W1:Y:S01]  /*27420*/  LDC R54, c[0x0][0x3f4] ;  /* 0x0000fd00ff367b82 */ /* 0x000e620000000800 */
[----:B------:R-:W-:Y:S01]  /*27430*/  BSSY B1, `(.L_x_1760) ;  /* 0x0000008000017945 */ /* 0x000fe20003800000 */
[----:B------:R-:W-:Y:S02]  /*27440*/  IMAD.MOV.U32 R13, RZ, RZ, R10 ;  /* 0x000000ffff0d7224 */ /* 0x000fe400078e000a */
[----:B------:R-:W-:Y:S02]  /*27450*/  IMAD.MOV.U32 R12, RZ, RZ, RZ ;  /* 0x000000ffff0c7224 */ /* 0x000fe400078e00ff */
[----:B------:R-:W-:Y:S02]  /*27460*/  IMAD.MOV.U32 R11, RZ, RZ, 0x181f ;  /* 0x0000181fff0b7424 */ /* 0x000fe400078e00ff */
[----:B------:R-:W-:-:S07]  /*27470*/  IMAD.MOV.U32 R15, RZ, RZ, -0x1 ;  /* 0xffffffffff0f7424 */ /* 0x000fce00078e00ff */
[----:B01----:R-:W-:Y:S05]  /*27480*/  WARPSYNC.COLLECTIVE R15, `(.L_x_1761) ;  /* 0x000000000f087348 */ /* 0x003fea0003c00000 */
[----:B------:R2:W3:Y:S02]  /*27490*/  SHFL.IDX P6, R14, R13, R12, R11 ;  /* 0x0000000c0d0e7389 */ /* 0x0004e400000c000b */
[----:B0123--:R-:W-:Y:S01]  /*274a0*/  ENDCOLLECTIVE ;  /* 0x000000000000791b */ /* 0x00ffe20003800000 */
.L_x_1761:
[----:B------:R-:W-:Y:S05]  /*274b0*/  BSYNC B1 ;  /* 0x0000000000017941 */ /* 0x000fea0003800000 */
.L_x_1760:
[----:B------:R-:W-:Y:S01]  /*274c0*/  IMAD.MOV.U32 R13, RZ, RZ, R37 ;  /* 0x000000ffff0d7224 */ /* 0x000fe200078e0025 */
[----:B------:R-:W-:Y:S01]  /*274d0*/  MOV R11, 0x181f ;  /* 0x0000181f000b7802 */ /* 0x000fe20000000f00 */
[----:B------:R-:W-:Y:S01]  /*274e0*/  IMAD.MOV.U32 R12, RZ, RZ, RZ ;  /* 0x000000ffff0c7224 */ /* 0x000fe200078e00ff */
[----:B------:R-:W-:Y:S01]  /*274f0*/  ISETP.GE.AND P0, PT, R22, R54, PT ;  /* 0x000000361600720c */ /* 0x000fe20003f06270 */
[----:B------:R-:W-:Y:S02]  /*27500*/  IMAD.MOV.U32 R15, RZ, RZ, -0x1 ;  /* 0xffffffffff0f7424 */ /* 0x000fe400078e00ff */
[----:B------:R-:W-:Y:S02]  /*27510*/  IMAD.MOV.U32 R3, RZ, RZ, R14 ;  /* 0x000000ffff037224 */ /* 0x000fe400078e000e */
[----:B------:R-:W-:-:S08]  /*27520*/  IMAD R59, R195, R0, RZ ;  /* 0x00000000c33b7224 */ /* 0x000fd000078e02ff */
[----:B------:R-:W-:Y:S05]  /*27530*/  WARPSYNC.COLLECTIVE R15, `(.L_x_1762) ;  /* 0x000000000f087348 */ /* 0x000fea0003c00000 */
[----:B------:R0:W1:Y:S02]  /*27540*/  SHFL.IDX P6, R14, R13, R12, R11 ;  /* 0x0000000c0d0e7389 */ /* 0x00006400000c000b */
[----:B01----:R-:W-:Y:S01]  /*27550*/  ENDCOLLECTIVE ;  /* 0x000000000000791b */ /* 0x003fe20003800000 */
.L_x_1762:
[----:B------:R-:W-:Y:S01]  /*27560*/  ISETP.GE.OR P1, PT, R52, R59, P0 ;  /* 0x0000003b3400720c */ /* 0x000fe20000726670 */
[----:B------:R-:W-:Y:S02]  /*27570*/  IMAD.MOV.U32 R13, RZ, RZ, R53 ;  /* 0x000000ffff0d7224 */ /* 0x000fe400078e0035 */
[----:B------:R-:W-:-:S10]  /*27580*/  IMAD.MOV.U32 R5, RZ, RZ, R14 ;  /* 0x000000ffff057224 */ /* 0x000fd400078e000e */
[----:B------:R-:W-:Y:S05]  /*27590*/  WARPSYNC.COLLECTIVE R15, `(.L_x_1763) ;  /* 0x000000000f087348 */ /* 0x000fea0003c00000 */
[----:B------:R0:W1:Y:S02]  /*275a0*/  SHFL.IDX P6, R14, R13, R12, R11 ;  /* 0x0000000c0d0e7389 */ /* 0x00006400000c000b */
[----:B01----:R-:W-:Y:S01]  /*275b0*/  ENDCOLLECTIVE ;  /* 0x000000000000791b */ /* 0x003fe20003800000 */
.L_x_1763:
[----:B------:R-:W-:-:S04]  /*275c0*/  @!P1 IADD3 R0, P2, R22, R5, RZ ;  /* 0x0000000516009210 */ /* 0x000fc80007f5e0ff */
[----:B------:R-:W-:Y:S01]  /*275d0*/  @!P1 MOV R4, R0 ;  /* 0x0000000000049202 */ /* 0x000fe20000000f00 */
[----:B------:R-:W-:Y:S02]  /*275e0*/  @!P1 IMAD.X R5, R3, 0x1, R23, P2 ;  /* 0x0000000103059824 */ /* 0x000fe400010e0617 */
[----:B------:R-:W-:Y:S02]  /*275f0*/  IMAD.MOV.U32 R13, RZ, RZ, R55 ;  /* 0x000000ffff0d7224 */ /* 0x000fe400078e0037 */
[----:B------:R-:W-:-:S07]  /*27600*/  IMAD.MOV.U32 R7, RZ, RZ, R14 ;  /* 0x000000ffff077224 */ /* 0x000fce00078e000e */
[----:B------:R-:W-:Y:S05]  /*27610*/  WARPSYNC.COLLECTIVE R15, `(.L_x_1764) ;  /* 0x000000000f087348 */ /* 0x000fea0003c00000 */
[----:B------:R0:W1:Y:S02]  /*27620*/  SHFL.IDX P6, R14, R13, R12, R11 ;  /* 0x0000000c0d0e7389 */ /* 0x00006400000c000b */
[----:B01----:R-:W-:Y:S01]  /*27630*/  ENDCOLLECTIVE ;  /* 0x000000000000791b */ /* 0x003fe20003800000 */
.L_x_1764:
[----:B------:R-:W-:-:S05]  /*27640*/  @!P1 IADD3 R14, P3, R22, R14, RZ ;  /* 0x0000000e160e9210 */ /* 0x000fca0007f7e0ff */
[----:B------:R-:W-:Y:S02]  /*27650*/  @!P1 IMAD.X R3, R7, 0x1, R23, P3 ;  /* 0x0000000107039824 */ /* 0x000fe400018e0617 */
[----:B------:R-:W-:Y:S01]  /*27660*/  @!P1 IMAD.MOV.U32 R24, RZ, RZ, R14 ;  /* 0x000000ffff189224 */ /* 0x000fe200078e000e */
[----:B------:R-:W5:Y:S01]  /*27670*/  @!P1 LD.E.128 R4, desc[UR46][R4.64] ;  /* 0x0000002e04049980 */ /* 0x000f62000c101d00 */
[----:B------:R-:W-:-:S06]  /*27680*/  @!P1 IMAD.MOV.U32 R25, RZ, RZ, R3 ;  /* 0x000000ffff199224 */ /* 0x000fcc00078e0003 */
[----:B------:R-:W5:Y:S01]  /*27690*/  @!P1 LD.E.128 R24, desc[UR46][R24.64] ;  /* 0x0000002e18189980 */ /* 0x000f62000c101d00 */
[----:B------:R-:W-:Y:S01]  /*276a0*/  IMAD.MOV.U32 R13, RZ, RZ, R10 ;  /* 0x000000ffff0d7224 */ /* 0x000fe200078e000a */
[----:B------:R-:W-:Y:S01]  /*276b0*/  CS2R R50, SRZ ;  /* 0x0000000000327805 */ /* 0x000fe2000001ff00 */
[----:B------:R-:W-:Y:S01]  /*276c0*/  IMAD.MOV.U32 R12, RZ, RZ, 0x1 ;  /* 0x00000001ff0c7424 */ /* 0x000fe200078e00ff */
[----:B------:R-:W-:Y:S02]  /*276d0*/  CS2R R40, SRZ ;  /* 0x0000000000287805 */ /* 0x000fe4000001ff00 */
[----:B------:R-:W-:Y:S02]  /*276e0*/  CS2R R38, SRZ ;  /* 0x0000000000267805 */ /* 0x000fe4000001ff00 */
[----:B------:R-:W-:-:S07]  /*276f0*/  CS2R R20, SRZ ;  /* 0x0000000000147805 */ /* 0x000fce000001ff00 */
[----:B-----5:R-:W-:Y:S05]  /*27700*/  WARPSYNC.COLLECTIVE R15, `(.L_x_1765) ;  /* 0x000000000f087348 */ /* 0x020fea0003c00000 */
[----:B------:R0:W1:Y:S02]  /*27710*/  SHFL.IDX P6, R14, R13, R12, R11 ;  /* 0x0000000c0d0e7389 */ /* 0x00006400000c000b */
[----:B01---5:R-:W-:Y:S01]  /*27720*/  ENDCOLLECTIVE ;  /* 0x000000000000791b */ /* 0x023fe20003800000 */
.L_x_1765:
[----:B------:R-:W-:Y:S02]  /*27730*/  IMAD.MOV.U32 R13, RZ, RZ, R37 ;  /* 0x000000ffff0d7224 */ /* 0x000fe400078e0025 */
[----:B------:R-:W-:-:S07]  /*27740*/  IMAD.MOV.U32 R3, RZ, RZ, R14 ;  /* 0x000000ffff037224 */ /* 0x000fce00078e000e */
[----:B------:R-:W-:Y:S05]  /*27750*/  WARPSYNC.COLLECTIVE R15, `(.L_x_1766) ;  /* 0x000000000f087348 */ /* 0x000fea0003c00000 */
[----:B------:R0:W1:Y:S02]  /*27760*/  SHFL.IDX P6, R14, R13, R12, R11 ;  /* 0x0000000c0d0e7389 */ /* 0x00006400000c000b */
[----:B01----:R-:W-:Y:S01]  /*27770*/  ENDCOLLECTIVE ;  /* 0x000000000000791b */ /* 0x003fe20003800000 */
.L_x_1766:
[----:B------:R-:W-:Y:S01]  /*27780*/  MOV R13, R53 ;  /* 0x00000035000d7202 */ /* 0x000fe20000000f00 */
[----:B------:R-:W-:-:S07]  /*27790*/  IMAD.MOV.U32 R9, RZ, RZ, R14 ;  /* 0x000000ffff097224 */ /* 0x000fce00078e000e */
[----:B------:R-:W-:Y:S05]  /*277a0*/  WARPSYNC.COLLECTIVE R15, `(.L_x_1767) ;  /* 0x000000000f087348 */ /* 0x000fea0003c00000 */
[----:B------:R0:W1:Y:S02]  /*277b0*/  SHFL.IDX P6, R14, R13, R12, R11 ;  /* 0x0000000c0d0e7389 */ /* 0x00006400000c000b */
[----:B01----:R-:W-:Y:S01]  /*277c0*/  ENDCOLLECTIVE ;  /* 0x000000000000791b */ /* 0x003fe20003800000 */
.L_x_1767:
[----:B------:R-:W-:Y:S02]  /*277d0*/  IMAD.MOV.U32 R13, RZ, RZ, R55 ;  /* 0x000000ffff0d7224 */ /* 0x000fe400078e0037 */
[----:B------:R-:W-:-:S07]  /*277e0*/  IMAD.MOV.U32 R33, RZ, RZ, R14 ;  /* 0x000000ffff217224 */ /* 0x000fce00078e000e */
[----:B------:R-:W-:Y:S05]  /*277f0*/  WARPSYNC.COLLECTIVE R15, `(.L_x_1768) ;  /* 0x000000000f087348 */ /* 0x000fea0003c00000 */
[----:B------:R0:W1:Y:S02]  /*27800*/  SHFL.IDX P6, R14, R13, R12, R11 ;  /* 0x0000000c0d0e7389 */ /* 0x00006400000c000b */
[----:B01----:R-:W-:Y:S01]  /*27810*/  ENDCOLLECTIVE ;  /* 0x000000000000791b */ /* 0x003fe20003800000 */
.L_x_1768:
[----:B------:R-:W-:Y:S02]  /*27820*/  @!P1 IMAD.MOV.U32 R50, RZ, RZ, R4 ;  /* 0x000000ffff329224 */ /* 0x000fe400078e0004 */
[----:B------:R-:W-:Y:S01]  /*27830*/  @!P1 IMAD.MOV.U32 R51, RZ, RZ, R5 ;  /* 0x000000ffff339224 */ /* 0x000fe200078e0005 */
[----:B------:R-:W-:Y:S01]  /*27840*/  CS2R R4, SRZ ;  /* 0x0000000000047805 */ /* 0x000fe2000001ff00 */
[----:B------:R-:W-:Y:S02]  /*27850*/  @!P1 IMAD.MOV.U32 R40, RZ, RZ, R6 ;  /* 0x000000ffff289224 */ /* 0x000fe400078e0006 */
[----:B------:R-:W-:Y:S01]  /*27860*/  @!P1 IMAD.MOV.U32 R41, RZ, RZ, R7 ;  /* 0x000000ffff299224 */ /* 0x000fe200078e0007 */
[----:B------:R-:W-:Y:S01]  /*27870*/  @!P1 MOV R39, R25 ;  /* 0x0000001900279202 */ /* 0x000fe20000000f00 */
[----:B------:R-:W-:Y:S02]  /*27880*/  @!P1 IMAD.MOV.U32 R38, RZ, RZ, R24 ;  /* 0x000000ffff269224 */ /* 0x000fe400078e0018 */
[----:B------:R-:W-:-:S02]  /*27890*/  @!P1 IMAD.MOV.U32 R20, RZ, RZ, R26 ;  /* 0x000000ffff149224 */ /* 0x000fc400078e001a */
[----:B------:R-:W-:Y:S01]  /*278a0*/  @!P1 IMAD.MOV.U32 R21, RZ, RZ, R27 ;  /* 0x000000ffff159224 */ /* 0x000fe200078e001b */
[----:B------:R-:W-:Y:S06]  /*278b0*/  BRA `(.L_x_1769) ;  /* 0xfffffe5400c47947 */ /* 0x000fec000383ffff */
.L_x_1465:
[----:B------:R-:W-:Y:S01]  /*278c0*/  BSSY B1, `(.L_x_1770) ;  /* 0x0000008000017945 */ /* 0x000fe20003800000 */
[----:B------:R-:W-:Y:S02]  /*278d0*/  IMAD.MOV.U32 R13, RZ, RZ, R10 ;  /* 0x000000ffff0d7224 */ /* 0x000fe400078e000a */
[----:B------:R-:W-:Y:S02]  /*278e0*/  IMAD.MOV.U32 R12, RZ, RZ, 0x2 ;  /* 0x00000002ff0c7424 */ /* 0x000fe400078e00ff */
[----:B------:R-:W-:Y:S02]  /*278f0*/  IMAD.MOV.U32 R11, RZ, RZ, 0x181f ;  /* 0x0000181fff0b7424 */ /* 0x000fe400078e00ff */
[----:B------:R-:W-:-:S07]  /*27900*/  IMAD.MOV.U32 R15, RZ, RZ, -0x1 ;  /* 0xffffffffff0f7424 */ /* 0x000fce00078e00ff */
[----:B-----5:R-:W-:Y:S05]  /*27910*/  WARPSYNC.COLLECTIVE R15, `(.L_x_1771) ;  /* 0x000000000f087348 */ /* 0x020fea0003c00000 */
[----:B------:R0:W1:Y:S02]  /*27920*/  SHFL.IDX P6, R14, R13, R12, R11 ;  /* 0x0000000c0d0e7389 */ /* 0x00006400000c000b */
[----:B01---5:R-:W-:Y:S01]  /*27930*/  ENDCOLLECTIVE ;  /* 0x000000000000791b */ /* 0x023fe20003800000 */
.L_x_1771:
[----:B------:R-:W-:Y:S05]  /*27940*/  BSYNC B1 ;  /* 0x0000000000017941 */ /* 0x000fea0003800000 */
.L_x_1770:
[----:B------:R-:W-:Y:S01]  /*27950*/  MOV R13, R37 ;  /* 0x00000025000d7202 */ /* 0x000fe20000000f00 */
[----:B------:R-:W-:Y:S01]  /*27960*/  IMAD.MOV.U32 R12, RZ, RZ, 0x2 ;  /* 0x00000002ff0c7424 */ /* 0x000fe200078e00ff */
[----:B------:R-:W-:Y:S01]  /*27970*/  IADD3 R0, R52, 0x40, RZ ;  /* 0x0000004034007810 */ /* 0x000fe20007ffe0ff */
[----:B------:R-:W-:Y:S02]  /*27980*/  IMAD.MOV.U32 R11, RZ, RZ, 0x181f ;  /* 0x0000181fff0b7424 */ /* 0x000fe400078e00ff */
[----:B------:R-:W-:Y:S01]  /*27990*/  IMAD.MOV.U32 R15, RZ, RZ, -0x1 ;  /* 0xffffffffff0f7424 */ /* 0x000fe200078e00ff */
[----:B------:R-:W-:Y:S01]  /*279a0*/  ISETP.GE.OR P1, PT, R0, R59, P0 ;  /* 0x0000003b0000720c */ /* 0x000fe20000726670 */
[----:B------:R-:W-:-:S12]  /*279b0*/  IMAD.MOV.U32 R3, RZ, RZ, R14 ;  /* 0x000000ffff037224 */ /* 0x000fd800078e000e */
[----:B------:R-:W-:Y:S05]  /*279c0*/  WARPSYNC.COLLECTIVE R15, `(.L_x_1772) ;  /* 0x000000000f087348 */ /* 0x000fea0003c00000 */
[----:B------:R0:W1:Y:S02]  /*279d0*/  SHFL.IDX P6, R14, R13, R12, R11 ;  /* 0x0000000c0d0e7389 */ /* 0x00006400000c000b */
[----:B01----:R-:W-:Y:S01]  /*279e0*/  ENDCOLLECTIVE ;  /* 0x000000000000791b */ /* 0x003fe20003800000 */
.L_x_1772:
[----:B------:R-:W-:Y:S02]  /*279f0*/  IMAD.MOV.U32 R13, RZ, RZ, R53 ;  /* 0x000000ffff0d7224 */ /* 0x000fe400078e0035 */
[----:B------:R-:W-:-:S07]  /*27a00*/  IMAD.MOV.U32 R9, RZ, RZ, R14 ;  /* 0x000000ffff097224 */ /* 0x000fce00078e000e */
[----:B------:R-:W-:Y:S05]  /*27a10*/  WARPSYNC.COLLECTIVE R15, `(.L_x_1773) ;  /* 0x000000000f087348 */ /* 0x000fea0003c00000 */
[----:B------:R0:W1:Y:S02]  /*27a20*/  SHFL.IDX P6, R14, R13, R12, R11 ;  /* 0x0000000c0d0e7389 */ /* 0x00006400000c000b */
[----:B01----:R-:W-:Y:S01]  /*27a30*/  ENDCOLLECTIVE ;  /* 0x000000000000791b */ /* 0x003fe20003800000 */
.L_x_1773:
[----:B------:R-:W-:-:S05]  /*27a40*/  @!P1 IADD3 R0, P2, R22, R9, RZ ;  /* 0x0000000916009210 */ /* 0x000fca0007f5e0ff */
[----:B------:R-:W-:Y:S02]  /*27a50*/  @!P1 IMAD.X R9, R3, 0x1, R23, P2 ;  /* 0x0000000103099824 */ /* 0x000fe400010e0617 */
[----:B------:R-:W-:Y:S02]  /*27a60*/  @!P1 IMAD.MOV.U32 R8, RZ, RZ, R0 ;  /* 0x000000ffff089224 */ /* 0x000fe400078e0000 */
[----:B------:R-:W-:Y:S02]  /*27a70*/  IMAD.MOV.U32 R13, RZ, RZ, R55 ;  /* 0x000000ffff0d7224 */ /* 0x000fe400078e0037 */
[----:B------:R-:W-:-:S07]  /*27a80*/  IMAD.MOV.U32 R25, RZ, RZ, R14 ;  /* 0x000000ffff197224 */ /* 0x000fce00078e000e */
[----:B------:R-:W-:Y:S05]  /*27a90*/  WARPSYNC.COLLECTIVE R15, `(.L_x_1774) ;  /* 0x000000000f087348 */ /* 0x000fea0003c00000 */
[----:B------:R0:W1:Y:S02]  /*27aa0*/  SHFL.IDX P6, R14, R13, R12, R11 ;  /* 0x0000000c0d0e7389 */ /* 0x00006400000c000b */
[----:B01----:R-:W-:Y:S01]  /*27ab0*/  ENDCOLLECTIVE ;  /* 0x000000000000791b */ /* 0x003fe20003800000 */
.L_x_1774:
[----:B------:R-:W-:-:S05]  /*27ac0*/  @!P1 IADD3 R14, P3, R22, R14, RZ ;  /* 0x0000000e160e9210 */ /* 0x000fca0007f7e0ff */
[----:B------:R-:W-:Y:S02]  /*27ad0*/  @!P1 IMAD.X R3, R25, 0x1, R23, P3 ;  /* 0x0000000119039824 */ /* 0x000fe400018e0617 */
[----:B------:R-:W-:Y:S01]  /*27ae0*/  @!P1 IMAD.MOV.U32 R32, RZ, RZ, R14 ;  /* 0x000000ffff209224 */ /* 0x000fe200078e000e */
[----:B------:R0:W5:Y:S01]  /*27af0*/  @!P1 LD.E.128 R24, desc[UR46][R8.64] ;  /* 0x0000002e08189980 */ /* 0x000162000c101d00 */
[----:B------:R-:W-:-:S06]  /*27b00*/  @!P1 IMAD.MOV.U32 R33, RZ, RZ, R3 ;  /* 0x000000ffff219224 */ /* 0x000fcc00078e0003 */
[----:B------:R-:W5:Y:S01]  /*27b10*/  @!P1 LD.E.128 R32, desc[UR46][R32.64] ;  /* 0x0000002e20209980 */ /* 0x000f62000c101d00 */
[----:B------:R-:W-:Y:S01]  /*27b20*/  IMAD.MOV.U32 R13, RZ, RZ, R10 ;  /* 0x000000ffff0d7224 */ /* 0x000fe200078e000a */
[----:B------:R-:W-:Y:S01]  /*27b30*/  CS2R R42, SRZ ;  /* 0x00000000002a7805 */ /* 0x000fe2000001ff00 */
[----:B------:R-:W-:Y:S01]  /*27b40*/  IMAD.MOV.U32 R12, RZ, RZ, 0x3 ;  /* 0x00000003ff0c7424 */ /* 0x000fe200078e00ff */
[----:B------:R-:W-:Y:S02]  /*27b50*/  CS2R R44, SRZ ;  /* 0x00000000002c7805 */ /* 0x000fe4000001ff00 */
[----:B------:R-:W-:Y:S02]  /*27b60*/  CS2R R46, SRZ ;  /* 0x00000000002e7805 */ /* 0x000fe4000001ff00 */
[----:B------:R-:W-:Y:S02]  /*27b70*/  CS2R R48, SRZ ;  /* 0x0000000000307805 */ /* 0x000fe4000001ff00 */
[----:B0-----:R-:W-:-:S07]  /*27b80*/  CS2R R8, SRZ ;  /* 0x0000000000087805 */ /* 0x001fce000001ff00 */
[----:B-----5:R-:W-:Y:S05]  /*27b90*/  WARPSYNC.COLLECTIVE R15, `(.L_x_1775) ;  /* 0x000000000f087348 */ /* 0x020fea0003c00000 */
[----:B------:R0:W1:Y:S02]  /*27ba0*/  SHFL.IDX P6, R14, R13, R12, R11 ;  /* 0x0000000c0d0e7389 */ /* 0x00006400000c000b */
[----:B01---5:R-:W-:Y:S01]  /*27bb0*/  ENDCOLLECTIVE ;  /* 0x000000000000791b */ /* 0x023fe20003800000 */
.L_x_1775:
[----:B------:R-:W-:Y:S01]  /*27bc0*/  IMAD.MOV.U32 R13, RZ, RZ, R37 ;  /* 0x000000ffff0d7224 */ /* 0x000fe200078e0025 */
[----:B------:R-:W-:-:S07]  /*27bd0*/  MOV R3, R14 ;  /* 0x0000000e00037202 */ /* 0x000fce0000000f00 */
[----:B------:R-:W-:Y:S05]  /*27be0*/  WARPSYNC.COLLECTIVE R15, `(.L_x_1776) ;  /* 0x000000000f087348 */ /* 0x000fea0003c00000 */
[----:B------:R0:W1:Y:S02]  /*27bf0*/  SHFL.IDX P6, R14, R13, R12, R11 ;  /* 0x0000000c0d0e7389 */ /* 0x00006400000c000b */
[----:B01----:R-:W-:Y:S01]  /*27c00*/  ENDCOLLECTIVE ;  /* 0x000000000000791b */ /* 0x003fe20003800000 */
.L_x_1776:
[----:B------:R-:W-:Y:S02]  /*27c10*/  IMAD.MOV.U32 R13, RZ, RZ, R53 ;  /* 0x000000ffff0d7224 */ /* 0x000fe400078e0035 */
[----:B------:R-:W-:-:S07]  /*27c20*/  IMAD.MOV.U32 R37, RZ, RZ, R14 ;  /* 0x000000ffff257224 */ /* 0x000fce00078e000e */
[----:B------:R-:W-:Y:S05]  /*27c30*/  WARPSYNC.COLLECTIVE R15, `(.L_x_1777) ;  /* 0x000000000f087348 */ /* 0x000fea0003c00000 */
[----:B------:R0:W1:Y:S02]  /*27c40*/  SHFL.IDX P6, R14, R13, R12, R11 ;  /* 0x0000000c0d0e7389 */ /* 0x00006400000c000b */
[----:B01----:R-:W-:Y:S01]  /*27c50*/  ENDCOLLECTIVE ;  /* 0x000000000000791b */ /* 0x003fe20003800000 */
.L_x_1777:
[----:B------:R-:W-:Y:S02]  /*27c60*/  IMAD.MOV.U32 R13, RZ, RZ, R55 ;  /* 0x000000ffff0d7224 */ /* 0x000fe400078e0037 */
[----:B------:R-:W-:-:S07]  /*27c70*/  IMAD.MOV.U32 R53, RZ, RZ, R14 ;  /* 0x000000ffff357224 */ /* 0x000fce00078e000e */
[----:B------:R-:W-:Y:S05]  /*27c80*/  WARPSYNC.COLLECTIVE R15, `(.L_x_1778) ;  /* 0x000000000f087348 */ /* 0x000fea0003c00000 */
[----:B------:R0:W1:Y:S02]  /*27c90*/  SHFL.IDX P6, R14, R13, R12, R11 ;  /* 0x0000000c0d0e7389 */ /* 0x00006400000c000b */
[----:B01----:R-:W-:Y:S01]  /*27ca0*/  ENDCOLLECTIVE ;  /* 0x000000000000791b */ /* 0x003fe20003800000 */
.L_x_1778:
[----:B------:R-:W-:Y:S02]  /*27cb0*/  IMAD.MOV.U32 R55, RZ, RZ, R14 ;  /* 0x000000ffff377224 */ /* 0x000fe400078e000e */
[----:B------:R-:W-:Y:S01]  /*27cc0*/  @!P1 IMAD.MOV.U32 R42, RZ, RZ, R24 ;  /* 0x000000ffff2a9224 */ /* 0x000fe200078e0018 */
[----:B------:R-:W-:Y:S01]  /*27cd0*/  @!P1 MOV R43, R25 ;  /* 0x00000019002b9202 */ /* 0x000fe20000000f00 */
[----:B------:R-:W-:Y:S02]  /*27ce0*/  @!P1 IMAD.MOV.U32 R44, RZ, RZ, R26 ;  /* 0x000000ffff2c9224 */ /* 0x000fe400078e001a */
[----:B------:R-:W-:Y:S02]  /*27cf0*/  @!P1 IMAD.MOV.U32 R45, RZ, RZ, R27 ;  /* 0x000000ffff2d9224 */ /* 0x000fe400078e001b */
[----:B------:R-:W-:Y:S02]  /*27d00*/  @!P1 IMAD.MOV.U32 R46, RZ, RZ, R32 ;  /* 0x000000ffff2e9224 */ /* 0x000fe400078e0020 */
[----:B------:R-:W-:-:S02]  /*27d10*/  @!P1 IMAD.MOV.U32 R47, RZ, RZ, R33 ;  /* 0x000000ffff2f9224 */ /* 0x000fc400078e0021 */
[----:B------:R-:W-:Y:S02]  /*27d20*/  @!P1 IMAD.MOV.U32 R48, RZ, RZ, R34 ;  /* 0x000000ffff309224 */ /* 0x000fe400078e0022 */
[----:B------:R-:W-:Y:S01]  /*27d30*/  @!P1 IMAD.MOV.U32 R49, RZ, RZ, R35 ;  /* 0x000000ffff319224 */ /* 0x000fe200078e0023 */
[----:B------:R-:W-:Y:S06]  /*27d40*/  BRA `(.L_x_1779) ;  /* 0xfffffe5400707947 */ /* 0x000fec000383ffff */
.L_x_1469:
[----:B0-----:R0:W1:Y:S02]  /*27d50*/  SYNCS.PHASECHK.TRANS64.TRYWAIT P4, [R16+URZ+0x28400], R3 ;  /* 0x02840003100075a7 */ /* 0x001064000808017f */
[----:B-1----:R-:W-:Y:S05]  /*27d60*/  @!P4 NANOSLEEP.SYNCS 0x989680 ;  /* 0x009896800000c95d */ /* 0x002fea0003900000 */
[----:B------:R-:W1:Y:S02]  /*27d70*/  @!P4 SYNCS.PHASECHK.TRANS64 P4, [R16+URZ+0x28400], R3 ;  /* 0x028400031000c5a7 */ /* 0x000e64000808007f */
[----:B-1----:R-:W-:Y:S05]  /*27d80*/  @!P4 BRA `(.L_x_1469) ;  /* 0xfffffffc00f0c947 */ /* 0x002fea000383ffff */
[----:B------:R-:W-:Y:S05]  /*27d90*/  BRA `(.L_x_1780) ;  /* 0xfffffe5400d87947 */ /* 0x000fea000383ffff */
.L_x_1479:
[----:B0-----:R0:W1:Y:S02]  /*27da0*/  SYNCS.PHASECHK.TRANS64.TRYWAIT P2, [R11+URZ+0x28430], R0 ;  /* 0x028430000b0075a7 */ /* 0x001064000804017f */
[----:B-1----:R-:W-:Y:S05]  /*27db0*/  @!P2 NANOSLEEP.SYNCS 0x989680 ;  /* 0x009896800000a95d */ /* 0x002fea0003900000 */
[----:B------:R-:W1:Y:S02]  /*27dc0*/  @!P2 SYNCS.PHASECHK.TRANS64 P2, [R11+URZ+0x28430], R0 ;  /* 0x028430000b00a5a7 */ /* 0x000e64000804007f */
[----:B-1----:R-:W-:Y:S05]  /*27dd0*/  @!P2 BRA `(.L_x_1479) ;  /* 0xfffffffc00f0a947 */ /* 0x002fea000383ffff */
[----:B------:R-:W-:Y:S05]  /*27de0*/  BRA `(.L_x_1478) ;  /* 0xfffffe9400f87947 */ /* 0x000fea000383ffff */
.L_x_1497:
[----:B-1----:R1:W2:Y:S02]  /*27df0*/  SYNCS.PHASECHK.TRANS64.TRYWAIT P5, [R7+URZ+0x28430], R6 ;  /* 0x02843006070075a7 */ /* 0x0022a400080a017f */
[----:B--2---:R-:W-:Y:S05]  /*27e00*/  @!P5 NANOSLEEP.SYNCS 0x989680 ;  /* 0x009896800000d95d */ /* 0x004fea0003900000 */
[----:B------:R-:W2:Y:S02]  /*27e10*/  @!P5 SYNCS.PHASECHK.TRANS64 P5, [R7+URZ+0x28430], R6 ;  /* 0x028430060700d5a7 */ /* 0x000ea400080a007f */
[----:B--2---:R-:W-:Y:S05]  /*27e20*/  @!P5 BRA `(.L_x_1497) ;  /* 0xfffffffc00f0d947 */ /* 0x004fea000383ffff */
[----:B------:R-:W-:Y:S05]  /*27e30*/  BRA `(.L_x_1496) ;  /* 0xfffffebc00d07947 */ /* 0x000fea000383ffff */
.L_x_1501:
[----:B-1----:R1:W2:Y:S02]  /*27e40*/  SYNCS.PHASECHK.TRANS64.TRYWAIT P4, [R7+URZ+0x28450], R6 ;  /* 0x02845006070075a7 */ /* 0x0022a4000808017f */
[----:B--2---:R-:W-:Y:S05]  /*27e50*/  @!P4 NANOSLEEP.SYNCS 0x989680 ;  /* 0x009896800000c95d */ /* 0x004fea0003900000 */
[----:B------:R-:W2:Y:S02]  /*27e60*/  @!P4 SYNCS.PHASECHK.TRANS64 P4, [R7+URZ+0x28450], R6 ;  /* 0x028450060700c5a7 */ /* 0x000ea4000808007f */
[----:B--2---:R-:W-:Y:S05]  /*27e70*/  @!P4 BRA `(.L_x_1501) ;  /* 0xfffffffc00f0c947 */ /* 0x004fea000383ffff */
[----:B------:R-:W-:Y:S05]  /*27e80*/  BRA `(.L_x_1498) ;  /* 0xfffffec000d07947 */ /* 0x000fea000383ffff */
.L_x_1521:
[----:B-1----:R1:W2:Y:S02]  /*27e90*/  SYNCS.PHASECHK.TRANS64.TRYWAIT P3, [R7+URZ+0x28430], R6 ;  /* 0x02843006070075a7 */ /* 0x0022a4000806017f */
[----:B--2---:R-:W-:Y:S05]  /*27ea0*/  @!P3 NANOSLEEP.SYNCS 0x989680 ;  /* 0x009896800000b95d */ /* 0x004fea0003900000 */
[----:B------:R-:W2:Y:S02]  /*27eb0*/  @!P3 SYNCS.PHASECHK.TRANS64 P3, [R7+URZ+0x28430], R6 ;  /* 0x028430060700b5a7 */ /* 0x000ea4000806007f */
[----:B--2---:R-:W-:Y:S05]  /*27ec0*/  @!P3 BRA `(.L_x_1521) ;  /* 0xfffffffc00f0b947 */ /* 0x004fea000383ffff */
[----:B------:R-:W-:Y:S05]  /*27ed0*/  BRA `(.L_x_1520) ;  /* 0xfffffee8008c7947 */ /* 0x000fea000383ffff */
.L_x_1525:
[----:B-1----:R1:W2:Y:S02]  /*27ee0*/  SYNCS.PHASECHK.TRANS64.TRYWAIT P2, [R7+URZ+0x28450], R6 ;  /* 0x02845006070075a7 */ /* 0x0022a4000804017f */
[----:B--2---:R-:W-:Y:S05]  /*27ef0*/  @!P2 NANOSLEEP.SYNCS 0x989680 ;  /* 0x009896800000a95d */ /* 0x004fea0003900000 */
[----:B------:R-:W2:Y:S02]  /*27f00*/  @!P2 SYNCS.PHASECHK.TRANS64 P2, [R7+URZ+0x28450], R6 ;  /* 0x028450060700a5a7 */ /* 0x000ea4000804007f */
[----:B--2---:R-:W-:Y:S05]  /*27f10*/  @!P2 BRA `(.L_x_1525) ;  /* 0xfffffffc00f0a947 */ /* 0x004fea000383ffff */
[----:B------:R-:W-:Y:S05]  /*27f20*/  BRA `(.L_x_1522) ;  /* 0xfffffeec00987947 */ /* 0x000fea000383ffff */
.L_x_1533:
[----:B-1----:R1:W2:Y:S02]  /*27f30*/  SYNCS.PHASECHK.TRANS64.TRYWAIT P3, [R7+URZ+0x28430], R6 ;  /* 0x02843006070075a7 */ /* 0x0022a4000806017f */
[----:B--2---:R-:W-:Y:S05]  /*27f40*/  @!P3 NANOSLEEP.SYNCS 0x989680 ;  /* 0x009896800000b95d */ /* 0x004fea0003900000 */
[----:B------:R-:W2:Y:S02]  /*27f50*/  @!P3 SYNCS.PHASECHK.TRANS64 P3, [R7+URZ+0x28430], R6 ;  /* 0x028430060700b5a7 */ /* 0x000ea4000806007f */
[----:B--2---:R-:W-:Y:S05]  /*27f60*/  @!P3 BRA `(.L_x_1533) ;  /* 0xfffffffc00f0b947 */ /* 0x004fea000383ffff */
[----:B------:R-:W-:Y:S05]  /*27f70*/  BRA `(.L_x_1532) ;  /* 0xffffff08001c7947 */ /* 0x000fea000383ffff */
.L_x_1537:
[----:B-1----:R1:W2:Y:S02]  /*27f80*/  SYNCS.PHASECHK.TRANS64.TRYWAIT P2, [R7+URZ+0x28450], R6 ;  /* 0x02845006070075a7 */ /* 0x0022a4000804017f */
[----:B--2---:R-:W-:Y:S05]  /*27f90*/  @!P2 NANOSLEEP.SYNCS 0x989680 ;  /* 0x009896800000a95d */ /* 0x004fea0003900000 */
[----:B------:R-:W2:Y:S02]  /*27fa0*/  @!P2 SYNCS.PHASECHK.TRANS64 P2, [R7+URZ+0x28450], R6 ;  /* 0x028450060700a5a7 */ /* 0x000ea4000804007f */
[----:B--2---:R-:W-:Y:S05]  /*27fb0*/  @!P2 BRA `(.L_x_1537) ;  /* 0xfffffffc00f0a947 */ /* 0x004fea000383ffff */
[----:B------:R-:W-:Y:S05]  /*27fc0*/  BRA `(.L_x_1534) ;  /* 0xffffff0c00287947 */ /* 0x000fea000383ffff */
.L_x_1551:
[----:B-1----:R1:W2:Y:S02]  /*27fd0*/  SYNCS.PHASECHK.TRANS64.TRYWAIT P1, [R12+URZ+0x28450], R5 ;  /* 0x028450050c0075a7 */ /* 0x0022a4000802017f */
[----:B--2---:R-:W-:Y:S05]  /*27fe0*/  @!P1 NANOSLEEP.SYNCS 0x989680 ;  /* 0x009896800000995d */ /* 0x004fea0003900000 */
[----:B------:R-:W2:Y:S02]  /*27ff0*/  @!P1 SYNCS.PHASECHK.TRANS64 P1, [R12+URZ+0x28450], R5 ;  /* 0x028450050c0095a7 */ /* 0x000ea4000802007f */
[----:B--2---:R-:W-:Y:S05]  /*28000*/  @!P1 BRA `(.L_x_1551) ;  /* 0xfffffffc00f09947 */ /* 0x004fea000383ffff */
[----:B------:R-:W-:Y:S05]  /*28010*/  BRA `(.L_x_1550) ;  /* 0xffffff3000107947 */ /* 0x000fea000383ffff */
.L_x_1555:
        /* <DEDUP_REMOVED lines=10> */
[----:B------:R-:W-:Y:S01]  /*280c0*/  IMAD.MOV.U32 R15, RZ, RZ, -0x1 ;  /* 0xffffffffff0f7424 */ /* 0x000fe200078e00ff */
[----:B------:R-:W-:Y:S02]  /*280d0*/  SEL R78, R109, R12, P0 ;  /* 0x0000000c6d4e7207 */ /* 0x000fe40000000000 */
[----:B------:R-:W-:Y:S01]  /*280e0*/  SEL R51, R12, R109, P0 ;  /* 0x0000006d0c337207 */ /* 0x000fe20000000000 */
[----:B-----5:R-:W-:Y:S01]  /*280f0*/  IMAD.MOV.U32 R12, RZ, RZ, R3 ;  /* 0x000000ffff0c7224 */ /* 0x020fe200078e0003 */
[----:B------:R-:W-:-:S02]  /*28100*/  SEL R84, R50, R11, P0 ;  /* 0x0000000b32547207 */ /* 0x000fc40000000000 */
[----:B------:R-:W-:Y:S02]  /*28110*/  SEL R57, R11, R50, P0 ;  /* 0x000000320b397207 */ /* 0x000fe40000000000 */
[----:B------:R-:W-:Y:S02]  /*28120*/  MOV R11, 0x1c1f ;  /* 0x00001c1f000b7802 */ /* 0x000fe40000000f00 */
[----:B------:R-:W-:Y:S02]  /*28130*/  SEL R28, R25, R14, P0 ;  /* 0x0000000e191c7207 */ /* 0x000fe40000000000 */
[----:B------:R-:W-:-:S07]  /*28140*/  SEL R25, R14, R25, P0 ;  /* 0x000000190e197207 */ /* 0x000fce0000000000 */
[----:B01----:R-:W-:Y:S05]  /*28150*/  WARPSYNC.COLLECTIVE R15, `(.L_x_1781) ;  /* 0x000000000f087348 */ /* 0x003fea0003c00000 */
[----:B------:R2:W3:Y:S02]  /*28160*/  SHFL.IDX P6, R14, R13, R12, R11 ;  /* 0x0000000c0d0e7389 */ /* 0x0004e400000c000b */
[----:B0123--:R-:W-:Y:S01]  /*28170*/  ENDCOLLECTIVE ;  /* 0x000000000000791b */ /* 0x00ffe20003800000 */
.L_x_1781:
        /* <DEDUP_REMOVED lines=8> */
[----:B------:R-:W-:Y:S01]  /*28200*/  SEL R36, R72, R35, P0 ;  /* 0x0000002348247207 */ /* 0x000fe20000000000 */
[----:B------:R-:W-:Y:S01]  /*28210*/  IMAD.MOV.U32 R12, RZ, RZ, R20 ;  /* 0x000000ffff0c7224 */ /* 0x000fe200078e0014 */
        /* <DEDUP_REMOVED lines=9> */
.L_x_1782:
        /* <DEDUP_REMOVED lines=19> */
.L_x_1783:
        /* <DEDUP_REMOVED lines=13> */
[----:B------:R-:W-:-:S02]  /*284b0*/  SEL R108, R105, R118, P0 ;  /* 0x00000076696c7207 */ /* 0x000fc40000000000 */
[----:B------:R-:W-:-:S07]  /*284c0*/  MOV R24, R14 ;  /* 0x0000000e00187202 */ /* 0x000fce0000000f00 */
[----:B------:R-:W-:Y:S05]  /*284d0*/  WARPSYNC.COLLECTIVE R15, `(.L_x_1784) ;  /* 0x000000000f087348 */ /* 0x000fea0003c00000 */
[----:B------:R0:W1:Y:S02]  /*284e0*/  SHFL.IDX P6, R14, R13, R12, R11 ;  /* 0x0000000c0d0e7389 */ /* 0x00006400000c000b */
[----:B01----:R-:W-:Y:S01]  /*284f0*/  ENDCOLLECTIVE ;  /* 0x000000000000791b */ /* 0x003fe20003800000 */
.L_x_1784:
        /* <DEDUP_REMOVED lines=11> */
[----:B------:R-:W-:Y:S01]  /*285b0*/  SEL R4, R9, R10, P0 ;  /* 0x0000000a09047207 */ /* 0x000fe20000000000 */
[----:B------:R-:W-:-:S07]  /*285c0*/  IMAD.MOV.U32 R7, RZ, RZ, R14 ;  /* 0x000000ffff077224 */ /* 0x000fce00078e000e */
[----:B------:R-:W-:Y:S05]  /*285d0*/  WARPSYNC.COLLECTIVE R15, `(.L_x_1785) ;  /* 0x000000000f087348 */ /* 0x000fea0003c00000 */
[----:B------:R0:W1:Y:S02]  /*285e0*/  SHFL.IDX P6, R14, R13, R12, R11 ;  /* 0x0000000c0d0e7389 */ /* 0x00006400000c000b */
[----:B01----:R-:W-:Y:S01]  /*285f0*/  ENDCOLLECTIVE ;  /* 0x000000000000791b */ /* 0x003fe20003800000 */
.L_x_1785:
[----:B------:R-:W-:Y:S01]  /*28600*/  IMAD.MOV.U32 R13, RZ, RZ, R8 ;  /* 0x000000ffff0d7224 */ /* 0x000fe200078e0008 */
[----:B------:R-:W-:Y:S02]  /*28610*/  MOV R12, R20 ;  /* 0x00000014000c7202 */ /* 0x000fe40000000f00 */
[----:B------:R-:W-:Y:S01]  /*28620*/  SEL R8, R24, R7, P0 ;  /* 0x0000000718087207 */ /* 0x000fe20000000000 */
[----:B------:R-:W-:-:S07]  /*28630*/  IMAD.MOV.U32 R26, RZ, RZ, R14 ;  /* 0x000000ffff1a7224 */ /* 0x000fce00078e000e */
[----:B------:R-:W-:Y:S05]  /*28640*/  WARPSYNC.COLLECTIVE R15, `(.L_x_1786) ;  /* 0x000000000f087348 */ /* 0x000fea0003c00000 */
[----:B------:R0:W1:Y:S02]  /*28650*/  SHFL.IDX P6, R14, R13, R12, R11 ;  /* 0x0000000c0d0e7389 */ /* 0x00006400000c000b */
[----:B01----:R-:W-:Y:S01]  /*28660*/  ENDCOLLECTIVE ;  /* 0x000000000000791b */ /* 0x003fe20003800000 */
.L_x_1786:
[----:B------:R-:W-:Y:S02]  /*28670*/  IMAD.MOV.U32 R13, RZ, RZ, R28 ;  /* 0x000000ffff0d7224 */ /* 0x000fe400078e001c */
[----:B------:R-:W-:Y:S02]  /*28680*/  IMAD.MOV.U32 R12, RZ, RZ, R3 ;  /* 0x000000ffff0c7224 */ /* 0x000fe400078e0003 */
[----:B------:R-:W-:-:S07]  /*28690*/  IMAD.MOV.U32 R21, RZ, RZ, R14 ;  /* 0x000000ffff157224 */ /* 0x000fce00078e000e */
[----:B------:R-:W-:Y:S05]  /*286a0*/  WARPSYNC.COLLECTIVE R15, `(.L_x_1787) ;  /* 0x000000000f087348 */ /* 0x000fea0003c00000 */
[----:B------:R0:W1:Y:S02]  /*286b0*/  SHFL.IDX P6, R14, R13, R12, R11 ;  /* 0x0000000c0d0e7389 */ /* 0x00006400000c000b */
[----:B01----:R-:W-:Y:S01]  /*286c0*/  ENDCOLLECTIVE ;  /* 0x000000000000791b */ /* 0x003fe20003800000 */
.L_x_1787:
[----:B------:R-:W-:Y:S02]  /*286d0*/  IMAD.MOV.U32 R13, RZ, RZ, R25 ;  /* 0x000000ffff0d7224 */ /* 0x000fe400078e0019 */
[----:B------:R-:W-:Y:S02]  /*286e0*/  IMAD.MOV.U32 R12, RZ, RZ, R20 ;  /* 0x000000ffff0c7224 */ /* 0x000fe400078e0014 */
[----:B------:R-:W-:-:S07]  /*286f0*/  IMAD.MOV.U32 R28, RZ, RZ, R14 ;  /* 0x000000ffff1c7224 */ /* 0x000fce00078e000e */
[----:B------:R-:W-:Y:S05]  /*28700*/  WARPSYNC.COLLECTIVE R15, `(.L_x_1788) ;  /* 0x000000000f087348 */ /* 0x000fea0003c00000 */
[----:B------:R0:W1:Y:S02]  /*28710*/  SHFL.IDX P6, R14, R13, R12, R11 ;  /* 0x0000000c0d0e7389 */ /* 0x00006400000c000b */
[----:B01----:R-:W-:Y:S01]  /*28720*/  ENDCOLLECTIVE ;  /* 0x000000000000791b */ /* 0x003fe20003800000 */
.L_x_1788:
[----:B------:R-:W-:Y:S01]  /*28730*/  MOV R13, R30 ;  /* 0x0000001e000d7202 */ /* 0x000fe20000000f00 */
[----:B------:R-:W-:Y:S02]  /*28740*/  IMAD.MOV.U32 R12, RZ, RZ, R3 ;  /* 0x000000ffff0c7224 */ /* 0x000fe400078e0003 */
[----:B------:R-:W-:-:S07]  /*28750*/  IMAD.MOV.U32 R25, RZ, RZ, R14 ;  /* 0x000000ffff197224 */ /* 0x000fce00078e000e */
[----:B------:R-:W-:Y:S05]  /*28760*/  WARPSYNC.COLLECTIVE R15, `(.L_x_1789) ;  /* 0x000000000f087348 */ /* 0x000fea0003c00000 */
[----:B------:R0:W1:Y:S02]  /*28770*/  SHFL.IDX P6, R14, R13, R12, R11 ;  /* 0x0000000c0d0e7389 */ /* 0x00006400000c000b */
[----:B01----:R-:W-:Y:S01]  /*28780*/  ENDCOLLECTIVE ;  /* 0x000000000000791b */ /* 0x003fe20003800000 */
.L_x_1789:
[----:B------:R-:W-:Y:S02]  /*28790*/  IMAD.MOV.U32 R13, RZ, RZ, R27 ;  /* 0x000000ffff0d7224 */ /* 0x000fe400078e001b */
[----:B------:R-:W-:Y:S02]  /*287a0*/  IMAD.MOV.U32 R12, RZ, RZ, R20 ;  /* 0x000000ffff0c7224 */ /* 0x000fe400078e0014 */
[----:B------:R-:W-:-:S07]  /*287b0*/  IMAD.MOV.U32 R30, RZ, RZ, R14 ;  /* 0x000000ffff1e7224 */ /* 0x000fce00078e000e */
[----:B------:R-:W-:Y:S05]  /*287c0*/  WARPSYNC.COLLECTIVE R15, `(.L_x_1790) ;  /* 0x000000000f087348 */ /* 0x000fea0003c00000 */
[----:B------:R0:W1:Y:S02]  /*287d0*/  SHFL.IDX P6, R14, R13, R12, R11 ;  /* 0x0000000c0d0e7389 */ /* 0x00006400000c000b */
[----:B01----:R-:W-:Y:S01]  /*287e0*/  ENDCOLLECTIVE ;  /* 0x000000000000791b */ /* 0x003fe20003800000 */
.L_x_1790:
[----:B------:R-:W-:Y:S02]  /*287f0*/  IMAD.MOV.U32 R13, RZ, RZ, R32 ;  /* 0x000000ffff0d7224 */ /* 0x000fe400078e0020 */
[----:B------:R-:W-:Y:S02]  /*28800*/  IMAD.MOV.U32 R12, RZ, RZ, R3 ;  /* 0x000000ffff0c7224 */ /* 0x000fe400078e0003 */
[----:B------:R-:W-:-:S07]  /*28810*/  IMAD.MOV.U32 R27, RZ, RZ, R14 ;  /* 0x000000ffff1b7224 */ /* 0x000fce00078e000e */
[----:B------:R-:W-:Y:S05]  /*28820*/  WARPSYNC.COLLECTIVE R15, `(.L_x_1791) ;  /* 0x000000000f087348 */ /* 0x000fea0003c00000 */
[----:B------:R0:W1:Y:S02]  /*28830*/  SHFL.IDX P6, R14, R13, R12, R11 ;  /* 0x0000000c0d0e7389 */ /* 0x00006400000c000b */
[----:B01----:R-:W-:Y:S01]  /*28840*/  ENDCOLLECTIVE ;  /* 0x000000000000791b */ /* 0x003fe20003800000 */
.L_x_1791:
[----:B------:R-:W-:Y:S02]  /*28850*/  IMAD.MOV.U32 R13, RZ, RZ, R29 ;  /* 0x000000ffff0d7224 */ /* 0x000fe400078e001d */
[----:B------:R-:W-:Y:S01]  /*28860*/  IMAD.MOV.U32 R12, RZ, RZ, R20 ;  /* 0x000000ffff0c7224 */ /* 0x000fe200078e0014 */
[----:B------:R-:W-:-:S07]  /*28870*/  MOV R34, R14 ;  /* 0x0000000e00227202 */ /* 0x000fce0000000f00 */
[----:B------:R-:W-:Y:S05]  /*28880*/  WARPSYNC.COLLECTIVE R15, `(.L_x_1792) ;  /* 0x000000000f087348 */ /* 0x000fea0003c00000 */
[----:B------:R0:W1:Y:S02]  /*28890*/  SHFL.IDX P6, R14, R13, R12, R11 ;  /* 0x0000000c0d0e7389 */ /* 0x00006400000c000b */
[----:B01----:R-:W-:Y:S01]  /*288a0*/  ENDCOLLECTIVE ;  /* 0x000000000000791b */ /* 0x003fe20003800000 */
.L_x_1792:
[----:B------:R-:W-:Y:S02]  /*288b0*/  IMAD.MOV.U32 R13, RZ, RZ, R36 ;  /* 0x000000ffff0d7224 */ /* 0x000fe400078e0024 */
[----:B------:R-:W-:Y:S02]  /*288c0*/  IMAD.MOV.U32 R12, RZ, RZ, R3 ;  /* 0x000000ffff0c7224 */ /* 0x000fe400078e0003 */
[----:B------:R-:W-:-:S07]  /*288d0*/  IMAD.MOV.U32 R29, RZ, RZ, R14 ;  /* 0x000000ffff1d7224 */ /* 0x000fce00078e000e */
[----:B------:R-:W-:Y:S05]  /*288e0*/  WARPSYNC.COLLECTIVE R15, `(.L_x_1793) ;  /* 0x000000000f087348 */ /* 0x000fea0003c00000 */
[----:B------:R0:W1:Y:S02]  /*288f0*/  SHFL.IDX P6, R14, R13, R12, R11 ;  /* 0x0000000c0d0e7389 */ /* 0x00006400000c000b */
[----:B01----:R-:W-:Y:S01]  /*28900*/  ENDCOLLECTIVE ;  /* 0x000000000000791b */ /* 0x003fe20003800000 */
.L_x_1793:
[----:B------:R-:W-:Y:S02]  /*28910*/  SEL R32, R34, R29, P0 ;  /* 0x0000001d22207207 */ /* 0x000fe40000000000 */
[----:B------:R-:W-:Y:S01]  /*28920*/  SEL R34, R29, R34, P0 ;  /* 0x000000221d227207 */ /* 0x000fe20000000000 */
[----:B------:R-:W-:Y:S01]  /*28930*/  IMAD.MOV.U32 R13, RZ, RZ, R31 ;  /* 0x000000ffff0d7224 */ /* 0x000fe200078e001f */
[----:B------:R-:W-:Y:S01]  /*28940*/  MOV R12, R20 ;  /* 0x00000014000c7202 */ /* 0x000fe20000000f00 */
[----:B------:R-:W-:-:S07]  /*28950*/  IMAD.MOV.U32 R38, RZ, RZ, R14 ;  /* 0x000000ffff267224 */ /* 0x000fce00078e000e */
[----:B------:R-:W-:Y:S05]  /*28960*/  WARPSYNC.COLLECTIVE R15, `(.L_x_1794) ;  /* 0x000000000f087348 */ /* 0x000fea0003c00000 */
[----:B------:R0:W1:Y:S02]  /*28970*/  SHFL.IDX P6, R14, R13, R12, R11 ;  /* 0x0000000c0d0e7389 */ /* 0x00006400000c000b */
[----:B01----:R-:W-:Y:S01]  /*28980*/  ENDCOLLECTIVE ;  /* 0x000000000000791b */ /* 0x003fe20003800000 */
.L_x_1794:
[----:B------:R-:W-:Y:S02]  /*28990*/  IMAD.MOV.U32 R13, RZ, RZ, R40 ;  /* 0x000000ffff0d7224 */ /* 0x000fe400078e0028 */
[----:B------:R-:W-:Y:S02]  /*289a0*/  IMAD.MOV.U32 R12, RZ, RZ, R3 ;  /* 0x000000ffff0c7224 */ /* 0x000fe400078e0003 */
[----:B------:R-:W-:-:S07]  /*289b0*/  IMAD.MOV.U32 R31, RZ, RZ, R14 ;  /* 0x000000ffff1f7224 */ /* 0x000fce00078e000e */
[----:B------:R-:W-:Y:S05]  /*289c0*/  WARPSYNC.COLLECTIVE R15, `(.L_x_1795) ;  /* 0x000000000f087348 */ /* 0x000fea0003c00000 */
[----:B------:R0:W1:Y:S02]  /*289d0*/  SHFL.IDX P6, R14, R13, R12, R11 ;  /* 0x0000000c0d0e7389 */ /* 0x00006400000c000b */
[----:B01----:R-:W-:Y:S01]  /*289e0*/  ENDCOLLECTIVE ;  /* 0x000000000000791b */ /* 0x003fe20003800000 */
.L_x_1795:
[----:B------:R-:W-:Y:S02]  /*289f0*/  SEL R36, R38, R31, P0 ;  /* 0x0000001f26247207 */ /* 0x000fe40000000000 */
[----:B------:R-:W-:Y:S01]  /*28a00*/  SEL R38, R31, R38, P0 ;  /* 0x000000261f267207 */ /* 0x000fe20000000000 */
[----:B------:R-:W-:Y:S02]  /*28a10*/  IMAD.MOV.U32 R13, RZ, RZ, R33 ;  /* 0x000000ffff0d7224 */ /* 0x000fe400078e0021 */
[----:B------:R-:W-:Y:S02]  /*28a20*/  IMAD.MOV.U32 R12, RZ, RZ, R20 ;  /* 0x000000ffff0c7224 */ /* 0x000fe400078e0014 */
[----:B------:R-:W-:-:S07]  /*28a30*/  IMAD.MOV.U32 R42, RZ, RZ, R14 ;  /* 0x000000ffff2a7224 */ /* 0x000fce00078e000e */
[----:B------:R-:W-:Y:S05]  /*28a40*/  WARPSYNC.COLLECTIVE R15, `(.L_x_1796) ;  /* 0x000000000f087348 */ /* 0x000fea0003c00000 */
[----:B------:R0:W1:Y:S02]  /*28a50*/  SHFL.IDX P6, R14, R13, R12, R11 ;  /* 0x0000000c0d0e7389 */ /* 0x00006400000c000b */
[----:B01----:R-:W-:Y:S01]  /*28a60*/  ENDCOLLECTIVE ;  /* 0x000000000000791b */ /* 0x003fe20003800000 */
.L_x_1796:
[----:B------:R-:W-:Y:S01]  /*28a70*/  MOV R13, R44 ;  /* 0x0000002c000d7202 */ /* 0x000fe20000000f00 */
[----:B------:R-:W-:Y:S02]  /*28a80*/  IMAD.MOV.U32 R12, RZ, RZ, R3 ;  /* 0x000000ffff0c7224 */ /* 0x000fe400078e0003 */
[----:B------:R-:W-:-:S07]  /*28a90*/  IMAD.MOV.U32 R33, RZ, RZ, R14 ;  /* 0x000000ffff217224 */ /* 0x000fce00078e000e */
[----:B------:R-:W-:Y:S05]  /*28aa0*/  WARPSYNC.COLLECTIVE R15, `(.L_x_1797) ;  /* 0x000000000f087348 */ /* 0x000fea0003c00000 */
[----:B------:R0:W1:Y:S02]  /*28ab0*/  SHFL.IDX P6, R14, R13, R12, R11 ;  /* 0x0000000c0d0e7389 */ /* 0x00006400000c000b */
[----:B01----:R-:W-:Y:S01]  /*28ac0*/  ENDCOLLECTIVE ;  /* 0x000000000000791b */ /* 0x003fe20003800000 */
.L_x_1797:
        /* <DEDUP_REMOVED lines=8> */
.L_x_1798:
[----:B------:R-:W-:Y:S02]  /*28b50*/  IMAD.MOV.U32 R13, RZ, RZ, R48 ;  /* 0x000000ffff0d7224 */ /* 0x000fe400078e0030 */
[----:B------:R-:W-:Y:S02]  /*28b60*/  IMAD.MOV.U32 R12, RZ, RZ, R3 ;  /* 0x000000ffff0c7224 */ /* 0x000fe400078e0003 */
[----:B------:R-:W-:-:S07]  /*28b70*/  IMAD.MOV.U32 R35, RZ, RZ, R14 ;  /* 0x000000ffff237224 */ /* 0x000fce00078e000e */
[----:B------:R-:W-:Y:S05]  /*28b80*/  WARPSYNC.COLLECTIVE R15, `(.L_x_1799) ;  /* 0x000000000f087348 */ /* 0x000fea0003c00000 */
[----:B------:R0:W1:Y:S02]  /*28b90*/  SHFL.IDX P6, R14, R13, R12, R11 ;  /* 0x0000000c0d0e7389 */ /* 0x00006400000c000b */
[----:B01----:R-:W-:Y:S01]  /*28ba0*/  ENDCOLLECTIVE ;  /* 0x000000000000791b */ /* 0x003fe20003800000 */
.L_x_1799:
[----:B------:R-:W-:Y:S02]  /*28bb0*/  SEL R44, R46, R35, P0 ;  /* 0x000000232e2c7207 */ /* 0x000fe40000000000 */
[----:B------:R-:W-:Y:S01]  /*28bc0*/  SEL R46, R35, R46, P0 ;  /* 0x0000002e232e7207 */ /* 0x000fe20000000000 */
[----:B------:R-:W-:Y:S02]  /*28bd0*/  IMAD.MOV.U32 R13, RZ, RZ, R37 ;  /* 0x000000ffff0d7224 */ /* 0x000fe400078e0025 */
[----:B------:R-:W-:Y:S01]  /*28be0*/  IMAD.MOV.U32 R12, RZ, RZ, R20 ;  /* 0x000000ffff0c7224 */ /* 0x000fe200078e0014 */
[----:B------:R-:W-:-:S07]  /*28bf0*/  MOV R50, R14 ;  /* 0x0000000e00327202 */ /* 0x000fce0000000f00 */
[----:B------:R-:W-:Y:S05]  /*28c00*/  WARPSYNC.COLLECTIVE R15, `(.L_x_1800) ;  /* 0x000000000f087348 */ /* 0x000fea0003c00000 */
[----:B------:R0:W1:Y:S02]  /*28c10*/  SHFL.IDX P6, R14, R13, R12, R11 ;  /* 0x0000000c0d0e7389 */ /* 0x00006400000c000b */
[----:B01----:R-:W-:Y:S01]  /*28c20*/  ENDCOLLECTIVE ;  /* 0x000000000000791b */ /* 0x003fe20003800000 */
.L_x_1800:
[----:B------:R-:W-:Y:S02]  /*28c30*/  IMAD.MOV.U32 R13, RZ, RZ, R52 ;  /* 0x000000ffff0d7224 */ /* 0x000fe400078e0034 */
[----:B------:R-:W-:Y:S02]  /*28c40*/  IMAD.MOV.U32 R12, RZ, RZ, R3 ;  /* 0x000000ffff0c7224 */ /* 0x000fe400078e0003 */
[----:B------:R-:W-:-:S07]  /*28c50*/  IMAD.MOV.U32 R37, RZ, RZ, R14 ;  /* 0x000000ffff257224 */ /* 0x000fce00078e000e */
[----:B------:R-:W-:Y:S05]  /*28c60*/  WARPSYNC.COLLECTIVE R15, `(.L_x_1801) ;  /* 0x000000000f087348 */ /* 0x000fea0003c00000 */
[----:B------:R0:W1:Y:S02]  /*28c70*/  SHFL.IDX P6, R14, R13, R12, R11 ;  /* 0x0000000c0d0e7389 */ /* 0x00006400000c000b */
[----:B01----:R-:W-:Y:S01]  /*28c80*/  ENDCOLLECTIVE ;  /* 0x000000000000791b */ /* 0x003fe20003800000 */
.L_x_1801:
        /* <DEDUP_REMOVED lines=8> */
.L_x_1802:
[----:B------:R-:W-:Y:S02]  /*28d10*/  IMAD.MOV.U32 R13, RZ, RZ, R56 ;  /* 0x000000ffff0d7224 */ /* 0x000fe400078e0038 */
[----:B------:R-:W-:Y:S02]  /*28d20*/  IMAD.MOV.U32 R12, RZ, RZ, R3 ;  /* 0x000000ffff0c7224 */ /* 0x000fe400078e0003 */
[----:B------:R-:W-:-:S07]  /*28d30*/  IMAD.MOV.U32 R39, RZ, RZ, R14 ;  /* 0x000000ffff277224 */ /* 0x000fce00078e000e */
[----:B------:R-:W-:Y:S05]  /*28d40*/  WARPSYNC.COLLECTIVE R15, `(.L_x_1803) ;  /* 0x000000000f087348 */ /* 0x000fea0003c00000 */
[----:B------:R0:W1:Y:S02]  /*28d50*/  SHFL.IDX P6, R14, R13, R12, R11 ;  /* 0x0000000c0d0e7389 */ /* 0x00006400000c000b */
[----:B01----:R-:W-:Y:S01]  /*28d60*/  ENDCOLLECTIVE ;  /* 0x000000000000791b */ /* 0x003fe20003800000 */
.L_x_1803:
        /* <DEDUP_REMOVED lines=8> */
.L_x_1804:
[----:B------:R-:W-:Y:S01]  /*28df0*/  MOV R13, R60 ;  /* 0x0000003c000d7202 */ /* 0x000fe20000000f00 */
[----:B------:R-:W-:Y:S02]  /*28e00*/  IMAD.MOV.U32 R12, RZ, RZ, R3 ;  /* 0x000000ffff0c7224 */ /* 0x000fe400078e0003 */
[----:B------:R-:W-:-:S07]  /*28e10*/  IMAD.MOV.U32 R41, RZ, RZ, R14 ;  /* 0x000000ffff297224 */ /* 0x000fce00078e000e */
[----:B------:R-:W-:Y:S05]  /*28e20*/  WARPSYNC.COLLECTIVE R15, `(.L_x_1805) ;  /* 0x000000000f087348 */ /* 0x000fea0003c00000 */
[----:B------:R0:W1:Y:S02]  /*28e30*/  SHFL.IDX P6, R14, R13, R12, R11 ;  /* 0x0000000c0d0e7389 */ /* 0x00006400000c000b */
[----:B01----:R-:W-:Y:S01]  /*28e40*/  ENDCOLLECTIVE ;  /* 0x000000000000791b */ /* 0x003fe20003800000 */
.L_x_1805:
        /* <DEDUP_REMOVED lines=8> */
.L_x_1806:
[----:B------:R-:W-:Y:S02]  /*28ed0*/  IMAD.MOV.U32 R13, RZ, RZ, R64 ;  /* 0x000000ffff0d7224 */ /* 0x000fe400078e0040 */
[----:B------:R-:W-:Y:S02]  /*28ee0*/  IMAD.MOV.U32 R12, RZ, RZ, R3 ;  /* 0x000000ffff0c7224 */ /* 0x000fe400078e0003 */
[----:B------:R-:W-:-:S07]  /*28ef0*/  IMAD.MOV.U32 R43, RZ, RZ, R14 ;  /* 0x000000ffff2b7224 */ /* 0x000fce00078e000e */
[----:B------:R-:W-:Y:S05]  /*28f00*/  WARPSYNC.COLLECTIVE R15, `(.L_x_1807) ;  /* 0x000000000f087348 */ /* 0x000fea0003c00000 */
[----:B------:R0:W1:Y:S02]  /*28f10*/  SHFL.IDX P6, R14, R13, R12, R11 ;  /* 0x0000000c0d0e7389 */ /* 0x00006400000c000b */
[----:B01----:R-:W-:Y:S01]  /*28f20*/  ENDCOLLECTIVE ;  /* 0x000000000000791b */ /* 0x003fe20003800000 */
.L_x_1807:
        /* <DEDUP_REMOVED lines=8> */
.L_x_1808:
[----:B------:R-:W-:Y:S02]  /*28fb0*/  IMAD.MOV.U32 R13, RZ, RZ, R68 ;  /* 0x000000ffff0d7224 */ /* 0x000fe400078e0044 */
[----:B------:R-:W-:Y:S02]  /*28fc0*/  IMAD.MOV.U32 R12, RZ, RZ, R3 ;  /* 0x000000ffff0c7224 */ /* 0x000fe400078e0003 */
[----:B------:R-:W-:-:S07]  /*28fd0*/  IMAD.MOV.U32 R45, RZ, RZ, R14 ;  /* 0x000000ffff2d7224 */ /* 0x000fce00078e000e */
[----:B------:R-:W-:Y:S05]  /*28fe0*/  WARPSYNC.COLLECTIVE R15, `(.L_x_1809) ;  /* 0x000000000f087348 */ /* 0x000fea0003c00000 */
[----:B------:R0:W1:Y:S02]  /*28ff0*/  SHFL.IDX P6, R14, R13, R12, R11 ;  /* 0x0000000c0d0e7389 */ /* 0x00006400000c000b */
[----:B01----:R-:W-:Y:S01]  /*29000*/  ENDCOLLECTIVE ;  /* 0x000000000000791b */ /* 0x003fe20003800000 */
.L_x_1809:
        /* <DEDUP_REMOVED lines=8> */
.L_x_1810:
[----:B------:R-:W-:Y:S02]  /*29090*/  IMAD.MOV.U32 R13, RZ, RZ, R72 ;  /* 0x000000ffff0d7224 */ /* 0x000fe400078e0048 */
[----:B------:R-:W-:Y:S02]  /*290a0*/  IMAD.MOV.U32 R12, RZ, RZ, R3 ;  /* 0x000000ffff0c7224 */ /* 0x000fe400078e0003 */
[----:B------:R-:W-:-:S07]  /*290b0*/  IMAD.MOV.U32 R47, RZ, RZ, R14 ;  /* 0x000000ffff2f7224 */ /* 0x000fce00078e000e */
[----:B------:R-:W-:Y:S05]  /*290c0*/  WARPSYNC.COLLECTIVE R15, `(.L_x_1811) ;  /* 0x000000000f087348 */ /* 0x000fea0003c00000 */
[----:B------:R0:W1:Y:S02]  /*290d0*/  SHFL.IDX P6, R14, R13, R12, R11 ;  /* 0x0000000c0d0e7389 */ /* 0x00006400000c000b */
[----:B01----:R-:W-:Y:S01]  /*290e0*/  ENDCOLLECTIVE ;  /* 0x000000000000791b */ /* 0x003fe20003800000 */
.L_x_1811:
        /* <DEDUP_REMOVED lines=8> */
.L_x_1812:
[----:B------:R-:W-:Y:S01]  /*29170*/  MOV R13, R78 ;  /* 0x0000004e000d7202 */ /* 0x000fe20000000f00 */
[----:B------:R-:W-:Y:S02]  /*29180*/  IMAD.MOV.U32 R12, RZ, RZ, R3 ;  /* 0x000000ffff0c7224 */ /* 0x000fe400078e0003 */
[----:B------:R-:W-:-:S07]  /*29190*/  IMAD.MOV.U32 R49, RZ, RZ, R14 ;  /* 0x000000ffff317224 */ /* 0x000fce00078e000e */
[----:B------:R-:W-:Y:S05]  /*291a0*/  WARPSYNC.COLLECTIVE R15, `(.L_x_1813) ;  /* 0x000000000f087348 */ /* 0x000fea0003c00000 */
[----:B------:R0:W1:Y:S02]  /*291b0*/  SHFL.IDX P6, R14, R13, R12, R11 ;  /* 0x0000000c0d0e7389 */ /* 0x00006400000c000b */
[----:B01----:R-:W-:Y:S01]  /*291c0*/  ENDCOLLECTIVE ;  /* 0x000000000000791b */ /* 0x003fe20003800000 */
.L_x_1813:
        /* <DEDUP_REMOVED lines=8> */
.L_x_1814:
[----:B------:R-:W-:Y:S02]  /*29250*/  IMAD.MOV.U32 R13, RZ, RZ, R80 ;  /* 0x000000ffff0d7224 */ /* 0x000fe400078e0050 */
[----:B------:R-:W-:Y:S02]  /*29260*/  IMAD.MOV.U32 R12, RZ, RZ, R3 ;  /* 0x000000ffff0c7224 */ /* 0x000fe400078e0003 */
[----:B------:R-:W-:-:S07]  /*29270*/  IMAD.MOV.U32 R51, RZ, RZ, R14 ;  /* 0x000000ffff337224 */ /* 0x000fce00078e000e */
[----:B------:R-:W-:Y:S05]  /*29280*/  WARPSYNC.COLLECTIVE R15, `(.L_x_1815) ;  /* 0x000000000f087348 */ /* 0x000fea0003c00000 */
[----:B------:R0:W1:Y:S02]  /*29290*/  SHFL.IDX P6, R14, R13, R12, R11 ;  /* 0x0000000c0d0e7389 */ /* 0x00006400000c000b */
[----:B01----:R-:W-:Y:S01]  /*292a0*/  ENDCOLLECTIVE ;  /* 0x000000000000791b */ /* 0x003fe20003800000 */
.L_x_1815:
[----:B------:R-:W-:Y:S02]  /*292b0*/  IMAD.MOV.U32 R13, RZ, RZ, R53 ;  /* 0x000000ffff0d7224 */ /* 0x000fe400078e0035 */
[----:B------:R-:W-:Y:S01]  /*292c0*/  IMAD.MOV.U32 R12, RZ, RZ, R20 ;  /* 0x000000ffff0c7224 */ /* 0x000fe200078e0014 */
[----:B------:R-:W-:-:S07]  /*292d0*/  MOV R80, R14 ;  /* 0x0000000e00507202 */ /* 0x000fce0000000f00 */
[----:B------:R-:W-:Y:S05]  /*292e0*/  WARPSYNC.COLLECTIVE R15, `(.L_x_1816) ;  /* 0x000000000f087348 */ /* 0x000fea0003c00000 */
[----:B------:R0:W1:Y:S02]  /*292f0*/  SHFL.IDX P6, R14, R13, R12, R11 ;  /* 0x0000000c0d0e7389 */ /* 0x00006400000c000b */
[----:B01----:R-:W-:Y:S01]  /*29300*/  ENDCOLLECTIVE ;  /* 0x000000000000791b */ /* 0x003fe20003800000 */
.L_x_1816:
[----:B------:R-:W-:Y:S02]  /*29310*/  IMAD.MOV.U32 R13, RZ, RZ, R82 ;  /* 0x000000ffff0d7224 */ /* 0x000fe400078e0052 */
[----:B------:R-:W-:Y:S02]  /*29320*/  IMAD.MOV.U32 R12, RZ, RZ, R3 ;  /* 0x000000ffff0c7224 */ /* 0x000fe400078e0003 */
[----:B------:R-:W-:-:S07]  /*29330*/  IMAD.MOV.U32 R53, RZ, RZ, R14 ;  /* 0x000000ffff357224 */ /* 0x000fce00078e000e */
[----:B------:R-:W-:Y:S05]  /*29340*/  WARPSYNC.COLLECTIVE R15, `(.L_x_1817) ;  /* 0x000000000f087348 */ /* 0x000fea0003c00000 */
[----:B------:R0:W1:Y:S02]  /*29350*/  SHFL.IDX P6, R14, R13, R12, R11 ;  /* 0x0000000c0d0e7389 */ /* 0x00006400000c000b */
[----:B01----:R-:W-:Y:S01]  /*29360*/  ENDCOLLECTIVE ;  /* 0x000000000000791b */ /* 0x003fe20003800000 */
.L_x_1817:
[----:B------:R-:W-:Y:S01]  /*29370*/  IMAD.MOV.U32 R13, RZ, RZ, R55 ;  /* 0x000000ffff0d7224 */ /* 0x000fe200078e0037 */
[----:B------:R-:W-:Y:S01]  /*29380*/  MOV R12, R20 ;  /* 0x00000014000c7202 */ /* 0x000fe20000000f00 */
[----:B------:R-:W-:-:S07]  /*29390*/  IMAD.MOV.U32 R82, RZ, RZ, R14 ;  /* 0x000000ffff527224 */ /* 0x000fce00078e000e */
[----:B------:R-:W-:Y:S05]  /*293a0*/  WARPSYNC.COLLECTIVE R15, `(.L_x_1818) ;  /* 0x000000000f087348 */ /* 0x000fea0003c00000 */
[----:B------:R0:W1:Y:S02]  /*293b0*/  SHFL.IDX P6, R14, R13, R12, R11 ;  /* 0x0000000c0d0e7389 */ /* 0x00006400000c000b */
[----:B01----:R-:W-:Y:S01]  /*293c0*/  ENDCOLLECTIVE ;  /* 0x000000000000791b */ /* 0x003fe20003800000 */
.L_x_1818:
[----:B------:R-:W-:Y:S02]  /*293d0*/  IMAD.MOV.U32 R13, RZ, RZ, R84 ;  /* 0x000000ffff0d7224 */ /* 0x000fe400078e0054 */
[----:B------:R-:W-:Y:S02]  /*293e0*/  IMAD.MOV.U32 R12, RZ, RZ, R3 ;  /* 0x000000ffff0c7224 */ /* 0x000fe400078e0003 */
[----:B------:R-:W-:-:S07]  /*293f0*/  IMAD.MOV.U32 R55, RZ, RZ, R14 ;  /* 0x000000ffff377224 */ /* 0x000fce00078e000e */
[----:B------:R-:W-:Y:S05]  /*29400*/  WARPSYNC.COLLECTIVE R15, `(.L_x_1819) ;  /* 0x000000000f087348 */ /* 0x000fea0003c00000 */
[----:B------:R0:W1:Y:S02]  /*29410*/  SHFL.IDX P6, R14, R13, R12, R11 ;  /* 0x0000000c0d0e7389 */ /* 0x00006400000c000b */
[----:B01----:R-:W-:Y:S01]  /*29420*/  ENDCOLLECTIVE ;  /* 0x000000000000791b */ /* 0x003fe20003800000 */
.L_x_1819:
[----:B------:R-:W-:Y:S02]  /*29430*/  IMAD.MOV.U32 R13, RZ, RZ, R57 ;  /* 0x000000ffff0d7224 */ /* 0x000fe400078e0039 */
[----:B------:R-:W-:Y:S02]  /*29440*/  IMAD.MOV.U32 R12, RZ, RZ, R20 ;  /* 0x000000ffff0c7224 */ /* 0x000fe400078e0014 */
[----:B------:R-:W-:-:S07]  /*29450*/  IMAD.MOV.U32 R84, RZ, RZ, R14 ;  /* 0x000000ffff547224 */ /* 0x000fce00078e000e */
[----:B------:R-:W-:Y:S05]  /*29460*/  WARPSYNC.COLLECTIVE R15, `(.L_x_1820) ;  /* 0x000000000f087348 */ /* 0x000fea0003c00000 */
[----:B------:R0:W1:Y:S02]  /*29470*/  SHFL.IDX P6, R14, R13, R12, R11 ;  /* 0x0000000c0d0e7389 */ /* 0x00006400000c000b */
[----:B01----:R-:W-:Y:S01]  /*29480*/  ENDCOLLECTIVE ;  /* 0x000000000000791b */ /* 0x003fe20003800000 */
.L_x_1820:
[----:B------:R-:W-:Y:S01]  /*29490*/  MOV R13, R86 ;  /* 0x00000056000d7202 */ /* 0x000fe20000000f00 */
[----:B------:R-:W-:Y:S02]  /*294a0*/  IMAD.MOV.U32 R12, RZ, RZ, R3 ;  /* 0x000000ffff0c7224 */ /* 0x000fe400078e0003 */
[----:B------:R-:W-:-:S07]  /*294b0*/  IMAD.MOV.U32 R57, RZ, RZ, R14 ;  /* 0x000000ffff397224 */ /* 0x000fce00078e000e */
[----:B------:R-:W-:Y:S05]  /*294c0*/  WARPSYNC.COLLECTIVE R15, `(.L_x_1821) ;  /* 0x000000000f087348 */ /* 0x000fea0003c00000 */
[----:B------:R0:W1:Y:S02]  /*294d0*/  SHFL.IDX P6, R14, R13, R12, R11 ;  /* 0x0000000c0d0e7389 */ /* 0x00006400000c000b */
[----:B01----:R-:W-:Y:S01]  /*294e0*/  ENDCOLLECTIVE ;  /* 0x000000000000791b */ /* 0x003fe20003800000 */
.L_x_1821:
[----:B------:R-:W-:Y:S02]  /*294f0*/  IMAD.MOV.U32 R13, RZ, RZ, R59 ;  /* 0x000000ffff0d7224 */ /* 0x000fe400078e003b */
[----:B------:R-:W-:Y:S02]  /*29500*/  IMAD.MOV.U32 R12, RZ, RZ, R20 ;  /* 0x000000ffff0c7224 */ /* 0x000fe400078e0014 */
[----:B------:R-:W-:-:S07]  /*29510*/  IMAD.MOV.U32 R86, RZ, RZ, R14 ;  /* 0x000000ffff567224 */ /* 0x000fce00078e000e */
[----:B------:R-:W-:Y:S05]  /*29520*/  WARPSYNC.COLLECTIVE R15, `(.L_x_1822) ;  /* 0x000000000f087348 */ /* 0x000fea0003c00000 */
[----:B------:R0:W1:Y:S02]  /*29530*/  SHFL.IDX P6, R14, R13, R12, R11 ;  /* 0x0000000c0d0e7389 */ /* 0x00006400000c000b */
[----:B01----:R-:W-:Y:S01]  /*29540*/  ENDCOLLECTIVE ;  /* 0x000000000000791b */ /* 0x003fe20003800000 */
.L_x_1822:
[----:B------:R-:W-:Y:S02]  /*29550*/  IMAD.MOV.U32 R13, RZ, RZ, R88 ;  /* 0x000000ffff0d7224 */ /* 0x000fe400078e0058 */
[----:B------:R-:W-:Y:S02]  /*29560*/  IMAD.MOV.U32 R12, RZ, RZ, R3 ;  /* 0x000000ffff0c7224 */ /* 0x000fe400078e0003 */
[----:B------:R-:W-:-:S07]  /*29570*/  IMAD.MOV.U32 R59, RZ, RZ, R14 ;  /* 0x000000ffff3b7224 */ /* 0x000fce00078e000e */
[----:B------:R-:W-:Y:S05]  /*29580*/  WARPSYNC.COLLECTIVE R15, `(.L_x_1823) ;  /* 0x000000000f087348 */ /* 0x000fea0003c00000 */
[----:B------:R0:W1:Y:S02]  /*29590*/  SHFL.IDX P6, R14, R13, R12, R11 ;  /* 0x0000000c0d0e7389 */ /* 0x00006400000c000b */
[----:B01----:R-:W-:Y:S01]  /*295a0*/  ENDCOLLECTIVE ;  /* 0x000000000000791b */ /* 0x003fe20003800000 */
.L_x_1823:
        /* <DEDUP_REMOVED lines=8> */
.L_x_1824:
[----:B------:R-:W-:Y:S02]  /*29630*/  IMAD.MOV.U32 R13, RZ, RZ, R90 ;  /* 0x000000ffff0d7224 */ /* 0x000fe400078e005a */
[----:B------:R-:W-:Y:S02]  /*29640*/  IMAD.MOV.U32 R12, RZ, RZ, R3 ;  /* 0x000000ffff0c7224 */ /* 0x000fe400078e0003 */
[----:B------:R-:W-:-:S07]  /*29650*/  IMAD.MOV.U32 R61, RZ, RZ, R14 ;  /* 0x000000ffff3d7224 */ /* 0x000fce00078e000e */
[----:B------:R-:W-:Y:S05]  /*29660*/  WARPSYNC.COLLECTIVE R15, `(.L_x_1825) ;  /* 0x000000000f087348 */ /* 0x000fea0003c00000 */
[----:B------:R0:W1:Y:S02]  /*29670*/  SHFL.IDX P6, R14, R13, R12, R11 ;  /* 0x0000000c0d0e7389 */ /* 0x00006400000c000b */
[----:B01----:R-:W-:Y:S01]  /*29680*/  ENDCOLLECTIVE ;  /* 0x000000000000791b */ /* 0x003fe20003800000 */
.L_x_1825:
        /* <DEDUP_REMOVED lines=8> */
.L_x_1826:
[----:B------:R-:W-:Y:S02]  /*29710*/  IMAD.MOV.U32 R13, RZ, RZ, R100 ;  /* 0x000000ffff0d7224 */ /* 0x000fe400078e0064 */
[----:B------:R-:W-:Y:S02]  /*29720*/  IMAD.MOV.U32 R12, RZ, RZ, R3 ;  /* 0x000000ffff0c7224 */ /* 0x000fe400078e0003 */
[----:B------:R-:W-:-:S07]  /*29730*/  IMAD.MOV.U32 R63, RZ, RZ, R14 ;  /* 0x000000ffff3f7224 */ /* 0x000fce00078e000e */
[----:B------:R-:W-:Y:S05]  /*29740*/  WARPSYNC.COLLECTIVE R15, `(.L_x_1827) ;  /* 0x000000000f087348 */ /* 0x000fea0003c00000 */
[----:B------:R0:W1:Y:S02]  /*29750*/  SHFL.IDX P6, R14, R13, R12, R11 ;  /* 0x0000000c0d0e7389 */ /* 0x00006400000c000b */
[----:B01----:R-:W-:Y:S01]  /*29760*/  ENDCOLLECTIVE ;  /* 0x000000000000791b */ /* 0x003fe20003800000 */
.L_x_1827:
        /* <DEDUP_REMOVED lines=8> */
.L_x_1828:
[----:B------:R-:W-:Y:S01]  /*297f0*/  MOV R13, R102 ;  /* 0x00000066000d7202 */ /* 0x000fe20000000f00 */
[----:B------:R-:W-:Y:S02]  /*29800*/  IMAD.MOV.U32 R12, RZ, RZ, R3 ;  /* 0x000000ffff0c7224 */ /* 0x000fe400078e0003 */
[----:B------:R-:W-:-:S07]  /*29810*/  IMAD.MOV.U32 R65, RZ, RZ, R14 ;  /* 0x000000ffff417224 */ /* 0x000fce00078e000e */
[----:B------:R-:W-:Y:S05]  /*29820*/  WARPSYNC.COLLECTIVE R15, `(.L_x_1829) ;  /* 0x000000000f087348 */ /* 0x000fea0003c00000 */
[----:B------:R0:W1:Y:S02]  /*29830*/  SHFL.IDX P6, R14, R13, R12, R11 ;  /* 0x0000000c0d0e7389 */ /* 0x00006400000c000b */
[----:B01----:R-:W-:Y:S01]  /*29840*/  ENDCOLLECTIVE ;  /* 0x000000000000791b */ /* 0x003fe20003800000 */
.L_x_1829:
        /* <DEDUP_REMOVED lines=8> */
.L_x_1830:
[----:B------:R-:W-:Y:S02]  /*298d0*/  IMAD.MOV.U32 R13, RZ, RZ, R104 ;  /* 0x000000ffff0d7224 */ /* 0x000fe400078e0068 */
[----:B------:R-:W-:Y:S02]  /*298e0*/  IMAD.MOV.U32 R12, RZ, RZ, R3 ;  /* 0x000000ffff0c7224 */ /* 0x000fe400078e0003 */
[----:B------:R-:W-:-:S07]  /*298f0*/  IMAD.MOV.U32 R69, RZ, RZ, R14 ;  /* 0x000000ffff457224 */ /* 0x000fce00078e000e */
[----:B------:R-:W-:Y:S05]  /*29900*/  WARPSYNC.COLLECTIVE R15, `(.L_x_1831) ;  /* 0x000000000f087348 */ /* 0x000fea0003c00000 */
[----:B------:R0:W1:Y:S02]  /*29910*/  SHFL.IDX P6, R14, R13, R12, R11 ;  /* 0x0000000c0d0e7389 */ /* 0x00006400000c000b */
[----:B01----:R-:W-:Y:S01]  /*29920*/  ENDCOLLECTIVE ;  /* 0x000000000000791b */ /* 0x003fe20003800000 */
.L_x_1831:
        /* <DEDUP_REMOVED lines=8> */
.L_x_1832:
[----:B------:R-:W-:Y:S02]  /*299b0*/  IMAD.MOV.U32 R13, RZ, RZ, R106 ;  /* 0x000000ffff0d7224 */ /* 0x000fe400078e006a */
[----:B------:R-:W-:Y:S02]  /*299c0*/  IMAD.MOV.U32 R12, RZ, RZ, R3 ;  /* 0x000000ffff0c7224 */ /* 0x000fe400078e0003 */
[----:B------:R-:W-:-:S07]  /*299d0*/  IMAD.MOV.U32 R101, RZ, RZ, R14 ;  /* 0x000000ffff657224 */ /* 0x000fce00078e000e */
[----:B------:R-:W-:Y:S05]  /*299e0*/  WARPSYNC.COLLECTIVE R15, `(.L_x_1833) ;  /* 0x000000000f087348 */ /* 0x000fea0003c00000 */
[----:B------:R0:W1:Y:S02]  /*299f0*/  SHFL.IDX P6, R14, R13, R12, R11 ;  /* 0x0000000c0d0e7389 */ /* 0x00006400000c000b */
[----:B01----:R-:W-:Y:S01]  /*29a00*/  ENDCOLLECTIVE ;  /* 0x000000000000791b */ /* 0x003fe20003800000 */
.L_x_1833:
[----:B------:R-:W-:Y:S01]  /*29a10*/  SEL R49, R104, R101, P0 ;  /* 0x0000006568317207 */ /* 0x000fe20000000000 */
[----:B------:R-:W-:Y:S01]  /*29a20*/  IMAD.MOV.U32 R13, RZ, RZ, R103 ;  /* 0x000000ffff0d7224 */ /* 0x000fe200078e0067 */
[----:B------:R-:W-:Y:S01]  /*29a30*/  MOV R12, R20 ;  /* 0x00000014000c7202 */ /* 0x000fe20000000f00 */
[----:B------:R-:W-:-:S07]  /*29a40*/  IMAD.MOV.U32 R106, RZ, RZ, R14 ;  /* 0x000000ffff6a7224 */ /* 0x000fce00078e000e */
[----:B------:R-:W-:Y:S05]  /*29a50*/  WARPSYNC.COLLECTIVE R15, `(.L_x_1834) ;  /* 0x000000000f087348 */ /* 0x000fea0003c00000 */
[----:B------:R0:W1:Y:S02]  /*29a60*/  SHFL.IDX P6, R14, R13, R12, R11 ;  /* 0x0000000c0d0e7389 */ /* 0x00006400000c000b */
[----:B01----:R-:W-:Y:S01]  /*29a70*/  ENDCOLLECTIVE ;  /* 0x000000000000791b */ /* 0x003fe20003800000 */
.L_x_1834:
[----:B------:R-:W-:Y:S02]  /*29a80*/  IMAD.MOV.U32 R13, RZ, RZ, R108 ;  /* 0x000000ffff0d7224 */ /* 0x000fe400078e006c */
[----:B------:R-:W-:Y:S02]  /*29a90*/  IMAD.MOV.U32 R12, RZ, RZ, R3 ;  /* 0x000000ffff0c7224 */ /* 0x000fe400078e0003 */
[----:B------:R-:W-:-:S07]  /*29aa0*/  IMAD.MOV.U32 R103, RZ, RZ, R14 ;  /* 0x000000ffff677224 */ /* 0x000fce00078e000e */
[----:B------:R-:W-:Y:S05]  /*29ab0*/  WARPSYNC.COLLECTIVE R15, `(.L_x_1835) ;  /* 0x000000000f087348 */ /* 0x000fea0003c00000 */
[----:B------:R0:W1:Y:S02]  /*29ac0*/  SHFL.IDX P6, R14, R13, R12, R11 ;  /* 0x0000000c0d0e7389 */ /* 0x00006400000c000b */
[----:B01----:R-:W-:Y:S01]  /*29ad0*/  ENDCOLLECTIVE ;  /* 0x000000000000791b */ /* 0x003fe20003800000 */
.L_x_1835:
[----:B------:R-:W-:Y:S02]  /*29ae0*/  IMAD.MOV.U32 R13, RZ, RZ, R105 ;  /* 0x000000ffff0d7224 */ /* 0x000fe400078e0069 */
[----:B------:R-:W-:Y:S02]  /*29af0*/  IMAD.MOV.U32 R12, RZ, RZ, R20 ;  /* 0x000000ffff0c7224 */ /* 0x000fe400078e0014 */
[----:B------:R-:W-:-:S07]  /*29b00*/  IMAD.MOV.U32 R108, RZ, RZ, R14 ;  /* 0x000000ffff6c7224 */ /* 0x000fce00078e000e */
[----:B------:R-:W-:Y:S05]  /*29b10*/  WARPSYNC.COLLECTIVE R15, `(.L_x_1836) ;  /* 0x000000000f087348 */ /* 0x000fea0003c00000 */
[----:B------:R0:W1:Y:S02]  /*29b20*/  SHFL.IDX P6, R14, R13, R12, R11 ;  /* 0x0000000c0d0e7389 */ /* 0x00006400000c000b */
[----:B01----:R-:W-:Y:S01]  /*29b30*/  ENDCOLLECTIVE ;  /* 0x000000000000791b */ /* 0x003fe20003800000 */
.L_x_1836:
[----:B------:R-:W-:Y:S01]  /*29b40*/  MOV R13, R110 ;  /* 0x0000006e000d7202 */ /* 0x000fe20000000f00 */
[----:B------:R-:W-:Y:S02]  /*29b50*/  IMAD.MOV.U32 R12, RZ, RZ, R3 ;  /* 0x000000ffff0c7224 */ /* 0x000fe400078e0003 */
[----:B------:R-:W-:-:S07]  /*29b60*/  IMAD.MOV.U32 R105, RZ, RZ, R14 ;  /* 0x000000ffff697224 */ /* 0x000fce00078e000e */
[----:B------:R-:W-:Y:S05]  /*29b70*/  WARPSYNC.COLLECTIVE R15, `(.L_x_1837) ;  /* 0x000000000f087348 */ /* 0x000fea0003c00000 */
[----:B------:R0:W1:Y:S02]  /*29b80*/  SHFL.IDX P6, R14, R13, R12, R11 ;  /* 0x0000000c0d0e7389 */ /* 0x00006400000c000b */
[----:B01----:R-:W-:Y:S01]  /*29b90*/  ENDCOLLECTIVE ;  /* 0x000000000000791b */ /* 0x003fe20003800000 */
.L_x_1837:
[----:B------:R-:W-:Y:S01]  /*29ba0*/  SEL R59, R105, R108, P0 ;  /* 0x0000006c693b7207 */ /* 0x000fe20000000000 */
[----:B------:R-:W-:Y:S02]  /*29bb0*/  IMAD.MOV.U32 R13, RZ, RZ, R107 ;  /* 0x000000ffff0d7224 */ /* 0x000fe400078e006b */
[----:B------:R-:W-:Y:S02]  /*29bc0*/  IMAD.MOV.U32 R12, RZ, RZ, R20 ;  /* 0x000000ffff0c7224 */ /* 0x000fe400078e0014 */
[----:B------:R-:W-:-:S07]  /*29bd0*/  IMAD.MOV.U32 R110, RZ, RZ, R14 ;  /* 0x000000ffff6e7224 */ /* 0x000fce00078e000e */
[----:B------:R-:W-:Y:S05]  /*29be0*/  WARPSYNC.COLLECTIVE R15, `(.L_x_1838) ;  /* 0x000000000f087348 */ /* 0x000fea0003c00000 */
[----:B------:R0:W1:Y:S02]  /*29bf0*/  SHFL.IDX P6, R14, R13, R12, R11 ;  /* 0x0000000c0d0e7389 */ /* 0x00006400000c000b */
[----:B01----:R-:W-:Y:S01]  /*29c00*/  ENDCOLLECTIVE ;  /* 0x000000000000791b */ /* 0x003fe20003800000 */
.L_x_1838:
[----:B------:R-:W-:Y:S02]  /*29c10*/  IMAD.MOV.U32 R13, RZ, RZ, R112 ;  /* 0x000000ffff0d7224 */ /* 0x000fe400078e0070 */
[----:B------:R-:W-:Y:S02]  /*29c20*/  IMAD.MOV.U32 R12, RZ, RZ, R3 ;  /* 0x000000ffff0c7224 */ /* 0x000fe400078e0003 */
[----:B------:R-:W-:-:S07]  /*29c30*/  IMAD.MOV.U32 R107, RZ, RZ, R14 ;  /* 0x000000ffff6b7224 */ /* 0x000fce00078e000e */
[----:B------:R-:W-:Y:S05]  /*29c40*/  WARPSYNC.COLLECTIVE R15, `(.L_x_1839) ;  /* 0x000000000f087348 */ /* 0x000fea0003c00000 */
[----:B------:R0:W1:Y:S02]  /*29c50*/  SHFL.IDX P6, R14, R13, R12, R11 ;  /* 0x0000000c0d0e7389 */ /* 0x00006400000c000b */
[----:B01----:R-:W-:Y:S01]  /*29c60*/  ENDCOLLECTIVE ;  /* 0x000000000000791b */ /* 0x003fe20003800000 */
.L_x_1839:
        /* <DEDUP_REMOVED lines=8> */
.L_x_1840:
[----:B------:R-:W-:Y:S02]  /*29cf0*/  IMAD.MOV.U32 R13, RZ, RZ, R114 ;  /* 0x000000ffff0d7224 */ /* 0x000fe400078e0072 */
[----:B------:R-:W-:Y:S02]  /*29d00*/  IMAD.MOV.U32 R12, RZ, RZ, R3 ;  /* 0x000000ffff0c7224 */ /* 0x000fe400078e0003 */
[----:B------:R-:W-:-:S07]  /*29d10*/  IMAD.MOV.U32 R112, RZ, RZ, R14 ;  /* 0x000000ffff707224 */ /* 0x000fce00078e000e */
[----:B------:R-:W-:Y:S05]  /*29d20*/  WARPSYNC.COLLECTIVE R15, `(.L_x_1841) ;  /* 0x000000000f087348 */ /* 0x000fea0003c00000 */
[----:B------:R0:W1:Y:S02]  /*29d30*/  SHFL.IDX P6, R14, R13, R12, R11 ;  /* 0x0000000c0d0e7389 */ /* 0x00006400000c000b */
[----:B01----:R-:W-:Y:S01]  /*29d40*/  ENDCOLLECTIVE ;  /* 0x000000000000791b */ /* 0x003fe20003800000 */
.L_x_1841:
        /* <DEDUP_REMOVED lines=8> */
.L_x_1842:
[----:B------:R-:W-:Y:S01]  /*29dd0*/  IMAD.MOV.U32 R13, RZ, RZ, R6 ;  /* 0x000000ffff0d7224 */ /* 0x000fe200078e0006 */
[----:B------:R-:W-:Y:S01]  /*29de0*/  SEL R6, R10, R9, P0 ;  /* 0x000000090a067207 */ /* 0x000fe20000000000 */
        /* <DEDUP_REMOVED lines=9> */
.L_x_1843:
[----:B------:R-:W-:Y:S02]  /*29e80*/  SEL R69, R71, R114, P0 ;  /* 0x0000007247457207 */ /* 0x000fe40000000000 */
[----:B------:R-:W-:Y:S01]  /*29e90*/  SEL R71, R114, R71, P0 ;  /* 0x0000004772477207 */ /* 0x000fe20000000000 */
[----:B------:R-:W-:Y:S01]  /*29ea0*/  IMAD.MOV.U32 R13, RZ, RZ, R5 ;  /* 0x000000ffff0d7224 */ /* 0x000fe200078e0005 */
[----:B------:R-:W-:Y:S01]  /*29eb0*/  SEL R5, R78, R51, P0 ;  /* 0x000000334e057207 */ /* 0x000fe20000000000 */
[----:B------:R-:W-:Y:S01]  /*29ec0*/  IMAD.MOV.U32 R12, RZ, RZ, R20 ;  /* 0x000000ffff0c7224 */ /* 0x000fe200078e0014 */
[----:B------:R-:W-:Y:S02]  /*29ed0*/  SEL R51, R101, R104, P0 ;  /* 0x0000006865337207 */ /* 0x000fe40000000000 */
[----:B------:R-:W-:Y:S01]  /*29ee0*/  MOV R20, RZ ;  /* 0x000000ff00147202 */ /* 0x000fe20000000f00 */
[----:B------:R-:W-:-:S07]  /*29ef0*/  IMAD.MOV.U32 R75, RZ, RZ, R14 ;  /* 0x000000ffff4b7224 */ /* 0x000fce00078e000e */
[----:B------:R-:W-:Y:S05]  /*29f00*/  WARPSYNC.COLLECTIVE R15, `(.L_x_1844) ;  /* 0x000000000f087348 */ /* 0x000fea0003c00000 */
[----:B------:R0:W1:Y:S02]  /*29f10*/  SHFL.IDX P6, R14, R13, R12, R11 ;  /* 0x0000000c0d0e7389 */ /* 0x00006400000c000b */
[----:B01----:R-:W-:Y:S01]  /*29f20*/  ENDCOLLECTIVE ;  /* 0x000000000000791b */ /* 0x003fe20003800000 */
.L_x_1844:
        /* <DEDUP_REMOVED lines=13> */
[----:B------:R-:W-:Y:S01]  /*2a000*/  SEL R57, R108, R105, P0 ;  /* 0x000000696c397207 */ /* 0x000fe20000000000 */
[----:B------:R-:W-:Y:S06]  /*2a010*/  BRA `(.L_x_1845) ;  /* 0xffffff3400387947 */ /* 0x000fec000383ffff */
.L_x_1567:
[----:B------:R-:W-:Y:S02]  /*2a020*/  IMAD.MOV.U32 R13, RZ, RZ, R2 ;  /* 0x000000ffff0d7224 */ /* 0x000fe400078e0002 */
[----:B------:R-:W-:Y:S02]  /*2a030*/  IMAD.MOV.U32 R12, RZ, RZ, RZ ;  /* 0x000000ffff0c7224 */ /* 0x000fe400078e00ff */
[----:B------:R-:W-:Y:S02]  /*2a040*/  IMAD.MOV.U32 R11, RZ, RZ, 0x181f ;  /* 0x0000181fff0b7424 */ /* 0x000fe400078e00ff */
[----:B------:R-:W-:-:S07]  /*2a050*/  IMAD.MOV.U32 R15, RZ, RZ, -0x1 ;  /* 0xffffffffff0f7424 */ /* 0x000fce00078e00ff */
[----:B-1----:R-:W-:Y:S05]  /*2a060*/  WARPSYNC.COLLECTIVE R15, `(.L_x_1846) ;  /* 0x000000000f087348 */ /* 0x002fea0003c00000 */
[----:B------:R0:W2:Y:S02]  /*2a070*/  SHFL.IDX P6, R14, R13, R12, R11 ;  /* 0x0000000c0d0e7389 */ /* 0x0000a400000c000b */
[----:B012---:R-:W-:Y:S01]  /*2a080*/  ENDCOLLECTIVE ;  /* 0x000000000000791b */ /* 0x007fe20003800000 */
.L_x_1846:
[----:B------:R-:W-:Y:S02]  /*2a090*/  IMAD.MOV.U32 R13, RZ, RZ, R0 ;  /* 0x000000ffff0d7224 */ /* 0x000fe400078e0000 */
[----:B------:R-:W-:-:S07]  /*2a0a0*/  IMAD.MOV.U32 R3, RZ, RZ, R14 ;  /* 0x000000ffff037224 */ /* 0x000fce00078e000e */
[----:B------:R-:W-:Y:S05]  /*2a0b0*/  WARPSYNC.COLLECTIVE R15, `(.L_x_1847) ;  /* 0x000000000f087348 */ /* 0x000fea0003c00000 */
[----:B------:R0:W1:Y:S02]  /*2a0c0*/  SHFL.IDX P6, R14, R13, R12, R11 ;  /* 0x0000000c0d0e7389 */ /* 0x00006400000c000b */
[----:B01----:R-:W-:Y:S01]  /*2a0d0*/  ENDCOLLECTIVE ;  /* 0x000000000000791b */ /* 0x003fe20003800000 */
.L_x_1847:
[----:B------:R-:W-:Y:S05]  /*2a0e0*/  BRA `(.L_x_1848) ;  /* 0xffffff4c00f47947 */ /* 0x000fea000383ffff */
.L_x_1570:
[----:B------:R-:W-:Y:S01]  /*2a0f0*/  BSSY B1, `(.L_x_1849) ;  /* 0x0000008000017945 */ /* 0x000fe20003800000 */
[----:B------:R-:W-:Y:S01]  /*2a100*/  IMAD.MOV.U32 R13, RZ, RZ, R2 ;  /* 0x000000ffff0d7224 */ /* 0x000fe200078e0002 */
[----:B------:R-:W-:Y:S01]  /*2a110*/  MOV R12, 0x1 ;  /* 0x00000001000c7802 */ /* 0x000fe20000000f00 */
[----:B------:R-:W-:Y:S02]  /*2a120*/  IMAD.MOV.U32 R11, RZ, RZ, 0x181f ;  /* 0x0000181fff0b7424 */ /* 0x000fe400078e00ff */
[----:B----4-:R-:W-:-:S07]  /*2a130*/  IMAD.MOV.U32 R15, RZ, RZ, -0x1 ;  /* 0xffffffffff0f7424 */ /* 0x010fce00078e00ff */
[----:B0123--:R-:W-:Y:S05]  /*2a140*/  WARPSYNC.COLLECTIVE R15, `(.L_x_1850) ;  /* 0x000000000f087348 */ /* 0x00ffea0003c00000 */
[----:B---3--:R3:W4:Y:S02]  /*2a150*/  SHFL.IDX P6, R14, R13, R12, R11 ;  /* 0x0000000c0d0e7389 */ /* 0x00872400000c000b */
[----:B01234-:R-:W-:Y:S01]  /*2a160*/  ENDCOLLECTIVE ;  /* 0x000000000000791b */ /* 0x01ffe20003800000 */
.L_x_1850:
[----:B------:R-:W-:Y:S05]  /*2a170*/  BSYNC B1 ;  /* 0x0000000000017941 */ /* 0x000fea0003800000 */
.L_x_1849:
        /* <DEDUP_REMOVED lines=8> */
.L_x_1851:
[----:B------:R-:W-:Y:S05]  /*2a200*/  BRA `(.L_x_1852) ;  /* 0xffffff5000147947 */ /* 0x000fea000383ffff */
.L_x_1573:
[----:B------:R-:W-:Y:S01]  /*2a210*/  BSSY B1, `(.L_x_1853) ;  /* 0x0000008000017945 */ /* 0x000fe20003800000 */
[----:B------:R-:W-:Y:S01]  /*2a220*/  MOV R13, R2 ;  /* 0x00000002000d7202 */ /* 0x000fe20000000f00 */
[----:B------:R-:W-:Y:S02]  /*2a230*/  IMAD.MOV.U32 R12, RZ, RZ, 0x2 ;  /* 0x00000002ff0c7424 */ /* 0x000fe400078e00ff */
[----:B------:R-:W-:Y:S02]  /*2a240*/  IMAD.MOV.U32 R11, RZ, RZ, 0x181f ;  /* 0x0000181fff0b7424 */ /* 0x000fe400078e00ff */
[----:B----4-:R-:W-:-:S07]  /*2a250*/  IMAD.MOV.U32 R15, RZ, RZ, -0x1 ;  /* 0xffffffffff0f7424 */ /* 0x010fce00078e00ff */
[----:B0123--:R-:W-:Y:S05]  /*2a260*/  WARPSYNC.COLLECTIVE R15, `(.L_x_1854) ;  /* 0x000000000f087348 */ /* 0x00ffea0003c00000 */
[----:B---3--:R3:W4:Y:S02]  /*2a270*/  SHFL.IDX P6, R14, R13, R12, R11 ;  /* 0x0000000c0d0e7389 */ /* 0x00872400000c000b */
[----:B01234-:R-:W-:Y:S01]  /*2a280*/  ENDCOLLECTIVE ;  /* 0x000000000000791b */ /* 0x01ffe20003800000 */
.L_x_1854:
[----:B------:R-:W-:Y:S05]  /*2a290*/  BSYNC B1 ;  /* 0x0000000000017941 */ /* 0x000fea0003800000 */
.L_x_1853:
[----:B------:R-:W-:Y:S01]  /*2a2a0*/  IMAD.MOV.U32 R13, RZ, RZ, R0 ;  /* 0x000000ffff0d7224 */ /* 0x000fe200078e0000 */
[----:B------:R-:W-:Y:S01]  /*2a2b0*/  MOV R15, 0xffffffff ;  /* 0xffffffff000f7802 */ /* 0x000fe20000000f00 */
[----:B------:R-:W-:Y:S02]  /*2a2c0*/  IMAD.MOV.U32 R12, RZ, RZ, 0x2 ;  /* 0x00000002ff0c7424 */ /* 0x000fe400078e00ff */
[----:B------:R-:W-:Y:S02]  /*2a2d0*/  IMAD.MOV.U32 R11, RZ, RZ, 0x181f ;  /* 0x0000181fff0b7424 */ /* 0x000fe400078e00ff */
[----:B------:R-:W-:-:S07]  /*2a2e0*/  IMAD.MOV.U32 R3, RZ, RZ, R14 ;  /* 0x000000ffff037224 */ /* 0x000fce00078e000e */
[----:B------:R-:W-:Y:S05]  /*2a2f0*/  WARPSYNC.COLLECTIVE R15, `(.L_x_1855) ;  /* 0x000000000f087348 */ /* 0x000fea0003c00000 */
[----:B------:R0:W1:Y:S02]  /*2a300*/  SHFL.IDX P6, R14, R13, R12, R11 ;  /* 0x0000000c0d0e7389 */ /* 0x00006400000c000b */
[----:B01----:R-:W-:Y:S01]  /*2a310*/  ENDCOLLECTIVE ;  /* 0x000000000000791b */ /* 0x003fe20003800000 */
.L_x_1855:
[----:B------:R-:W-:Y:S05]  /*2a320*/  BRA `(.L_x_1856) ;  /* 0xffffff5000347947 */ /* 0x000fea000383ffff */
.L_x_1576:
[----:B------:R-:W-:Y:S01]  /*2a330*/  BSSY B1, `(.L_x_1857) ;  /* 0x0000008000017945 */ /* 0x000fe20003800000 */
[----:B------:R-:W-:Y:S02]  /*2a340*/  IMAD.MOV.U32 R13, RZ, RZ, R2 ;  /* 0x000000ffff0d7224 */ /* 0x000fe400078e0002 */
[----:B------:R-:W-:Y:S02]  /*2a350*/  IMAD.MOV.U32 R12, RZ, RZ, 0x3 ;  /* 0x00000003ff0c7424 */ /* 0x000fe400078e00ff */
[----:B------:R-:W-:Y:S02]  /*2a360*/  IMAD.MOV.U32 R11, RZ, RZ, 0x181f ;  /* 0x0000181fff0b7424 */ /* 0x000fe400078e00ff */
[----:B0-----:R-:W-:-:S07]  /*2a370*/  IMAD.MOV.U32 R15, RZ, RZ, -0x1 ;  /* 0xffffffffff0f7424 */ /* 0x001fce00078e00ff */
[----:B-1234-:R-:W-:Y:S05]  /*2a380*/  WARPSYNC.COLLECTIVE R15, `(.L_x_1858) ;  /* 0x000000000f087348 */ /* 0x01efea0003c00000 */
[----:B----4-:R0:W4:Y:S02]  /*2a390*/  SHFL.IDX P6, R14, R13, R12, R11 ;  /* 0x0000000c0d0e7389 */ /* 0x01012400000c000b */
[----:B01234-:R-:W-:Y:S01]  /*2a3a0*/  ENDCOLLECTIVE ;  /* 0x000000000000791b */ /* 0x01ffe20003800000 */
.L_x_1858:
[----:B------:R-:W-:Y:S05]  /*2a3b0*/  BSYNC B1 ;  /* 0x0000000000017941 */ /* 0x000fea0003800000 */
.L_x_1857:
        /* <DEDUP_REMOVED lines=8> */
.L_x_1859:
[----:B------:R-:W-:Y:S05]  /*2a440*/  BRA `(.L_x_1860) ;  /* 0xffffff5000547947 */ /* 0x000fea000383ffff */
.L_x_1601:
[----:B------:R-:W1:Y:S01]  /*2a450*/  S2R R5, SR_TID.X ;  /* 0x0000000000057919 */ /* 0x000e620000002100 */
[----:B------:R-:W-:Y:S01]  /*2a460*/  BSSY B1, `(.L_x_1861) ;  /* 0x000000a000017945 */ /* 0x000fe20003800000 */
[----:B------:R-:W-:Y:S02]  /*2a470*/  IMAD.MOV.U32 R12, RZ, RZ, RZ ;  /* 0x000000ffff0c7224 */ /* 0x000fe400078e00ff */
[----:B0-----:R-:W-:Y:S02]  /*2a480*/  IMAD.MOV.U32 R11, RZ, RZ, 0x1f ;  /* 0x0000001fff0b7424 */ /* 0x001fe400078e00ff */
[----:B------:R-:W-:Y:S01]  /*2a490*/  IMAD.MOV.U32 R15, RZ, RZ, -0x1 ;  /* 0xffffffffff0f7424 */ /* 0x000fe200078e00ff */
[----:B-1----:R-:W-:-:S04]  /*2a4a0*/  SHF.R.U32.HI R5, RZ, 0x5, R5 ;  /* 0x00000005ff057819 */ /* 0x002fc80000011605 */
[----:B------:R-:W-:-:S05]  /*2a4b0*/  LOP3.LUT R5, R5, 0x3, RZ, 0xc0, !PT ;  /* 0x0000000305057812 */ /* 0x000fca00078ec0ff */
[----:B------:R-:W-:-:S07]  /*2a4c0*/  IMAD.MOV.U32 R13, RZ, RZ, R5 ;  /* 0x000000ffff0d7224 */ /* 0x000fce00078e0005 */
[----:B------:R-:W-:Y:S05]  /*2a4d0*/  WARPSYNC.COLLECTIVE R15, `(.L_x_1862) ;  /* 0x000000000f087348 */ /* 0x000fea0003c00000 */
[----:B------:R0:W1:Y:S02]  /*2a4e0*/  SHFL.IDX P6, R14, R13, R12, R11 ;  /* 0x0000000c0d0e7389 */ /* 0x00006400000c000b */
[----:B01----:R-:W-:Y:S01]  /*2a4f0*/  ENDCOLLECTIVE ;  /* 0x000000000000791b */ /* 0x003fe20003800000 */
.L_x_1862:
[----:B------:R-:W-:Y:S05]  /*2a500*/  BSYNC B1 ;  /* 0x0000000000017941 */ /* 0x000fea0003800000 */
.L_x_1861:
[----:B------:R-:W-:Y:S05]  /*2a510*/  BRA `(.L_x_1863) ;  /* 0xffffff6800f47947 */ /* 0x000fea000383ffff */
.L_x_1603:
[----:B------:R-:W-:Y:S01]  /*2a520*/  BSSY B1, `(.L_x_1864) ;  /* 0x0000006000017945 */ /* 0x000fe20003800000 */
[----:B------:R-:W-:-:S07]  /*2a530*/  IMAD.MOV.U32 R15, RZ, RZ, -0x1 ;  /* 0xffffffffff0f7424 */ /* 0x000fce00078e00ff */
[----:B01----:R-:W-:Y:S05]  /*2a540*/  WARPSYNC.COLLECTIVE R15, `(.L_x_1865) ;  /* 0x000000000f0c7348 */ /* 0x003fea0003c00000 */
[----:B------:R-:W-:Y:S02]  /*2a550*/  ELECT P6, UR62, PT ;  /* 0x00000000003e782f */ /* 0x000fe400038c0000 */
[----:B------:R-:W-:Y:S01]  /*2a560*/  MOV R14, UR62 ;  /* 0x0000003e000e7c02 */ /* 0x000fe20008000f00 */
[----:B01----:R-:W-:Y:S10]  /*2a570*/  ENDCOLLECTIVE ;  /* 0x000000000000791b */ /* 0x003ff40003800000 */
.L_x_1865:
[----:B------:R-:W-:Y:S05]  /*2a580*/  BSYNC B1 ;  /* 0x0000000000017941 */ /* 0x000fea0003800000 */
.L_x_1864:
[----:B------:R-:W-:Y:S05]  /*2a590*/  BRA `(.L_x_1602) ;  /* 0xffffff6800ec7947 */ /* 0x000fea000383ffff */
.L_x_1605:
[----:B-1----:R-:W2:Y:S02]  /*2a5a0*/  LDL R5, [R1] ;  /* 0x0000000001057983 */ /* 0x002ea40000100800 */
[----:B--2---:R1:W2:Y:S02]  /*2a5b0*/  SYNCS.PHASECHK.TRANS64.TRYWAIT P0, [R5+URZ+0x28420], R4 ;  /* 0x02842004050075a7 */ /* 0x0042a4000800017f */
[----:B--2---:R-:W-:Y:S05]  /*2a5c0*/  @!P0 NANOSLEEP.SYNCS 0x989680 ;  /* 0x009896800000895d */ /* 0x004fea0003900000 */
[----:B------:R-:W2:Y:S02]  /*2a5d0*/  @!P0 SYNCS.PHASECHK.TRANS64 P0, [R5+URZ+0x28420], R4 ;  /* 0x02842004050085a7 */ /* 0x000ea4000800007f */
[----:B--2---:R-:W-:Y:S05]  /*2a5e0*/  @!P0 BRA `(.L_x_1605) ;  /* 0xfffffffc00ec8947 */ /* 0x004fea000383ffff */
[----:B------:R-:W-:Y:S05]  /*2a5f0*/  BRA `(.L_x_1866) ;  /* 0xffffff6800fc7947 */ /* 0x000fea000383ffff */
.L_x_1609:
[----:B-1----:R1:W2:Y:S02]  /*2a600*/  SYNCS.PHASECHK.TRANS64.TRYWAIT P0, [R7+URZ+0x284a0], R10 ;  /* 0x0284a00a070075a7 */ /* 0x0022a4000800017f */
[----:B--2---:R-:W-:Y:S05]  /*2a610*/  @!P0 NANOSLEEP.SYNCS 0x989680 ;  /* 0x009896800000895d */ /* 0x004fea0003900000 */
[----:B------:R-:W2:Y:S02]  /*2a620*/  @!P0 SYNCS.PHASECHK.TRANS64 P0, [R7+URZ+0x284a0], R10 ;  /* 0x0284a00a070085a7 */ /* 0x000ea4000800007f */
[----:B--2---:R-:W-:Y:S05]  /*2a630*/  @!P0 BRA `(.L_x_1609) ;  /* 0xfffffffc00f08947 */ /* 0x004fea000383ffff */
[----:B------:R-:W-:Y:S05]  /*2a640*/  BRA `(.L_x_1867) ;  /* 0xffffff6c00247947 */ /* 0x000fea000383ffff */
.L_x_1615:
[----:B--2---:R2:W3:Y:S02]  /*2a650*/  SYNCS.PHASECHK.TRANS64.TRYWAIT P0, [R7+URZ+0x284c0], R10 ;  /* 0x0284c00a070075a7 */ /* 0x0044e4000800017f */
[----:B---3--:R-:W-:Y:S05]  /*2a660*/  @!P0 NANOSLEEP.SYNCS 0x989680 ;  /* 0x009896800000895d */ /* 0x008fea0003900000 */
[----:B------:R-:W3:Y:S02]  /*2a670*/  @!P0 SYNCS.PHASECHK.TRANS64 P0, [R7+URZ+0x284c0], R10 ;  /* 0x0284c00a070085a7 */ /* 0x000ee4000800007f */
[----:B---3--:R-:W-:Y:S05]  /*2a680*/  @!P0 BRA `(.L_x_1615) ;  /* 0xfffffffc00f08947 */ /* 0x008fea000383ffff */
[----:B------:R-:W-:Y:S05]  /*2a690*/  BRA `(.L_x_1868) ;  /* 0xffffff6c00e87947 */ /* 0x000fea000383ffff */
.L_x_1623:
[----:B-1----:R1:W2:Y:S02]  /*2a6a0*/  SYNCS.PHASECHK.TRANS64.TRYWAIT P1, [R8+URZ+0x284a0], R7 ;  /* 0x0284a007080075a7 */ /* 0x0022a4000802017f */
[----:B--2---:R-:W-:Y:S05]  /*2a6b0*/  @!P1 NANOSLEEP.SYNCS 0x989680 ;  /* 0x009896800000995d */ /* 0x004fea0003900000 */
[----:B------:R-:W2:Y:S02]  /*2a6c0*/  @!P1 SYNCS.PHASECHK.TRANS64 P1, [R8+URZ+0x284a0], R7 ;  /* 0x0284a007080095a7 */ /* 0x000ea4000802007f */
[----:B--2---:R-:W-:Y:S05]  /*2a6d0*/  @!P1 BRA `(.L_x_1623) ;  /* 0xfffffffc00f09947 */ /* 0x004fea000383ffff */
[----:B------:R-:W-:Y:S05]  /*2a6e0*/  BRA `(.L_x_1869) ;  /* 0xffffff7000fc7947 */ /* 0x000fea000383ffff */
.L_x_1629:
[----:B--2---:R2:W3:Y:S02]  /*2a6f0*/  SYNCS.PHASECHK.TRANS64.TRYWAIT P1, [R8+URZ+0x284c0], R7 ;  /* 0x0284c007080075a7 */ /* 0x0044e4000802017f */
[----:B---3--:R-:W-:Y:S05]  /*2a700*/  @!P1 NANOSLEEP.SYNCS 0x989680 ;  /* 0x009896800000995d */ /* 0x008fea0003900000 */
[----:B------:R-:W3:Y:S02]  /*2a710*/  @!P1 SYNCS.PHASECHK.TRANS64 P1, [R8+URZ+0x284c0], R7 ;  /* 0x0284c007080095a7 */ /* 0x000ee4000802007f */
[----:B---3--:R-:W-:Y:S05]  /*2a720*/  @!P1 BRA `(.L_x_1629) ;  /* 0xfffffffc00f09947 */ /* 0x008fea000383ffff */
[----:B------:R-:W-:Y:S05]  /*2a730*/  BRA `(.L_x_1870) ;  /* 0xffffff7400bc7947 */ /* 0x000fea000383ffff */
.L_x_1653:
[----:B------:R-:W1:Y:S01]  /*2a740*/  S2R R0, SR_TID.X ;  /* 0x0000000000007919 */ /* 0x000e620000002100 */
[----:B------:R-:W-:Y:S01]  /*2a750*/  BSSY B0, `(.L_x_1871) ;  /* 0x000000a000007945 */ /* 0x000fe20003800000 */
[----:B------:R-:W-:Y:S01]  /*2a760*/  MOV R12, RZ ;  /* 0x000000ff000c7202 */ /* 0x000fe20000000f00 */
[----:B0-----:R-:W-:Y:S02]  /*2a770*/  IMAD.MOV.U32 R11, RZ, RZ, 0x1f ;  /* 0x0000001fff0b7424 */ /* 0x001fe400078e00ff */
[----:B------:R-:W-:Y:S01]  /*2a780*/  IMAD.MOV.U32 R15, RZ, RZ, -0x1 ;  /* 0xffffffffff0f7424 */ /* 0x000fe200078e00ff */
[----:B-1----:R-:W-:-:S04]  /*2a790*/  SHF.R.U32.HI R0, RZ, 0x5, R0 ;  /* 0x00000005ff007819 */ /* 0x002fc80000011600 */
[----:B------:R-:W-:-:S05]  /*2a7a0*/  LOP3.LUT R0, R0, 0x3, RZ, 0xc0, !PT ;  /* 0x0000000300007812 */ /* 0x000fca00078ec0ff */
[----:B------:R-:W-:-:S07]  /*2a7b0*/  IMAD.MOV.U32 R13, RZ, RZ, R0 ;  /* 0x000000ffff0d7224 */ /* 0x000fce00078e0000 */
[----:B--2---:R-:W-:Y:S05]  /*2a7c0*/  WARPSYNC.COLLECTIVE R15, `(.L_x_1872) ;  /* 0x000000000f087348 */ /* 0x004fea0003c00000 */
[----:B------:R0:W1:Y:S02]  /*2a7d0*/  SHFL.IDX P6, R14, R13, R12, R11 ;  /* 0x0000000c0d0e7389 */ /* 0x00006400000c000b */
[----:B012---:R-:W-:Y:S01]  /*2a7e0*/  ENDCOLLECTIVE ;  /* 0x000000000000791b */ /* 0x007fe20003800000 */
.L_x_1872:
[----:B------:R-:W-:Y:S05]  /*2a7f0*/  BSYNC B0 ;  /* 0x0000000000007941 */ /* 0x000fea0003800000 */
.L_x_1871:
[----:B------:R-:W-:Y:S05]  /*2a800*/  BRA `(.L_x_1873) ;  /* 0xffffff8400987947 */ /* 0x000fea000383ffff */
.L_x_1655:
[----:B------:R-:W-:Y:S01]  /*2a810*/  BSSY B0, `(.L_x_1874) ;  /* 0x0000006000007945 */ /* 0x000fe20003800000 */
[----:B------:R-:W-:-:S07]  /*2a820*/  IMAD.MOV.U32 R15, RZ, RZ, -0x1 ;  /* 0xffffffffff0f7424 */ /* 0x000fce00078e00ff */
[----:B012---:R-:W-:Y:S05]  /*2a830*/  WARPSYNC.COLLECTIVE R15, `(.L_x_1875) ;  /* 0x000000000f0c7348 */ /* 0x007fea0003c00000 */
[----:B------:R-:W-:Y:S02]  /*2a840*/  ELECT P6, UR62, PT ;  /* 0x00000000003e782f */ /* 0x000fe400038c0000 */
[----:B------:R-:W-:Y:S01]  /*2a850*/  MOV R14, UR62 ;  /* 0x0000003e000e7c02 */ /* 0x000fe20008000f00 */
[----:B012---:R-:W-:Y:S10]  /*2a860*/  ENDCOLLECTIVE ;  /* 0x000000000000791b */ /* 0x007ff40003800000 */
.L_x_1875:
[----:B------:R-:W-:Y:S05]  /*2a870*/  BSYNC B0 ;  /* 0x0000000000007941 */ /* 0x000fea0003800000 */
.L_x_1874:
[----:B------:R-:W-:Y:S05]  /*2a880*/  BRA `(.L_x_1876) ;  /* 0xffffff8400a07947 */ /* 0x000fea000383ffff */
.L_x_1657:
[----:B-1----:R1:W2:Y:S02]  /*2a890*/  SYNCS.PHASECHK.TRANS64.TRYWAIT P0, [R0+URZ+0x28480], R3 ;  /* 0x02848003000075a7 */ /* 0x0022a4000800017f */
[----:B--2---:R-:W-:Y:S05]  /*2a8a0*/  @!P0 NANOSLEEP.SYNCS 0x989680 ;  /* 0x009896800000895d */ /* 0x004fea0003900000 */
[----:B------:R-:W2:Y:S02]  /*2a8b0*/  @!P0 SYNCS.PHASECHK.TRANS64 P0, [R0+URZ+0x28480], R3 ;  /* 0x02848003000085a7 */ /* 0x000ea4000800007f */
[----:B--2---:R-:W-:Y:S05]  /*2a8c0*/  @!P0 BRA `(.L_x_1657) ;  /* 0xfffffffc00f08947 */ /* 0x004fea000383ffff */
[----:B------:R-:W-:Y:S05]  /*2a8d0*/  BRA `(.L_x_1877) ;  /* 0xffffff8800147947 */ /* 0x000fea000383ffff */
.L_x_1659:
[----:B--2---:R2:W3:Y:S02]  /*2a8e0*/  SYNCS.PHASECHK.TRANS64.TRYWAIT P0, [R0+URZ+0x28440], R3 ;  /* 0x02844003000075a7 */ /* 0x0044e4000800017f */
[----:B---3--:R-:W-:Y:S05]  /*2a8f0*/  @!P0 NANOSLEEP.SYNCS 0x989680 ;  /* 0x009896800000895d */ /* 0x008fea0003900000 */
[----:B------:R-:W3:Y:S02]  /*2a900*/  @!P0 SYNCS.PHASECHK.TRANS64 P0, [R0+URZ+0x28440], R3 ;  /* 0x02844003000085a7 */ /* 0x000ee4000800007f */
[----:B---3--:R-:W-:Y:S05]  /*2a910*/  @!P0 BRA `(.L_x_1659) ;  /* 0xfffffffc00f08947 */ /* 0x008fea000383ffff */
[----:B------:R-:W-:Y:S05]  /*2a920*/  BRA `(.L_x_1878) ;  /* 0xffffff8800847947 */ /* 0x000fea000383ffff */
.L_x_1663:
[----:B------:R-:W2:Y:S01]  /*2a930*/  LDL.LU R11, [R1+0x40] ;  /* 0x00004000010b7983 */ /* 0x000ea20000300800 */
[----:B------:R-:W-:Y:S01]  /*2a940*/  IMAD.MOV.U32 R13, RZ, RZ, R3 ;  /* 0x000000ffff0d7224 */ /* 0x000fe200078e0003 */
[----:B------:R-:W-:Y:S01]  /*2a950*/  LOP3.LUT R5, R5, 0x7f, RZ, 0xc0, !PT ;  /* 0x0000007f05057812 */ /* 0x000fe200078ec0ff */
[----:B------:R-:W-:Y:S02]  /*2a960*/  IMAD.MOV.U32 R12, RZ, RZ, RZ ;  /* 0x000000ffff0c7224 */ /* 0x000fe400078e00ff */
[----:B------:R-:W-:Y:S01]  /*2a970*/  IMAD.MOV.U32 R15, RZ, RZ, -0x1 ;  /* 0xffffffffff0f7424 */ /* 0x000fe200078e00ff */
[----:B------:R-:W-:-:S05]  /*2a980*/  SHF.R.U32.HI R5, RZ, 0x3, R5 ;  /* 0x00000003ff057819 */ /* 0x000fca0000011605 */
[----:B------:R-:W-:-:S04]  /*2a990*/  IMAD.IADD R0, R5, 0x1, R8 ;  /* 0x0000000105007824 */ /* 0x000fc800078e0208 */
[----:B------:R-:W-:Y:S02]  /*2a9a0*/  VIADD R5, R0, 0x10 ;  /* 0x0000001000057836 */ /* 0x000fe40000000000 */
[----:B--2---:R-:W-:Y:S02]  /*2a9b0*/  IMAD R2, R11, R7, RZ ;  /* 0x000000070b027224 */ /* 0x004fe400078e02ff */
[----:B------:R-:W-:-:S03]  /*2a9c0*/  IMAD.MOV.U32 R11, RZ, RZ, 0x181f ;  /* 0x0000181fff0b7424 */ /* 0x000fc600078e00ff */
[----:B------:R-:W-:-:S13]  /*2a9d0*/  ISETP.GE.AND P2, PT, R0, R2, PT ;  /* 0x000000020000720c */ /* 0x000fda0003f46270 */
[----:B-----5:R-:W-:Y:S05]  /*2a9e0*/  WARPSYNC.COLLECTIVE R15, `(.L_x_1879) ;  /* 0x000000000f087348 */ /* 0x020fea0003c00000 */
[----:B------:R0:W1:Y:S02]  /*2a9f0*/  SHFL.IDX P6, R14, R13, R12, R11 ;  /* 0x0000000c0d0e7389 */ /* 0x00006400000c000b */
[----:B01---5:R-:W-:Y:S01]  /*2aa00*/  ENDCOLLECTIVE ;  /* 0x000000000000791b */ /* 0x023fe20003800000 */
.L_x_1879:
[----:B------:R-:W-:Y:S01]  /*2aa10*/  IMAD.MOV.U32 R13, RZ, RZ, R4 ;  /* 0x000000ffff0d7224 */ /* 0x000fe200078e0004 */
[----:B------:R-:W-:-:S07]  /*2aa20*/  MOV R6, R14 ;  /* 0x0000000e00067202 */ /* 0x000fce0000000f00 */
[----:B------:R-:W-:Y:S05]  /*2aa30*/  WARPSYNC.COLLECTIVE R15, `(.L_x_1880) ;  /* 0x000000000f087348 */ /* 0x000fea0003c00000 */
[----:B------:R0:W1:Y:S02]  /*2aa40*/  SHFL.IDX P6, R14, R13, R12, R11 ;  /* 0x0000000c0d0e7389 */ /* 0x00006400000c000b */
[----:B01----:R-:W-:Y:S01]  /*2aa50*/  ENDCOLLECTIVE ;  /* 0x000000000000791b */ /* 0x003fe20003800000 */
.L_x_1880:
[----:B------:R-:W-:Y:S02]  /*2aa60*/  IMAD.MOV.U32 R13, RZ, RZ, R3 ;  /* 0x000000ffff0d7224 */ /* 0x000fe400078e0003 */
[----:B------:R-:W-:Y:S02]  /*2aa70*/  IMAD.MOV.U32 R12, RZ, RZ, 0x1 ;  /* 0x00000001ff0c7424 */ /* 0x000fe400078e00ff */
[----:B------:R-:W-:-:S07]  /*2aa80*/  IMAD.MOV.U32 R7, RZ, RZ, R14 ;  /* 0x000000ffff077224 */ /* 0x000fce00078e000e */
[----:B------:R-:W-:Y:S05]  /*2aa90*/  WARPSYNC.COLLECTIVE R15, `(.L_x_1881) ;  /* 0x000000000f087348 */ /* 0x000fea0003c00000 */
[----:B------:R0:W1:Y:S02]  /*2aaa0*/  SHFL.IDX P6, R14, R13, R12, R11 ;  /* 0x0000000c0d0e7389 */ /* 0x00006400000c000b */
[----:B01----:R-:W-:Y:S01]  /*2aab0*/  ENDCOLLECTIVE ;  /* 0x000000000000791b */ /* 0x003fe20003800000 */
.L_x_1881:
[----:B------:R-:W-:-:S05]  /*2aac0*/  @!P2 IADD3 R7, P3, R10, R7, RZ ;  /* 0x000000070a07a210 */ /* 0x000fca0007f7e0ff */
[----:B------:R-:W-:-:S05]  /*2aad0*/  @!P2 IMAD.X R6, RZ, RZ, R6, P3 ;  /* 0x000000ffff06a224 */ /* 0x000fca00018e0606 */
[----:B------:R-:W-:Y:S01]  /*2aae0*/  @!P2 LOP3.LUT R7, R7, R6, RZ, 0x3c, !PT ;  /* 0x000000060707a212 */ /* 0x000fe200078e3cff */
[----:B------:R-:W-:-:S03]  /*2aaf0*/  IMAD.MOV.U32 R13, RZ, RZ, R4 ;  /* 0x000000ffff0d7224 */ /* 0x000fc600078e0004 */
[----:B------:R-:W-:-:S04]  /*2ab00*/  @!P2 LOP3.LUT R6, R7, R6, RZ, 0x3c, !PT ;  /* 0x000000060706a212 */ /* 0x000fc800078e3cff */
[----:B------:R-:W-:Y:S02]  /*2ab10*/  @!P2 LOP3.LUT R7, R7, R6, RZ, 0x3c, !PT ;  /* 0x000000060707a212 */ /* 0x000fe400078e3cff */
[----:B------:R-:W-:-:S07]  /*2ab20*/  MOV R8, R14 ;  /* 0x0000000e00087202 */ /* 0x000fce0000000f00 */
[----:B------:R-:W-:Y:S05]  /*2ab30*/  WARPSYNC.COLLECTIVE R15, `(.L_x_1882) ;  /* 0x000000000f087348 */ /* 0x000fea0003c00000 */
[----:B------:R0:W1:Y:S02]  /*2ab40*/  SHFL.IDX P6, R14, R13, R12, R11 ;  /* 0x0000000c0d0e7389 */ /* 0x00006400000c000b */
[----:B01----:R-:W-:Y:S01]  /*2ab50*/  ENDCOLLECTIVE ;  /* 0x000000000000791b */ /* 0x003fe20003800000 */
.L_x_1882:
        /* <DEDUP_REMOVED lines=12> */
.L_x_1883:
[----:B------:R-:W-:Y:S01]  /*2ac20*/  @!P2 IADD3 R7, P3, R10, R5, RZ ;  /* 0x000000050a07a210 */ /* 0x000fe20007f7e0ff */
[----:B------:R-:W-:-:S04]  /*2ac30*/  VIADD R5, R0, 0x20 ;  /* 0x0000002000057836 */ /* 0x000fc80000000000 */
[----:B------:R-:W-:-:S05]  /*2ac40*/  @!P2 IMAD.X R6, RZ, RZ, R8, P3 ;  /* 0x000000ffff06a224 */ /* 0x000fca00018e0608 */
[----:B------:R-:W-:Y:S02]  /*2ac50*/  @!P2 LOP3.LUT R7, R7, R6, RZ, 0x3c, !PT ;  /* 0x000000060707a212 */ /* 0x000fe400078e3cff */
[----:B------:R-:W-:Y:S02]  /*2ac60*/  MOV R13, R4 ;  /* 0x00000004000d7202 */ /* 0x000fe40000000f00 */
[----:B------:R-:W-:-:S04]  /*2ac70*/  @!P2 LOP3.LUT R6, R7, R6, RZ, 0x3c, !PT ;  /* 0x000000060706a212 */ /* 0x000fc800078e3cff */
[----:B------:R-:W-:-:S05]  /*2ac80*/  @!P2 LOP3.LUT R7, R7, R6, RZ, 0x3c, !PT ;  /* 0x000000060707a212 */ /* 0x000fca00078e3cff */
[----:B------:R-:W-:Y:S01]  /*2ac90*/  @!PT LDS RZ, [RZ] ;  /* 0x00000000fffff984 */ /* 0x000fe20000000800 */
[----:B------:R-:W-:Y:S01]  /*2aca0*/  @!PT LDS RZ, [RZ] ;  /* 0x00000000fffff984 */ /* 0x000fe20000000800 */
[----:B------:R-:W-:Y:S01]  /*2acb0*/  @!PT LDS RZ, [RZ] ;  /* 0x00000000fffff984 */ /* 0x000fe20000000800 */
[----:B------:R-:W-:Y:S04]  /*2acc0*/  @!P2 LDGSTS.E.BYPASS.LTC128B.128 [R9+0x18800], desc[UR46][R6.64], !P0 ;  /* 0x188000000609afae */ /* 0x000fe8000c101d6e */
[----:B------:R0:W-:Y:S01]  /*2acd0*/  @!P2 LDGSTS.E.BYPASS.LTC128B.128 [R9+0x1c800], desc[UR46][R6.64+0x80], !P1 ;  /* 0x1c8000800609afae */ /* 0x0001e2000c901d6e */
[----:B------:R-:W-:Y:S01]  /*2ace0*/  ISETP.GE.AND P2, PT, R5, R2, PT ;  /* 0x000000020500720c */ /* 0x000fe20003f46270 */
[----:B0-----:R-:W-:-:S12]  /*2acf0*/  IMAD.MOV.U32 R6, RZ, RZ, R14 ;  /* 0x000000ffff067224 */ /* 0x001fd800078e000e */
[----:B------:R-:W-:Y:S05]  /*2ad00*/  WARPSYNC.COLLECTIVE R15, `(.L_x_1884) ;  /* 0x000000000f087348 */ /* 0x000fea0003c00000 */
[----:B------:R0:W1:Y:S02]  /*2ad10*/  SHFL.IDX P6, R14, R13, R12, R11 ;  /* 0x0000000c0d0e7389 */ /* 0x00006400000c000b */
[----:B01----:R-:W-:Y:S01]  /*2ad20*/  ENDCOLLECTIVE ;  /* 0x000000000000791b */ /* 0x003fe20003800000 */
.L_x_1884:
[----:B------:R-:W-:Y:S02]  /*2ad30*/  IMAD.MOV.U32 R13, RZ, RZ, R3 ;  /* 0x000000ffff0d7224 */ /* 0x000fe400078e0003 */
[----:B------:R-:W-:Y:S02]  /*2ad40*/  IMAD.MOV.U32 R12, RZ, RZ, 0x3 ;  /* 0x00000003ff0c7424 */ /* 0x000fe400078e00ff */
[----:B------:R-:W-:-:S07]  /*2ad50*/  IMAD.MOV.U32 R5, RZ, RZ, R14 ;  /* 0x000000ffff057224 */ /* 0x000fce00078e000e */
[----:B------:R-:W-:Y:S05]  /*2ad60*/  WARPSYNC.COLLECTIVE R15, `(.L_x_1885) ;  /* 0x000000000f087348 */ /* 0x000fea0003c00000 */
[----:B------:R0:W1:Y:S02]  /*2ad70*/  SHFL.IDX P6, R14, R13, R12, R11 ;  /* 0x0000000c0d0e7389 */ /* 0x00006400000c000b */
[----:B01----:R-:W-:Y:S01]  /*2ad80*/  ENDCOLLECTIVE ;  /* 0x000000000000791b */ /* 0x003fe20003800000 */
.L_x_1885:
[----:B------:R-:W-:-:S05]  /*2ad90*/  @!P2 IADD3 R5, P3, R10, R5, RZ ;  /* 0x000000050a05a210 */ /* 0x000fca0007f7e0ff */
[----:B------:R-:W-:-:S04]  /*2ada0*/  @!P2 IMAD.X R6, RZ, RZ, R6, P3 ;  /* 0x000000ffff06a224 */ /* 0x000fc800018e0606 */
[----:B------:R-:W-:Y:S02]  /*2adb0*/  @!P2 IMAD.MOV.U32 R7, RZ, RZ, R6 ;  /* 0x000000ffff07a224 */ /* 0x000fe400078e0006 */
[----:B------:R-:W-:Y:S02]  /*2adc0*/  @!P2 IMAD.MOV.U32 R6, RZ, RZ, R5 ;  /* 0x000000ffff06a224 */ /* 0x000fe400078e0005 */
[----:B------:R-:W-:Y:S02]  /*2add0*/  IMAD.MOV.U32 R13, RZ, RZ, R4 ;  /* 0x000000ffff0d7224 */ /* 0x000fe400078e0004 */
[----:B------:R-:W-:Y:S01]  /*2ade0*/  VIADD R5, R0, 0x30 ;  /* 0x0000003000057836 */ /* 0x000fe20000000000 */
[----:B------:R-:W-:Y:S01]  /*2adf0*/  @!PT LDS RZ, [RZ] ;  /* 0x00000000fffff984 */ /* 0x000fe20000000800 */
[----:B------:R-:W-:Y:S01]  /*2ae00*/  @!PT LDS RZ, [RZ] ;  /* 0x00000000fffff984 */ /* 0x000fe20000000800 */
[----:B------:R-:W-:Y:S01]  /*2ae10*/  @!PT LDS RZ, [RZ] ;  /* 0x00000000fffff984 */ /* 0x000fe20000000800 */
[----:B------:R-:W-:Y:S04]  /*2ae20*/  @!P2 LDGSTS.E.BYPASS.LTC128B.128 [R9+0x19000], desc[UR46][R6.64], !P0 ;  /* 0x190000000609afae */ /* 0x000fe8000c101d6e */
[----:B------:R0:W-:Y:S01]  /*2ae30*/  @!P2 LDGSTS.E.BYPASS.LTC128B.128 [R9+0x1d000], desc[UR46][R6.64+0x80], !P1 ;  /* 0x1d0000800609afae */ /* 0x0001e2000c901d6e */
[----:B------:R-:W-:-:S02]  /*2ae40*/  ISETP.GE.AND P2, PT, R5, R2, PT ;  /* 0x000000020500720c */ /* 0x000fc40003f46270 */
[----:B0-----:R-:W-:-:S11]  /*2ae50*/  MOV R6, R14 ;  /* 0x0000000e00067202 */ /* 0x001fd60000000f00 */
[----:B------:R-:W-:Y:S05]  /*2ae60*/  WARPSYNC.COLLECTIVE R15, `(.L_x_1886) ;  /* 0x000000000f087348 */ /* 0x000fea0003c00000 */
[----:B------:R0:W1:Y:S02]  /*2ae70*/  SHFL.IDX P6, R14, R13, R12, R11 ;  /* 0x0000000c0d0e7389 */ /* 0x00006400000c000b */
[----:B01----:R-:W-:Y:S01]  /*2ae80*/  ENDCOLLECTIVE ;  /* 0x000000000000791b */ /* 0x003fe20003800000 */
.L_x_1886:
[----:B------:R-:W-:Y:S01]  /*2ae90*/  IMAD.MOV.U32 R13, RZ, RZ, R3 ;  /* 0x000000ffff0d7224 */ /* 0x000fe200078e0003 */
[----:B------:R-:W-:Y:S01]  /*2aea0*/  MOV R12, 0x4 ;  /* 0x00000004000c7802 */ /* 0x000fe20000000f00 */
[----:B------:R-:W-:-:S07]  /*2aeb0*/  IMAD.MOV.U32 R5, RZ, RZ, R14 ;  /* 0x000000ffff057224 */ /* 0x000fce00078e000e */
[----:B------:R-:W-:Y:S05]  /*2aec0*/  WARPSYNC.COLLECTIVE R15, `(.L_x_1887) ;  /* 0x000000000f087348 */ /* 0x000fea0003c00000 */
[----:B------:R0:W1:Y:S02]  /*2aed0*/  SHFL.IDX P6, R14, R13, R12, R11 ;  /* 0x0000000c0d0e7389 */ /* 0x00006400000c000b */
[----:B01----:R-:W-:Y:S01]  /*2aee0*/  ENDCOLLECTIVE ;  /* 0x000000000000791b */ /* 0x003fe20003800000 */
.L_x_1887:
        /* <DEDUP_REMOVED lines=16> */
.L_x_1888:
[----:B------:R-:W-:Y:S01]  /*2aff0*/  MOV R13, R3 ;  /* 0x00000003000d7202 */ /* 0x000fe20000000f00 */
[----:B------:R-:W-:Y:S02]  /*2b000*/  IMAD.MOV.U32 R12, RZ, RZ, 0x5 ;  /* 0x00000005ff0c7424 */ /* 0x000fe400078e00ff */
[----:B------:R-:W-:-:S07]  /*2b010*/  IMAD.MOV.U32 R5, RZ, RZ, R14 ;  /* 0x000000ffff057224 */ /* 0x000fce00078e000e */
[----:B------:R-:W-:Y:S05]  /*2b020*/  WARPSYNC.COLLECTIVE R15, `(.L_x_1889) ;  /* 0x000000000f087348 */ /* 0x000fea0003c00000 */
[----:B------:R0:W1:Y:S02]  /*2b030*/  SHFL.IDX P6, R14, R13, R12, R11 ;  /* 0x0000000c0d0e7389 */ /* 0x00006400000c000b */
[----:B01----:R-:W-:Y:S01]  /*2b040*/  ENDCOLLECTIVE ;  /* 0x000000000000791b */ /* 0x003fe20003800000 */
.L_x_1889:
        /* <DEDUP_REMOVED lines=16> */
.L_x_1890:
[----:B------:R-:W-:Y:S01]  /*2b150*/  MOV R13, R3 ;  /* 0x00000003000d7202 */ /* 0x000fe20000000f00 */
[----:B------:R-:W-:Y:S02]  /*2b160*/  IMAD.MOV.U32 R12, RZ, RZ, 0x6 ;  /* 0x00000006ff0c7424 */ /* 0x000fe400078e00ff */
[----:B------:R-:W-:-:S07]  /*2b170*/  IMAD.MOV.U32 R5, RZ, RZ, R14 ;  /* 0x000000ffff057224 */ /* 0x000fce00078e000e */
[----:B------:R-:W-:Y:S05]  /*2b180*/  WARPSYNC.COLLECTIVE R15, `(.L_x_1891) ;  /* 0x000000000f087348 */ /* 0x000fea0003c00000 */
[----:B------:R0:W1:Y:S02]  /*2b190*/  SHFL.IDX P6, R14, R13, R12, R11 ;  /* 0x0000000c0d0e7389 */ /* 0x00006400000c000b */
[----:B01----:R-:W-:Y:S01]  /*2b1a0*/  ENDCOLLECTIVE ;  /* 0x000000000000791b */ /* 0x003fe20003800000 */
.L_x_1891:
[----:B------:R-:W-:-:S05]  /*2b1b0*/  @!P2 IADD3 R5, P3, R10, R5, RZ ;  /* 0x000000050a05a210 */ /* 0x000fca0007f7e0ff */
[----:B------:R-:W-:-:S04]  /*2b1c0*/  @!P2 IMAD.X R6, RZ, RZ, R6, P3 ;  /* 0x000000ffff06a224 */ /* 0x000fc800018e0606 */
[----:B------:R-:W-:Y:S02]  /*2b1d0*/  @!P2 IMAD.MOV.U32 R7, RZ, RZ, R6 ;  /* 0x000000ffff07a224 */ /* 0x000fe400078e0006 */
[----:B------:R-:W-:Y:S02]  /*2b1e0*/  @!P2 IMAD.MOV.U32 R6, RZ, RZ, R5 ;  /* 0x000000ffff06a224 */ /* 0x000fe400078e0005 */
[----:B------:R-:W-:-:S03]  /*2b1f0*/  IMAD.MOV.U32 R13, RZ, RZ, R4 ;  /* 0x000000ffff0d7224 */ /* 0x000fc600078e0004 */
        /* <DEDUP_REMOVED lines=9> */
.L_x_1892:
        /* <DEDUP_REMOVED lines=8> */
.L_x_1893:
[----:B------:R-:W-:-:S05]  /*2b310*/  @!P2 IADD3 R5, P3, R10, R5, RZ ;  /* 0x000000050a05a210 */ /* 0x000fca0007f7e0ff */
[----:B------:R-:W-:-:S04]  /*2b320*/  @!P2 IMAD.X R6, RZ, RZ, R6, P3 ;  /* 0x000000ffff06a224 */ /* 0x000fc800018e0606 */
[----:B------:R-:W-:Y:S01]  /*2b330*/  @!P2 IMAD.MOV.U32 R7, RZ, RZ, R6 ;  /* 0x000000ffff07a224 */ /* 0x000fe200078e0006 */
[----:B------:R-:W-:Y:S01]  /*2b340*/  @!P2 MOV R6, R5 ;  /* 0x000000050006a202 */ /* 0x000fe20000000f00 */
[----:B------:R-:W-:-:S04]  /*2b350*/  IMAD.MOV.U32 R13, RZ, RZ, R4 ;  /* 0x000000ffff0d7224 */ /* 0x000fc800078e0004 */
        /* <DEDUP_REMOVED lines=9> */
.L_x_1894:
[----:B------:R-:W-:Y:S01]  /*2b3f0*/  IMAD.MOV.U32 R3, RZ, RZ, R14 ;  /* 0x000000ffff037224 */ /* 0x000fe200078e000e */
[----:B------:R-:W-:Y:S06]  /*2b400*/  BRA `(.L_x_1895) ;  /* 0xffffff8c00107947 */ /* 0x000fec000383ffff */
.L_x_1668:
[----:B--2---:R-:W2:Y:S02]  /*2b410*/  LDL R2, [R1] ;  /* 0x0000000001027983 */ /* 0x004ea40000100800 */
[----:B--2---:R2:W3:Y:S02]  /*2b420*/  SYNCS.PHASECHK.TRANS64.TRYWAIT P0, [R2+URZ+0x28420], R0 ;  /* 0x02842000020075a7 */ /* 0x0044e4000800017f */
[----:B---3--:R-:W-:Y:S05]  /*2b430*/  @!P0 NANOSLEEP.SYNCS 0x989680 ;  /* 0x009896800000895d */ /* 0x008fea0003900000 */
[----:B------:R-:W3:Y:S02]  /*2b440*/  @!P0 SYNCS.PHASECHK.TRANS64 P0, [R2+URZ+0x28420], R0 ;  /* 0x02842000020085a7 */ /* 0x000ee4000800007f */
[----:B---3--:R-:W-:Y:S05]  /*2b450*/  @!P0 BRA `(.L_x_1668) ;  /* 0xfffffffc00ec8947 */ /* 0x008fea000383ffff */
[----:B------:R-:W-:Y:S05]  /*2b460*/  BRA `(.L_x_1896) ;  /* 0xffffff8c00807947 */ /* 0x000fea000383ffff */
.L_x_1674:
[----:B0-----:R0:W4:Y:S02]  /*2b470*/  SYNCS.PHASECHK.TRANS64.TRYWAIT P0, [R4+URZ+0x28480], R3 ;  /* 0x02848003040075a7 */ /* 0x001124000800017f */
[----:B----4-:R-:W-:Y:S05]  /*2b480*/  @!P0 NANOSLEEP.SYNCS 0x989680 ;  /* 0x009896800000895d */ /* 0x010fea0003900000 */
[----:B------:R-:W4:Y:S02]  /*2b490*/  @!P0 SYNCS.PHASECHK.TRANS64 P0, [R4+URZ+0x28480], R3 ;  /* 0x02848003040085a7 */ /* 0x000f24000800007f */
[----:B----4-:R-:W-:Y:S05]  /*2b4a0*/  @!P0 BRA `(.L_x_1674) ;  /* 0xfffffffc00f08947 */ /* 0x010fea000383ffff */
[----:B------:R-:W-:Y:S05]  /*2b4b0*/  BRA `(.L_x_1897) ;  /* 0xffffff9000407947 */ /* 0x000fea000383ffff */
.L_x_1680:
[----:B-1----:R1:W3:Y:S02]  /*2b4c0*/  SYNCS.PHASECHK.TRANS64.TRYWAIT P0, [R4+URZ+0x28440], R3 ;  /* 0x02844003040075a7 */ /* 0x0022e4000800017f */
[----:B---3--:R-:W-:Y:S05]  /*2b4d0*/  @!P0 NANOSLEEP.SYNCS 0x989680 ;  /* 0x009896800000895d */ /* 0x008fea0003900000 */
[----:B------:R-:W3:Y:S02]  /*2b4e0*/  @!P0 SYNCS.PHASECHK.TRANS64 P0, [R4+URZ+0x28440], R3 ;  /* 0x02844003040085a7 */ /* 0x000ee4000800007f */
[----:B---3--:R-:W-:Y:S05]  /*2b4f0*/  @!P0 BRA `(.L_x_1680) ;  /* 0xfffffffc00f08947 */ /* 0x008fea000383ffff */
[----:B------:R-:W-:Y:S05]  /*2b500*/  BRA `(.L_x_1898) ;  /* 0xffffff9400047947 */ /* 0x000fea000383ffff */
.L_x_1687:
[----:B----4-:R4:W0:Y:S02]  /*2b510*/  SYNCS.PHASECHK.TRANS64.TRYWAIT P0, [R20+URZ+0x28470], R2 ;  /* 0x02847002140075a7 */ /* 0x010824000800017f */
[----:B0-----:R-:W-:Y:S05]  /*2b520*/  @!P0 NANOSLEEP.SYNCS 0x989680 ;  /* 0x009896800000895d */ /* 0x001fea0003900000 */
[----:B------:R-:W0:Y:S02]  /*2b530*/  @!P0 SYNCS.PHASECHK.TRANS64 P0, [R20+URZ+0x28470], R2 ;  /* 0x02847002140085a7 */ /* 0x000e24000800007f */
[----:B0-----:R-:W-:Y:S05]  /*2b540*/  @!P0 BRA `(.L_x_1687) ;  /* 0xfffffffc00f08947 */ /* 0x001fea000383ffff */
[----:B------:R-:W-:Y:S05]  /*2b550*/  BRA `(.L_x_1899) ;  /* 0xffffff9400e07947 */ /* 0x000fea000383ffff */
.L_x_1689:
[----:B----4-:R4:W0:Y:S02]  /*2b560*/  SYNCS.PHASECHK.TRANS64.TRYWAIT P0, [R20+URZ+0x28460], R2 ;  /* 0x02846002140075a7 */ /* 0x010824000800017f */
[----:B0-----:R-:W-:Y:S05]  /*2b570*/  @!P0 NANOSLEEP.SYNCS 0x989680 ;  /* 0x009896800000895d */ /* 0x001fea0003900000 */
[----:B------:R-:W0:Y:S02]  /*2b580*/  @!P0 SYNCS.PHASECHK.TRANS64 P0, [R20+URZ+0x28460], R2 ;  /* 0x02846002140085a7 */ /* 0x000e24000800007f */
[----:B0-----:R-:W-:Y:S05]  /*2b590*/  @!P0 BRA `(.L_x_1689) ;  /* 0xfffffffc00f08947 */ /* 0x001fea000383ffff */
[----:B------:R-:W-:Y:S05]  /*2b5a0*/  BRA `(.L_x_1900) ;  /* 0xffffff9400e87947 */ /* 0x000fea000383ffff */
.L_x_1696:
[----:B---3--:R3:W4:Y:S02]  /*2b5b0*/  SYNCS.PHASECHK.TRANS64.TRYWAIT P1, [R17+URZ+0x28470], R0 ;  /* 0x02847000110075a7 */ /* 0x008724000802017f */
[----:B----4-:R-:W-:Y:S05]  /*2b5c0*/  @!P1 NANOSLEEP.SYNCS 0x989680 ;  /* 0x009896800000995d */ /* 0x010fea0003900000 */
[----:B------:R-:W4:Y:S02]  /*2b5d0*/  @!P1 SYNCS.PHASECHK.TRANS64 P1, [R17+URZ+0x28470], R0 ;  /* 0x02847000110095a7 */ /* 0x000f24000802007f */
[----:B----4-:R-:W-:Y:S05]  /*2b5e0*/  @!P1 BRA `(.L_x_1696) ;  /* 0xfffffffc00f09947 */ /* 0x010fea000383ffff */
[----:B------:R-:W-:Y:S05]  /*2b5f0*/  BRA `(.L_x_1901) ;  /* 0xffffff9c00a07947 */ /* 0x000fea000383ffff */
.L_x_1698:
[----:B---3--:R3:W4:Y:S02]  /*2b600*/  SYNCS.PHASECHK.TRANS64.TRYWAIT P1, [R17+URZ+0x28460], R0 ;  /* 0x02846000110075a7 */ /* 0x008724000802017f */
[----:B----4-:R-:W-:Y:S05]  /*2b610*/  @!P1 NANOSLEEP.SYNCS 0x989680 ;  /* 0x009896800000995d */ /* 0x010fea0003900000 */
[----:B------:R-:W4:Y:S02]  /*2b620*/  @!P1 SYNCS.PHASECHK.TRANS64 P1, [R17+URZ+0x28460], R0 ;  /* 0x02846000110095a7 */ /* 0x000f24000802007f */
[----:B----4-:R-:W-:Y:S05]  /*2b630*/  @!P1 BRA `(.L_x_1698) ;  /* 0xfffffffc00f09947 */ /* 0x010fea000383ffff */
[----:B------:R-:W-:Y:S05]  /*2b640*/  BRA `(.L_x_1902) ;  /* 0xffffff9c00a87947 */ /* 0x000fea000383ffff */
.L_x_1702:
[----:B------:R-:W-:Y:S01]  /*2b650*/  BSSY B0, `(.L_x_1903) ;  /* 0x0000008000007945 */ /* 0x000fe20003800000 */
[----:B------:R-:W-:Y:S01]  /*2b660*/  IMAD.MOV.U32 R13, RZ, RZ, R16 ;  /* 0x000000ffff0d7224 */ /* 0x000fe200078e0010 */
[----:B0-----:R-:W-:Y:S01]  /*2b670*/  MOV R11, 0x1f ;  /* 0x0000001f000b7802 */ /* 0x001fe20000000f00 */
[----:B------:R-:W-:Y:S02]  /*2b680*/  IMAD.MOV.U32 R12, RZ, RZ, RZ ;  /* 0x000000ffff0c7224 */ /* 0x000fe400078e00ff */
[----:B------:R-:W-:-:S07]  /*2b690*/  IMAD.MOV.U32 R15, RZ, RZ, -0x1 ;  /* 0xffffffffff0f7424 */ /* 0x000fce00078e00ff */
[----:B------:R-:W-:Y:S05]  /*2b6a0*/  WARPSYNC.COLLECTIVE R15, `(.L_x_1904) ;  /* 0x000000000f087348 */ /* 0x000fea0003c00000 */
[----:B------:R0:W1:Y:S02]  /*2b6b0*/  SHFL.IDX P6, R14, R13, R12, R11 ;  /* 0x0000000c0d0e7389 */ /* 0x00006400000c000b */
[----:B01----:R-:W-:Y:S01]  /*2b6c0*/  ENDCOLLECTIVE ;  /* 0x000000000000791b */ /* 0x003fe20003800000 */
.L_x_1904:
[----:B------:R-:W-:Y:S05]  /*2b6d0*/  BSYNC B0 ;  /* 0x0000000000007941 */ /* 0x000fea0003800000 */
.L_x_1903:
[----:B------:R-:W-:Y:S01]  /*2b6e0*/  IMAD.MOV.U32 R13, RZ, RZ, R16 ;  /* 0x000000ffff0d7224 */ /* 0x000fe200078e0010 */
[----:B------:R-:W-:Y:S01]  /*2b6f0*/  IADD3 R5, R19, R6, RZ ;  /* 0x0000000613057210 */ /* 0x000fe20007ffe0ff */
[----:B------:R-:W-:Y:S02]  /*2b700*/  IMAD.MOV.U32 R12, RZ, RZ, 0x1 ;  /* 0x00000001ff0c7424 */ /* 0x000fe400078e00ff */
[----:B------:R-:W-:Y:S02]  /*2b710*/  IMAD.MOV.U32 R11, RZ, RZ, 0x1f ;  /* 0x0000001fff0b7424 */ /* 0x000fe400078e00ff */
[----:B------:R-:W-:Y:S02]  /*2b720*/  IMAD.MOV.U32 R15, RZ, RZ, -0x1 ;  /* 0xffffffffff0f7424 */ /* 0x000fe400078e00ff */
[----:B------:R-:W-:-:S07]  /*2b730*/  IMAD.MOV.U32 R0, RZ, RZ, R14 ;  /* 0x000000ffff007224 */ /* 0x000fce00078e000e */
[----:B------:R-:W-:Y:S05]  /*2b740*/  WARPSYNC.COLLECTIVE R15, `(.L_x_1905) ;  /* 0x000000000f087348 */ /* 0x000fea0003c00000 */
[----:B------:R0:W1:Y:S02]  /*2b750*/  SHFL.IDX P6, R14, R13, R12, R11 ;  /* 0x0000000c0d0e7389 */ /* 0x00006400000c000b */
[----:B01----:R-:W-:Y:S01]  /*2b760*/  ENDCOLLECTIVE ;  /* 0x000000000000791b */ /* 0x003fe20003800000 */
.L_x_1905:
        /* <DEDUP_REMOVED lines=13> */
[----:B------:R-:W-:-:S03]  /*2b840*/  ISETP.NE.AND P1, PT, R6, RZ, PT ;  /* 0x000000ff0600720c */ /* 0x000fc60003f25270 */
[----:B------:R-:W-:-:S10]  /*2b850*/  IMAD.MOV.U32 R13, RZ, RZ, R2 ;  /* 0x000000ffff0d7224 */ /* 0x000fd400078e0002 */
[----:B------:R-:W-:Y:S05]  /*2b860*/  WARPSYNC.COLLECTIVE R15, `(.L_x_1906) ;  /* 0x000000000f087348 */ /* 0x000fea0003c00000 */
[----:B------:R0:W1:Y:S02]  /*2b870*/  SHFL.UP P6, R14, R13, R12, R11 ;  /* 0x0400000c0d0e7389 */ /* 0x00006400000c000b */
[----:B01----:R-:W-:Y:S01]  /*2b880*/  ENDCOLLECTIVE ;  /* 0x000000000000791b */ /* 0x003fe20003800000 */
.L_x_1906:
[----:B------:R-:W-:Y:S01]  /*2b890*/  MOV R12, 0x2 ;  /* 0x00000002000c7802 */ /* 0x000fe20000000f00 */
[----:B------:R-:W-:-:S05]  /*2b8a0*/  IMAD.MOV.U32 R3, RZ, RZ, R14 ;  /* 0x000000ffff037224 */ /* 0x000fca00078e000e */
[----:B------:R-:W-:-:S05]  /*2b8b0*/  SEL R3, R3, RZ, P1 ;  /* 0x000000ff03037207 */ /* 0x000fca0000800000 */
[----:B------:R-:W-:-:S04]  /*2b8c0*/  IMAD.IADD R3, R2, 0x1, R3 ;  /* 0x0000000102037824 */ /* 0x000fc800078e0203 */
[----:B------:R-:W-:-:S07]  /*2b8d0*/  IMAD.MOV.U32 R13, RZ, RZ, R3 ;  /* 0x000000ffff0d7224 */ /* 0x000fce00078e0003 */
[----:B------:R-:W-:Y:S05]  /*2b8e0*/  WARPSYNC.COLLECTIVE R15, `(.L_x_1907) ;  /* 0x000000000f087348 */ /* 0x000fea0003c00000 */
[----:B------:R0:W1:Y:S02]  /*2b8f0*/  SHFL.UP P6, R14, R13, R12, R11 ;  /* 0x0400000c0d0e7389 */ /* 0x00006400000c000b */
[----:B01----:R-:W-:Y:S01]  /*2b900*/  ENDCOLLECTIVE ;  /* 0x000000000000791b */ /* 0x003fe20003800000 */
.L_x_1907:
[----:B------:R-:W-:Y:S02]  /*2b910*/  IMAD.MOV.U32 R12, RZ, RZ, 0x4 ;  /* 0x00000004ff0c7424 */ /* 0x000fe400078e00ff */
[----:B------:R-:W-:-:S05]  /*2b920*/  IMAD.MOV.U32 R5, RZ, RZ, R14 ;  /* 0x000000ffff057224 */ /* 0x000fca00078e000e */
[----:B------:R-:W-:-:S05]  /*2b930*/  SEL R5, R5, RZ, P2 ;  /* 0x000000ff05057207 */ /* 0x000fca0001000000 */
[----:B------:R-:W-:-:S04]  /*2b940*/  IMAD.IADD R3, R3, 0x1, R5 ;  /* 0x0000000103037824 */ /* 0x000fc800078e0205 */
[----:B------:R-:W-:-:S07]  /*2b950*/  IMAD.MOV.U32 R13, RZ, RZ, R3 ;  /* 0x000000ffff0d7224 */ /* 0x000fce00078e0003 */
[----:B------:R-:W-:Y:S05]  /*2b960*/  WARPSYNC.COLLECTIVE R15, `(.L_x_1908) ;  /* 0x000000000f087348 */ /* 0x000fea0003c00000 */
[----:B------:R0:W1:Y:S02]  /*2b970*/  SHFL.UP P6, R14, R13, R12, R11 ;  /* 0x0400000c0d0e7389 */ /* 0x00006400000c000b */
[----:B01----:R-:W-:Y:S01]  /*2b980*/  ENDCOLLECTIVE ;  /* 0x000000000000791b */ /* 0x003fe20003800000 */
.L_x_1908:
        /* <DEDUP_REMOVED lines=8> */
.L_x_1909:
        /* <DEDUP_REMOVED lines=8> */
.L_x_1910:
[----:B------:R-:W-:Y:S01]  /*2ba90*/  MOV R12, 0x1f ;  /* 0x0000001f000c7802 */ /* 0x000fe20000000f00 */
[----:B------:R-:W-:Y:S02]  /*2baa0*/  IMAD.MOV.U32 R11, RZ, RZ, 0x1f ;  /* 0x0000001fff0b7424 */ /* 0x000fe400078e00ff */
[----:B------:R-:W-:-:S05]  /*2bab0*/  IMAD.MOV.U32 R5, RZ, RZ, R14 ;  /* 0x000000ffff057224 */ /* 0x000fca00078e000e */
[----:B------:R-:W-:-:S05]  /*2bac0*/  SEL R5, R5, RZ, P5 ;  /* 0x000000ff05057207 */ /* 0x000fca0002800000 */
[----:B------:R-:W-:-:S04]  /*2bad0*/  IMAD.IADD R5, R3, 0x1, R5 ;  /* 0x0000000103057824 */ /* 0x000fc800078e0205 */
[----:B------:R-:W-:-:S07]  /*2bae0*/  IMAD.MOV.U32 R13, RZ, RZ, R5 ;  /* 0x000000ffff0d7224 */ /* 0x000fce00078e0005 */
[----:B------:R-:W-:Y:S05]  /*2baf0*/  WARPSYNC.COLLECTIVE R15, `(.L_x_1911) ;  /* 0x000000000f087348 */ /* 0x000fea0003c00000 */
[----:B------:R0:W1:Y:S02]  /*2bb00*/  SHFL.IDX P6, R14, R13, R12, R11 ;  /* 0x0000000c0d0e7389 */ /* 0x00006400000c000b */
[----:B01----:R-:W-:Y:S01]  /*2bb10*/  ENDCOLLECTIVE ;  /* 0x000000000000791b */ /* 0x003fe20003800000 */
.L_x_1911:
[----:B------:R-:W-:Y:S01]  /*2bb20*/  IMAD.MOV.U32 R7, RZ, RZ, R14 ;  /* 0x000000ffff077224 */ /* 0x000fe200078e000e */
[----:B------:R-:W-:Y:S06]  /*2bb30*/  BRA `(.L_x_1912) ;  /* 0xffffffa0007c7947 */ /* 0x000fec000383ffff */
.L_x_1707:
[----:B------:R-:W-:Y:S01]  /*2bb40*/  BSSY B0, `(.L_x_1913) ;  /* 0x0000008000007945 */ /* 0x000fe20003800000 */
[----:B-----5:R-:W-:Y:S02]  /*2bb50*/  IMAD.MOV.U32 R13, RZ, RZ, R2 ;  /* 0x000000ffff0d7224 */ /* 0x020fe400078e0002 */
[----:B------:R-:W-:Y:S02]  /*2bb60*/  IMAD.MOV.U32 R12, RZ, RZ, 0x1 ;  /* 0x00000001ff0c7424 */ /* 0x000fe400078e00ff */
[----:B0-----:R-:W-:Y:S02]  /*2bb70*/  IMAD.MOV.U32 R11, RZ, RZ, RZ ;  /* 0x000000ffff0b7224 */ /* 0x001fe400078e00ff */
[----:B------:R-:W-:-:S07]  /*2bb80*/  IMAD.MOV.U32 R15, RZ, RZ, -0x1 ;  /* 0xffffffffff0f7424 */ /* 0x000fce00078e00ff */
[----:B-12---:R-:W-:Y:S05]  /*2bb90*/  WARPSYNC.COLLECTIVE R15, `(.L_x_1914) ;  /* 0x000000000f087348 */ /* 0x006fea0003c00000 */
[----:B------:R0:W3:Y:S02]  /*2bba0*/  SHFL.UP P6, R14, R13, R12, R11 ;  /* 0x0400000c0d0e7389 */ /* 0x0000e400000c000b */
[----:B0123--:R-:W-:Y:S01]  /*2bbb0*/  ENDCOLLECTIVE ;  /* 0x000000000000791b */ /* 0x00ffe20003800000 */
.L_x_1914:
[----:B------:R-:W-:Y:S05]  /*2bbc0*/  BSYNC B0 ;  /* 0x0000000000007941 */ /* 0x000fea0003800000 */
.L_x_1913:
[----:B------:R-:W-:Y:S02]  /*2bbd0*/  IMAD.MOV.U32 R3, RZ, RZ, R14 ;  /* 0x000000ffff037224 */ /* 0x000fe400078e000e */
[----:B------:R-:W-:Y:S02]  /*2bbe0*/  IMAD.MOV.U32 R12, RZ, RZ, 0x2 ;  /* 0x00000002ff0c7424 */ /* 0x000fe400078e00ff */
[----:B------:R-:W-:Y:S01]  /*2bbf0*/  IMAD.MOV.U32 R11, RZ, RZ, RZ ;  /* 0x000000ffff0b7224 */ /* 0x000fe200078e00ff */
[----:B------:R-:W-:Y:S01]  /*2bc00*/  SEL R3, R3, RZ, P1 ;  /* 0x000000ff03037207 */ /* 0x000fe20000800000 */
[----:B------:R-:W-:-:S03]  /*2bc10*/  IMAD.MOV.U32 R15, RZ, RZ, -0x1 ;  /* 0xffffffffff0f7424 */ /* 0x000fc600078e00ff */
[----:B------:R-:W-:-:S05]  /*2bc20*/  IADD3 R3, R2, R3, RZ ;  /* 0x0000000302037210 */ /* 0x000fca0007ffe0ff */
[----:B------:R-:W-:-:S07]  /*2bc30*/  IMAD.MOV.U32 R13, RZ, RZ, R3 ;  /* 0x000000ffff0d7224 */ /* 0x000fce00078e0003 */
[----:B------:R-:W-:Y:S05]  /*2bc40*/  WARPSYNC.COLLECTIVE R15, `(.L_x_1915) ;  /* 0x000000000f087348 */ /* 0x000fea0003c00000 */
[----:B------:R0:W1:Y:S02]  /*2bc50*/  SHFL.UP P6, R14, R13, R12, R11 ;  /* 0x0400000c0d0e7389 */ /* 0x00006400000c000b */
[----:B01----:R-:W-:Y:S01]  /*2bc60*/  ENDCOLLECTIVE ;  /* 0x000000000000791b */ /* 0x003fe20003800000 */
.L_x_1915:
        /* <DEDUP_REMOVED lines=8> */
.L_x_1916:
        /* <DEDUP_REMOVED lines=8> */
.L_x_1917:
        /* <DEDUP_REMOVED lines=8> */
.L_x_1918:
[----:B------:R-:W-:Y:S02]  /*2bdf0*/  IMAD.MOV.U32 R12, RZ, RZ, 0x1f ;  /* 0x0000001fff0c7424 */ /* 0x000fe400078e00ff */
        /* <DEDUP_REMOVED lines=8> */
.L_x_1919:
[----:B------:R-:W-:Y:S01]  /*2be80*/  IMAD.MOV.U32 R7, RZ, RZ, R14 ;  /* 0x000000ffff077224 */ /* 0x000fe200078e000e */
[----:B------:R-:W-:Y:S06]  /*2be90*/  BRA `(.L_x_1920) ;  /* 0xffffffa000447947 */ /* 0x000fec000383ffff */
.L_x_1709:
[----:B------:R-:W-:Y:S01]  /*2bea0*/  BSSY B0, `(.L_x_1921) ;  /* 0x0000006000007945 */ /* 0x000fe20003800000 */
[----:B------:R-:W-:Y:S01]  /*2beb0*/  PLOP3.LUT P6, PT, P6, PT, PT, 0x8, 0x0 ;  /* 0x000000000000781c */ /* 0x000fe200037ce170 */
[----:B------:R-:W-:-:S12]  /*2bec0*/  IMAD.MOV.U32 R15, RZ, RZ, -0x1 ;  /* 0xffffffffff0f7424 */ /* 0x000fd800078e00ff */
[----:B01----:R-:W-:Y:S05]  /*2bed0*/  WARPSYNC.COLLECTIVE R15, `(.L_x_1922) ;  /* 0x000000000f087348 */ /* 0x003fea0003c00000 */
[----:B------:R-:W-:Y:S01]  /*2bee0*/  VOTE.ANY R14, PT, P6 ;  /* 0x00000000000e7806 */ /* 0x000fe200030e0100 */
[----:B01----:R-:W-:Y:S06]  /*2bef0*/  ENDCOLLECTIVE ;  /* 0x000000000000791b */ /* 0x003fec0003800000 */
.L_x_1922:
[----:B------:R-:W-:Y:S05]  /*2bf00*/  BSYNC B0 ;  /* 0x0000000000007941 */ /* 0x000fea0003800000 */
.L_x_1921:
[----:B------:R-:W-:Y:S01]  /*2bf10*/  MOV R5, R14 ;  /* 0x0000000e00057202 */ /* 0x000fe20000000f00 */
[----:B------:R-:W-:Y:S02]  /*2bf20*/  IMAD.MOV.U32 R13, RZ, RZ, R2 ;  /* 0x000000ffff0d7224 */ /* 0x000fe400078e0002 */
[----:B------:R-:W-:Y:S01]  /*2bf30*/  IMAD.MOV.U32 R11, RZ, RZ, 0x1f ;  /* 0x0000001fff0b7424 */ /* 0x000fe200078e00ff */
[----:B------:R-:W0:Y:S01]  /*2bf40*/  POPC R4, R5 ;  /* 0x0000000500047309 */ /* 0x000e220000000000 */
[----:B------:R-:W-:Y:S02]  /*2bf50*/  IMAD.MOV.U32 R15, RZ, RZ, -0x1 ;  /* 0xffffffffff0f7424 */ /* 0x000fe400078e00ff */
[----:B0-----:R-:W-:-:S07]  /*2bf60*/  IMAD.MOV.U32 R12, RZ, RZ, R4 ;  /* 0x000000ffff0c7224 */ /* 0x001fce00078e0004 */
[----:B------:R-:W-:Y:S05]  /*2bf70*/  WARPSYNC.COLLECTIVE R15, `(.L_x_1923) ;  /* 0x000000000f087348 */ /* 0x000fea0003c00000 */
[----:B------:R0:W1:Y:S02]  /*2bf80*/  SHFL.IDX P6, R14, R13, R12, R11 ;  /* 0x0000000c0d0e7389 */ /* 0x00006400000c000b */
[----:B01----:R-:W-:Y:S01]  /*2bf90*/  ENDCOLLECTIVE ;  /* 0x000000000000791b */ /* 0x003fe20003800000 */
.L_x_1923:
[----:B------:R-:W-:Y:S01]  /*2bfa0*/  IMAD.MOV.U32 R17, RZ, RZ, R14 ;  /* 0x000000ffff117224 */ /* 0x000fe200078e000e */
[----:B------:R-:W-:Y:S06]  /*2bfb0*/  BRA `(.L_x_1924) ;  /* 0xffffffa000347947 */ /* 0x000fec000383ffff */
.L_x_1711:
[----:B------:R-:W-:Y:S01]  /*2bfc0*/  BSSY B0, `(.L_x_1925) ;  /* 0x0000007000007945 */ /* 0x000fe20003800000 */
[----:B------:R-:W-:Y:S01]  /*2bfd0*/  IMAD.MOV.U32 R13, RZ, RZ, R6 ;  /* 0x000000ffff0d7224 */ /* 0x000fe200078e0006 */
[----:B------:R-:W-:Y:S01]  /*2bfe0*/  MOV R15, 0xffffffff ;  /* 0xffffffff000f7802 */ /* 0x000fe20000000f00 */
[----:B0-----:R-:W-:-:S07]  /*2bff0*/  IMAD.MOV.U32 R11, RZ, RZ, 0x1f ;  /* 0x0000001fff0b7424 */ /* 0x001fce00078e00ff */
[----:B-12---:R-:W-:Y:S05]  /*2c000*/  WARPSYNC.COLLECTIVE R15, `(.L_x_1926) ;  /* 0x000000000f087348 */ /* 0x006fea0003c00000 */
[----:B------:R0:W3:Y:S02]  /*2c010*/  SHFL.IDX P6, R14, R13, R12, R11 ;  /* 0x0000000c0d0e7389 */ /* 0x0000e400000c000b */
[----:B0123--:R-:W-:Y:S01]  /*2c020*/  ENDCOLLECTIVE ;  /* 0x000000000000791b */ /* 0x00ffe20003800000 */
.L_x_1926:
[----:B------:R-:W-:Y:S05]  /*2c030*/  BSYNC B0 ;  /* 0x0000000000007941 */ /* 0x000fea0003800000 */
.L_x_1925:
[----:B------:R-:W-:Y:S01]  /*2c040*/  IMAD.MOV.U32 R6, RZ, RZ, R14 ;  /* 0x000000ffff067224 */ /* 0x000fe200078e000e */
[----:B------:R-:W-:Y:S06]  /*2c050*/  BRA `(.L_x_1927) ;  /* 0xffffffa000287947 */ /* 0x000fec000383ffff */
.L_x_1715:
[----:B0-----:R0:W1:Y:S02]  /*2c060*/  SYNCS.PHASECHK.TRANS64.TRYWAIT P0, [R0+URZ+0x28420], R3 ;  /* 0x02842003000075a7 */ /* 0x001064000800017f */
[----:B-1----:R-:W-:Y:S05]  /*2c070*/  @!P0 NANOSLEEP.SYNCS 0x989680 ;  /* 0x009896800000895d */ /* 0x002fea0003900000 */
[----:B------:R-:W1:Y:S02]  /*2c080*/  @!P0 SYNCS.PHASECHK.TRANS64 P0, [R0+URZ+0x28420], R3 ;  /* 0x02842003000085a7 */ /* 0x000e64000800007f */
[----:B-1----:R-:W-:Y:S05]  /*2c090*/  @!P0 BRA `(.L_x_1715) ;  /* 0xfffffffc00f08947 */ /* 0x002fea000383ffff */
[----:B------:R-:W-:Y:S05]  /*2c0a0*/  BRA `(.L_x_1928) ;  /* 0xffffffa400b07947 */ /* 0x000fea000383ffff */
.L_x_1716:
[----:B------:R-:W1:Y:S01]  /*2c0b0*/  S2R R2, SR_TID.X ;  /* 0x0000000000027919 */ /* 0x000e620000002100 */
[----:B------:R-:W-:Y:S01]  /*2c0c0*/  BSSY B0, `(.L_x_1929) ;  /* 0x000000a000007945 */ /* 0x000fe20003800000 */
[----:B---3--:R-:W-:Y:S02]  /*2c0d0*/  IMAD.MOV.U32 R12, RZ, RZ, RZ ;  /* 0x000000ffff0c7224 */ /* 0x008fe400078e00ff */
        /* <DEDUP_REMOVED lines=8> */
.L_x_1930:
[----:B------:R-:W-:Y:S05]  /*2c160*/  BSYNC B0 ;  /* 0x0000000000007941 */ /* 0x000fea0003800000 */
.L_x_1929:
[----:B------:R-:W-:Y:S05]  /*2c170*/  BRA `(.L_x_1931) ;  /* 0xffffffa400987947 */ /* 0x000fea000383ffff */
.L_x_1717:
[----:B------:R-:W-:Y:S01]  /*2c180*/  BSSY B0, `(.L_x_1932) ;  /* 0x0000006000007945 */ /* 0x000fe20003800000 */
[----:B------:R-:W-:-:S07]  /*2c190*/  IMAD.MOV.U32 R15, RZ, RZ, -0x1 ;  /* 0xffffffffff0f7424 */ /* 0x000fce00078e00ff */
[----:B01-3--:R-:W-:Y:S05]  /*2c1a0*/  WARPSYNC.COLLECTIVE R15, `(.L_x_1933) ;  /* 0x000000000f0c7348 */ /* 0x00bfea0003c00000 */
[----:B------:R-:W-:Y:S02]  /*2c1b0*/  ELECT P6, UR62, PT ;  /* 0x00000000003e782f */ /* 0x000fe400038c0000 */
[----:B------:R-:W-:Y:S01]  /*2c1c0*/  MOV R14, UR62 ;  /* 0x0000003e000e7c02 */ /* 0x000fe20008000f00 */
[----:B01-3--:R-:W-:Y:S10]  /*2c1d0*/  ENDCOLLECTIVE ;  /* 0x000000000000791b */ /* 0x00bff40003800000 */
.L_x_1933:
[----:B------:R-:W-:Y:S05]  /*2c1e0*/  BSYNC B0 ;  /* 0x0000000000007941 */ /* 0x000fea0003800000 */
.L_x_1932:
[----:B------:R-:W-:Y:S05]  /*2c1f0*/  BRA `(.L_x_1934) ;  /* 0xffffffa4008c7947 */ /* 0x000fea000383ffff */
.L_x_1719:
[----:B0-----:R0:W1:Y:S02]  /*2c200*/  SYNCS.PHASECHK.TRANS64.TRYWAIT P1, [R6+URZ], R5 ;  /* 0x00000005060075a7 */ /* 0x001064000802017f */
[----:B-1----:R-:W-:Y:S05]  /*2c210*/  @!P1 NANOSLEEP.SYNCS 0x989680 ;  /* 0x009896800000995d */ /* 0x002fea0003900000 */
[----:B------:R-:W1:Y:S02]  /*2c220*/  @!P1 SYNCS.PHASECHK.TRANS64 P1, [R6+URZ], R5 ;  /* 0x00000005060095a7 */ /* 0x000e64000802007f */
[----:B-1----:R-:W-:Y:S05]  /*2c230*/  @!P1 BRA `(.L_x_1719) ;  /* 0xfffffffc00f09947 */ /* 0x002fea000383ffff */
[----:B------:R-:W-:Y:S05]  /*2c240*/  BRA `(.L_x_1935) ;  /* 0xffffffa400c87947 */ /* 0x000fea000383ffff */
.L_x_1720:
[----:B-1----:R1:W2:Y:S02]  /*2c250*/  SYNCS.PHASECHK.TRANS64.TRYWAIT P1, [R7+URZ], R2 ;  /* 0x00000002070075a7 */ /* 0x0022a4000802017f */
[----:B--2---:R-:W-:Y:S05]  /*2c260*/  @!P1 NANOSLEEP.SYNCS 0x989680 ;  /* 0x009896800000995d */ /* 0x004fea0003900000 */
[----:B------:R-:W2:Y:S02]  /*2c270*/  @!P1 SYNCS.PHASECHK.TRANS64 P1, [R7+URZ], R2 ;  /* 0x00000002070095a7 */ /* 0x000ea4000802007f */
[----:B--2---:R-:W-:Y:S05]  /*2c280*/  @!P1 BRA `(.L_x_1720) ;  /* 0xfffffffc00f09947 */ /* 0x004fea000383ffff */
[----:B------:R-:W-:Y:S05]  /*2c290*/  BRA `(.L_x_1936) ;  /* 0xffffffa400bc7947 */ /* 0x000fea000383ffff */
.L_x_1722:
[----:B--2---:R2:W4:Y:S02]  /*2c2a0*/  SYNCS.PHASECHK.TRANS64.TRYWAIT P1, [R4+URZ+0x28460], R5 ;  /* 0x02846005040075a7 */ /* 0x004524000802017f */
[----:B----4-:R-:W-:Y:S05]  /*2c2b0*/  @!P1 NANOSLEEP.SYNCS 0x989680 ;  /* 0x009896800000995d */ /* 0x010fea0003900000 */
[----:B------:R-:W4:Y:S02]  /*2c2c0*/  @!P1 SYNCS.PHASECHK.TRANS64 P1, [R4+URZ+0x28460], R5 ;  /* 0x02846005040095a7 */ /* 0x000f24000802007f */
[----:B----4-:R-:W-:Y:S05]  /*2c2d0*/  @!P1 BRA `(.L_x_1722) ;  /* 0xfffffffc00f09947 */ /* 0x010fea000383ffff */
[----:B------:R-:W-:Y:S05]  /*2c2e0*/  BRA `(.L_x_1937) ;  /* 0xffffffa400c07947 */ /* 0x000fea000383ffff */
.L_x_1724:
[----:B----4-:R4:W0:Y:S02]  /*2c2f0*/  SYNCS.PHASECHK.TRANS64.TRYWAIT P1, [R3+URZ+0x28460], R2 ;  /* 0x02846002030075a7 */ /* 0x010824000802017f */
[----:B0-----:R-:W-:Y:S05]  /*2c300*/  @!P1 NANOSLEEP.SYNCS 0x989680 ;  /* 0x009896800000995d */ /* 0x001fea0003900000 */
[----:B------:R-:W0:Y:S02]  /*2c310*/  @!P1 SYNCS.PHASECHK.TRANS64 P1, [R3+URZ+0x28460], R2 ;  /* 0x02846002030095a7 */ /* 0x000e24000802007f */
[----:B0-----:R-:W-:Y:S05]  /*2c320*/  @!P1 BRA `(.L_x_1724) ;  /* 0xfffffffc00f09947 */ /* 0x001fea000383ffff */
[----:B------:R-:W-:Y:S05]  /*2c330*/  BRA `(.L_x_1938) ;  /* 0xffffffa400c07947 */ /* 0x000fea000383ffff */
.L_x_1726:
[----:B------:R0:W0:Y:S02]  /*2c340*/  SYNCS.PHASECHK.TRANS64.TRYWAIT P0, [R4+URZ+0x28480], R5 ;  /* 0x02848005040075a7 */ /* 0x000024000800017f */
[----:B0-----:R-:W-:Y:S05]  /*2c350*/  @!P0 NANOSLEEP.SYNCS 0x989680 ;  /* 0x009896800000895d */ /* 0x001fea0003900000 */
[----:B------:R-:W0:Y:S02]  /*2c360*/  @!P0 SYNCS.PHASECHK.TRANS64 P0, [R4+URZ+0x28480], R5 ;  /* 0x02848005040085a7 */ /* 0x000e24000800007f */
[----:B0-----:R-:W-:Y:S05]  /*2c370*/  @!P0 BRA `(.L_x_1726) ;  /* 0xfffffffc00f08947 */ /* 0x001fea000383ffff */
[----:B------:R-:W-:Y:S05]  /*2c380*/  BRA `(.L_x_1727) ;  /* 0xffffffa400bc7947 */ /* 0x000fea000383ffff */
.L_x_1939:
        /* <DEDUP_REMOVED lines=15> */
.L_x_2901:


//--------------------- .text._ZN7cutlass13device_kernelIN5flash11enable_sm90INS1_16FlashAttnFwdSm90INS1_25CollectiveMainloopFwdSm90ILi2EN4cute5tupleIJNS5_1CILi1EEES8_S8_EEENS6_IJNS7_ILi128EEESA_NS7_ILi256EEEEEELi256ENS_12float_e4m3_tEfNS_4arch4Sm90ELb1ELb0ELb1ELb0ELb0ELb0ELb0ELb1ELb1ELb1ELb0ELb0EEENS1_21CollectiveEpilogueFwdINS6_IJSA_SB_SA_EEES9_NS_10bfloat16_tESF_Li256ELb0ELb1ELb0ELb1EEENS1_30DynamicPersistentTileSchedulerILi256ELi128ELb0ELb1ELb1EEEEEEEEEvNT_6ParamsE --------------------------
	.section	.text._ZN7cutlass13device_kernelIN5flash11enable_sm90INS1_16FlashAttnFwdSm90INS1_25CollectiveMainloopFwdSm90ILi2EN4cute5tupleIJNS5_1CILi1EEES8_S8_EEENS6_IJNS7_ILi128EEESA_NS7_ILi256EEEEEELi256ENS_12float_e4m3_tEfNS_4arch4Sm90ELb1ELb0ELb1ELb0ELb0ELb0ELb0ELb1ELb1ELb1ELb0ELb0EEENS1_21CollectiveEpilogueFwdINS6_IJSA_SB_SA_EEES9_NS_10bfloat16_tESF_Li256ELb0ELb1ELb0ELb1EEENS1_30DynamicPersistentTileSchedulerILi256ELi128ELb0ELb1ELb1EEEEEEEEEvNT_6ParamsE,"ax",@progbits
	.align	128
.text._ZN7cutlass13device_kernelIN5flash11enable_sm90INS1_16FlashAttnFwdSm90INS1_25CollectiveMainloopFwdSm90ILi2EN4cute5tupleIJNS5_1CILi1EEES8_S8_EEENS6_IJNS7_ILi128EEESA_NS7_ILi256EEEEEELi256ENS_12float_e4m3_tEfNS_4arch4Sm90ELb1ELb0ELb1ELb0ELb0ELb0ELb0ELb1ELb1ELb1ELb0ELb0EEENS1_21CollectiveEpilogueFwdINS6_IJSA_SB_SA_EEES9_NS_10bfloat16_tESF_Li256ELb0ELb1ELb0ELb1EEENS1_30DynamicPersistentTileSchedulerILi256ELi128ELb0ELb1ELb1EEEEEEEEEvNT_6ParamsE:
        .type           _ZN7cutlass13device_kernelIN5flash11enable_sm90INS1_16FlashAttnFwdSm90INS1_25CollectiveMainloopFwdSm90ILi2EN4cute5tupleIJNS5_1CILi1EEES8_S8_EEENS6_IJNS7_ILi128EEESA_NS7_ILi256EEEEEELi256ENS_12float_e4m3_tEfNS_4arch4Sm90ELb1ELb0ELb1ELb0ELb0ELb0ELb0ELb1ELb1ELb1ELb0ELb0EEENS1_21CollectiveEpilogueFwdINS6_IJSA_SB_SA_EEES9_NS_10bfloat16_tESF_Li256ELb0ELb1ELb0ELb1EEENS1_30DynamicPersistentTileSchedulerILi256ELi128ELb0ELb1ELb1EEEEEEEEEvNT_6ParamsE,@function
        .size           _ZN7cutlass13device_kernelIN5flash11enable_sm90INS1_16FlashAttnFwdSm90INS1_25CollectiveMainloopFwdSm90ILi2EN4cute5tupleIJNS5_1CILi1EEES8_S8_EEENS6_IJNS7_ILi128EEESA_NS7_ILi256EEEEEELi256ENS_12float_e4m3_tEfNS_4arch4Sm90ELb1ELb0ELb1ELb0ELb0ELb0ELb0ELb1ELb1ELb1ELb0ELb0EEENS1_21CollectiveEpilogueFwdINS6_IJSA_SB_SA_EEES9_NS_10bfloat16_tESF_Li256ELb0ELb1ELb0ELb1EEENS1_30DynamicPersistentTileSchedulerILi256ELi128ELb0ELb1ELb1EEEEEEEEEvNT_6ParamsE,(.L_x_2902 - _ZN7cutlass13device_kernelIN5flash11enable_sm90INS1_16FlashAttnFwdSm90INS1_25CollectiveMainloopFwdSm90ILi2EN4cute5tupleIJNS5_1CILi1EEES8_S8_EEENS6_IJNS7_ILi128EEESA_NS7_ILi256EEEEEELi256ENS_12float_e4m3_tEfNS_4arch4Sm90ELb1ELb0ELb1ELb0ELb0ELb0ELb0ELb1ELb1ELb1ELb0ELb0EEENS1_21CollectiveEpilogueFwdINS6_IJSA_SB_SA_EEES9_NS_10bfloat16_tESF_Li256ELb0ELb1ELb0ELb1EEENS1_30DynamicPersistentTileSchedulerILi256ELi128ELb0ELb1ELb1EEEEEEEEEvNT_6ParamsE)
        .other          _ZN7cutlass13device_kernelIN5flash11enable_sm90INS1_16FlashAttnFwdSm90INS1_25CollectiveMainloopFwdSm90ILi2EN4cute5tupleIJNS5_1CILi1EEES8_S8_EEENS6_IJNS7_ILi128EEESA_NS7_ILi256EEEEEELi256ENS_12float_e4m3_tEfNS_4arch4Sm90ELb1ELb0ELb1ELb0ELb0ELb0ELb0ELb1ELb1ELb1ELb0ELb0EEENS1_21CollectiveEpilogueFwdINS6_IJSA_SB_SA_EEES9_NS_10bfloat16_tESF_Li256ELb0ELb1ELb0ELb1EEENS1_30DynamicPersistentTileSchedulerILi256ELi128ELb0ELb1ELb1EEEEEEEEEvNT_6ParamsE,@"STO_CUDA_ENTRY STV_DEFAULT"
_ZN7cutlass13device_kernelIN5flash11enable_sm90INS1_16FlashAttnFwdSm90INS1_25CollectiveMainloopFwdSm90ILi2EN4cute5tupleIJNS5_1CILi1EEES8_S8_EEENS6_IJNS7_ILi128EEESA_NS7_ILi256EEEEEELi256ENS_12float_e4m3_tEfNS_4arch4Sm90ELb1ELb0ELb1ELb0ELb0ELb0ELb0ELb1ELb1ELb1ELb0ELb0EEENS1_21CollectiveEpilogueFwdINS6_IJSA_SB_SA_EEES9_NS_10bfloat16_tESF_Li256ELb0ELb1ELb0ELb1EEENS1_30DynamicPersistentTileSchedulerILi256ELi128ELb0ELb1ELb1EEEEEEEEEvNT_6ParamsE:
        /* <DEDUP_REMOVED lines=18> */
.L_x_1941:
[----:B------:R-:W-:Y:S05]  /*0120*/  BSYNC B0 ;  /* 0x0000000000007941 */ /* 0x000fea0003800000 */
.L_x_1940:
        /* <DEDUP_REMOVED lines=41> */
.L_x_1942:
        /* <DEDUP_REMOVED lines=22> */
.L_x_1943:
        /* <DEDUP_REMOVED lines=18> */
.L_x_1944:
        /* <DEDUP_REMOVED lines=22> */
.L_x_1945:
        /* <DEDUP_REMOVED lines=22> */
.L_x_1946:
[----:B------:R-:W-:Y:S01]  /*0900*/  PLOP3.LUT P0, PT, PT, PT, UP0, 0x80, 0x0 ;  /* 0x000000000000781c */ /* 0x000fe20003f0f008 */
[----:B------:R-:W-:Y:S01]  /*0910*/  UMOV UR38, 0x1 ;  /* 0x0000000100267882 */ /* 0x000fe20000000000 */
[----:B------:R-:W-:Y:S01]  /*0920*/  NOP ;  /* 0x0000000000007918 */ /* 0x000fe20000000000 */
[----:B------:R-:W-:Y:S01]  /*0930*/  USEL UR38, UR38, 0x2, !UP0 ;  /* 0x0000000226267887 */ /* 0x000fe2000c000000 */
[----:B------:R-:W-:Y:S01]  /*0940*/  ULDC.64 UR46, c[0x0][0x208] ;  /* 0x00008200002e7ab9 */ /* 0x000fe20000000a00 */
[----:B012-4-:R-:W-:Y:S08]  /*0950*/  BAR.SYNC.DEFER_BLOCKING 0x0 ;  /* 0x0000000000007b1d */ /* 0x017ff00000010000 */
[----:B------:R-:W-:Y:S05]  /*0960*/  @!P0 BRA `(.L_x_1947) ;  /* 0x000000e400988947 */ /* 0x000fea0003800000 */
.L_x_1948:
        /* <DEDUP_REMOVED lines=23> */
[-C--:B------:R-:W-:Y:S01]  /*0ae0*/  LEA.HI R3, R0, R12.reuse, RZ, 0x4 ;  /* 0x0000000c00037211 */ /* 0x080fe200078f20ff */
[----:B------:R-:W-:Y:S01]  /*0af0*/  IMAD.SHL.U32 R5, R4, 0x20, RZ ;  /* 0x0000002004057824 */ /* 0x000fe200078e00ff */
[----:B------:R-:W-:Y:S01]  /*0b00*/  LEA.HI R11, R0, R12, RZ, 0x2 ;  /* 0x0000000c000b7211 */ /* 0x000fe200078f10ff */
[----:B------:R-:W-:Y:S01]  /*0b10*/  IMAD.IADD R234, R12, 0x1, -R234 ;  /* 0x000000010cea7824 */ /* 0x000fe200078e0aea */
[----:B------:R-:W-:-:S02]  /*0b20*/  SHF.R.S32.HI R6, RZ, 0x4, R3 ;  /* 0x00000004ff067819 */ /* 0x000fc40000011403 */
[----:B------:R-:W-:Y:S02]  /*0b30*/  LOP3.LUT R4, R3, 0x3fffff0, RZ, 0xc0, !PT ;  /* 0x03fffff003047812 */ /* 0x000fe400078ec0ff */
[----:B------:R-:W-:Y:S02]  /*0b40*/  SHF.R.S32.HI R7, RZ, 0x1f, R234 ;  /* 0x0000001fff077819 */ /* 0x000fe400000114ea */
[----:B------:R-:W-:Y:S01]  /*0b50*/  LOP3.LUT R11, R11, 0xfffffffc, RZ, 0xc0, !PT ;  /* 0xfffffffc0b0b7812 */ /* 0x000fe200078ec0ff */
[----:B------:R-:W-:Y:S01]  /*0b60*/  IMAD.IADD R4, R12, 0x1, -R4 ;  /* 0x000000010c047824 */ /* 0x000fe200078e0a04 */
[----:B------:R-:W-:Y:S02]  /*0b70*/  LEA.HI R8, R7, R234, RZ, 0x2 ;  /* 0x000000ea07087211 */ /* 0x000fe400078f10ff */
[----:B------:R-:W-:Y:S01]  /*0b80*/  LEA.HI R0, R0, R12, RZ, 0x3 ;  /* 0x0000000c00007211 */ /* 0x000fe200078f18ff */
[----:B------:R-:W-:Y:S01]  /*0b90*/  IMAD.IADD R11, R12, 0x1, -R11 ;  /* 0x000000010c0b7824 */ /* 0x000fe200078e0a0b */
[----:B------:R-:W-:-:S02]  /*0ba0*/  SHF.R.S32.HI R9, RZ, 0x2, R8 ;  /* 0x00000002ff097819 */ /* 0x000fc40000011408 */
[----:B------:R-:W-:Y:S02]  /*0bb0*/  SHF.R.S32.HI R10, RZ, 0x1f, R8 ;  /* 0x0000001fff0a7819 */ /* 0x000fe40000011408 */
[----:B------:R-:W-:Y:S02]  /*0bc0*/  SHF.R.S32.HI R235, RZ, 0x7, R2 ;  /* 0x00000007ffeb7819 */ /* 0x000fe40000011402 */
[----:B------:R-:W-:Y:S02]  /*0bd0*/  LEA.HI R10, R10, R9, RZ, 0x3 ;  /* 0x000000090a0a7211 */ /* 0x000fe400078f18ff */
[----:B------:R-:W-:Y:S02]  /*0be0*/  LEA.HI R3, R3, R6, RZ, 0x1 ;  /* 0x0000000603037211 */ /* 0x000fe400078f08ff */
[----:B------:R-:W-:Y:S02]  /*0bf0*/  LOP3.LUT R5, R5, 0xfffffc00, RZ, 0xc0, !PT ;  /* 0xfffffc0005057812 */ /* 0x000fe400078ec0ff */
[----:B------:R-:W-:-:S02]  /*0c00*/  LOP3.LUT R232, R0, 0xfffffff8, RZ, 0xc0, !PT ;  /* 0xfffffff800e87812 */ /* 0x000fc400078ec0ff */
[----:B------:R-:W-:Y:S01]  /*0c10*/  LOP3.LUT R10, R10, 0xfffffff8, RZ, 0xc0, !PT ;  /* 0xfffffff80a0a7812 */ /* 0x000fe200078ec0ff */
[----:B------:R-:W-:Y:S01]  /*0c20*/  IMAD R4, R4, 0x40, R5 ;  /* 0x0000004004047824 */ /* 0x000fe200078e0205 */
[----:B------:R-:W-:Y:S01]  /*0c30*/  LEA.HI R7, R7, R234, RZ, 0x5 ;  /* 0x000000ea07077211 */ /* 0x000fe200078f28ff */
[----:B------:R-:W-:Y:S01]  /*0c40*/  IMAD.IADD R232, R12, 0x1, -R232 ;  /* 0x000000010ce87824 */ /* 0x000fe200078e0ae8 */
[----:B------:R-:W-:Y:S01]  /*0c50*/  LEA.HI R2, R2, R235, RZ, 0x1 ;  /* 0x000000eb02027211 */ /* 0x000fe200078f08ff */
[----:B------:R-:W-:Y:S01]  /*0c60*/  IMAD.IADD R10, R9, 0x1, -R10 ;  /* 0x00000001090a7824 */ /* 0x000fe200078e0a0a */
[----:B------:R-:W-:Y:S01]  /*0c70*/  LOP3.LUT R3, R3, 0x1ffffffe, RZ, 0xc0, !PT ;  /* 0x1ffffffe03037812 */ /* 0x000fe200078ec0ff */
[----:B------:R-:W-:Y:S01]  /*0c80*/  IMAD.SHL.U32 R16, R232, 0x8, RZ ;  /* 0x00000008e8107824 */ /* 0x000fe200078e00ff */
[----:B------:R-:W-:Y:S02]  /*0c90*/  SHF.R.S32.HI R7, RZ, 0x5, R7 ;  /* 0x00000005ff077819 */ /* 0x000fe40000011407 */
[----:B------:R-:W-:Y:S01]  /*0ca0*/  LEA.HI R5, R11, R11, RZ, 0x1 ;  /* 0x0000000b0b057211 */ /* 0x000fe200078f08ff */
[----:B------:R-:W-:Y:S01]  /*0cb0*/  IMAD.IADD R3, R6, 0x1, -R3 ;  /* 0x0000000106037824 */ /* 0x000fe200078e0a03 */
        /* <DEDUP_REMOVED lines=9> */
[----:B------:R-:W-:-:S02]  /*0d50*/  VIADD R23, R16, 0xc0 ;  /* 0x000000c010177836 */ /* 0x000fc40000000000 */
[----:B------:R-:W-:Y:S02]  /*0d60*/  IMAD.IADD R11, R11, 0x1, -R6 ;  /* 0x000000010b0b7824 */ /* 0x000fe400078e0a06 */
[----:B------:R-:W-:Y:S01]  /*0d70*/  IMAD R236, R2, 0x40, R7 ;  /* 0x0000004002ec7824 */ /* 0x000fe200078e0207 */
[----:B------:R-:W-:Y:S01]  /*0d80*/  SHF.R.S32.HI R2, RZ, 0x1f, R19 ;  /* 0x0000001fff027819 */ /* 0x000fe20000011413 */
[----:B------:R-:W-:Y:S01]  /*0d90*/  IMAD R237, R3, 0x8, R4 ;  /* 0x0000000803ed7824 */ /* 0x000fe200078e0204 */
[----:B------:R-:W-:Y:S01]  /*0da0*/  SHF.R.S32.HI R3, RZ, 0x1f, R22 ;  /* 0x0000001fff037819 */ /* 0x000fe20000011416 */
[----:B------:R-:W-:Y:S01]  /*0db0*/  IMAD.IADD R17, R234, 0x1, -R17 ;  /* 0x00000001ea117824 */ /* 0x000fe200078e0a11 */
[----:B------:R-:W-:Y:S01]  /*0dc0*/  SHF.R.S32.HI R0, RZ, 0x1f, R23 ;  /* 0x0000001fff007819 */ /* 0x000fe20000011417 */
[----:B------:R-:W-:-:S07]  /*0dd0*/  IMAD R18, R11, 0x8, R236 ;  /* 0x000000080b127824 */ /* 0x000fce00078e02ec */
.L_x_2002:
        /* <DEDUP_REMOVED lines=21> */
.L_x_1949:
[----:B------:R-:W-:Y:S01]  /*0f30*/  ULDC UR7, c[0x0][0xc54] ;  /* 0x0003150000077ab9 */ /* 0x000fe20000000800 */
[----:B------:R-:W-:Y:S01]  /*0f40*/  UMOV UR6, UR9 ;  /* 0x0000000900067c82 */ /* 0x000fe20008000000 */
[----:B------:R-:W-:-:S11]  /*0f50*/  UISETP.NE.AND UP0, UPT, UR7, 0x1, UPT ;  /* 0x000000010700788c */ /* 0x000fd6000bf05270 */
[----:B------:R-:W-:Y:S02]  /*0f60*/  @UP0 ULDC.64 UR10, c[0x0][0xc58] ;  /* 0x00031600000a0ab9 */ /* 0x000fe40000000a00 */
[----:B------:R-:W-:-:S04]  /*0f70*/  UIMAD.WIDE.U32 UR4, UR9, UR10, URZ ;  /* 0x0000000a090472a5 */ /* 0x000fc8000f8e003f */
[----:B------:R-:W-:-:S04]  /*0f80*/  @UP0 USHF.R.U32.HI UR6, URZ, UR11, UR5 ;  /* 0x0000000b3f060299 */ /* 0x000fc80008011605 */
[----:B------:R-:W-:-:S12]  /*0f90*/  UIMAD UR4, UR6, UR7, URZ ;  /* 0x00000007060472a4 */ /* 0x000fd8000f8e023f */
.L_x_1950:
[----:B------:R-:W-:Y:S01]  /*0fa0*/  ULDC.64 UR10, c[0x0][0x418] ;  /* 0x00010600000a7ab9 */ /* 0x000fe20000000a00 */
[----:B------:R-:W-:Y:S01]  /*0fb0*/  ULOP3.LUT UR6, URZ, UR6, URZ, 0x33, !UPT ;  /* 0x000000063f067292 */ /* 0x000fe2000f8e333f */
[----:B------:R-:W-:Y:S01]  /*0fc0*/  PLOP3.LUT P0, PT, PT, PT, PT, 0x80, 0x0 ;  /* 0x000000000000781c */ /* 0x000fe20003f0f070 */
[----:B------:R-:W-:Y:S01]  /*0fd0*/  UISETP.NE.U32.AND UP0, UPT, UR10, URZ, UPT ;  /* 0x0000003f0a00728c */ /* 0x000fe2000bf05070 */
[----:B------:R-:W-:Y:S01]  /*0fe0*/  IMAD.MOV.U32 R0, RZ, RZ, RZ ;  /* 0x000000ffff007224 */ /* 0x000fe200078e00ff */
[----:B------:R-:W-:Y:S01]  /*0ff0*/  ULDC UR5, c[0x0][0xc3c] ;  /* 0x00030f0000057ab9 */ /* 0x000fe20000000800 */
[----:B------:R-:W-:Y:S01]  /*1000*/  UIADD3 UR4, UR9, -UR4, URZ ;  /* 0x8000000409047290 */ /* 0x000fe2000fffe03f */
[----:B------:R-:W-:Y:S01]  /*1010*/  IMAD.MOV.U32 R2, RZ, RZ, RZ ;  /* 0x000000ffff027224 */ /* 0x000fe200078e00ff */
[----:B------:R-:W-:Y:S01]  /*1020*/  UISETP.NE.AND.EX UP0, UPT, UR11, URZ, UPT, UP0 ;  /* 0x0000003f0b00728c */ /* 0x000fe2000bf05300 */
[----:B------:R-:W-:Y:S01]  /*1030*/  CS2R R150, SRZ ;  /* 0x0000000000967805 */ /* 0x000fe2000001ff00 */
[----:B------:R-:W-:Y:S01]  /*1040*/  UIADD3 UR6, UR6, UR5, URZ ;  /* 0x0000000506067290 */ /* 0x000fe2000fffe03f */
[----:B------:R-:W-:Y:S01]  /*1050*/  CS2R R26, SRZ ;  /* 0x00000000001a7805 */ /* 0x000fe2000001ff00 */
[----:B------:R-:W-:Y:S01]  /*1060*/  ULDC UR11, c[0x0][0x448] ;  /* 0x00011200000b7ab9 */ /* 0x000fe20000000800 */
[----:B------:R-:W-:Y:S01]  /*1070*/  ULDC UR10, c[0x0][0xc54] ;  /* 0x00031500000a7ab9 */ /* 0x000fe20000000800 */
[----:B------:R-:W-:Y:S01]  /*1080*/  UISETP.NE.AND UP2, UPT, UR11, 0x1, UPT ;  /* 0x000000010b00788c */ /* 0x000fe2000bf45270 */
[----:B------:R-:W-:Y:S01]  /*1090*/  CS2R R92, SRZ ;  /* 0x00000000005c7805 */ /* 0x000fe2000001ff00 */
[----:B------:R-:W-:Y:S01]  /*10a0*/  USHF.L.U32 UR36, UR6, 0x7, URZ ;  /* 0x0000000706247899 */ /* 0x000fe2000800063f */
[----:B------:R-:W-:Y:S01]  /*10b0*/  CS2R R144, SRZ ;  /* 0x0000000000907805 */ /* 0x000fe2000001ff00 */
[----:B------:R-:W-:Y:S01]  /*10c0*/  UIMAD UR10, UR8, UR10, UR4 ;  /* 0x0000000a080a72a4 */ /* 0x000fe2000f8e0204 */
[----:B------:R-:W-:Y:S01]  /*10d0*/  CS2R R142, SRZ ;  /* 0x00000000008e7805 */ /* 0x000fe2000001ff00 */
[----:B------:R-:W-:Y:S01]  /*10e0*/  UIADD3 UR6, UR36, 0x7f, URZ ;  /* 0x0000007f24067890 */ /* 0x000fe2000fffe03f */
[----:B------:R-:W-:Y:S01]  /*10f0*/  CS2R R30, SRZ ;  /* 0x00000000001e7805 */ /* 0x000fe2000001ff00 */
[----:B------:R-:W-:Y:S01]  /*1100*/  ULDC UR49, c[0x0][0x424] ;  /* 0x0001090000317ab9 */ /* 0x000fe20000000800 */
[----:B------:R-:W-:Y:S01]  /*1110*/  ULDC UR7, c[0x0][0x288] ;  /* 0x0000a20000077ab9 */ /* 0x000fe20000000800 */
[----:B------:R-:W-:Y:S01]  /*1120*/  USEL UR49, UR49, 0x1, UP0 ;  /* 0x0000000131317887 */ /* 0x000fe20008000000 */
[----:B------:R-:W-:Y:S01]  /*1130*/  CS2R R84, SRZ ;  /* 0x0000000000547805 */ /* 0x000fe2000001ff00 */
[----:B------:R-:W-:Y:S01]  /*1140*/  @UP2 ULDC UR4, c[0x0][0x44c] ;  /* 0x0001130000042ab9 */ /* 0x000fe20000000800 */
[----:B------:R-:W-:Y:S01]  /*1150*/  UIADD3 UR7, -UR7, 0x80, URZ ;  /* 0x0000008007077890 */ /* 0x000fe2000fffe13f */
[----:B------:R-:W-:Y:S01]  /*1160*/  CS2R R136, SRZ ;  /* 0x0000000000887805 */ /* 0x000fe2000001ff00 */
[----:B------:R-:W-:Y:S01]  /*1170*/  UIMAD.WIDE.U32 UR4, UR6, UR4, URZ ;  /* 0x00000004060472a5 */ /* 0x000fe2000f8e003f */
[----:B------:R-:W-:Y:S01]  /*1180*/  CS2R R134, SRZ ;  /* 0x0000000000867805 */ /* 0x000fe2000001ff00 */
[----:B------:R-:W-:Y:S01]  /*1190*/  ULDC UR9, c[0x0][0x2f0] ;  /* 0x0000bc0000097ab9 */ /* 0x000fe20000000800 */
[----:B------:R-:W-:Y:S01]  /*11a0*/  @UP2 ULDC UR11, c[0x0][0x450] ;  /* 0x00011400000b2ab9 */ /* 0x000fe20000000800 */
[----:B------:R-:W-:Y:S01]  /*11b0*/  UIMAD UR7, UR49, UR9, UR7 ;  /* 0x00000009310772a4 */ /* 0x000fe2000f8e0207 */
[----:B------:R-:W-:Y:S01]  /*11c0*/  CS2R R34, SRZ ;  /* 0x0000000000227805 */ /* 0x000fe2000001ff00 */
[----:B------:R-:W-:Y:S01]  /*11d0*/  @UP2 USHF.R.U32.HI UR6, URZ, UR11, UR5 ;  /* 0x0000000b3f062299 */ /* 0x000fe20008011605 */
[----:B------:R-:W-:Y:S01]  /*11e0*/  CS2R R76, SRZ ;  /* 0x00000000004c7805 */ /* 0x000fe2000001ff00 */
[----:B------:R-:W-:Y:S01]  /*11f0*/  UIMAD UR4, UR49, UR9, 0x7f ;  /* 0x0000007f310474a4 */ /* 0x000fe2000f8e0209 */
[----:B------:R-:W-:Y:S01]  /*1200*/  CS2R R128, SRZ ;  /* 0x0000000000807805 */ /* 0x000fe2000001ff00 */
[----:B------:R-:W-:Y:S01]  /*1210*/  UIADD3 UR6, UR7, UR6, URZ ;  /* 0x0000000607067290 */ /* 0x000fe2000fffe03f */
[----:B------:R-:W-:Y:S01]  /*1220*/  CS2R R126, SRZ ;  /* 0x00000000007e7805 */ /* 0x000fe2000001ff00 */
[----:B------:R-:W-:Y:S01]  /*1230*/  USHF.R.S32.HI UR5, URZ, 0x1f, UR4 ;  /* 0x0000001f3f057899 */ /* 0x000fe20008011404 */
[----:B------:R-:W-:Y:S01]  /*1240*/  CS2R R38, SRZ ;  /* 0x0000000000267805 */ /* 0x000fe2000001ff00 */
[----:B------:R-:W-:Y:S01]  /*1250*/  USHF.R.S32.HI UR7, URZ, 0x1f, UR6 ;  /* 0x0000001f3f077899 */ /* 0x000fe20008011406 */
[----:B------:R-:W-:Y:S01]  /*1260*/  CS2R R68, SRZ ;  /* 0x0000000000447805 */ /* 0x000fe2000001ff00 */
[----:B------:R-:W-:Y:S01]  /*1270*/  ULEA.HI UR5, UR5, UR4, URZ, 0x7 ;  /* 0x0000000405057291 */ /* 0x000fe2000f8f383f */
[----:B------:R-:W-:Y:S01]  /*1280*/  CS2R R120, SRZ ;  /* 0x0000000000787805 */ /* 0x000fe2000001ff00 */
[----:B------:R-:W-:Y:S01]  /*1290*/  ULEA.HI UR7, UR7, UR6, URZ, 0x7 ;  /* 0x0000000607077291 */ /* 0x000fe2000f8f383f */
[----:B------:R-:W-:Y:S01]  /*12a0*/  CS2R R118, SRZ ;  /* 0x0000000000767805 */ /* 0x000fe2000001ff00 */
[----:B------:R-:W-:Y:S01]  /*12b0*/  USHF.R.S32.HI UR51, URZ, 0x7, UR5 ;  /* 0x000000073f337899 */ /* 0x000fe20008011405 */
[----:B------:R-:W-:Y:S01]  /*12c0*/  CS2R R42, SRZ ;  /* 0x00000000002a7805 */ /* 0x000fe2000001ff00 */
[----:B------:R-:W-:Y:S01]  /*12d0*/  USHF.R.S32.HI UR7, URZ, 0x7, UR7 ;  /* 0x000000073f077899 */ /* 0x000fe20008011407 */
[----:B------:R-:W-:Y:S01]  /*12e0*/  CS2R R60, SRZ ;  /* 0x00000000003c7805 */ /* 0x000fe2000001ff00 */
[----:B------:R-:W-:Y:S01]  /*12f0*/  ULDC UR37, c[0x0][0xc48] ;  /* 0x0003120000257ab9 */ /* 0x000fe20000000800 */
[----:B------:R-:W-:Y:S01]  /*1300*/  UMOV UR42, UR10 ;  /* 0x0000000a002a7c82 */ /* 0x000fe20008000000 */
[----:B------:R-:W-:Y:S01]  /*1310*/  UISETP.LT.AND UP0, UPT, UR51, UR7, UPT ;  /* 0x000000073300728c */ /* 0x000fe2000bf01270 */
[----:B------:R-:W-:Y:S01]  /*1320*/  CS2R R112, SRZ ;  /* 0x0000000000707805 */ /* 0x000fe2000001ff00 */
[----:B------:R-:W-:Y:S01]  /*1330*/  UISETP.NE.AND UP1, UPT, UR37, 0x1, UPT ;  /* 0x000000012500788c */ /* 0x000fe2000bf25270 */
[----:B------:R-:W-:Y:S01]  /*1340*/  CS2R R110, SRZ ;  /* 0x00000000006e7805 */ /* 0x000fe2000001ff00 */
[----:B------:R-:W-:Y:S01]  /*1350*/  USEL UR51, UR51, UR7, UP0 ;  /* 0x0000000733337287 */ /* 0x000fe20008000000 */
[----:B------:R-:W-:-:S02]  /*1360*/  CS2R R46, SRZ ;  /* 0x00000000002e7805 */ /* 0x000fc4000001ff00 */
[----:B------:R-:W-:Y:S02]  /*1370*/  CS2R R52, SRZ ;  /* 0x0000000000347805 */ /* 0x000fe4000001ff00 */
[----:B------:R-:W-:Y:S01]  /*1380*/  CS2R R104, SRZ ;  /* 0x0000000000687805 */ /* 0x000fe2000001ff00 */
[----:B------:R-:W-:Y:S01]  /*1390*/  UISETP.GE.AND UP0, UPT, UR51, 0x1, UPT ;  /* 0x000000013300788c */ /* 0x000fe2000bf06270 */
[----:B------:R-:W-:Y:S02]  /*13a0*/  CS2R R102, SRZ ;  /* 0x0000000000667805 */ /* 0x000fe4000001ff00 */
[----:B------:R-:W-:Y:S02]  /*13b0*/  CS2R R50, SRZ ;  /* 0x0000000000327805 */ /* 0x000fe4000001ff00 */
[----:B------:R-:W-:Y:S02]  /*13c0*/  CS2R R44, SRZ ;  /* 0x00000000002c7805 */ /* 0x000fe4000001ff00 */
[----:B------:R-:W-:Y:S01]  /*13d0*/  CS2R R96, SRZ ;  /* 0x0000000000607805 */ /* 0x000fe2000001ff00 */
[----:B------:R-:W-:Y:S01]  /*13e0*/  @UP1 ULDC UR8, c[0x0][0xc4c] ;  /* 0x0003130000081ab9 */ /* 0x000fe20000000800 */
[----:B------:R-:W-:Y:S01]  /*13f0*/  PLOP3.LUT P1, PT, PT, PT, UP0, 0x80, 0x0 ;  /* 0x000000000000781c */ /* 0x000fe20003f2f008 */
[----:B------:R-:W-:Y:S01]  /*1400*/  UIMAD.WIDE.U32 UR4, UR10, UR8, URZ ;  /* 0x000000080a0472a5 */ /* 0x000fe2000f8e003f */
[----:B------:R-:W-:Y:S01]  /*1410*/  CS2R R94, SRZ ;  /* 0x00000000005e7805 */ /* 0x000fe2000001ff00 */
[----:B------:R-:W-:Y:S01]  /*1420*/  @UP1 ULDC UR6, c[0x0][0xc50] ;  /* 0x0003140000061ab9 */ /* 0x000fe20000000800 */
[----:B------:R-:W-:Y:S01]  /*1430*/  CS2R R54, SRZ ;  /* 0x0000000000367805 */ /* 0x000fe2000001ff00 */
[----:B------:R-:W-:Y:S01]  /*1440*/  @UP1 USHF.R.U32.HI UR42, URZ, UR6, UR5 ;  /* 0x000000063f2a1299 */ /* 0x000fe20008011605 */
[----:B------:R-:W-:-:S02]  /*1450*/  CS2R R36, SRZ ;  /* 0x0000000000247805 */ /* 0x000fc4000001ff00 */
[----:B------:R-:W-:Y:S02]  /*1460*/  CS2R R88, SRZ ;  /* 0x0000000000587805 */ /* 0x000fe4000001ff00 */
[----:B------:R-:W-:Y:S01]  /*1470*/  CS2R R86, SRZ ;  /* 0x0000000000567805 */ /* 0x000fe2000001ff00 */
[----:B------:R-:W-:Y:S01]  /*1480*/  UIADD3 UR4, -UR42, URZ, URZ ;  /* 0x0000003f2a047290 */ /* 0x000fe2000fffe13f */
[----:B------:R-:W-:Y:S02]  /*1490*/  CS2R R58, SRZ ;  /* 0x00000000003a7805 */ /* 0x000fe4000001ff00 */
[----:B------:R-:W-:Y:S02]  /*14a0*/  CS2R R28, SRZ ;  /* 0x00000000001c7805 */ /* 0x000fe4000001ff00 */
[----:B------:R-:W-:Y:S01]  /*14b0*/  CS2R R80, SRZ ;  /* 0x0000000000507805 */ /* 0x000fe2000001ff00 */
[----:B------:R-:W-:Y:S01]  /*14c0*/  UIMAD UR37, UR37, UR4, UR10 ;  /* 0x00000004252572a4 */ /* 0x000fe2000f8e020a */
[----:B------:R-:W-:-:S02]  /*14d0*/  CS2R R78, SRZ ;  /* 0x00000000004e7805 */ /* 0x000fc4000001ff00 */
[----:B------:R-:W-:Y:S02]  /*14e0*/  CS2R R62, SRZ ;  /* 0x00000000003e7805 */ /* 0x000fe4000001ff00 */
[----:B------:R-:W-:Y:S02]  /*14f0*/  CS2R R20, SRZ ;  /* 0x0000000000147805 */ /* 0x000fe4000001ff00 */
        /* <DEDUP_REMOVED lines=58> */
.L_x_1952:
        /* <DEDUP_REMOVED lines=19> */
[----:B------:R-:W-:Y:S02]  /*19d0*/  @UP1 USHF.R.S32.HI UR19, URZ, 0x1f, UR37 ;  /* 0x0000001f3f131899 */ /* 0x000fe40008011425 */
[----:B------:R-:W-:Y:S02]  /*19e0*/  @UP1 UIMAD.WIDE.U32 UR8, UR42, UR14, URZ ;  /* 0x0000000e2a0812a5 */ /* 0x000fe4000f8e003f */
[----:B------:R-:W-:Y:S02]  /*19f0*/  @UP1 UIMAD UR18, UR42, UR15, UR10 ;  /* 0x0000000f2a1212a4 */ /* 0x000fe4000f8e020a */
[----:B------:R-:W-:Y:S01]  /*1a00*/  @UP0 UIADD3 UR13, UR13, UR17, URZ ;  /* 0x000000110d0d0290 */ /* 0x000fe2000fffe03f */
[----:B------:R-:W-:Y:S01]  /*1a10*/  @UP0 ULDC.64 UR14, c[0x0][0x9b0] ;  /* 0x00026c00000e0ab9 */ /* 0x000fe20000000a00 */
[----:B------:R-:W-:Y:S01]  /*1a20*/  @UP1 ULDC.64 UR10, c[0x0][0x9c0] ;  /* 0x00027000000a1ab9 */ /* 0x000fe20000000a00 */
[----:B------:R-:W-:-:S02]  /*1a30*/  @UP0 UIMAD UR16, UR16, UR14, URZ ;  /* 0x0000000e101002a4 */ /* 0x000fc4000f8e023f */
[----:B------:R-:W-:Y:S02]  /*1a40*/  @UP1 UIMAD UR17, UR19, UR10, URZ ;  /* 0x0000000a131112a4 */ /* 0x000fe4000f8e023f */
[----:B------:R-:W-:Y:S02]  /*1a50*/  @UP1 UIADD3 UR9, UR9, UR18, URZ ;  /* 0x0000001209091290 */ /* 0x000fe4000fffe03f */
[----:B------:R-:W-:Y:S02]  /*1a60*/  @UP0 UIMAD UR16, UR37, UR15, UR16 ;  /* 0x0000000f251002a4 */ /* 0x000fe4000f8e0210 */
[----:B------:R-:W-:Y:S02]  /*1a70*/  @UP1 UIMAD UR17, UR37, UR11, UR17 ;  /* 0x0000000b251112a4 */ /* 0x000fe4000f8e0211 */
[----:B------:R-:W-:Y:S02]  /*1a80*/  @UP0 UIMAD.WIDE.U32 UR14, UR37, UR14, UR12 ;  /* 0x0000000e250e02a5 */ /* 0x000fe4000f8e000c */
        /* <DEDUP_REMOVED lines=25> */
.L_x_2083:
[----:B------:R-:W-:Y:S05]  /*1c20*/  @!P0 BRA `(.L_x_1954) ;  /* 0x0000000000048947 */ /* 0x000fea0003800000 */
[----:B------:R-:W-:Y:S01]  /*1c30*/  BPT.TRAP 0x1 ;  /* 0x000000040000795c */ /* 0x000fe20000300000 */
.L_x_1954:
[----:B------:R-:W-:Y:S02]  /*1c40*/  IMAD.U32 R2, RZ, RZ, UR50 ;  /* 0x00000032ff027e24 */ /* 0x000fe4000f8e00ff */
[----:B0-----:R-:W-:-:S03]  /*1c50*/  IMAD.U32 R3, RZ, RZ, UR43 ;  /* 0x0000002bff037e24 */ /* 0x001fc6000f8e00ff */
[----:B------:R-:W-:Y:S02]  /*1c60*/  LEA R2, R2, UR41, 0x3 ;  /* 0x0000002902027c11 */ /* 0x000fe4000f8e18ff */
[----:B------:R-:W-:-:S04]  /*1c70*/  SHF.L.U32 R3, R3, 0x1f, RZ ;  /* 0x0000001f03037819 */ /* 0x000fc800000006ff */
[----:B------:R0:W1:Y:S01]  /*1c80*/  SYNCS.PHASECHK.TRANS64.TRYWAIT P2, [R2+URZ+0x38830], R3 ;  /* 0x03883003020075a7 */ /* 0x000062000804017f */
[----:B------:R-:W-:Y:S05]  /*1c90*/  @!P0 BRA `(.L_x_1955) ;  /* 0x0000000000048947 */ /* 0x000fea0003800000 */
[----:B------:R-:W-:Y:S01]  /*1ca0*/  BPT.TRAP 0x1 ;  /* 0x000000040000795c */ /* 0x000fe20000300000 */
.L_x_1955:
[----:B------:R-:W2:Y:S02]  /*1cb0*/  S2R R4, SR_TID.X ;  /* 0x0000000000047919 */ /* 0x000ea40000002100 */
[----:B--2---:R-:W-:Y:S01]  /*1cc0*/  LOP3.LUT P1, RZ, R4, 0x7f, RZ, 0xc0, !PT ;  /* 0x0000007f04ff7812 */ /* 0x004fe2000782c0ff */
[----:B-1----:R-:W-:-:S12]  /*1cd0*/  @P2 BRA `(.L_x_1956) ;  /* 0x0000000000082947 */ /* 0x002fd80003800000 */
[----:B------:R-:W1:Y:S02]  /*1ce0*/  SYNCS.PHASECHK.TRANS64.TRYWAIT P2, [R2+URZ+0x38830], R3 ;  /* 0x03883003020075a7 */ /* 0x000e64000804017f */
[----:B-1----:R-:W-:Y:S05]  /*1cf0*/  @!P2 BRA `(.L_x_1957) ;  /* 0x0000011800b4a947 */ /* 0x002fea0003800000 */
.L_x_1956:
[----:B------:R-:W-:Y:S05]  /*1d00*/  WARPSYNC.ALL ;  /* 0x0000000000007948 */ /* 0x000fea0003800000 */
[----:B------:R-:W-:Y:S01]  /*1d10*/  UIADD3 UR4, UR41, 0x28400, URZ ;  /* 0x0002840029047890 */ /* 0x000fe2000fffe03f */
[----:B------:R-:W-:Y:S01]  /*1d20*/  WARPGROUP.ARRIVE ;  /* 0x00000000000079c5 */ /* 0x000fe20000000000 */
[----:B------:R-:W-:Y:S01]  /*1d30*/  ULOP3.LUT UR32, UR52, 0x10000, URZ, 0xfc, !UPT ;  /* 0x0001000034207892 */ /* 0x000fe2000f8efc3f */
[----:B01----:R-:W-:Y:S01]  /*1d40*/  @!P1 VIADD R2, R2, 0x38840 ;  /* 0x0003884002029836 */ /* 0x003fe20000000000 */
[----:B------:R-:W-:Y:S01]  /*1d50*/  USHF.R.U32.HI UR4, URZ, 0x4, UR4 ;  /* 0x000000043f047899 */ /* 0x000fe20008011604 */
[----:B------:R-:W-:Y:S01]  /*1d60*/  CS2R R150, SRZ ;  /* 0x0000000000967805 */ /* 0x000fe2000001ff00 */
[----:B------:R-:W-:Y:S01]  /*1d70*/  UMOV UR33, 0x40000040 ;  /* 0x4000004000217882 */ /* 0x000fe20000000000 */
[----:B------:R-:W-:Y:S01]  /*1d80*/  UMOV UR35, 0x40000040 ;  /* 0x4000004000237882 */ /* 0x000fe20000000000 */
[----:B------:R-:W-:Y:S01]  /*1d90*/  ULOP3.LUT UR4, UR4, 0x3fff, URZ, 0xc0, !UPT ;  /* 0x00003fff04047892 */ /* 0x000fe2000f8ec03f */
[----:B------:R-:W-:Y:S01]  /*1da0*/  @!P1 PRMT R2, RZ, 0x654, R2 ;  /* 0x00000654ff029816 */ /* 0x000fe20000000002 */
[----:B------:R-:W-:Y:S01]  /*1db0*/  UMOV UR5, 0x40000040 ;  /* 0x4000004000057882 */ /* 0x000fe20000000000 */
[----:B------:R-:W-:Y:S01]  /*1dc0*/  UMOV UR7, 0x40000040 ;  /* 0x4000004000077882 */ /* 0x000fe20000000000 */
[----:B------:R-:W-:Y:S01]  /*1dd0*/  ULOP3.LUT UR48, UR4, 0x10000, URZ, 0xfc, !UPT ;  /* 0x0001000004307892 */ /* 0x000fe2000f8efc3f */
[----:B------:R-:W-:Y:S01]  /*1de0*/  CS2R R148, SRZ ;  /* 0x0000000000947805 */ /* 0x000fe2000001ff00 */
[----:B------:R-:W-:Y:S01]  /*1df0*/  UIADD3 UR4, UR32, 0x2, URZ ;  /* 0x0000000220047890 */ /* 0x000fe2000fffe03f */
[----:B------:R-:W-:Y:S01]  /*1e00*/  CS2R R146, SRZ ;  /* 0x0000000000927805 */ /* 0x000fe2000001ff00 */
[----:B------:R-:W-:Y:S01]  /*1e10*/  ULEA UR34, UR50, UR48, 0xb ;  /* 0x0000003032227291 */ /* 0x000fe2000f8e583f */
[----:B------:R-:W-:Y:S01]  /*1e20*/  CS2R R144, SRZ ;  /* 0x0000000000907805 */ /* 0x000fe2000001ff00 */
[----:B------:R-:W-:Y:S01]  /*1e30*/  UIADD3 UR8, UR32, 0x4, URZ ;  /* 0x0000000420087890 */ /* 0x000fe2000fffe03f */
[----:B------:R-:W-:Y:S01]  /*1e40*/  CS2R R142, SRZ ;  /* 0x00000000008e7805 */ /* 0x000fe2000001ff00 */
[----:B------:R-:W-:Y:S01]  /*1e50*/  UIADD3 UR6, UR34, 0x2, URZ ;  /* 0x0000000222067890 */ /* 0x000fe2000fffe03f */
[----:B------:R-:W-:Y:S01]  /*1e60*/  CS2R R140, SRZ ;  /* 0x00000000008c7805 */ /* 0x000fe2000001ff00 */
[----:B------:R-:W-:Y:S01]  /*1e70*/  UIADD3 UR10, UR34, 0x4, URZ ;  /* 0x00000004220a7890 */ /* 0x000fe2000fffe03f */
[----:B------:R-:W-:Y:S01]  /*1e80*/  CS2R R138, SRZ ;  /* 0x00000000008a7805 */ /* 0x000fe2000001ff00 */
[----:B------:R-:W-:Y:S01]  /*1e90*/  UMOV UR9, 0x40000040 ;  /* 0x4000004000097882 */ /* 0x000fe20000000000 */
[----:B------:R-:W-:Y:S01]  /*1ea0*/  QGMMA.64x128x32.F32.E4M3.E4M3 R24, gdesc[UR32], RZ, !UPT, gsb0 ;  /* 0x01e00000201879f3 */ /* 0x000fe2000c0008ff */
[----:B------:R-:W-:Y:S01]  /*1eb0*/  UMOV UR11, 0x40000040 ;  /* 0x40000040000b7882 */ /* 0x000fe20000000000 */
[----:B------:R-:W-:Y:S01]  /*1ec0*/  UIADD3 UR12, UR32, 0x6, URZ ;  /* 0x00000006200c7890 */ /* 0x000fe2000fffe03f */
[----:B------:R-:W-:Y:S01]  /*1ed0*/  CS2R R136, SRZ ;  /* 0x0000000000887805 */ /* 0x000fe2000001ff00 */
[----:B------:R-:W-:Y:S01]  /*1ee0*/  UIADD3 UR14, UR34, 0x6, URZ ;  /* 0x00000006220e7890 */ /* 0x000fe2000fffe03f */
[----:B------:R-:W-:Y:S01]  /*1ef0*/  CS2R R134, SRZ ;  /* 0x0000000000867805 */ /* 0x000fe2000001ff00 */
[----:B------:R-:W-:Y:S01]  /*1f00*/  UMOV UR13, 0x40000040 ;  /* 0x40000040000d7882 */ /* 0x000fe20000000000 */
        /* <DEDUP_REMOVED lines=25> */
[----:B------:R-:W-:Y:S01]  /*20a0*/  UIADD3 UR52, UR51, -0x2, URZ ;  /* 0xfffffffe33347890 */ /* 0x000fe2000fffe03f */
        /* <DEDUP_REMOVED lines=13> */
[----:B------:R-:W-:Y:S01]  /*2180*/  CS2R R90, SRZ ;  /* 0x00000000005a7805 */ /* 0x000fe2000001ff00 */
[----:B------:R-:W-:Y:S02]  /*2190*/  WARPGROUP.DEPBAR.LE gsb0, 0x0 ;  /* 0x00008000000079c5 */ /* 0x000fe40000010000 */
[----:B------:R-:W-:-:S06]  /*21a0*/  WARPGROUP.ARRIVE ;  /* 0x00000000000079c5 */ /* 0x000fcc0000000000 */
[----:B------:R-:W-:Y:S01]  /*21b0*/  QGMMA.64x128x32.F32.E4M3.E4M3 R24, gdesc[UR4], R24, gsb0 ;  /* 0x01e00000041879f3 */ /* 0x000fe20008000818 */
[----:B------:R-:W-:Y:S02]  /*21c0*/  ULDC UR6, c[0x0][0x448] ;  /* 0x0001120000067ab9 */ /* 0x000fe40000000800 */
[----:B------:R-:W-:-:S06]  /*21d0*/  UISETP.NE.AND UP0, UPT, UR6, 0x1, UPT ;  /* 0x000000010600788c */ /* 0x000fcc000bf05270 */
[----:B------:R-:W-:-:S05]  /*21e0*/  PLOP3.LUT P2, PT, PT, PT, UP0, 0x80, 0x0 ;  /* 0x000000000000781c */ /* 0x000fca0003f4f008 */
[----:B------:R-:W-:Y:S01]  /*21f0*/  @UP0 ULDC UR6, c[0x0][0x44c] ;  /* 0x0001130000060ab9 */ /* 0x000fe20000000800 */
[----:B------:R-:W-:Y:S02]  /*2200*/  WARPGROUP.DEPBAR.LE gsb0, 0x0 ;  /* 0x00008000000079c5 */ /* 0x000fe40000010000 */
[----:B------:R-:W-:-:S06]  /*2210*/  WARPGROUP.ARRIVE ;  /* 0x00000000000079c5 */ /* 0x000fcc0000000000 */
[----:B------:R-:W-:Y:S01]  /*2220*/  QGMMA.64x128x32.F32.E4M3.E4M3 R24, gdesc[UR8], R24, gsb0 ;  /* 0x01e00000081879f3 */ /* 0x000fe20008000818 */
[----:B------:R-:W-:Y:S02]  /*2230*/  @UP0 ULDC UR10, c[0x0][0x44c] ;  /* 0x00011300000a0ab9 */ /* 0x000fe40000000800 */
[----:B------:R-:W-:Y:S01]  /*2240*/  UIMAD.WIDE.U32 UR10, UR36, UR10, URZ ;  /* 0x0000000a240a72a5 */ /* 0x000fe2000f8e003f */
[----:B------:R-:W-:Y:S02]  /*2250*/  WARPGROUP.DEPBAR.LE gsb0, 0x0 ;  /* 0x00008000000079c5 */ /* 0x000fe40000010000 */
[----:B------:R-:W-:-:S06]  /*2260*/  WARPGROUP.ARRIVE ;  /* 0x00000000000079c5 */ /* 0x000fcc0000000000 */
[----:B------:R-:W-:Y:S01]  /*2270*/  QGMMA.64x128x32.F32.E4M3.E4M3 R24, gdesc[UR12], R24, gsb0 ;  /* 0x01e000000c1879f3 */ /* 0x000fe20008000818 */
[----:B------:R-:W-:Y:S01]  /*2280*/  ULDC UR14, c[0x0][0x2f0] ;  /* 0x0000bc00000e7ab9 */ /* 0x000fe20000000800 */
[----:B------:R-:W-:Y:S01]  /*2290*/  ULDC UR15, c[0x0][0x288] ;  /* 0x0000a200000f7ab9 */ /* 0x000fe20000000800 */
        /* <DEDUP_REMOVED lines=17> */
[----:B------:R0:W1:Y:S01]  /*23b0*/  MUFU.TANH R32, R26 ;  /* 0x0000001a00207308 */ /* 0x0000620000002400 */
[C---:B------:R-:W-:Y:S01]  /*23c0*/  FMUL.FTZ R14, R0.reuse, R33 ;  /* 0x00000021000e7220 */ /* 0x040fe20000410000 */
[C---:B------:R-:W-:Y:S01]  /*23d0*/  FMUL.FTZ R20, R0.reuse, R24 ;  /* 0x0000001800147220 */ /* 0x040fe20000410000 */
[C---:B------:R-:W-:Y:S01]  /*23e0*/  FMUL.FTZ R24, R0.reuse, R29 ;  /* 0x0000001d00187220 */ /* 0x040fe20000410000 */
[C---:B------:R-:W-:Y:S01]  /*23f0*/  FMUL.FTZ R30, R0.reuse, R30 ;  /* 0x0000001e001e7220 */ /* 0x040fe20000410000 */
[C---:B------:R-:W-:Y:S01]  /*2400*/  FMUL.FTZ R4, R0.reuse, R56 ;  /* 0x0000003800047220 */ /* 0x040fe20000410000 */
[----:B------:R-:W-:Y:S01]  /*2410*/  FMUL.FTZ R7, R0, R52 ;  /* 0x0000003400077220 */ /* 0x000fe20000410000 */
[----:B------:R-:W-:Y:S01]  /*2420*/  IMAD.U32 R52, RZ, RZ, UR14 ;  /* 0x0000000eff347e24 */ /* 0x000fe2000f8e00ff */
[----:B------:R2:W-:Y:S01]  /*2430*/  MUFU.TANH R33, R27 ;  /* 0x0000001b00217308 */ /* 0x0005e20000002400 */
[----:B0-----:R-:W-:-:S02]  /*2440*/  VIADD R26, R18, UR36 ;  /* 0x00000024121a7c36 */ /* 0x001fc40008000000 */
[C---:B------:R-:W-:Y:S01]  /*2450*/  FMUL.FTZ R31, R0.reuse, R31 ;  /* 0x0000001f001f7220 */ /* 0x040fe20000410000 */
[C---:B------:R-:W-:Y:S01]  /*2460*/  FMUL.FTZ R35, R0.reuse, R35 ;  /* 0x0000002300237220 */ /* 0x040fe20000410000 */
[C---:B------:R-:W-:Y:S01]  /*2470*/  FMUL.FTZ R34, R0.reuse, R34 ;  /* 0x0000002200227220 */ /* 0x040fe20000410000 */
[C---:B------:R-:W-:Y:S01]  /*2480*/  FMUL.FTZ R15, R0.reuse, R36 ;  /* 0x00000024000f7220 */ /* 0x040fe20000410000 */
[C---:B------:R-:W-:Y:S01]  /*2490*/  FMUL.FTZ R47, R0.reuse, R47 ;  /* 0x0000002f002f7220 */ /* 0x040fe20000410000 */
[----:B------:R-:W-:Y:S01]  /*24a0*/  FMUL.FTZ R54, R0, R54 ;  /* 0x0000003600367220 */ /* 0x000fe20000410000 */
[----:B------:R0:W3:Y:S01]  /*24b0*/  MUFU.TANH R56, R30 ;  /* 0x0000001e00387308 */ /* 0x0000e20000002400 */
[----:B--2---:R-:W-:Y:S01]  /*24c0*/  @P2 IMAD.HI.U32 R27, R26, UR6, RZ ;  /* 0x000000061a1b2c27 */ /* 0x004fe2000f8e00ff */
[----:B------:R-:W-:-:S03]  /*24d0*/  @UP0 ULDC UR6, c[0x0][0x450] ;  /* 0x0001140000060ab9 */ /* 0x000fc60000000800 */
[C---:B------:R-:W-:Y:S01]  /*24e0*/  FMUL.FTZ R55, R0.reuse, R55 ;  /* 0x0000003700377220 */ /* 0x040fe20000410000 */
[C---:B------:R-:W-:Y:S01]  /*24f0*/  FMUL.FTZ R10, R0.reuse, R44 ;  /* 0x0000002c000a7220 */ /* 0x040fe20000410000 */
[C---:B------:R-:W-:Y:S01]  /*2500*/  FMUL.FTZ R38, R0.reuse, R38 ;  /* 0x0000002600267220 */ /* 0x040fe20000410000 */
[----:B------:R-:W-:Y:S01]  /*2510*/  @P2 SHF.R.U32.HI R26, RZ, UR6, R27 ;  /* 0x00000006ff1a2c19 */ /* 0x000fe2000801161b */
[----:B------:R-:W-:Y:S01]  /*2520*/  UMOV UR6, 0xffffff80 ;  /* 0xffffff8000067882 */ /* 0x000fe20000000000 */
[----:B------:R-:W2:Y:S01]  /*2530*/  MUFU.TANH R31, R31 ;  /* 0x0000001f001f7308 */ /* 0x000ea20000002400 */
[----:B------:R-:W-:Y:S01]  /*2540*/  UIMAD UR6, UR51, UR6, 0x80 ;  /* 0x00000080330674a4 */ /* 0x000fe2000f8e0206 */
[C---:B------:R-:W-:Y:S01]  /*2550*/  FMUL.FTZ R13, R0.reuse, R37 ;  /* 0x00000025000d7220 */ /* 0x040fe20000410000 */
[----:B------:R-:W4:Y:S01]  /*2560*/  SHFL.IDX PT, R29, R26, 0x1, 0x1c1f ;  /* 0x003c1f001a1d7f89 */ /* 0x000f2200000e0000 */
[C---:B------:R-:W-:Y:S01]  /*2570*/  FMUL.FTZ R39, R0.reuse, R39 ;  /* 0x0000002700277220 */ /* 0x040fe20000410000 */
[----:B------:R-:W-:Y:S01]  /*2580*/  UIADD3 UR7, UR6, 0x1, URZ ;  /* 0x0000000106077890 */ /* 0x000fe2000fffe03f */
[C---:B------:R-:W-:Y:S01]  /*2590*/  FMUL.FTZ R42, R0.reuse, R42 ;  /* 0x0000002a002a7220 */ /* 0x040fe20000410000 */
[----:B------:R-:W-:Y:S01]  /*25a0*/  UIMAD UR6, UR49, UR14, UR6 ;  /* 0x0000000e310672a4 */ /* 0x000fe2000f8e0206 */
[----:B------:R5:W-:Y:S01]  /*25b0*/  MUFU.TANH R36, R35 ;  /* 0x0000002300247308 */ /* 0x000be20000002400 */
[C---:B------:R-:W-:Y:S01]  /*25c0*/  FMUL.FTZ R3, R0.reuse, R57 ;  /* 0x0000003900037220 */ /* 0x040fe20000410000 */
[----:B------:R-:W-:Y:S01]  /*25d0*/  FMUL.FTZ R59, R0, R59 ;  /* 0x0000003b003b7220 */ /* 0x000fe20000410000 */
[----:B0-----:R-:W-:-:S02]  /*25e0*/  IMAD.U32 R30, RZ, RZ, UR7 ;  /* 0x00000007ff1e7e24 */ /* 0x001fc4000f8e00ff */
[C---:B------:R-:W-:Y:S01]  /*25f0*/  FMUL.FTZ R43, R0.reuse, R43 ;  /* 0x0000002b002b7220 */ /* 0x040fe20000410000 */
[C---:B------:R-:W-:Y:S01]  /*2600*/  FMUL.FTZ R12, R0.reuse, R40 ;  /* 0x00000028000c7220 */ /* 0x040fe20000410000 */
[C---:B------:R-:W-:Y:S01]  /*2610*/  FMUL.FTZ R62, R0.reuse, R62 ;  /* 0x0000003e003e7220 */ /* 0x040fe20000410000 */
[C---:B------:R-:W-:Y:S01]  /*2620*/  IMAD R27, R17.reuse, -0x2, R30 ;  /* 0xfffffffe111b7824 */ /* 0x040fe200078e021e */
[----:B------:R-:W0:Y:S01]  /*2630*/  MUFU.TANH R34, R34 ;  /* 0x0000002200227308 */ /* 0x000e220000002400 */
[----:B------:R-:W-:Y:S02]  /*2640*/  IMAD.U32 R30, RZ, RZ, UR6 ;  /* 0x00000006ff1e7e24 */ /* 0x000fe4000f8e00ff */
[----:B------:R-:W-:Y:S01]  /*2650*/  FMUL.FTZ R46, R0, R46 ;  /* 0x0000002e002e7220 */ /* 0x000fe20000410000 */
[----:B------:R-:W-:Y:S02]  /*2660*/  IMAD R52, R52, UR49, R27 ;  /* 0x0000003134347c24 */ /* 0x000fe4000f8e021b */
[----:B------:R-:W-:Y:S01]  /*2670*/  FMUL.FTZ R11, R0, R41 ;  /* 0x00000029000b7220 */ /* 0x000fe20000410000 */
[----:B------:R-:W-:-:S02]  /*2680*/  IMAD R27, R17, -0x2, R30 ;  /* 0xfffffffe111b7824 */ /* 0x000fc400078e021e */
[C---:B------:R-:W-:Y:S01]  /*2690*/  FMUL.FTZ R63, R0.reuse, R63 ;  /* 0x0000003f003f7220 */ /* 0x040fe20000410000 */
[C---:B------:R-:W-:Y:S01]  /*26a0*/  FMUL.FTZ R50, R0.reuse, R50 ;  /* 0x0000003200327220 */ /* 0x040fe20000410000 */
[----:B------:R-:W-:Y:S01]  /*26b0*/  MUFU.TANH R44, R47 ;  /* 0x0000002f002c7308 */ /* 0x000fe20000002400 */
[C---:B------:R-:W-:Y:S01]  /*26c0*/  FMUL.FTZ R6, R0.reuse, R49 ;  /* 0x0000003100067220 */ /* 0x040fe20000410000 */
[C---:B------:R-:W-:Y:S01]  /*26d0*/  FMUL.FTZ R51, R0.reuse, R51 ;  /* 0x0000003300337220 */ /* 0x040fe20000410000 */
[----:B----4-:R-:W-:Y:S01]  /*26e0*/  IADD3 R30, R29, -UR15, R52 ;  /* 0x8000000f1d1e7c10 */ /* 0x010fe2000fffe034 */
[C---:B------:R-:W-:Y:S01]  /*26f0*/  FMUL.FTZ R9, R0.reuse, R48 ;  /* 0x0000003000097220 */ /* 0x040fe20000410000 */
[C---:B------:R-:W-:Y:S01]  /*2700*/  FMUL.FTZ R58, R0.reuse, R58 ;  /* 0x0000003a003a7220 */ /* 0x040fe20000410000 */
[C---:B------:R-:W-:Y:S01]  /*2710*/  FMUL.FTZ R8, R0.reuse, R45 ;  /* 0x0000002d00087220 */ /* 0x040fe20000410000 */
[----:B-----5:R-:W-:Y:S01]  /*2720*/  VIMNMX R35, R27, R30, PT ;  /* 0x0000001e1b237248 */ /* 0x020fe20003fe0100 */
[----:B------:R1:W-:Y:S01]  /*2730*/  MUFU.TANH R47, R54 ;  /* 0x00000036002f7308 */ /* 0x0003e20000002400 */
[C---:B------:R-:W-:Y:S01]  /*2740*/  FMUL.FTZ R66, R0.reuse, R66 ;  /* 0x0000004200427220 */ /* 0x040fe20000410000 */
[C---:B------:R-:W-:Y:S01]  /*2750*/  FMUL.FTZ R67, R0.reuse, R67 ;  /* 0x0000004300437220 */ /* 0x040fe20000410000 */
[C---:B------:R-:W-:Y:S01]  /*2760*/  ISETP.GT.AND P3, PT, R35.reuse, RZ, PT ;  /* 0x000000ff2300720c */ /* 0x040fe20003f64270 */
[C---:B------:R-:W-:Y:S01]  /*2770*/  FMUL.FTZ R70, R0.reuse, R70 ;  /* 0x0000004600467220 */ /* 0x040fe20000410000 */
[C---:B------:R-:W-:Y:S01]  /*2780*/  ISETP.GT.AND P4, PT, R35.reuse, 0x1, PT ;  /* 0x000000012300780c */ /* 0x040fe20003f84270 */
[----:B------:R-:W-:Y:S01]  /*2790*/  FMUL.FTZ R71, R0, R71 ;  /* 0x0000004700477220 */ /* 0x000fe20000410000 */
[C---:B------:R-:W-:Y:S01]  /*27a0*/  ISETP.GT.AND P5, PT, R35.reuse, 0x8, PT ;  /* 0x000000082300780c */ /* 0x040fe20003fa4270 */
[----:B------:R4:W-:Y:S01]  /*27b0*/  MUFU.TANH R37, R55 ;  /* 0x0000003700257308 */ /* 0x0009e20000002400 */
[----:B-1----:R-:W-:Y:S01]  /*27c0*/  FSEL R54, R32, -INF , P3 ;  /* 0xff80000020367808 */ /* 0x002fe20001800000 */
[C---:B------:R-:W-:Y:S01]  /*27d0*/  FMUL.FTZ R74, R0.reuse, R74 ;  /* 0x0000004a004a7220 */ /* 0x040fe20000410000 */
[----:B------:R-:W-:Y:S01]  /*27e0*/  ISETP.GT.AND P3, PT, R35, 0x9, PT ;  /* 0x000000092300780c */ /* 0x000fe20003f64270 */
[----:B------:R-:W-:Y:S01]  /*27f0*/  FMUL.FTZ R75, R0, R75 ;  /* 0x0000004b004b7220 */ /* 0x000fe20000410000 */
[----:B---3--:R-:W-:Y:S01]  /*2800*/  FSEL R56, R56, -INF , P5 ;  /* 0xff80000038387808 */ /* 0x008fe20002800000 */
[C---:B------:R-:W-:Y:S01]  /*2810*/  FMUL.FTZ R78, R0.reuse, R78 ;  /* 0x0000004e004e7220 */ /* 0x040fe20000410000 */
[----:B--2---:R-:W-:Y:S01]  /*2820*/  FSEL R57, R31, -INF , P3 ;  /* 0xff8000001f397808 */ /* 0x004fe20001800000 */
[----:B------:R-:W-:Y:S01]  /*2830*/  MUFU.TANH R38, R38 ;  /* 0x0000002600267308 */ /* 0x000fe20000002400 */
[----:B----4-:R-:W-:Y:S01]  /*2840*/  FSEL R55, R33, -INF , P4 ;  /* 0xff80000021377808 */ /* 0x010fe20002000000 */
[C---:B------:R-:W-:Y:S01]  /*2850*/  FMUL.FTZ R79, R0.reuse, R79 ;  /* 0x0000004f004f7220 */ /* 0x040fe20000410000 */
[C---:B------:R-:W-:Y:S01]  /*2860*/  ISETP.GT.AND P4, PT, R35.reuse, 0x10, PT ;  /* 0x000000102300780c */ /* 0x040fe20003f84270 */
[----:B------:R-:W-:Y:S01]  /*2870*/  FMUL.FTZ R82, R0, R82 ;  /* 0x0000005200527220 */ /* 0x000fe20000410000 */
[----:B------:R-:W-:Y:S01]  /*2880*/  FMNMX.FTZ R29, R54, R55, !PT ;  /* 0x00000037361d7209 */ /* 0x000fe20007810000 */
[----:B------:R-:W-:Y:S01]  /*2890*/  FMUL.FTZ R83, R0, R83 ;  /* 0x0000005300537220 */ /* 0x000fe20000410000 */
[----:B------:R-:W-:Y:S01]  /*28a0*/  ISETP.GT.AND P3, PT, R35, 0x11, PT ;  /* 0x000000112300780c */ /* 0x000fe20003f64270 */
[----:B------:R-:W1:Y:S01]  /*28b0*/  MUFU.TANH R39, R39 ;  /* 0x0000002700277308 */ /* 0x000e620000002400 */
[----:B------:R-:W-:Y:S01]  /*28c0*/  FMNMX.FTZ R30, R56, R29, !PT ;  /* 0x0000001d381e7209 */ /* 0x000fe20007810000 */
[C---:B------:R-:W-:Y:S01]  /*28d0*/  FMUL.FTZ R86, R0.reuse, R86 ;  /* 0x0000005600567220 */ /* 0x040fe20000410000 */
[C---:B------:R-:W-:Y:S01]  /*28e0*/  FMUL.FTZ R87, R0.reuse, R87 ;  /* 0x0000005700577220 */ /* 0x040fe20000410000 */
[C---:B------:R-:W-:Y:S01]  /*28f0*/  FMUL.FTZ R5, R0.reuse, R53 ;  /* 0x0000003500057220 */ /* 0x040fe20000410000 */
[----:B------:R-:W-:Y:S01]  /*2900*/  FMNMX.FTZ R30, R57, R30, !PT ;  /* 0x0000001e391e7209 */ /* 0x000fe20007810000 */
[C---:B------:R-:W-:Y:S01]  /*2910*/  FMUL.FTZ R61, R0.reuse, R61 ;  /* 0x0000003d003d7220 */ /* 0x040fe20000410000 */
[----:B------:R-:W-:Y:S01]  /*2920*/  FMUL.FTZ R28, R0, R28 ;  /* 0x0000001c001c7220 */ /* 0x000fe20000410000 */
[----:B------:R-:W2:Y:S01]  /*2930*/  MUFU.TANH R42, R42 ;  /* 0x0000002a002a7308 */ /* 0x000ea20000002400 */
[----:B------:R-:W-:Y:S01]  /*2940*/  ULDC UR6, c[0x0][0x988] ;  /* 0x0002620000067ab9 */ /* 0x000fe20000000800 */
[----:B------:R-:W-:-:S02]  /*2950*/  VIADD R52, R52, -UR15 ;  /* 0x8000000f34347c36 */ /* 0x000fc40008000000 */
        /* <DEDUP_REMOVED lines=14> */
[----:B0-----:R-:W-:Y:S01]  /*2a40*/  FSEL R59, R34, -INF , P4 ;  /* 0xff800000223b7808 */ /* 0x001fe20002000000 */
[----:B------:R-:W-:Y:S01]  /*2a50*/  FMUL.FTZ R85, R0, R85 ;  /* 0x0000005500557220 */ /* 0x000fe20000410000 */
[----:B------:R-:W-:Y:S01]  /*2a60*/  ISETP.GT.AND P4, PT, R35, 0x18, PT ;  /* 0x000000182300780c */ /* 0x000fe20003f84270 */
[----:B------:R0:W-:Y:S01]  /*2a70*/  @!P1 SYNCS.ARRIVE.TRANS64.RED.A1T0 RZ, [R2+URZ], RZ ;  /* 0x000000ff02ff99a7 */ /* 0x0001e2000810043f */
[----:B------:R-:W-:Y:S01]  /*2a80*/  FMNMX.FTZ R29, R59, R30, !PT ;  /* 0x0000001e3b1d7209 */ /* 0x000fe20007810000 */
[----:B------:R-:W-:-:S02]  /*2a90*/  UIMAD UR14, UR49, UR14, -UR15 ;  /* 0x0000000e310e72a4 */ /* 0x000fc4000f8e0a0f */
[----:B------:R3:W-:Y:S01]  /*2aa0*/  MUFU.TANH R41, R62 ;  /* 0x0000003e00297308 */ /* 0x0007e20000002400 */
[----:B------:R-:W-:Y:S01]  /*2ab0*/  @UP0 ULDC UR15, c[0x0][0x450] ;  /* 0x00011400000f0ab9 */ /* 0x000fe20000000800 */
[----:B------:R-:W-:Y:S01]  /*2ac0*/  UMOV UR7, UR36 ;  /* 0x0000002400077c82 */ /* 0x000fe20008000000 */
[----:B------:R-:W-:-:S04]  /*2ad0*/  @UP0 USHF.R.U32.HI UR7, URZ, UR15, UR11 ;  /* 0x0000000f3f070299 */ /* 0x000fc8000801160b */
[----:B------:R-:W-:Y:S01]  /*2ae0*/  UIADD3 UR14, UR14, UR7, URZ ;  /* 0x000000070e0e7290 */ /* 0x000fe2000fffe03f */
[----:B------:R-:W4:Y:S01]  /*2af0*/  MUFU.TANH R46, R46 ;  /* 0x0000002e002e7308 */ /* 0x000f220000002400 */
[----:B---3--:R-:W-:Y:S02]  /*2b00*/  FSEL R62, R36, -INF , P3 ;  /* 0xff800000243e7808 */ /* 0x008fe40001800000 */
[----:B------:R-:W-:Y:S01]  /*2b10*/  ISETP.GT.AND P3, PT, R35, 0x19, PT ;  /* 0x000000192300780c */ /* 0x000fe20003f64270 */
[----:B------:R-:W-:Y:S01]  /*2b20*/  USHF.R.S32.HI UR7, URZ, 0x1f, UR14 ;  /* 0x0000001f3f077899 */ /* 0x000fe2000801140e */
[----:B------:R-:W-:Y:S02]  /*2b30*/  FMNMX.FTZ R30, R62, R29, !PT ;  /* 0x0000001d3e1e7209 */ /* 0x000fe40007810000 */
[----:B-1----:R-:W-:Y:S01]  /*2b40*/  FSEL R88, R39, -INF , P3 ;  /* 0xff80000027587808 */ /* 0x002fe20001800000 */
[----:B------:R1:W-:Y:S01]  /*2b50*/  MUFU.TANH R32, R63 ;  /* 0x0000003f00207308 */ /* 0x0003e20000002400 */
[----:B------:R-:W-:Y:S01]  /*2b60*/  ISETP.GT.AND P3, PT, R35, 0x21, PT ;  /* 0x000000212300780c */ /* 0x000fe20003f64270 */
[----:B------:R-:W-:-:S04]  /*2b70*/  ULEA.HI UR7, UR7, UR14, URZ, 0x7 ;  /* 0x0000000e07077291 */ /* 0x000fc8000f8f383f */
[----:B------:R-:W-:Y:S02]  /*2b80*/  USHF.R.S32.HI UR7, URZ, 0x7, UR7 ;  /* 0x000000073f077899 */ /* 0x000fe40008011407 */
[----:B------:R4:W3:Y:S01]  /*2b90*/  MUFU.TANH R49, R50 ;  /* 0x0000003200317308 */ /* 0x0008e20000002400 */
[----:B-1----:R-:W-:Y:S01]  /*2ba0*/  FSEL R63, R38, -INF , P4 ;  /* 0xff800000263f7808 */ /* 0x002fe20002000000 */
[----:B------:R-:W-:Y:S01]  /*2bb0*/  UISETP.LT.AND UP1, UPT, URZ, UR7, UPT ;  /* 0x000000073f00728c */ /* 0x000fe2000bf21270 */
[----:B------:R-:W-:Y:S02]  /*2bc0*/  ISETP.GT.AND P4, PT, R35, 0x20, PT ;  /* 0x000000202300780c */ /* 0x000fe40003f84270 */
[----:B------:R-:W-:Y:S01]  /*2bd0*/  FMNMX.FTZ R29, R63, R30, !PT ;  /* 0x0000001e3f1d7209 */ /* 0x000fe20007810000 */
[----:B------:R-:W-:Y:S01]  /*2be0*/  USEL UR51, URZ, UR7, !UP1 ;  /* 0x000000073f337287 */ /* 0x000fe2000c800000 */
[----:B--2---:R-:W-:Y:S01]  /*2bf0*/  FSEL R89, R42, -INF , P4 ;  /* 0xff8000002a597808 */ /* 0x004fe20002000000 */
[----:B------:R1:W2:Y:S01]  /*2c00*/  MUFU.TANH R48, R51 ;  /* 0x0000003300307308 */ /* 0x0002a20000002400 */
[----:B------:R-:W-:Y:S01]  /*2c10*/  FMNMX.FTZ R30, R88, R29, !PT ;  /* 0x0000001d581e7209 */ /* 0x000fe20007810000 */
[----:B------:R-:W-:Y:S01]  /*2c20*/  UISETP.GE.AND UP1, UPT, UR52, UR51, UPT ;  /* 0x000000333400728c */ /* 0x000fe2000bf26270 */
[----:B------:R-:W-:-:S02]  /*2c30*/  ISETP.GT.AND P4, PT, R35, 0x28, PT ;  /* 0x000000282300780c */ /* 0x000fc40003f84270 */
[----:B------:R-:W-:Y:S02]  /*2c40*/  FMNMX.FTZ R30, R89, R30, !PT ;  /* 0x0000001e591e7209 */ /* 0x000fe40007810000 */
[----:B----4-:R-:W-:Y:S01]  /*2c50*/  FSEL R50, R46, -INF , P4 ;  /* 0xff8000002e327808 */ /* 0x010fe20002000000 */
[----:B------:R-:W4:Y:S01]  /*2c60*/  MUFU.TANH R45, R58 ;  /* 0x0000003a002d7308 */ /* 0x000f220000002400 */
[----:B-1----:R-:W-:Y:S02]  /*2c70*/  FSEL R51, R43, -INF , P3 ;  /* 0xff8000002b337808 */ /* 0x002fe40001800000 */
[----:B------:R-:W-:Y:S02]  /*2c80*/  ISETP.GT.AND P3, PT, R35, 0x29, PT ;  /* 0x000000292300780c */ /* 0x000fe40003f64270 */
[----:B------:R-:W-:Y:S02]  /*2c90*/  FMNMX.FTZ R29, R51, R30, !PT ;  /* 0x0000001e331d7209 */ /* 0x000fe40007810000 */
[----:B------:R-:W-:Y:S01]  /*2ca0*/  ISETP.GT.AND P4, PT, R35, 0x30, PT ;  /* 0x000000302300780c */ /* 0x000fe20003f84270 */
[----:B------:R-:W1:Y:S01]  /*2cb0*/  MUFU.TANH R66, R66 ;  /* 0x0000004200427308 */ /* 0x000e620000002400 */
[----:B------:R-:W-:-:S02]  /*2cc0*/  FSEL R44, R44, -INF , P3 ;  /* 0xff8000002c2c7808 */ /* 0x000fc40001800000 */
[----:B------:R-:W-:Y:S02]  /*2cd0*/  FMNMX.FTZ R29, R50, R29, !PT ;  /* 0x0000001d321d7209 */ /* 0x000fe40007810000 */
[----:B------:R-:W-:Y:S02]  /*2ce0*/  ISETP.GT.AND P3, PT, R35, 0x31, PT ;  /* 0x000000312300780c */ /* 0x000fe40003f64270 */
[----:B---3--:R-:W-:Y:S01]  /*2cf0*/  FSEL R49, R49, -INF , P4 ;  /* 0xff80000031317808 */ /* 0x008fe20002000000 */
[----:B------:R-:W3:Y:S01]  /*2d00*/  MUFU.TANH R38, R67 ;  /* 0x0000004300267308 */ /* 0x000ee20000002400 */
[----:B------:R-:W-:Y:S02]  /*2d10*/  FMNMX.FTZ R30, R44, R29, !PT ;  /* 0x0000001d2c1e7209 */ /* 0x000fe40007810000 */
[----:B------:R-:W-:Y:S02]  /*2d20*/  ISETP.GT.AND P4, PT, R35, 0x38, PT ;  /* 0x000000382300780c */ /* 0x000fe40003f84270 */
[----:B--2---:R-:W-:-:S02]  /*2d30*/  FSEL R48, R48, -INF , P3 ;  /* 0xff80000030307808 */ /* 0x004fc40001800000 */
[----:B------:R-:W-:Y:S01]  /*2d40*/  FMNMX.FTZ R29, R49, R30, !PT ;  /* 0x0000001e311d7209 */ /* 0x000fe20007810000 */
[----:B------:R-:W2:Y:S01]  /*2d50*/  MUFU.TANH R70, R70 ;  /* 0x0000004600467308 */ /* 0x000ea20000002400 */
[----:B------:R-:W-:Y:S02]  /*2d60*/  ISETP.GT.AND P3, PT, R35, 0x39, PT ;  /* 0x000000392300780c */ /* 0x000fe40003f64270 */
[----:B------:R-:W-:Y:S02]  /*2d70*/  FSEL R47, R47, -INF , P4 ;  /* 0xff8000002f2f7808 */ /* 0x000fe40002000000 */
[----:B------:R-:W-:Y:S02]  /*2d80*/  FMNMX.FTZ R30, R48, R29, !PT ;  /* 0x0000001d301e7209 */ /* 0x000fe40007810000 */
[----:B------:R-:W-:Y:S01]  /*2d90*/  ISETP.GT.AND P4, PT, R35, 0x40, PT ;  /* 0x000000402300780c */ /* 0x000fe20003f84270 */
[----:B------:R-:W5:Y:S01]  /*2da0*/  MUFU.TANH R71, R71 ;  /* 0x0000004700477308 */ /* 0x000f620000002400 */
[----:B------:R-:W-:-:S02]  /*2db0*/  FSEL R46, R37, -INF , P3 ;  /* 0xff800000252e7808 */ /* 0x000fc40001800000 */
[----:B------:R-:W-:Y:S02]  /*2dc0*/  FMNMX.FTZ R29, R47, R30, !PT ;  /* 0x0000001e2f1d7209 */ /* 0x000fe40007810000 */
[----:B------:R-:W-:Y:S02]  /*2dd0*/  ISETP.GT.AND P3, PT, R35, 0x41, PT ;  /* 0x000000412300780c */ /* 0x000fe40003f64270 */
[----:B----4-:R-:W-:Y:S01]  /*2de0*/  FSEL R45, R45, -INF , P4 ;  /* 0xff8000002d2d7808 */ /* 0x010fe20002000000 */
[----:B------:R-:W4:Y:S01]  /*2df0*/  MUFU.TANH R74, R74 ;  /* 0x0000004a004a7308 */ /* 0x000f220000002400 */
[----:B------:R-:W-:Y:S02]  /*2e00*/  FMNMX.FTZ R30, R46, R29, !PT ;  /* 0x0000001d2e1e7209 */ /* 0x000fe40007810000 */
[----:B------:R-:W-:Y:S02]  /*2e10*/  ISETP.GT.AND P4, PT, R35, 0x48, PT ;  /* 0x000000482300780c */ /* 0x000fe40003f84270 */
[----:B------:R-:W-:-:S02]  /*2e20*/  FSEL R43, R40, -INF , P3 ;  /* 0xff800000282b7808 */ /* 0x000fc40001800000 */
[----:B------:R-:W-:Y:S01]  /*2e30*/  FMNMX.FTZ R30, R45, R30, !PT ;  /* 0x0000001e2d1e7209 */ /* 0x000fe20007810000 */
[----:B------:R-:W0:Y:S01]  /*2e40*/  MUFU.TANH R75, R75 ;  /* 0x0000004b004b7308 */ /* 0x000e220000002400 */
[----:B------:R-:W-:Y:S02]  /*2e50*/  ISETP.GT.AND P3, PT, R35, 0x49, PT ;  /* 0x000000492300780c */ /* 0x000fe40003f64270 */
[----:B------:R-:W-:Y:S02]  /*2e60*/  FSEL R42, R41, -INF , P4 ;  /* 0xff800000292a7808 */ /* 0x000fe40002000000 */
[----:B------:R-:W-:Y:S02]  /*2e70*/  FMNMX.FTZ R29, R43, R30, !PT ;  /* 0x0000001e2b1d7209 */ /* 0x000fe40007810000 */
[----:B------:R-:W-:Y:S01]  /*2e80*/  ISETP.GT.AND P4, PT, R35, 0x50, PT ;  /* 0x000000502300780c */ /* 0x000fe20003f84270 */
[----:B------:R-:W0:Y:S01]  /*2e90*/  MUFU.TANH R78, R78 ;  /* 0x0000004e004e7308 */ /* 0x000e220000002400 */
[----:B------:R-:W-:-:S02]  /*2ea0*/  FSEL R39, R32, -INF , P3 ;  /* 0xff80000020277808 */ /* 0x000fc40001800000 */
[----:B------:R-:W-:Y:S02]  /*2eb0*/  FMNMX.FTZ R30, R42, R29, !PT ;  /* 0x0000001d2a1e7209 */ /* 0x000fe40007810000 */
[----:B------:R-:W-:Y:S02]  /*2ec0*/  ISETP.GT.AND P3, PT, R35, 0x51, PT ;  /* 0x000000512300780c */ /* 0x000fe40003f64270 */
[----:B-1----:R-:W-:Y:S01]  /*2ed0*/  FSEL R41, R66, -INF , P4 ;  /* 0xff80000042297808 */ /* 0x002fe20002000000 */
[----:B------:R-:W1:Y:S01]  /*2ee0*/  MUFU.TANH R79, R79 ;  /* 0x0000004f004f7308 */ /* 0x000e620000002400 */
[----:B------:R-:W-:Y:S02]  /*2ef0*/  FMNMX.FTZ R30, R39, R30, !PT ;  /* 0x0000001e271e7209 */ /* 0x000fe40007810000 */
[----:B------:R-:W-:Y:S02]  /*2f00*/  ISETP.GT.AND P4, PT, R35, 0x58, PT ;  /* 0x000000582300780c */ /* 0x000fe40003f84270 */
[----:B---3--:R-:W-:-:S02]  /*2f10*/  FSEL R38, R38, -INF , P3 ;  /* 0xff80000026267808 */ /* 0x008fc40001800000 */
[----:B------:R-:W-:Y:S01]  /*2f20*/  FMNMX.FTZ R29, R41, R30, !PT ;  /* 0x0000001e291d7209 */ /* 0x000fe20007810000 */
[----:B------:R-:W3:Y:S01]  /*2f30*/  MUFU.TANH R82, R82 ;  /* 0x0000005200527308 */ /* 0x000ee20000002400 */
[C---:B------:R-:W-:Y:S02]  /*2f40*/  ISETP.GT.AND P3, PT, R35.reuse, 0x59, PT ;  /* 0x000000592300780c */ /* 0x040fe40003f64270 */
[----:B--2---:R-:W-:Y:S02]  /*2f50*/  FSEL R40, R70, -INF , P4 ;  /* 0xff80000046287808 */ /* 0x004fe40002000000 */
[----:B------:R-:W-:Y:S02]  /*2f60*/  FMNMX.FTZ R29, R38, R29, !PT ;  /* 0x0000001d261d7209 */ /* 0x000fe40007810000 */
[----:B------:R-:W-:Y:S01]  /*2f70*/  ISETP.GT.AND P4, PT, R35, 0x60, PT ;  /* 0x000000602300780c */ /* 0x000fe20003f84270 */
[----:B------:R-:W2:Y:S01]  /*2f80*/  MUFU.TANH R83, R83 ;  /* 0x0000005300537308 */ /* 0x000ea20000002400 */
[----:B-----5:R-:W-:-:S02]  /*2f90*/  FSEL R37, R71, -INF , P3 ;  /* 0xff80000047257808 */ /* 0x020fc40001800000 */
[----:B------:R-:W-:Y:S02]  /*2fa0*/  FMNMX.FTZ R32, R40, R29, !PT ;  /* 0x0000001d28207209 */ /* 0x000fe40007810000 */
[----:B------:R-:W-:Y:S02]  /*2fb0*/  ISETP.GT.AND P3, PT, R35, 0x61, PT ;  /* 0x000000612300780c */ /* 0x000fe40003f64270 */
[----:B----4-:R-:W-:Y:S01]  /*2fc0*/  FSEL R30, R74, -INF , P4 ;  /* 0xff8000004a1e7808 */ /* 0x010fe20002000000 */
[----:B------:R-:W4:Y:S01]  /*2fd0*/  MUFU.TANH R36, R86 ;  /* 0x0000005600247308 */ /* 0x000f220000002400 */
[----:B------:R-:W-:Y:S02]  /*2fe0*/  FMNMX.FTZ R31, R37, R32, !PT ;  /* 0x00000020251f7209 */ /* 0x000fe40007810000 */
[----:B------:R-:W-:Y:S02]  /*2ff0*/  ISETP.GT.AND P4, PT, R35, 0x68, PT ;  /* 0x000000682300780c */ /* 0x000fe40003f84270 */
[----:B0-----:R-:W-:-:S02]  /*3000*/  FSEL R29, R75, -INF , P3 ;  /* 0xff8000004b1d7808 */ /* 0x001fc40001800000 */
[----:B------:R-:W-:Y:S01]  /*3010*/  FMNMX.FTZ R32, R30, R31, !PT ;  /* 0x0000001f1e207209 */ /* 0x000fe20007810000 */
[----:B------:R-:W0:Y:S01]  /*3020*/  MUFU.TANH R87, R87 ;  /* 0x0000005700577308 */ /* 0x000e220000002400 */
[----:B------:R-:W-:Y:S02]  /*3030*/  ISETP.GT.AND P3, PT, R35, 0x69, PT ;  /* 0x000000692300780c */ /* 0x000fe40003f64270 */
[----:B------:R-:W-:Y:S02]  /*3040*/  FSEL R31, R78, -INF , P4 ;  /* 0xff8000004e1f7808 */ /* 0x000fe40002000000 */
[----:B------:R-:W-:Y:S02]  /*3050*/  FMNMX.FTZ R34, R29, R32, !PT ;  /* 0x000000201d227209 */ /* 0x000fe40007810000 */
[----:B------:R-:W-:Y:S01]  /*3060*/  ISETP.GT.AND P4, PT, R35, 0x70, PT ;  /* 0x000000702300780c */ /* 0x000fe20003f84270 */
[----:B------:R5:W-:Y:S01]  /*3070*/  MUFU.TANH R71, R61 ;  /* 0x0000003d00477308 */ /* 0x000be20000002400 */
[----:B-1----:R-:W-:-:S02]  /*3080*/  FSEL R32, R79, -INF , P3 ;  /* 0xff8000004f207808 */ /* 0x002fc40001800000 */
[----:B------:R-:W-:Y:S02]  /*3090*/  FMNMX.FTZ R33, R31, R34, !PT ;  /* 0x000000221f217209 */ /* 0x000fe40007810000 */
[C---:B------:R-:W-:Y:S02]  /*30a0*/  ISETP.GT.AND P3, PT, R35.reuse, 0x71, PT ;  /* 0x000000712300780c */ /* 0x040fe40003f64270 */
[----:B---3--:R-:W-:Y:S01]  /*30b0*/  FSEL R34, R82, -INF , P4 ;  /* 0xff80000052227808 */ /* 0x008fe20002000000 */
[----:B------:R-:W1:Y:S01]  /*30c0*/  MUFU.TANH R20, R20 ;  /* 0x0000001400147308 */ /* 0x000e620000002400 */
[----:B------:R-:W-:Y:S02]  /*30d0*/  FMNMX.FTZ R53, R32, R33, !PT ;  /* 0x0000002120357209 */ /* 0x000fe40007810000 */
[----:B------:R-:W-:Y:S02]  /*30e0*/  ISETP.GT.AND P4, PT, R35, 0x78, PT ;  /* 0x000000782300780c */ /* 0x000fe40003f84270 */
[----:B--2---:R-:W-:-:S02]  /*30f0*/  FSEL R33, R83, -INF , P3 ;  /* 0xff80000053217808 */ /* 0x004fc40001800000 */
[----:B------:R-:W-:Y:S01]  /*3100*/  FMNMX.FTZ R58, R34, R53, !PT ;  /* 0x00000035223a7209 */ /* 0x000fe20007810000 */
[----:B------:R-:W2:Y:S01]  /*3110*/  MUFU.TANH R21, R21 ;  /* 0x0000001500157308 */ /* 0x000ea20000002400 */
[----:B------:R-:W-:Y:S02]  /*3120*/  ISETP.GT.AND P3, PT, R35, 0x79, PT ;  /* 0x000000792300780c */ /* 0x000fe40003f64270 */
[----:B----4-:R-:W-:Y:S02]  /*3130*/  FSEL R36, R36, -INF , P4 ;  /* 0xff80000024247808 */ /* 0x010fe40002000000 */
[----:B------:R-:W-:Y:S02]  /*3140*/  FMNMX.FTZ R53, R33, R58, !PT ;  /* 0x0000003a21357209 */ /* 0x000fe40007810000 */
[----:B0-----:R-:W-:Y:S01]  /*3150*/  FSEL R35, R87, -INF , P3 ;  /* 0xff80000057237808 */ /* 0x001fe20001800000 */
[----:B------:R-:W0:Y:S01]  /*3160*/  MUFU.TANH R28, R28 ;  /* 0x0000001c001c7308 */ /* 0x000e220000002400 */
[----:B------:R-:W-:-:S04]  /*3170*/  FMNMX.FTZ R58, R36, R53, !PT ;  /* 0x00000035243a7209 */ /* 0x000fc80007810000 */
[----:B------:R-:W-:-:S03]  /*3180*/  FMNMX.FTZ R58, R35, R58, !PT ;  /* 0x0000003a233a7209 */ /* 0x000fc60007810000 */
[----:B------:R-:W3:Y:S02]  /*3190*/  MUFU.TANH R24, R24 ;  /* 0x0000001800187308 */ /* 0x000ee40000002400 */
[----:B------:R-:W4:Y:S06]  /*31a0*/  SHFL.BFLY PT, R53, R58, 0x2, 0x1f ;  /* 0x0c401f003a357f89 */ /* 0x000f2c00000e0000 */
[----:B------:R-:W3:Y:S08]  /*31b0*/  MUFU.TANH R25, R25 ;  /* 0x0000001900197308 */ /* 0x000ef00000002400 */
[----:B------:R-:W3:Y:S08]  /*31c0*/  MUFU.TANH R14, R14 ;  /* 0x0000000e000e7308 */ /* 0x000ef00000002400 */
[----:B------:R-:W3:Y:S01]  /*31d0*/  MUFU.TANH R15, R15 ;  /* 0x0000000f000f7308 */ /* 0x000ee20000002400 */
[----:B----4-:R-:W-:-:S02]  /*31e0*/  FMNMX.FTZ R170, R58, R53, !PT ;  /* 0x000000353aaa7209 */ /* 0x010fc40007810000 */
[----:B------:R-:W4:Y:S04]  /*31f0*/  SHFL.IDX PT, R53, R26, RZ, 0x1c1f ;  /* 0x001c1fff1a357589 */ /* 0x000f2800000e0000 */
[----:B-----5:R-:W5:Y:S01]  /*3200*/  SHFL.BFLY PT, R61, R170, 0x1, 0x1f ;  /* 0x0c201f00aa3d7f89 */ /* 0x020f6200000e0000 */
[----:B------:R-:W3:Y:S08]  /*3210*/  MUFU.TANH R13, R13 ;  /* 0x0000000d000d7308 */ /* 0x000ef00000002400 */
[----:B------:R-:W3:Y:S08]  /*3220*/  MUFU.TANH R12, R12 ;  /* 0x0000000c000c7308 */ /* 0x000ef00000002400 */
[----:B------:R-:W3:Y:S01]  /*3230*/  MUFU.TANH R11, R11 ;  /* 0x0000000b000b7308 */ /* 0x000ee20000002400 */
[----:B----4-:R-:W-:-:S02]  /*3240*/  VIADDMNMX R52, R53, R52, R27, PT ;  /* 0x0000003435347246 */ /* 0x010fc4000380011b */
[----:B-----5:R-:W-:Y:S01]  /*3250*/  FMNMX.FTZ R170, R170, R61, !PT ;  /* 0x0000003daaaa7209 */ /* 0x020fe20007810000 */
[----:B------:R-:W-:Y:S01]  /*3260*/  IMAD.U32 R61, RZ, RZ, UR6 ;  /* 0x00000006ff3d7e24 */ /* 0x000fe2000f8e00ff */
[----:B------:R-:W-:-:S03]  /*3270*/  ISETP.GT.AND P4, PT, R52, 0x1, PT ;  /* 0x000000013400780c */ /* 0x000fc60003f84270 */
[----:B------:R-:W4:Y:S01]  /*3280*/  MUFU.TANH R10, R10 ;  /* 0x0000000a000a7308 */ /* 0x000f220000002400 */
[C---:B------:R-:W-:Y:S01]  /*3290*/  FSETP.NEU.FTZ.AND P3, PT, R170.reuse, -INF , PT ;  /* 0xff800000aa00780b */ /* 0x040fe20003f7d000 */
[----:B------:R-:W-:-:S01]  /*32a0*/  FFMA.FTZ R58, R170, R61, -8 ;  /* 0xc1000000aa3a7423 */ /* 0x000fc2000001003d */
[----:B------:R-:W-:-:S04]  /*32b0*/  ISETP.GT.AND P5, PT, R52, 0x8, PT ;  /* 0x000000083400780c */ /* 0x000fc80003fa4270 */
[----:B------:R-:W-:Y:S01]  /*32c0*/  FSEL R78, R58, RZ, P3 ;  /* 0x000000ff3a4e7208 */ /* 0x000fe20001800000 */
[----:B------:R-:W5:Y:S01]  /*32d0*/  MUFU.TANH R8, R8 ;  /* 0x0000000800087308 */ /* 0x000f620000002400 */
[----:B------:R-:W-:-:S03]  /*32e0*/  ISETP.GT.AND P3, PT, R52, RZ, PT ;  /* 0x000000ff3400720c */ /* 0x000fc60003f64270 */
[--C-:B------:R-:W-:Y:S01]  /*32f0*/  FFMA.FTZ R26, R54, UR6, -R78.reuse ;  /* 0x00000006361a7c23 */ /* 0x100fe2000801084e */
[----:B-1----:R-:W-:Y:S01]  /*3300*/  FSEL R53, R20, -INF , P3 ;  /* 0xff80000014357808 */ /* 0x002fe20001800000 */
[--C-:B------:R-:W-:Y:S01]  /*3310*/  FFMA.FTZ R27, R55, UR6, -R78.reuse ;  /* 0x00000006371b7c23 */ /* 0x100fe2000801084e */
[----:B--2---:R-:W-:Y:S01]  /*3320*/  FSEL R54, R21, -INF , P4 ;  /* 0xff80000015367808 */ /* 0x004fe20002000000 */
[--C-:B------:R-:W-:Y:S01]  /*3330*/  FFMA.FTZ R20, R56, UR6, -R78.reuse ;  /* 0x0000000638147c23 */ /* 0x100fe2000801084e */
[----:B0-----:R-:W-:Y:S01]  /*3340*/  FSEL R55, R28, -INF , P5 ;  /* 0xff8000001c377808 */ /* 0x001fe20002800000 */
[--C-:B------:R-:W-:Y:S01]  /*3350*/  FFMA.FTZ R21, R57, UR6, -R78.reuse ;  /* 0x0000000639157c23 */ /* 0x100fe2000801084e */
[C---:B------:R-:W-:Y:S01]  /*3360*/  ISETP.GT.AND P3, PT, R52.reuse, 0x9, PT ;  /* 0x000000093400780c */ /* 0x040fe20003f64270 */
[----:B------:R0:W-:Y:S01]  /*3370*/  MUFU.TANH R70, R60 ;  /* 0x0000003c00467308 */ /* 0x0001e20000002400 */
[----:B------:R-:W-:Y:S01]  /*3380*/  FMNMX.FTZ R28, R53, R54, !PT ;  /* 0x00000036351c7209 */ /* 0x000fe20007810000 */
[--C-:B------:R-:W-:Y:S01]  /*3390*/  FFMA.FTZ R35, R35, UR6, -R78.reuse ;  /* 0x0000000623237c23 */ /* 0x100fe2000801084e */
[----:B------:R-:W-:Y:S01]  /*33a0*/  ISETP.GT.AND P4, PT, R52, 0x10, PT ;  /* 0x000000103400780c */ /* 0x000fe20003f84270 */
[--C-:B------:R-:W-:Y:S01]  /*33b0*/  FFMA.FTZ R88, R88, UR6, -R78.reuse ;  /* 0x0000000658587c23 */ /* 0x100fe2000801084e */
[----:B---3--:R-:W-:Y:S01]  /*33c0*/  FSEL R56, R24, -INF , P3 ;  /* 0xff80000018387808 */ /* 0x008fe20001800000 */
[--C-:B------:R-:W-:Y:S01]  /*33d0*/  FFMA.FTZ R44, R44, UR6, -R78.reuse ;  /* 0x000000062c2c7c23 */ /* 0x100fe2000801084e */
[----:B------:R-:W-:Y:S01]  /*33e0*/  FMNMX.FTZ R61, R55, R28, !PT ;  /* 0x0000001c373d7209 */ /* 0x000fe20007810000 */
[----:B------:R-:W-:Y:S01]  /*33f0*/  MUFU.TANH R9, R9 ;  /* 0x0000000900097308 */ /* 0x000fe20000002400 */
[----:B------:R-:W-:Y:S01]  /*3400*/  ISETP.GT.AND P3, PT, R52, 0x11, PT ;  /* 0x000000113400780c */ /* 0x000fe20003f64270 */
[--C-:B------:R-:W-:Y:S01]  /*3410*/  FFMA.FTZ R28, R32, UR6, -R78.reuse ;  /* 0x00000006201c7c23 */ /* 0x100fe2000801084e */
[----:B------:R-:W-:Y:S01]  /*3420*/  FSEL R57, R25, -INF , P4 ;  /* 0xff80000019397808 */ /* 0x000fe20002000000 */
[--C-:B------:R-:W-:Y:S01]  /*3430*/  FFMA.FTZ R42, R42, UR6, -R78.reuse ;  /* 0x000000062a2a7c23 */ /* 0x100fe2000801084e */
[----:B------:R-:W-:Y:S01]  /*3440*/  FMNMX.FTZ R24, R56, R61, !PT ;  /* 0x0000003d38187209 */ /* 0x000fe20007810000 */
[--C-:B------:R-:W-:Y:S01]  /*3450*/  FFMA.FTZ R39, R39, UR6, -R78.reuse ;  /* 0x0000000627277c23 */ /* 0x100fe2000801084e */
[----:B------:R-:W-:Y:S01]  /*3460*/  ISETP.GT.AND P4, PT, R52, 0x18, PT ;  /* 0x000000183400780c */ /* 0x000fe20003f84270 */
[----:B------:R-:W1:Y:S01]  /*3470*/  MUFU.TANH R6, R6 ;  /* 0x0000000600067308 */ /* 0x000e620000002400 */
[----:B------:R-:W-:Y:S01]  /*3480*/  FSEL R58, R14, -INF , P3 ;  /* 0xff8000000e3a7808 */ /* 0x000fe20001800000 */
[--C-:B------:R-:W-:Y:S01]  /*3490*/  FFMA.FTZ R14, R59, UR6, -R78.reuse ;  /* 0x000000063b0e7c23 */ /* 0x100fe2000801084e */
[----:B------:R-:W-:Y:S01]  /*34a0*/  FMNMX.FTZ R25, R57, R24, !PT ;  /* 0x0000001839197209 */ /* 0x000fe20007810000 */
[--C-:B------:R-:W-:Y:S01]  /*34b0*/  FFMA.FTZ R40, R40, UR6, -R78.reuse ;  /* 0x0000000628287c23 */ /* 0x100fe2000801084e */
[----:B------:R-:W-:Y:S01]  /*34c0*/  ISETP.GT.AND P3, PT, R52, 0x19, PT ;  /* 0x000000193400780c */ /* 0x000fe20003f64270 */
[----:B------:R-:W-:Y:S01]  /*34d0*/  FFMA.FTZ R31, R31, UR6, -R78 ;  /* 0x000000061f1f7c23 */ /* 0x000fe2000801084e */
[----:B------:R-:W-:Y:S01]  /*34e0*/  FSEL R59, R15, -INF , P4 ;  /* 0xff8000000f3b7808 */ /* 0x000fe20002000000 */
[----:B------:R-:W2:Y:S01]  /*34f0*/  MUFU.TANH R7, R7 ;  /* 0x0000000700077308 */ /* 0x000ea20000002400 */
[----:B------:R-:W-:-:S02]  /*3500*/  FMNMX.FTZ R24, R58, R25, !PT ;  /* 0x000000193a187209 */ /* 0x000fc40007810000 */
[----:B------:R-:W-:Y:S02]  /*3510*/  ISETP.GT.AND P4, PT, R52, 0x20, PT ;  /* 0x000000203400780c */ /* 0x000fe40003f84270 */
[----:B0-----:R-:W-:Y:S01]  /*3520*/  FSEL R60, R13, -INF , P3 ;  /* 0xff8000000d3c7808 */ /* 0x001fe20001800000 */
[--C-:B------:R-:W-:Y:S01]  /*3530*/  FFMA.FTZ R13, R62, UR6, -R78.reuse ;  /* 0x000000063e0d7c23 */ /* 0x100fe2000801084e */
[----:B------:R-:W-:Y:S01]  /*3540*/  FMNMX.FTZ R15, R59, R24, !PT ;  /* 0x000000183b0f7209 */ /* 0x000fe20007810000 */
[----:B------:R-:W0:Y:S01]  /*3550*/  MUFU.TANH R5, R5 ;  /* 0x0000000500057308 */ /* 0x000e220000002400 */
[----:B------:R-:W-:Y:S02]  /*3560*/  ISETP.GT.AND P3, PT, R52, 0x21, PT ;  /* 0x000000213400780c */ /* 0x000fe40003f64270 */
[----:B------:R-:W-:Y:S02]  /*3570*/  FSEL R61, R12, -INF , P4 ;  /* 0xff8000000c3d7808 */ /* 0x000fe40002000000 */
[----:B------:R-:W-:Y:S01]  /*3580*/  FMNMX.FTZ R12, R60, R15, !PT ;  /* 0x0000000f3c0c7209 */ /* 0x000fe20007810000 */
[----:B------:R-:W-:Y:S01]  /*3590*/  FFMA.FTZ R15, R63, UR6, -R78 ;  /* 0x000000063f0f7c23 */ /* 0x000fe2000801084e */
[----:B------:R-:W-:Y:S01]  /*35a0*/  FSEL R62, R11, -INF , P3 ;  /* 0xff8000000b3e7808 */ /* 0x000fe20001800000 */
[----:B------:R5:W-:Y:S01]  /*35b0*/  MUFU.TANH R74, R64 ;  /* 0x00000040004a7308 */ /* 0x000be20000002400 */
[----:B------:R-:W-:-:S02]  /*35c0*/  ISETP.GT.AND P4, PT, R52, 0x28, PT ;  /* 0x000000283400780c */ /* 0x000fc40003f84270 */
[----:B------:R-:W-:Y:S02]  /*35d0*/  FMNMX.FTZ R11, R61, R12, !PT ;  /* 0x0000000c3d0b7209 */ /* 0x000fe40007810000 */
[----:B------:R-:W-:Y:S02]  /*35e0*/  ISETP.GT.AND P3, PT, R52, 0x29, PT ;  /* 0x000000293400780c */ /* 0x000fe40003f64270 */
[----:B----4-:R-:W-:Y:S01]  /*35f0*/  FSEL R63, R10, -INF , P4 ;  /* 0xff8000000a3f7808 */ /* 0x010fe20002000000 */
[----:B------:R-:W3:Y:S01]  /*3600*/  MUFU.TANH R4, R4 ;  /* 0x0000000400047308 */ /* 0x000ee20000002400 */
[----:B------:R-:W-:Y:S02]  /*3610*/  FMNMX.FTZ R12, R62, R11, !PT ;  /* 0x0000000b3e0c7209 */ /* 0x000fe40007810000 */
[----:B------:R-:W-:Y:S02]  /*3620*/  ISETP.GT.AND P4, PT, R52, 0x30, PT ;  /* 0x000000303400780c */ /* 0x000fe40003f84270 */
[----:B-----5:R-:W-:-:S02]  /*3630*/  FSEL R64, R8, -INF , P3 ;  /* 0xff80000008407808 */ /* 0x020fc40001800000 */
[----:B------:R-:W-:Y:S01]  /*3640*/  FMNMX.FTZ R11, R63, R12, !PT ;  /* 0x0000000c3f0b7209 */ /* 0x000fe20007810000 */
[----:B------:R4:W-:Y:S01]  /*3650*/  MUFU.TANH R75, R65 ;  /* 0x00000041004b7308 */ /* 0x0009e20000002400 */
[----:B------:R-:W-:Y:S01]  /*3660*/  ISETP.GT.AND P3, PT, R52, 0x31, PT ;  /* 0x000000313400780c */ /* 0x000fe20003f64270 */
[--C-:B------:R-:W-:Y:S01]  /*3670*/  FFMA.FTZ R12, R49, UR6, -R78.reuse ;  /* 0x00000006310c7c23 */ /* 0x100fe2000801084e */
[----:B------:R-:W-:Y:S02]  /*3680*/  FMNMX.FTZ R8, R64, R11, !PT ;  /* 0x0000000b40087209 */ /* 0x000fe40007810000 */
[----:B-1----:R-:W-:Y:S01]  /*3690*/  FSEL R66, R6, -INF , P3 ;  /* 0xff80000006427808 */ /* 0x002fe20001800000 */
[----:B------:R-:W-:-:S01]  /*36a0*/  FFMA.FTZ R6, R89, UR6, -R78 ;  /* 0x0000000659067c23 */ /* 0x000fc2000801084e */
[----:B------:R-:W-:Y:S01]  /*36b0*/  ISETP.GT.AND P3, PT, R52, 0x39, PT ;  /* 0x000000393400780c */ /* 0x000fe20003f64270 */
[----:B------:R-:W1:Y:S01]  /*36c0*/  MUFU.TANH R3, R3 ;  /* 0x0000000300037308 */ /* 0x000e620000002400 */
[----:B----4-:R-:W-:-:S02]  /*36d0*/  FSEL R65, R9, -INF , P4 ;  /* 0xff80000009417808 */ /* 0x010fc40002000000 */
[----:B------:R-:W-:Y:S02]  /*36e0*/  ISETP.GT.AND P4, PT, R52, 0x38, PT ;  /* 0x000000383400780c */ /* 0x000fe40003f84270 */
[----:B------:R-:W-:Y:S02]  /*36f0*/  FMNMX.FTZ R11, R65, R8, !PT ;  /* 0x00000008410b7209 */ /* 0x000fe40007810000 */
[----:B--2---:R-:W-:Y:S01]  /*3700*/  FSEL R67, R7, -INF , P4 ;  /* 0xff80000007437808 */ /* 0x004fe20002000000 */
[----:B------:R0:W2:Y:S01]  /*3710*/  MUFU.TANH R79, R68 ;  /* 0x00000044004f7308 */ /* 0x0000a20000002400 */
[----:B------:R-:W-:Y:S02]  /*3720*/  FMNMX.FTZ R8, R66, R11, !PT ;  /* 0x0000000b42087209 */ /* 0x000fe40007810000 */
[----:B------:R-:W-:Y:S02]  /*3730*/  ISETP.GT.AND P4, PT, R52, 0x40, PT ;  /* 0x000000403400780c */ /* 0x000fe40003f84270 */
[----:B------:R-:W-:-:S03]  /*3740*/  FMNMX.FTZ R7, R67, R8, !PT ;  /* 0x0000000843077209 */ /* 0x000fc60007810000 */
[----:B------:R1:W4:Y:S01]  /*3750*/  MUFU.TANH R82, R69 ;  /* 0x0000004500527308 */ /* 0x0003220000002400 */
[----:B0-----:R-:W-:Y:S01]  /*3760*/  FSEL R68, R5, -INF , P3 ;  /* 0xff80000005447808 */ /* 0x001fe20001800000 */
[--C-:B------:R-:W-:Y:S01]  /*3770*/  FFMA.FTZ R5, R51, UR6, -R78.reuse ;  /* 0x0000000633057c23 */ /* 0x100fe2000801084e */
[----:B---3--:R-:W-:Y:S02]  /*3780*/  FSEL R51, R4, -INF , P4 ;  /* 0xff80000004337808 */ /* 0x008fe40002000000 */
[----:B------:R-:W-:Y:S02]  /*3790*/  ISETP.GT.AND P3, PT, R52, 0x41, PT ;  /* 0x000000413400780c */ /* 0x000fe40003f64270 */
[----:B------:R-:W-:Y:S01]  /*37a0*/  FMNMX.FTZ R4, R68, R7, !PT ;  /* 0x0000000744047209 */ /* 0x000fe20007810000 */
[----:B------:R0:W3:Y:S01]  /*37b0*/  MUFU.TANH R83, R72 ;  /* 0x0000004800537308 */ /* 0x0000e20000002400 */
[----:B------:R-:W-:Y:S02]  /*37c0*/  ISETP.GT.AND P4, PT, R52, 0x48, PT ;  /* 0x000000483400780c */ /* 0x000fe40003f84270 */
[----:B-1----:R-:W-:Y:S01]  /*37d0*/  FSEL R69, R3, -INF , P3 ;  /* 0xff80000003457808 */ /* 0x002fe20001800000 */
[----:B------:R-:W-:-:S01]  /*37e0*/  FFMA.FTZ R3, R50, UR6, -R78 ;  /* 0x0000000632037c23 */ /* 0x000fc2000801084e */
[----:B------:R-:W-:-:S02]  /*37f0*/  FMNMX.FTZ R4, R51, R4, !PT ;  /* 0x0000000433047209 */ /* 0x000fc40007810000 */
[----:B------:R-:W-:Y:S01]  /*3800*/  ISETP.GT.AND P3, PT, R52, 0x49, PT ;  /* 0x000000493400780c */ /* 0x000fe20003f64270 */
[----:B------:R4:W1:Y:S01]  /*3810*/  MUFU.TANH R86, R73 ;  /* 0x0000004900567308 */ /* 0x0008620000002400 */
[----:B------:R-:W-:Y:S02]  /*3820*/  FSEL R50, R70, -INF , P4 ;  /* 0xff80000046327808 */ /* 0x000fe40002000000 */
[----:B------:R-:W-:Y:S02]  /*3830*/  FMNMX.FTZ R7, R69, R4, !PT ;  /* 0x0000000445077209 */ /* 0x000fe40007810000 */
[----:B------:R-:W-:Y:S02]  /*3840*/  ISETP.GT.AND P4, PT, R52, 0x50, PT ;  /* 0x000000503400780c */ /* 0x000fe40003f84270 */
[----:B------:R-:W-:Y:S01]  /*3850*/  FSEL R70, R71, -INF , P3 ;  /* 0xff80000047467808 */ /* 0x000fe20001800000 */
[----:B------:R-:W5:Y:S01]  /*3860*/  MUFU.TANH R76, R76 ;  /* 0x0000004c004c7308 */ /* 0x000f620000002400 */
[----:B------:R-:W-:-:S02]  /*3870*/  FMNMX.FTZ R7, R50, R7, !PT ;  /* 0x0000000732077209 */ /* 0x000fc40007810000 */
[----:B------:R-:W-:Y:S02]  /*3880*/  ISETP.GT.AND P3, PT, R52, 0x51, PT ;  /* 0x000000513400780c */ /* 0x000fe40003f64270 */
[----:B------:R-:W-:Y:S02]  /*3890*/  FSEL R71, R74, -INF , P4 ;  /* 0xff8000004a477808 */ /* 0x000fe40002000000 */
[----:B------:R-:W-:Y:S01]  /*38a0*/  FMNMX.FTZ R4, R70, R7, !PT ;  /* 0x0000000746047209 */ /* 0x000fe20007810000 */
[----:B------:R-:W5:Y:S01]  /*38b0*/  MUFU.TANH R87, R77 ;  /* 0x0000004d00577308 */ /* 0x000f620000002400 */
[----:B------:R-:W-:Y:S02]  /*38c0*/  ISETP.GT.AND P4, PT, R52, 0x58, PT ;  /* 0x000000583400780c */ /* 0x000fe40003f84270 */
[----:B0-----:R-:W-:Y:S02]  /*38d0*/  FSEL R72, R75, -INF , P3 ;  /* 0xff8000004b487808 */ /* 0x001fe40001800000 */
[----:B------:R-:W-:-:S02]  /*38e0*/  FMNMX.FTZ R7, R71, R4, !PT ;  /* 0x0000000447077209 */ /* 0x000fc40007810000 */
[----:B------:R-:W-:Y:S01]  /*38f0*/  ISETP.GT.AND P3, PT, R52, 0x59, PT ;  /* 0x000000593400780c */ /* 0x000fe20003f64270 */
[----:B------:R-:W-:Y:S01]  /*3900*/  MUFU.TANH R80, R80 ;  /* 0x0000005000507308 */ /* 0x000fe20000002400 */
[----:B--2---:R-:W-:Y:S02]  /*3910*/  FSEL R49, R79, -INF , P4 ;  /* 0xff8000004f317808 */ /* 0x004fe40002000000 */
[----:B------:R-:W-:Y:S01]  /*3920*/  FMNMX.FTZ R8, R72, R7, !PT ;  /* 0x0000000748087209 */ /* 0x000fe20007810000 */
[----:B------:R-:W-:-:S01]  /*3930*/  FFMA.FTZ R7, R48, UR6, -R78 ;  /* 0x0000000630077c23 */ /* 0x000fc2000801084e */
[----:B------:R-:W-:Y:S02]  /*3940*/  ISETP.GT.AND P4, PT, R52, 0x60, PT ;  /* 0x000000603400780c */ /* 0x000fe40003f84270 */
[----:B----4-:R-:W-:Y:S01]  /*3950*/  FSEL R73, R82, -INF , P3 ;  /* 0xff80000052497808 */ /* 0x010fe20001800000 */
[----:B------:R-:W0:Y:S01]  /*3960*/  MUFU.TANH R81, R81 ;  /* 0x0000005100517308 */ /* 0x000e220000002400 */
[----:B------:R-:W-:-:S02]  /*3970*/  FMNMX.FTZ R8, R49, R8, !PT ;  /* 0x0000000831087209 */ /* 0x000fc40007810000 */
[C---:B------:R-:W-:Y:S02]  /*3980*/  ISETP.GT.AND P3, PT, R52.reuse, 0x61, PT ;  /* 0x000000613400780c */ /* 0x040fe40003f64270 */
[----:B---3--:R-:W-:Y:S02]  /*3990*/  FSEL R48, R83, -INF , P4 ;  /* 0xff80000053307808 */ /* 0x008fe40002000000 */
[----:B------:R-:W-:Y:S02]  /*39a0*/  CS2R R82, SRZ ;  /* 0x0000000000527805 */ /* 0x000fe4000001ff00 */
[----:B------:R-:W-:Y:S01]  /*39b0*/  FMNMX.FTZ R11, R73, R8, !PT ;  /* 0x00000008490b7209 */ /* 0x000fe20007810000 */
[----:B------:R2:W-:Y:S01]  /*39c0*/  MUFU.EX2 R4, R12 ;  /* 0x0000000c00047308 */ /* 0x0005e20000000800 */
[----:B------:R-:W-:Y:S02]  /*39d0*/  ISETP.GT.AND P4, PT, R52, 0x68, PT ;  /* 0x000000683400780c */ /* 0x000fe40003f84270 */
[----:B-1----:R-:W-:-:S02]  /*39e0*/  FSEL R74, R86, -INF , P3 ;  /* 0xff800000564a7808 */ /* 0x002fc40001800000 */
[----:B------:R-:W-:Y:S02]  /*39f0*/  FMNMX.FTZ R11, R48, R11, !PT ;  /* 0x0000000b300b7209 */ /* 0x000fe40007810000 */
[----:B------:R-:W-:Y:S01]  /*3a00*/  ISETP.GT.AND P3, PT, R52, 0x69, PT ;  /* 0x000000693400780c */ /* 0x000fe20003f64270 */
[----:B------:R-:W1:Y:S01]  /*3a10*/  MUFU.TANH R84, R84 ;  /* 0x0000005400547308 */ /* 0x000e620000002400 */
[----:B--2---:R-:W-:-:S01]  /*3a20*/  FFMA.FTZ R12, R47, UR6, -R78 ;  /* 0x000000062f0c7c23 */ /* 0x004fc2000801084e */
[----:B-----5:R-:W-:Y:S02]  /*3a30*/  FSEL R47, R76, -INF , P4 ;  /* 0xff8000004c2f7808 */ /* 0x020fe40002000000 */
[----:B------:R-:W-:Y:S02]  /*3a40*/  FMNMX.FTZ R8, R74, R11, !PT ;  /* 0x0000000b4a087209 */ /* 0x000fe40007810000 */
[----:B------:R-:W-:Y:S02]  /*3a50*/  ISETP.GT.AND P4, PT, R52, 0x70, PT ;  /* 0x000000703400780c */ /* 0x000fe40003f84270 */
[----:B------:R-:W2:Y:S01]  /*3a60*/  MUFU.TANH R85, R85 ;  /* 0x0000005500557308 */ /* 0x000ea20000002400 */
[----:B------:R-:W-:-:S02]  /*3a70*/  FSEL R75, R87, -INF , P3 ;  /* 0xff800000574b7808 */ /* 0x000fc40001800000 */
[----:B------:R-:W-:Y:S02]  /*3a80*/  CS2R R86, SRZ ;  /* 0x0000000000567805 */ /* 0x000fe4000001ff00 */
[----:B------:R-:W-:Y:S02]  /*3a90*/  FMNMX.FTZ R8, R47, R8, !PT ;  /* 0x000000082f087209 */ /* 0x000fe40007810000 */
[C---:B------:R-:W-:Y:S02]  /*3aa0*/  ISETP.GT.AND P3, PT, R52.reuse, 0x71, PT ;  /* 0x000000713400780c */ /* 0x040fe40003f64270 */
[----:B------:R-:W-:Y:S01]  /*3ab0*/  FMNMX.FTZ R11, R75, R8, !PT ;  /* 0x000000084b0b7209 */ /* 0x000fe20007810000 */
[----:B------:R3:W-:Y:S01]  /*3ac0*/  MUFU.EX2 R10, R15 ;  /* 0x0000000f000a7308 */ /* 0x0007e20000000800 */
[----:B0-----:R-:W-:Y:S01]  /*3ad0*/  FSEL R76, R81, -INF , P3 ;  /* 0xff800000514c7808 */ /* 0x001fe20001800000 */
[----:B------:R-:W-:Y:S01]  /*3ae0*/  FFMA.FTZ R8, R45, UR6, -R78 ;  /* 0x000000062d087c23 */ /* 0x000fe2000801084e */
[----:B------:R-:W-:-:S05]  /*3af0*/  ISETP.GT.AND P3, PT, R52, 0x79, PT ;  /* 0x000000793400780c */ /* 0x000fca0003f64270 */
[----:B------:R0:W-:Y:S01]  /*3b00*/  MUFU.EX2 R77, R12 ;  /* 0x0000000c004d7308 */ /* 0x0001e20000000800 */
[----:B---3--:R-:W-:-:S01]  /*3b10*/  FFMA.FTZ R15, R46, UR6, -R78 ;  /* 0x000000062e0f7c23 */ /* 0x008fc2000801084e */
[----:B------:R-:W-:Y:S02]  /*3b20*/  FSEL R46, R80, -INF , P4 ;  /* 0xff800000502e7808 */ /* 0x000fe40002000000 */
[----:B------:R-:W-:Y:S02]  /*3b30*/  ISETP.GT.AND P4, PT, R52, 0x78, PT ;  /* 0x000000783400780c */ /* 0x000fe40003f84270 */
[----:B------:R-:W-:Y:S02]  /*3b40*/  FMNMX.FTZ R11, R46, R11, !PT ;  /* 0x0000000b2e0b7209 */ /* 0x000fe40007810000 */
[----:B-1----:R-:W-:Y:S01]  /*3b50*/  FSEL R45, R84, -INF , P4 ;  /* 0xff800000542d7808 */ /* 0x002fe20002000000 */
[----:B------:R1:W3:Y:S01]  /*3b60*/  MUFU.EX2 R80, R15 ;  /* 0x0000000f00507308 */ /* 0x0002e20000000800 */
[----:B0-----:R-:W-:Y:S01]  /*3b70*/  FMNMX.FTZ R12, R76, R11, !PT ;  /* 0x0000000b4c0c7209 */ /* 0x001fe20007810000 */
[----:B------:R-:W-:Y:S01]  /*3b80*/  FFMA.FTZ R11, R43, UR6, -R78 ;  /* 0x000000062b0b7c23 */ /* 0x000fe2000801084e */
[----:B--2---:R-:W-:-:S02]  /*3b90*/  FSEL R52, R85, -INF , P3 ;  /* 0xff80000055347808 */ /* 0x004fc40001800000 */
[----:B------:R-:W-:-:S03]  /*3ba0*/  CS2R R84, SRZ ;  /* 0x0000000000547805 */ /* 0x000fc6000001ff00 */
[----:B------:R-:W-:Y:S01]  /*3bb0*/  MUFU.EX2 R26, R26 ;  /* 0x0000001a001a7308 */ /* 0x000fe20000000800 */
[----:B-1----:R-:W-:Y:S01]  /*3bc0*/  FMNMX.FTZ R15, R45, R12, !PT ;  /* 0x0000000c2d0f7209 */ /* 0x002fe20007810000 */
[--C-:B------:R-:W-:Y:S01]  /*3bd0*/  FFMA.FTZ R12, R41, UR6, -R78.reuse ;  /* 0x00000006290c7c23 */ /* 0x100fe2000801084e */
[----:B------:R-:W-:-:S01]  /*3be0*/  FFMA.FTZ R41, R37, UR6, -R78 ;  /* 0x0000000625297c23 */ /* 0x000fc2000801084e */
[--C-:B------:R-:W-:Y:S01]  /*3bf0*/  FFMA.FTZ R37, R30, UR6, -R78.reuse ;  /* 0x000000061e257c23 */ /* 0x100fe2000801084e */
[----:B------:R-:W-:Y:S01]  /*3c00*/  FMNMX.FTZ R24, R52, R15, !PT ;  /* 0x0000000f34187209 */ /* 0x000fe20007810000 */
[--C-:B------:R-:W-:Y:S01]  /*3c10*/  FFMA.FTZ R15, R38, UR6, -R78.reuse ;  /* 0x00000006260f7c23 */ /* 0x100fe2000801084e */
[----:B------:R-:W-:-:S01]  /*3c20*/  FFMA.FTZ R38, R29, UR6, -R78 ;  /* 0x000000061d267c23 */ /* 0x000fc2000801084e */
[----:B------:R-:W-:Y:S01]  /*3c30*/  MUFU.EX2 R27, R27 ;  /* 0x0000001b001b7308 */ /* 0x000fe20000000800 */
[----:B------:R-:W-:-:S01]  /*3c40*/  FFMA.FTZ R29, R33, UR6, -R78 ;  /* 0x00000006211d7c23 */ /* 0x000fc2000801084e */
[----:B------:R-:W0:Y:S01]  /*3c50*/  SHFL.BFLY PT, R25, R24, 0x2, 0x1f ;  /* 0x0c401f0018197f89 */ /* 0x000e2200000e0000 */
[----:B---3--:R-:W-:-:S05]  /*3c60*/  F2FP.SATFINITE.E4M3.F32.PACK_AB_MERGE_C R227, R80, R77, RZ ;  /* 0x0000004d50e3723e */ /* 0x008fca00048070ff */
[----:B------:R-:W-:Y:S08]  /*3c70*/  MUFU.EX2 R20, R20 ;  /* 0x0000001400147308 */ /* 0x000ff00000000800 */
[----:B------:R-:W1:Y:S08]  /*3c80*/  MUFU.EX2 R21, R21 ;  /* 0x0000001500157308 */ /* 0x000e700000000800 */
[----:B------:R-:W-:Y:S01]  /*3c90*/  MUFU.EX2 R14, R14 ;  /* 0x0000000e000e7308 */ /* 0x000fe20000000800 */
[----:B0-----:R-:W-:Y:S01]  /*3ca0*/  FMNMX.FTZ R25, R24, R25, !PT ;  /* 0x0000001918197209 */ /* 0x001fe20007810000 */
[----:B------:R-:W-:-:S04]  /*3cb0*/  FFMA.FTZ R24, R34, UR6, -R78 ;  /* 0x0000000622187c23 */ /* 0x000fc8000801084e */
[----:B------:R-:W0:Y:S02]  /*3cc0*/  SHFL.BFLY PT, R30, R25, 0x1, 0x1f ;  /* 0x0c201f00191e7f89 */ /* 0x000e2400000e0000 */
[----:B------:R-:W-:Y:S01]  /*3cd0*/  MUFU.EX2 R13, R13 ;  /* 0x0000000d000d7308 */ /* 0x000fe20000000800 */
[----:B-1----:R-:W-:-:S04]  /*3ce0*/  F2FP.SATFINITE.E4M3.F32.PACK_AB_MERGE_C R229, R21, R20, RZ ;  /* 0x0000001415e5723e */ /* 0x002fc800048070ff */
[----:B------:R-:W-:-:S03]  /*3cf0*/  F2FP.SATFINITE.E4M3.F32.PACK_AB_MERGE_C R229, R27, R26, R229 ;  /* 0x0000001a1be5723e */ /* 0x000fc600048070e5 */
[----:B------:R1:W2:Y:S08]  /*3d00*/  MUFU.EX2 R9, R88 ;  /* 0x0000005800097308 */ /* 0x0002b00000000800 */
[----:B------:R-:W-:Y:S01]  /*3d10*/  MUFU.EX2 R6, R6 ;  /* 0x0000000600067308 */ /* 0x000fe20000000800 */
[----:B-1----:R-:W-:Y:S02]  /*3d20*/  CS2R R88, SRZ ;  /* 0x0000000000587805 */ /* 0x002fe4000001ff00 */
[----:B0-----:R-:W-:Y:S01]  /*3d30*/  FMNMX.FTZ R161, R25, R30, !PT ;  /* 0x0000001e19a17209 */ /* 0x001fe20007810000 */
[----:B------:R-:W-:-:S02]  /*3d40*/  IMAD.U32 R30, RZ, RZ, UR6 ;  /* 0x00000006ff1e7e24 */ /* 0x000fc4000f8e00ff */
[----:B------:R-:W-:Y:S02]  /*3d50*/  FFMA.FTZ R25, R36, UR6, -R78 ;  /* 0x0000000624197c23 */ /* 0x000fe4000801084e */
[----:B------:R-:W-:Y:S01]  /*3d60*/  MUFU.EX2 R5, R5 ;  /* 0x0000000500057308 */ /* 0x000fe20000000800 */
[C---:B------:R-:W-:Y:S01]  /*3d70*/  FSETP.NEU.FTZ.AND P3, PT, R161.reuse, -INF , PT ;  /* 0xff800000a100780b */ /* 0x040fe20003f7d000 */
[----:B------:R-:W-:Y:S01]  /*3d80*/  FFMA.FTZ R30, R161, R30, -8 ;  /* 0xc1000000a11e7423 */ /* 0x000fe2000001001e */
[----:B--2---:R-:W-:-:S04]  /*3d90*/  F2FP.SATFINITE.E4M3.F32.PACK_AB_MERGE_C R231, R9, R10, RZ ;  /* 0x0000000a09e7723e */ /* 0x004fc800048070ff */
[----:B------:R-:W-:Y:S01]  /*3da0*/  FSEL R32, R30, RZ, P3 ;  /* 0x000000ff1e207208 */ /* 0x000fe20001800000 */
[----:B------:R-:W-:Y:S01]  /*3db0*/  MUFU.EX2 R3, R3 ;  /* 0x0000000300037308 */ /* 0x000fe20000000800 */
[----:B------:R-:W-:Y:S02]  /*3dc0*/  PLOP3.LUT P3, PT, PT, PT, UP1, 0x80, 0x0 ;  /* 0x000000000000781c */ /* 0x000fe40003f6f018 */
        /* <DEDUP_REMOVED lines=32> */
[----:B0-----:R-:W-:-:S01]  /*3fd0*/  FADD.FTZ R36, R53, R54 ;  /* 0x0000003635247221 */ /* 0x001fc20000010000 */
[--C-:B------:R-:W-:Y:S01]  /*3fe0*/  FFMA.FTZ R75, R75, UR6, -R32.reuse ;  /* 0x000000064b4b7c23 */ /* 0x100fe20008010820 */
[----:B------:R-:W-:-:S01]  /*3ff0*/  FFMA.FTZ R46, R46, UR6, -R32 ;  /* 0x000000062e2e7c23 */ /* 0x000fc20008010820 */
[--C-:B------:R-:W-:Y:S01]  /*4000*/  FFMA.FTZ R76, R76, UR6, -R32.reuse ;  /* 0x000000064c4c7c23 */ /* 0x100fe20008010820 */
[----:B------:R-:W-:-:S01]  /*4010*/  FFMA.FTZ R45, R45, UR6, -R32 ;  /* 0x000000062d2d7c23 */ /* 0x000fc20008010820 */
[----:B------:R-:W-:-:S02]  /*4020*/  FFMA.FTZ R32, R52, UR6, -R32 ;  /* 0x0000000634207c23 */ /* 0x000fc40008010820 */
[----:B------:R-:W0:Y:S08]  /*4030*/  MUFU.EX2 R57, R57 ;  /* 0x0000003900397308 */ /* 0x000e300000000800 */
[----:B------:R3:W-:Y:S08]  /*4040*/  MUFU.EX2 R30, R35 ;  /* 0x00000023001e7308 */ /* 0x0007f00000000800 */
[----:B------:R-:W4:Y:S01]  /*4050*/  MUFU.EX2 R58, R58 ;  /* 0x0000003a003a7308 */ /* 0x000f220000000800 */
[----:B---3--:R-:W-:-:S04]  /*4060*/  FADD.FTZ R35, R26, R27 ;  /* 0x0000001b1a237221 */ /* 0x008fc80000010000 */
[----:B------:R-:W-:Y:S01]  /*4070*/  FADD.FTZ R78, R20, R35 ;  /* 0x00000023144e7221 */ /* 0x000fe20000010000 */
[----:B-1----:R-:W-:-:S01]  /*4080*/  FADD.FTZ R35, R55, R36 ;  /* 0x0000002437237221 */ /* 0x002fc20000010000 */
[----:B--2---:R-:W-:Y:S01]  /*4090*/  F2FP.SATFINITE.E4M3.F32.PACK_AB_MERGE_C R55, R56, R55, RZ ;  /* 0x000000373837723e */ /* 0x004fe200048070ff */
[----:B------:R-:W1:Y:S01]  /*40a0*/  MUFU.EX2 R59, R59 ;  /* 0x0000003b003b7308 */ /* 0x000e620000000800 */
[----:B------:R-:W-:-:S01]  /*40b0*/  FADD.FTZ R43, R21, R78 ;  /* 0x0000004e152b7221 */ /* 0x000fc20000010000 */
[----:B------:R-:W-:Y:S01]  /*40c0*/  FADD.FTZ R36, R56, R35 ;  /* 0x0000002338247221 */ /* 0x000fe20000010000 */
[----:B------:R-:W-:Y:S02]  /*40d0*/  F2FP.SATFINITE.E4M3.F32.PACK_AB_MERGE_C R228, R54, R53, R55 ;  /* 0x0000003536e4723e */ /* 0x000fe40004807037 */
[----:B------:R-:W-:Y:S01]  /*40e0*/  CS2R R54, SRZ ;  /* 0x0000000000367805 */ /* 0x000fe2000001ff00 */
[----:B------:R-:W-:-:S01]  /*40f0*/  FADD.FTZ R78, R14, R43 ;  /* 0x0000002b0e4e7221 */ /* 0x000fc20000010000 */
[----:B0-----:R-:W-:Y:S01]  /*4100*/  FADD.FTZ R35, R57, R36 ;  /* 0x0000002439237221 */ /* 0x001fe20000010000 */
[----:B------:R-:W-:Y:S01]  /*4110*/  CS2R R52, SRZ ;  /* 0x0000000000347805 */ /* 0x000fe2000001ff00 */
[----:B------:R-:W0:Y:S01]  /*4120*/  MUFU.EX2 R60, R60 ;  /* 0x0000003c003c7308 */ /* 0x000e220000000800 */
[----:B------:R-:W-:-:S01]  /*4130*/  FADD.FTZ R43, R13, R78 ;  /* 0x0000004e0d2b7221 */ /* 0x000fc20000010000 */
[----:B----4-:R-:W-:Y:S01]  /*4140*/  FADD.FTZ R2, R58, R35 ;  /* 0x000000233a027221 */ /* 0x010fe20000010000 */
[----:B------:R-:W-:-:S02]  /*4150*/  CS2R R78, SRZ ;  /* 0x00000000004e7805 */ /* 0x000fc4000001ff00 */
[----:B------:R-:W-:-:S03]  /*4160*/  FADD.FTZ R36, R10, R43 ;  /* 0x0000002b0a247221 */ /* 0x000fc60000010000 */
[----:B------:R-:W2:Y:S01]  /*4170*/  MUFU.EX2 R61, R61 ;  /* 0x0000003d003d7308 */ /* 0x000ea20000000800 */
[----:B-1----:R-:W-:-:S01]  /*4180*/  FADD.FTZ R35, R59, R2 ;  /* 0x000000023b237221 */ /* 0x002fc20000010000 */
[----:B------:R-:W-:-:S04]  /*4190*/  FADD.FTZ R43, R9, R36 ;  /* 0x00000024092b7221 */ /* 0x000fc80000010000 */
[----:B------:R-:W-:Y:S02]  /*41a0*/  FADD.FTZ R36, R6, R43 ;  /* 0x0000002b06247221 */ /* 0x000fe40000010000 */
[----:B------:R-:W-:Y:S01]  /*41b0*/  MUFU.EX2 R62, R62 ;  /* 0x0000003e003e7308 */ /* 0x000fe20000000800 */
[----:B0-----:R-:W-:-:S01]  /*41c0*/  FADD.FTZ R2, R60, R35 ;  /* 0x000000233c027221 */ /* 0x001fc20000010000 */
[----:B------:R-:W-:-:S04]  /*41d0*/  F2FP.SATFINITE.E4M3.F32.PACK_AB_MERGE_C R59, R60, R59, RZ ;  /* 0x0000003b3c3b723e */ /* 0x000fc800048070ff */
[----:B------:R-:W-:Y:S02]  /*41e0*/  F2FP.SATFINITE.E4M3.F32.PACK_AB_MERGE_C R230, R58, R57, R59 ;  /* 0x000000393ae6723e */ /* 0x000fe4000480703b */
[----:B------:R-:W-:Y:S01]  /*41f0*/  CS2R R58, SRZ ;  /* 0x00000000003a7805 */ /* 0x000fe2000001ff00 */
[----:B------:R-:W-:Y:S01]  /*4200*/  MUFU.EX2 R63, R63 ;  /* 0x0000003f003f7308 */ /* 0x000fe20000000800 */
[----:B--2---:R-:W-:-:S01]  /*4210*/  FADD.FTZ R35, R61, R2 ;  /* 0x000000023d237221 */ /* 0x004fc20000010000 */
[----:B------:R-:W-:-:S06]  /*4220*/  CS2R R56, SRZ ;  /* 0x0000000000387805 */ /* 0x000fcc000001ff00 */
[----:B------:R-:W0:Y:S08]  /*4230*/  MUFU.EX2 R44, R44 ;  /* 0x0000002c002c7308 */ /* 0x000e300000000800 */
[----:B------:R-:W-:Y:S08]  /*4240*/  MUFU.EX2 R64, R64 ;  /* 0x0000004000407308 */ /* 0x000ff00000000800 */
[----:B------:R-:W-:Y:S01]  /*4250*/  MUFU.EX2 R65, R65 ;  /* 0x0000004100417308 */ /* 0x000fe20000000800 */
[----:B0-----:R-:W-:-:S04]  /*4260*/  F2FP.SATFINITE.E4M3.F32.PACK_AB_MERGE_C R225, R44, R3, RZ ;  /* 0x000000032ce1723e */ /* 0x001fc800048070ff */
[----:B------:R-:W-:-:S03]  /*4270*/  F2FP.SATFINITE.E4M3.F32.PACK_AB_MERGE_C R225, R5, R6, R225 ;  /* 0x0000000605e1723e */ /* 0x000fc600048070e1 */
[----:B------:R-:W0:Y:S08]  /*4280*/  MUFU.EX2 R7, R7 ;  /* 0x0000000700077308 */ /* 0x000e300000000800 */
[----:B------:R1:W-:Y:S08]  /*4290*/  MUFU.EX2 R33, R70 ;  /* 0x0000004600217308 */ /* 0x0003f00000000800 */
[----:B------:R-:W2:Y:S01]  /*42a0*/  MUFU.EX2 R66, R66 ;  /* 0x0000004200427308 */ /* 0x000ea20000000800 */
[----:B-1----:R-:W-:-:S01]  /*42b0*/  FADD.FTZ R70, R5, R36 ;  /* 0x0000002405467221 */ /* 0x002fc20000010000 */
[----:B------:R-:W-:Y:S01]  /*42c0*/  FADD.FTZ R36, R62, R35 ;  /* 0x000000233e247221 */ /* 0x000fe20000010000 */
[----:B0-----:R-:W-:-:S02]  /*42d0*/  F2FP.SATFINITE.E4M3.F32.PACK_AB_MERGE_C R227, R7, R4, R227 ;  /* 0x0000000407e3723e */ /* 0x001fc400048070e3 */
[----:B------:R-:W-:Y:S01]  /*42e0*/  FADD.FTZ R43, R3, R70 ;  /* 0x00000046032b7221 */ /* 0x000fe20000010000 */
[----:B------:R-:W-:-:S01]  /*42f0*/  FADD.FTZ R35, R63, R36 ;  /* 0x000000243f237221 */ /* 0x000fc20000010000 */
[----:B------:R-:W-:Y:S01]  /*4300*/  F2FP.SATFINITE.E4M3.F32.PACK_AB_MERGE_C R63, R64, R63, RZ ;  /* 0x0000003f403f723e */ /* 0x000fe200048070ff */
[----:B------:R-:W0:Y:S01]  /*4310*/  MUFU.EX2 R67, R67 ;  /* 0x0000004300437308 */ /* 0x000e220000000800 */
[----:B------:R-:W-:-:S01]  /*4320*/  FADD.FTZ R43, R44, R43 ;  /* 0x0000002b2c2b7221 */ /* 0x000fc20000010000 */
[----:B------:R-:W-:Y:S01]  /*4330*/  FADD.FTZ R36, R64, R35 ;  /* 0x0000002340247221 */ /* 0x000fe20000010000 */
[----:B------:R-:W-:Y:S02]  /*4340*/  F2FP.SATFINITE.E4M3.F32.PACK_AB_MERGE_C R224, R62, R61, R63 ;  /* 0x0000003d3ee0723e */ /* 0x000fe4000480703f */
[----:B------:R-:W-:Y:S01]  /*4350*/  CS2R R62, SRZ ;  /* 0x00000000003e7805 */ /* 0x000fe2000001ff00 */
[----:B------:R-:W-:-:S01]  /*4360*/  FADD.FTZ R70, R4, R43 ;  /* 0x0000002b04467221 */ /* 0x000fc20000010000 */
[----:B------:R-:W-:Y:S01]  /*4370*/  FADD.FTZ R35, R65, R36 ;  /* 0x0000002441237221 */ /* 0x000fe20000010000 */
[----:B------:R-:W-:Y:S01]  /*4380*/  CS2R R60, SRZ ;  /* 0x00000000003c7805 */ /* 0x000fe2000001ff00 */
[----:B------:R-:W1:Y:S01]  /*4390*/  MUFU.EX2 R68, R68 ;  /* 0x0000004400447308 */ /* 0x000e620000000800 */
[----:B------:R-:W-:-:S01]  /*43a0*/  FADD.FTZ R70, R7, R70 ;  /* 0x0000004607467221 */ /* 0x000fc20000010000 */
[----:B--2---:R-:W-:-:S03]  /*43b0*/  FADD.FTZ R10, R66, R35 ;  /* 0x00000023420a7221 */ /* 0x004fc60000010000 */
[----:B------:R-:W-:-:S03]  /*43c0*/  FADD.FTZ R21, R77, R70 ;  /* 0x000000464d157221 */ /* 0x000fc60000010000 */
[----:B------:R-:W2:Y:S01]  /*43d0*/  MUFU.EX2 R8, R8 ;  /* 0x0000000800087308 */ /* 0x000ea20000000800 */
[----:B0-----:R-:W-:-:S01]  /*43e0*/  FADD.FTZ R3, R67, R10 ;  /* 0x0000000a43037221 */ /* 0x001fc20000010000 */
[----:B------:R-:W-:Y:S01]  /*43f0*/  FADD.FTZ R21, R80, R21 ;  /* 0x0000001550157221 */ /* 0x000fe20000010000 */
[----:B------:R-:W-:-:S05]  /*4400*/  CS2R R80, SRZ ;  /* 0x0000000000507805 */ /* 0x000fca000001ff00 */
[----:B------:R-:W0:Y:S01]  /*4410*/  MUFU.EX2 R51, R51 ;  /* 0x0000003300337308 */ /* 0x000e220000000800 */
[----:B-1----:R-:W-:-:S01]  /*4420*/  FADD.FTZ R10, R68, R3 ;  /* 0x00000003440a7221 */ /* 0x002fc20000010000 */
[----:B------:R-:W-:-:S04]  /*4430*/  F2FP.SATFINITE.E4M3.F32.PACK_AB_MERGE_C R67, R68, R67, RZ ;  /* 0x000000434443723e */ /* 0x000fc800048070ff */
[----:B------:R-:W-:Y:S02]  /*4440*/  F2FP.SATFINITE.E4M3.F32.PACK_AB_MERGE_C R226, R66, R65, R67 ;  /* 0x0000004142e2723e */ /* 0x000fe40004807043 */
[----:B------:R-:W-:Y:S01]  /*4450*/  CS2R R66, SRZ ;  /* 0x0000000000427805 */ /* 0x000fe2000001ff00 */
[----:B------:R-:W1:Y:S01]  /*4460*/  MUFU.EX2 R11, R11 ;  /* 0x0000000b000b7308 */ /* 0x000e620000000800 */
[----:B--2---:R-:W-:-:S01]  /*4470*/  FADD.FTZ R20, R8, R21 ;  /* 0x0000001508147221 */ /* 0x004fc20000010000 */
[----:B------:R-:W-:-:S06]  /*4480*/  CS2R R64, SRZ ;  /* 0x0000000000407805 */ /* 0x000fcc000001ff00 */
[----:B------:R2:W3:Y:S01]  /*4490*/  MUFU.EX2 R34, R69 ;  /* 0x0000004500227308 */ /* 0x0004e20000000800 */
[----:B0-----:R-:W-:-:S07]  /*44a0*/  FADD.FTZ R3, R51, R10 ;  /* 0x0000000a33037221 */ /* 0x001fce0000010000 */
[----:B------:R-:W0:Y:S01]  /*44b0*/  MUFU.EX2 R42, R42 ;  /* 0x0000002a002a7308 */ /* 0x000e220000000800 */
[----:B-1----:R-:W-:-:S01]  /*44c0*/  FADD.FTZ R21, R11, R20 ;  /* 0x000000140b157221 */ /* 0x002fc20000010000 */
[----:B--2---:R-:W-:-:S06]  /*44d0*/  CS2R R68, SRZ ;  /* 0x0000000000447805 */ /* 0x004fcc000001ff00 */
[----:B------:R-:W1:Y:S01]  /*44e0*/  MUFU.EX2 R50, R50 ;  /* 0x0000003200327308 */ /* 0x000e620000000800 */
[----:B---3--:R-:W-:-:S07]  /*44f0*/  FADD.FTZ R3, R34, R3 ;  /* 0x0000000322037221 */ /* 0x008fce0000010000 */
[----:B------:R-:W2:Y:S01]  /*4500*/  MUFU.EX2 R39, R39 ;  /* 0x0000002700277308 */ /* 0x000ea20000000800 */
[----:B0-----:R-:W-:-:S07]  /*4510*/  FADD.FTZ R36, R42, R21 ;  /* 0x000000152a247221 */ /* 0x001fce0000010000 */
[----:B------:R-:W0:Y:S01]  /*4520*/  MUFU.EX2 R12, R12 ;  /* 0x0000000c000c7308 */ /* 0x000e220000000800 */
[----:B-1----:R-:W-:-:S01]  /*4530*/  FADD.FTZ R20, R50, R3 ;  /* 0x0000000332147221 */ /* 0x002fc20000010000 */
[----:B------:R-:W-:-:S03]  /*4540*/  F2FP.SATFINITE.E4M3.F32.PACK_AB_MERGE_C R50, R33, R50, RZ ;  /* 0x000000322132723e */ /* 0x000fc600048070ff */
[----:B------:R-:W-:Y:S01]  /*4550*/  FADD.FTZ R20, R33, R20 ;  /* 0x0000001421147221 */ /* 0x000fe20000010000 */
[----:B------:R-:W-:Y:S02]  /*4560*/  F2FP.SATFINITE.E4M3.F32.PACK_AB_MERGE_C R220, R34, R51, R50 ;  /* 0x0000003322dc723e */ /* 0x000fe40004807032 */
[----:B------:R-:W-:Y:S01]  /*4570*/  CS2R R50, SRZ ;  /* 0x0000000000327805 */ /* 0x000fe2000001ff00 */
[----:B------:R-:W1:Y:S01]  /*4580*/  MUFU.EX2 R71, R71 ;  /* 0x0000004700477308 */ /* 0x000e620000000800 */
[C---:B--2---:R-:W-:Y:S01]  /*4590*/  F2FP.SATFINITE.E4M3.F32.PACK_AB_MERGE_C R221, R39.reuse, R42, RZ ;  /* 0x0000002a27dd723e */ /* 0x044fe200048070ff */
[----:B------:R-:W-:Y:S01]  /*45a0*/  FADD.FTZ R39, R39, R36 ;  /* 0x0000002427277221 */ /* 0x000fe20000010000 */
[----:B------:R-:W-:Y:S02]  /*45b0*/  CS2R R42, SRZ ;  /* 0x00000000002a7805 */ /* 0x000fe4000001ff00 */
[----:B------:R-:W-:Y:S02]  /*45c0*/  CS2R R34, SRZ ;  /* 0x0000000000227805 */ /* 0x000fe4000001ff00 */
[----:B------:R-:W-:Y:S01]  /*45d0*/  F2FP.SATFINITE.E4M3.F32.PACK_AB_MERGE_C R221, R11, R8, R221 ;  /* 0x000000080bdd723e */ /* 0x000fe200048070dd */
[----:B------:R-:W2:Y:S01]  /*45e0*/  MUFU.EX2 R15, R15 ;  /* 0x0000000f000f7308 */ /* 0x000ea20000000800 */
[----:B0-----:R-:W-:-:S07]  /*45f0*/  FADD.FTZ R26, R12, R39 ;  /* 0x000000270c1a7221 */ /* 0x001fce0000010000 */
[----:B------:R-:W0:Y:S01]  /*4600*/  MUFU.EX2 R72, R72 ;  /* 0x0000004800487308 */ /* 0x000e220000000800 */
[----:B-1----:R-:W-:-:S07]  /*4610*/  FADD.FTZ R3, R71, R20 ;  /* 0x0000001447037221 */ /* 0x002fce0000010000 */
[----:B------:R-:W1:Y:S01]  /*4620*/  MUFU.EX2 R40, R40 ;  /* 0x0000002800287308 */ /* 0x000e620000000800 */
[----:B--2---:R-:W-:-:S01]  /*4630*/  FADD.FTZ R5, R15, R26 ;  /* 0x0000001a0f057221 */ /* 0x004fc20000010000 */
[----:B------:R-:W-:-:S06]  /*4640*/  CS2R R26, SRZ ;  /* 0x00000000001a7805 */ /* 0x000fcc000001ff00 */
[----:B------:R-:W2:Y:S01]  /*4650*/  MUFU.EX2 R49, R49 ;  /* 0x0000003100317308 */ /* 0x000ea20000000800 */
[----:B0-----:R-:W-:-:S07]  /*4660*/  FADD.FTZ R4, R72, R3 ;  /* 0x0000000348047221 */ /* 0x001fce0000010000 */
[----:B------:R-:W0:Y:S01]  /*4670*/  MUFU.EX2 R41, R41 ;  /* 0x0000002900297308 */ /* 0x000e220000000800 */
[----:B-1----:R-:W-:-:S07]  /*4680*/  FADD.FTZ R6, R40, R5 ;  /* 0x0000000528067221 */ /* 0x002fce0000010000 */
[----:B------:R-:W1:Y:S01]  /*4690*/  MUFU.EX2 R2, R73 ;  /* 0x0000004900027308 */ /* 0x000e620000000800 */
[----:B--2---:R-:W-:-:S07]  /*46a0*/  FADD.FTZ R5, R49, R4 ;  /* 0x0000000431057221 */ /* 0x004fce0000010000 */
[----:B------:R-:W-:Y:S01]  /*46b0*/  MUFU.EX2 R31, R31 ;  /* 0x0000001f001f7308 */ /* 0x000fe20000000800 */
[----:B0-----:R-:W-:-:S01]  /*46c0*/  FADD.FTZ R6, R41, R6 ;  /* 0x0000000629067221 */ /* 0x001fc20000010000 */
[----:B------:R-:W-:-:S04]  /*46d0*/  F2FP.SATFINITE.E4M3.F32.PACK_AB_MERGE_C R40, R41, R40, RZ ;  /* 0x000000282928723e */ /* 0x000fc800048070ff */
[----:B------:R-:W-:Y:S02]  /*46e0*/  F2FP.SATFINITE.E4M3.F32.PACK_AB_MERGE_C R223, R15, R12, R40 ;  /* 0x0000000c0fdf723e */ /* 0x000fe40004807028 */
[----:B------:R-:W-:Y:S01]  /*46f0*/  CS2R R40, SRZ ;  /* 0x0000000000287805 */ /* 0x000fe2000001ff00 */
[----:B------:R-:W0:Y:S01]  /*4700*/  MUFU.EX2 R28, R28 ;  /* 0x0000001c001c7308 */ /* 0x000e220000000800 */
[----:B-1----:R-:W-:-:S01]  /*4710*/  FADD.FTZ R5, R2, R5 ;  /* 0x0000000502057221 */ /* 0x002fc20000010000 */
[----:B------:R-:W-:-:S04]  /*4720*/  F2FP.SATFINITE.E4M3.F32.PACK_AB_MERGE_C R49, R2, R49, RZ ;  /* 0x000000310231723e */ /* 0x000fc800048070ff */
[----:B------:R-:W-:Y:S02]  /*4730*/  F2FP.SATFINITE.E4M3.F32.PACK_AB_MERGE_C R222, R72, R71, R49 ;  /* 0x0000004748de723e */ /* 0x000fe40004807031 */
[----:B------:R-:W-:Y:S01]  /*4740*/  CS2R R72, SRZ ;  /* 0x0000000000487805 */ /* 0x000fe2000001ff00 */
[----:B------:R-:W1:Y:S01]  /*4750*/  MUFU.EX2 R37, R37 ;  /* 0x0000002500257308 */ /* 0x000e620000000800 */
[----:B------:R-:W-:-:S07]  /*4760*/  CS2R R70, SRZ ;  /* 0x0000000000467805 */ /* 0x000fce000001ff00 */
[----:B------:R-:W2:Y:S01]  /*4770*/  MUFU.EX2 R48, R48 ;  /* 0x0000003000307308 */ /* 0x000ea20000000800 */
[----:B0-----:R-:W-:-:S07]  /*4780*/  F2FP.SATFINITE.E4M3.F32.PACK_AB_MERGE_C R4, R28, R31, RZ ;  /* 0x0000001f1c04723e */ /* 0x001fce00048070ff */
[----:B------:R-:W0:Y:S01]  /*4790*/  MUFU.EX2 R38, R38 ;  /* 0x0000002600267308 */ /* 0x000e220000000800 */
[----:B-1----:R-:W-:-:S07]  /*47a0*/  FADD.FTZ R7, R37, R6 ;  /* 0x0000000625077221 */ /* 0x002fce0000010000 */
[----:B------:R-:W1:Y:S01]  /*47b0*/  MUFU.EX2 R9, R74 ;  /* 0x0000004a00097308 */ /* 0x000e620000000800 */
[----:B--2---:R-:W-:-:S07]  /*47c0*/  FADD.FTZ R2, R48, R5 ;  /* 0x0000000530027221 */ /* 0x004fce0000010000 */
[----:B------:R-:W2:Y:S01]  /*47d0*/  MUFU.EX2 R47, R47 ;  /* 0x0000002f002f7308 */ /* 0x000ea20000000800 */
[C---:B0-----:R-:W-:Y:S01]  /*47e0*/  F2FP.SATFINITE.E4M3.F32.PACK_AB_MERGE_C R217, R38.reuse, R37, R4 ;  /* 0x0000002526d9723e */ /* 0x041fe20004807004 */
[----:B------:R-:W-:Y:S01]  /*47f0*/  FADD.FTZ R38, R38, R7 ;  /* 0x0000000726267221 */ /* 0x000fe20000010000 */
[----:B------:R-:W-:-:S03]  /*4800*/  CS2R R36, SRZ ;  /* 0x0000000000247805 */ /* 0x000fc6000001ff00 */
[----:B------:R-:W-:Y:S01]  /*4810*/  FADD.FTZ R31, R31, R38 ;  /* 0x000000261f1f7221 */ /* 0x000fe20000010000 */
[----:B------:R-:W-:Y:S01]  /*4820*/  CS2R R38, SRZ ;  /* 0x0000000000267805 */ /* 0x000fe2000001ff00 */
[----:B------:R0:W3:Y:S01]  /*4830*/  MUFU.EX2 R10, R75 ;  /* 0x0000004b000a7308 */ /* 0x0000e20000000800 */
[----:B-1----:R-:W-:-:S01]  /*4840*/  FADD.FTZ R2, R9, R2 ;  /* 0x0000000209027221 */ /* 0x002fc20000010000 */
[----:B------:R-:W-:-:S06]  /*4850*/  FADD.FTZ R31, R28, R31 ;  /* 0x0000001f1c1f7221 */ /* 0x000fcc0000010000 */
[----:B------:R-:W1:Y:S01]  /*4860*/  MUFU.EX2 R24, R24 ;  /* 0x0000001800187308 */ /* 0x000e620000000800 */
[----:B--2---:R-:W-:-:S01]  /*4870*/  FADD.FTZ R5, R47, R2 ;  /* 0x000000022f057221 */ /* 0x004fc20000010000 */
[----:B0-----:R-:W-:-:S06]  /*4880*/  CS2R R74, SRZ ;  /* 0x00000000004a7805 */ /* 0x001fcc000001ff00 */
[----:B------:R-:W0:Y:S01]  /*4890*/  MUFU.EX2 R46, R46 ;  /* 0x0000002e002e7308 */ /* 0x000e220000000800 */
[----:B---3--:R-:W-:-:S01]  /*48a0*/  FADD.FTZ R5, R10, R5 ;  /* 0x000000050a057221 */ /* 0x008fc20000010000 */
[----:B------:R-:W-:-:S04]  /*48b0*/  F2FP.SATFINITE.E4M3.F32.PACK_AB_MERGE_C R47, R10, R47, RZ ;  /* 0x0000002f0a2f723e */ /* 0x000fc800048070ff */
[----:B------:R-:W-:Y:S02]  /*48c0*/  F2FP.SATFINITE.E4M3.F32.PACK_AB_MERGE_C R216, R9, R48, R47 ;  /* 0x0000003009d8723e */ /* 0x000fe4000480702f */
[----:B------:R-:W-:Y:S01]  /*48d0*/  CS2R R48, SRZ ;  /* 0x0000000000307805 */ /* 0x000fe2000001ff00 */
[----:B------:R-:W2:Y:S01]  /*48e0*/  MUFU.EX2 R29, R29 ;  /* 0x0000001d001d7308 */ /* 0x000ea20000000800 */
[----:B-1----:R-:W-:-:S07]  /*48f0*/  FADD.FTZ R4, R24, R31 ;  /* 0x0000001f18047221 */ /* 0x002fce0000010000 */
[----:B------:R1:W3:Y:S01]  /*4900*/  MUFU.EX2 R3, R76 ;  /* 0x0000004c00037308 */ /* 0x0002e20000000800 */
[----:B0-----:R-:W-:-:S07]  /*4910*/  FADD.FTZ R2, R46, R5 ;  /* 0x000000052e027221 */ /* 0x001fce0000010000 */
[----:B------:R-:W0:Y:S01]  /*4920*/  MUFU.EX2 R25, R25 ;  /* 0x0000001900197308 */ /* 0x000e220000000800 */
[----:B--2---:R-:W-:-:S01]  /*4930*/  FADD.FTZ R4, R29, R4 ;  /* 0x000000041d047221 */ /* 0x004fc20000010000 */
[----:B-1----:R-:W-:-:S06]  /*4940*/  CS2R R76, SRZ ;  /* 0x00000000004c7805 */ /* 0x002fcc000001ff00 */
[----:B------:R-:W-:Y:S01]  /*4950*/  MUFU.EX2 R45, R45 ;  /* 0x0000002d002d7308 */ /* 0x000fe20000000800 */
[----:B---3--:R-:W-:-:S07]  /*4960*/  FADD.FTZ R2, R3, R2 ;  /* 0x0000000203027221 */ /* 0x008fce0000010000 */
[----:B------:R-:W1:Y:S01]  /*4970*/  MUFU.EX2 R32, R32 ;  /* 0x0000002000207308 */ /* 0x000e620000000800 */
[----:B0-----:R-:W-:Y:S01]  /*4980*/  F2FP.SATFINITE.E4M3.F32.PACK_AB_MERGE_C R6, R30, R25, RZ ;  /* 0x000000191e06723e */ /* 0x001fe200048070ff */
[----:B------:R-:W-:-:S03]  /*4990*/  FADD.FTZ R25, R25, R4 ;  /* 0x0000000419197221 */ /* 0x000fc60000010000 */
[----:B------:R-:W-:Y:S02]  /*49a0*/  F2FP.SATFINITE.E4M3.F32.PACK_AB_MERGE_C R219, R29, R24, R6 ;  /* 0x000000181ddb723e */ /* 0x000fe40004807006 */
[----:B------:R-:W-:Y:S02]  /*49b0*/  CS2R R28, SRZ ;  /* 0x00000000001c7805 */ /* 0x000fe4000001ff00 */
[----:B-1----:R-:W-:Y:S01]  /*49c0*/  F2FP.SATFINITE.E4M3.F32.PACK_AB_MERGE_C R5, R32, R45, RZ ;  /* 0x0000002d2005723e */ /* 0x002fe200048070ff */
[----:B------:R-:W-:-:S01]  /*49d0*/  FADD.FTZ R45, R45, R2 ;  /* 0x000000022d2d7221 */ /* 0x000fc20000010000 */
[----:B------:R-:W-:Y:S01]  /*49e0*/  FADD.FTZ R2, R30, R25 ;  /* 0x000000191e027221 */ /* 0x000fe20000010000 */
[----:B------:R-:W-:Y:S02]  /*49f0*/  CS2R R30, SRZ ;  /* 0x00000000001e7805 */ /* 0x000fe4000001ff00 */
[----:B------:R-:W-:Y:S01]  /*4a00*/  F2FP.SATFINITE.E4M3.F32.PACK_AB_MERGE_C R218, R3, R46, R5 ;  /* 0x0000002e03da723e */ /* 0x000fe20004807005 */
[----:B------:R-:W-:-:S01]  /*4a10*/  FADD.FTZ R3, R32, R45 ;  /* 0x0000002d20037221 */ /* 0x000fc20000010000 */
[----:B------:R-:W-:-:S02]  /*4a20*/  CS2R R46, SRZ ;  /* 0x00000000002e7805 */ /* 0x000fc4000001ff00 */
[----:B------:R-:W-:Y:S02]  /*4a30*/  CS2R R44, SRZ ;  /* 0x00000000002c7805 */ /* 0x000fe4000001ff00 */
[----:B------:R-:W-:Y:S02]  /*4a40*/  CS2R R32, SRZ ;  /* 0x0000000000207805 */ /* 0x000fe4000001ff00 */
[----:B------:R-:W-:Y:S01]  /*4a50*/  CS2R R24, SRZ ;  /* 0x0000000000187805 */ /* 0x000fe2000001ff00 */
[----:B------:R-:W-:Y:S06]  /*4a60*/  @!P3 BRA `(.L_x_1958) ;  /* 0x00000034003cb947 */ /* 0x000fec0003800000 */
[----:B------:R-:W-:Y:S01]  /*4a70*/  IMAD.MOV.U32 R5, RZ, RZ, R170 ;  /* 0x000000ffff057224 */ /* 0x000fe200078e00aa */
[----:B------:R-:W-:Y:S01]  /*4a80*/  UMOV UR55, UR50 ;  /* 0x0000003200377c82 */ /* 0x000fe20008000000 */
[----:B------:R-:W-:Y:S01]  /*4a90*/  IMAD.MOV.U32 R4, RZ, RZ, R161 ;  /* 0x000000ffff047224 */ /* 0x000fe200078e00a1 */
[----:B------:R-:W-:Y:S01]  /*4aa0*/  UMOV UR56, UR43 ;  /* 0x0000002b00387c82 */ /* 0x000fe20008000000 */
[----:B------:R-:W-:Y:S01]  /*4ab0*/  IMAD.MOV.U32 R151, RZ, RZ, RZ ;  /* 0x000000ffff977224 */ /* 0x000fe200078e00ff */
[----:B------:R-:W-:Y:S01]  /*4ac0*/  ULDC UR53, c[0x0][0x288] ;  /* 0x0000a20000357ab9 */ /* 0x000fe20000000800 */
[----:B------:R-:W-:-:S05]  /*4ad0*/  ULDC UR50, c[0x0][0x988] ;  /* 0x0002620000327ab9 */ /* 0x000fca0000000800 */
.L_x_1968:
[----:B------:R-:W-:Y:S01]  /*4ae0*/  ISETP.NE.AND P4, PT, RZ, UR40, PT ;  /* 0x00000028ff007c0c */ /* 0x000fe2000bf85270 */
[----:B------:R-:W-:-:S04]  /*4af0*/  UISETP.NE.AND UP1, UPT, UR55, 0x1, UPT ;  /* 0x000000013700788c */ /* 0x000fc8000bf25270 */
[----:B------:R-:W-:-:S04]  /*4b00*/  USEL UR43, URZ, 0x1, UP1 ;  /* 0x000000013f2b7887 */ /* 0x000fc80008800000 */
[----:B------:R-:W-:-:S04]  /*4b10*/  ULOP3.LUT UR43, UR56, UR43, URZ, 0x3c, !UPT ;  /* 0x0000002b382b7292 */ /* 0x000fc8000f8e3c3f */
[----:B------:R-:W-:Y:S08]  /*4b20*/  @P4 BRA `(.L_x_1959) ;  /* 0x0000000000384947 */ /* 0x000ff00003800000 */
[----:B------:R-:W-:Y:S05]  /*4b30*/  @!P0 BRA `(.L_x_1960) ;  /* 0x0000000000048947 */ /* 0x000fea0003800000 */
[----:B------:R-:W-:Y:S01]  /*4b40*/  BPT.TRAP 0x1 ;  /* 0x000000040000795c */ /* 0x000fe20000300000 */
.L_x_1960:
        /* <DEDUP_REMOVED lines=9> */
.L_x_1961:
[----:B-1----:R-:W-:Y:S05]  /*4be0*/  @P3 BRA `(.L_x_1959) ;  /* 0x0000000000083947 */ /* 0x002fea0003800000 */
[----:B------:R-:W1:Y:S02]  /*4bf0*/  SYNCS.PHASECHK.TRANS64.TRYWAIT P3, [UR6+0x38830], R6 ;  /* 0x03883006ff0075a7 */ /* 0x000e640008060146 */
[----:B-1----:R-:W-:Y:S05]  /*4c00*/  @!P3 BRA `(.L_x_1962) ;  /* 0x000000ec0004b947 */ /* 0x002fea0003800000 */
.L_x_1959:
        /* <DEDUP_REMOVED lines=50> */
.L_x_1964:
[----:B------:R-:W-:Y:S01]  /*4f30*/  ULEA UR6, UR55, UR41, 0x3 ;  /* 0x0000002937067291 */ /* 0x000fe2000f8e183f */
[----:B------:R-:W-:-:S05]  /*4f40*/  IMAD.U32 R6, RZ, RZ, UR56 ;  /* 0x00000038ff067e24 */ /* 0x000fca000f8e00ff */
[----:B------:R-:W-:-:S04]  /*4f50*/  SHF.L.U32 R6, R6, 0x1f, RZ ;  /* 0x0000001f06067819 */ /* 0x000fc800000006ff */
[----:B------:R0:W1:Y:S01]  /*4f60*/  SYNCS.PHASECHK.TRANS64.TRYWAIT P3, [UR6+0x38850], R6 ;  /* 0x03885006ff0075a7 */ /* 0x0000620008060146 */
[----:B------:R-:W-:Y:S05]  /*4f70*/  @!P0 BRA `(.L_x_1965) ;  /* 0x0000000000048947 */ /* 0x000fea0003800000 */
[----:B------:R-:W-:Y:S01]  /*4f80*/  BPT.TRAP 0x1 ;  /* 0x000000040000795c */ /* 0x000fe20000300000 */
.L_x_1965:
[----:B-1----:R-:W-:Y:S05]  /*4f90*/  @P3 BRA `(.L_x_1963) ;  /* 0x0000000000083947 */ /* 0x002fea0003800000 */
[----:B------:R-:W1:Y:S02]  /*4fa0*/  SYNCS.PHASECHK.TRANS64.TRYWAIT P3, [UR6+0x38850], R6 ;  /* 0x03885006ff0075a7 */ /* 0x000e640008060146 */
[----:B-1----:R-:W-:Y:S05]  /*4fb0*/  @!P3 BRA `(.L_x_1966) ;  /* 0x000000e80030b947 */ /* 0x002fea0003800000 */
.L_x_1963:
[----:B------:R-:W-:Y:S01]  /*4fc0*/  UIADD3 UR6, UR41, 0x400, URZ ;  /* 0x0000040029067890 */ /* 0x000fe2000fffe03f */
[----:B------:R-:W-:Y:S01]  /*4fd0*/  WARPGROUP.ARRIVE ;  /* 0x00000000000079c5 */ /* 0x000fe20000000000 */
[----:B------:R-:W-:Y:S01]  /*4fe0*/  UMOV UR7, 0x40000040 ;  /* 0x4000004000077882 */ /* 0x000fe20000000000 */
[C---:B------:R-:W-:Y:S01]  /*4ff0*/  FMUL.FTZ R21, R0.reuse, R163 ;  /* 0x000000a300157220 */ /* 0x040fe20000410000 */
[----:B------:R-:W-:Y:S01]  /*5000*/  USHF.R.U32.HI UR6, URZ, 0x4, UR6 ;  /* 0x000000043f067899 */ /* 0x000fe20008011606 */
[----:B------:R-:W-:Y:S01]  /*5010*/  FMUL.FTZ R163, R0, R175 ;  /* 0x000000af00a37220 */ /* 0x000fe20000410000 */
[----:B------:R-:W-:Y:S02]  /*5020*/  VIADD R175, R18, UR36 ;  /* 0x0000002412af7c36 */ /* 0x000fe40008000000 */
[C---:B------:R-:W-:Y:S01]  /*5030*/  FMUL.FTZ R15, R0.reuse, R161 ;  /* 0x000000a1000f7220 */ /* 0x040fe20000410000 */
[----:B------:R-:W-:Y:S01]  /*5040*/  ULOP3.LUT UR6, UR6, 0x3fff, URZ, 0xc0, !UPT ;  /* 0x00003fff06067892 */ /* 0x000fe2000f8ec03f */
[C---:B------:R-:W-:Y:S01]  /*5050*/  FMUL.FTZ R161, R0.reuse, R173 ;  /* 0x000000ad00a17220 */ /* 0x040fe20000410000 */
[C---:B------:R-:W-:Y:S01]  /*5060*/  FMUL.FTZ R10, R0.reuse, R156 ;  /* 0x0000009c000a7220 */ /* 0x040fe20000410000 */
[C---:B------:R-:W-:Y:S01]  /*5070*/  FMUL.FTZ R156, R0.reuse, R168 ;  /* 0x000000a8009c7220 */ /* 0x040fe20000410000 */
[----:B------:R-:W-:Y:S01]  /*5080*/  ULOP3.LUT UR6, UR6, 0x10000, URZ, 0xfc, !UPT ;  /* 0x0001000006067892 */ /* 0x000fe2000f8efc3f */
[C---:B------:R-:W-:Y:S01]  /*5090*/  FMUL.FTZ R168, R0.reuse, R180 ;  /* 0x000000b400a87220 */ /* 0x040fe20000410000 */
[C---:B------:R-:W-:Y:S01]  /*50a0*/  FMUL.FTZ R12, R0.reuse, R158 ;  /* 0x0000009e000c7220 */ /* 0x040fe20000410000 */
[----:B------:R-:W2:Y:S01]  /*50b0*/  LDC R180, c[0x0][0x2f0] ;  /* 0x0000bc00ffb47b82 */ /* 0x000ea20000000800 */
[----:B------:R-:W-:Y:S01]  /*50c0*/  ULEA UR10, UR55, UR6, 0xb ;  /* 0x00000006370a7291 */ /* 0x000fe2000f8e583f */
[C---:B------:R-:W-:Y:S01]  /*50d0*/  FMUL.FTZ R158, R0.reuse, R170 ;  /* 0x000000aa009e7220 */ /* 0x040fe20000410000 */
[C---:B------:R-:W-:Y:S01]  /*50e0*/  FMUL.FTZ R170, R0.reuse, R182 ;  /* 0x000000b600aa7220 */ /* 0x040fe20000410000 */
[C---:B------:R-:W-:Y:S01]  /*50f0*/  FMUL.FTZ R14, R0.reuse, R160 ;  /* 0x000000a0000e7220 */ /* 0x040fe20000410000 */
[C---:B01----:R-:W-:Y:S01]  /*5100*/  FMUL.FTZ R6, R0.reuse, R152 ;  /* 0x0000009800067220 */ /* 0x043fe20000410000 */
[C---:B------:R-:W-:Y:S01]  /*5110*/  FMUL.FTZ R160, R0.reuse, R172 ;  /* 0x000000ac00a07220 */ /* 0x040fe20000410000 */
[C---:B------:R-:W-:Y:S01]  /*5120*/  FMUL.FTZ R172, R0.reuse, R184 ;  /* 0x000000b800ac7220 */ /* 0x040fe20000410000 */
[----:B------:R-:W-:Y:S01]  /*5130*/  UMOV UR6, UR10 ;  /* 0x0000000a00067c82 */ /* 0x000fe20008000000 */
[----:B------:R-:W-:Y:S01]  /*5140*/  IMAD.MOV.U32 R184, RZ, RZ, -0x2 ;  /* 0xfffffffeffb87424 */ /* 0x000fe200078e00ff */
[----:B------:R-:W-:Y:S01]  /*5150*/  QGMMA.64x256x32.F32.E4M3.E4M3 R24, R228, gdesc[UR4], R24, gsb0 ;  /* 0x03e00004e4187df3 */ /* 0x000fe20008000818 */
[----:B------:R-:W-:Y:S01]  /*5160*/  UIADD3 UR6, UR10, 0x2, URZ ;  /* 0x000000020a067890 */ /* 0x000fe2000fffe03f */
[C---:B------:R-:W-:Y:S01]  /*5170*/  FMUL.FTZ R7, R0.reuse, R153 ;  /* 0x0000009900077220 */ /* 0x040fe20000410000 */
[----:B------:R-:W-:Y:S01]  /*5180*/  UMOV UR7, 0x40000040 ;  /* 0x4000004000077882 */ /* 0x000fe20000000000 */
        /* <DEDUP_REMOVED lines=18> */
[----:B------:R-:W3:Y:S01]  /*52b0*/  MUFU.TANH R10, R10 ;  /* 0x0000000a000a7308 */ /* 0x000ee20000002400 */
[C---:B------:R-:W-:Y:S01]  /*52c0*/  FMUL.FTZ R20, R0.reuse, R162 ;  /* 0x000000a200147220 */ /* 0x040fe20000410000 */
[C---:B------:R-:W-:Y:S01]  /*52d0*/  FMUL.FTZ R162, R0.reuse, R174 ;  /* 0x000000ae00a27220 */ /* 0x040fe20000410000 */
[C---:B------:R-:W-:Y:S01]  /*52e0*/  FMUL.FTZ R174, R0.reuse, R185 ;  /* 0x000000b900ae7220 */ /* 0x040fe20000410000 */
[C---:B------:R-:W-:Y:S01]  /*52f0*/  FMUL.FTZ R8, R0.reuse, R154 ;  /* 0x0000009a00087220 */ /* 0x040fe20000410000 */
[C---:B------:R-:W-:Y:S01]  /*5300*/  FMUL.FTZ R154, R0.reuse, R166 ;  /* 0x000000a6009a7220 */ /* 0x040fe20000410000 */
[C---:B------:R-:W-:Y:S01]  /*5310*/  FMUL.FTZ R166, R0.reuse, R178 ;  /* 0x000000b200a67220 */ /* 0x040fe20000410000 */
[C---:B------:R-:W-:Y:S01]  /*5320*/  FMUL.FTZ R178, R0.reuse, R188 ;  /* 0x000000bc00b27220 */ /* 0x040fe20000410000 */
[----:B------:R-:W4:Y:S01]  /*5330*/  MUFU.TANH R11, R11 ;  /* 0x0000000b000b7308 */ /* 0x000f220000002400 */
[C---:B------:R-:W-:Y:S01]  /*5340*/  FMUL.FTZ R185, R0.reuse, R196 ;  /* 0x000000c400b97220 */ /* 0x040fe20000410000 */
[C---:B------:R-:W-:Y:S01]  /*5350*/  FMUL.FTZ R188, R0.reuse, R201 ;  /* 0x000000c900bc7220 */ /* 0x040fe20000410000 */
[C---:B------:R-:W-:Y:S01]  /*5360*/  FMUL.FTZ R205, R0.reuse, R205 ;  /* 0x000000cd00cd7220 */ /* 0x040fe20000410000 */
[C---:B------:R-:W-:Y:S01]  /*5370*/  FMUL.FTZ R212, R0.reuse, R212 ;  /* 0x000000d400d47220 */ /* 0x040fe20000410000 */
[C---:B------:R-:W-:Y:S01]  /*5380*/  FMUL.FTZ R213, R0.reuse, R213 ;  /* 0x000000d500d57220 */ /* 0x040fe20000410000 */
[C---:B------:R-:W-:Y:S01]  /*5390*/  FMUL.FTZ R201, R0.reuse, R206 ;  /* 0x000000ce00c97220 */ /* 0x040fe20000410000 */
[C---:B------:R-:W-:Y:S01]  /*53a0*/  FMUL.FTZ R190, R0.reuse, R190 ;  /* 0x000000be00be7220 */ /* 0x040fe20000410000 */
[----:B------:R-:W5:Y:S01]  /*53b0*/  MUFU.TANH R14, R14 ;  /* 0x0000000e000e7308 */ /* 0x000f620000002400 */
[C---:B------:R-:W-:Y:S01]  /*53c0*/  FMUL.FTZ R194, R0.reuse, R194 ;  /* 0x000000c200c27220 */ /* 0x040fe20000410000 */
[----:B------:R-:W-:-:S06]  /*53d0*/  FMUL.FTZ R195, R0, R195 ;  /* 0x000000c300c37220 */ /* 0x000fcc0000410000 */
[----:B------:R-:W5:Y:S08]  /*53e0*/  MUFU.TANH R15, R15 ;  /* 0x0000000f000f7308 */ /* 0x000f700000002400 */
        /* <DEDUP_REMOVED lines=28> */
[----:B------:R-:W-:-:S05]  /*55b0*/  WARPGROUP.ARRIVE ;  /* 0x00000000000079c5 */ /* 0x000fca0000000000 */
[----:B------:R-:W-:Y:S01]  /*55c0*/  MUFU.TANH R162, R162 ;  /* 0x000000a200a27308 */ /* 0x000fe20000002400 */
[----:B------:R-:W0:Y:S01]  /*55d0*/  S2R R231, SR_TID.X ;  /* 0x0000000000e77919 */ /* 0x000e220000002100 */
[----:B------:R-:W-:Y:S01]  /*55e0*/  QGMMA.64x256x32.F32.E4M3.E4M3 R24, R224, gdesc[UR4], R24, gsb0 ;  /* 0x03e00004e0187df3 */ /* 0x000fe20008000818 */
[----:B------:R-:W-:Y:S01]  /*55f0*/  UIADD3 UR6, UR10, 0x4, URZ ;  /* 0x000000040a067890 */ /* 0x000fe2000fffe03f */
[----:B------:R-:W-:-:S04]  /*5600*/  UMOV UR7, 0x40000040 ;  /* 0x4000004000077882 */ /* 0x000fc80000000000 */
[----:B------:R-:W-:Y:S08]  /*5610*/  MUFU.TANH R163, R163 ;  /* 0x000000a300a37308 */ /* 0x000ff00000002400 */
[----:B------:R-:W-:Y:S08]  /*5620*/  MUFU.TANH R166, R166 ;  /* 0x000000a600a67308 */ /* 0x000ff00000002400 */
[----:B------:R-:W-:Y:S08]  /*5630*/  MUFU.TANH R167, R167 ;  /* 0x000000a700a77308 */ /* 0x000ff00000002400 */
[----:B------:R-:W-:Y:S01]  /*5640*/  MUFU.TANH R170, R170 ;  /* 0x000000aa00aa7308 */ /* 0x000fe20000002400 */
[----:B0-----:R-:W-:-:S07]  /*5650*/  SHF.R.U32.HI R231, RZ, 0x7, R231 ;  /* 0x00000007ffe77819 */ /* 0x001fce00000116e7 */
        /* <DEDUP_REMOVED lines=15> */
[----:B------:R-:W-:Y:S02]  /*5750*/  @UP0 ULDC UR6, c[0x0][0x44c] ;  /* 0x0001130000060ab9 */ /* 0x000fe40000000800 */
[----:B------:R-:W-:Y:S01]  /*5760*/  @P2 IMAD.HI.U32 R173, R175, UR6, RZ ;  /* 0x00000006afad2c27 */ /* 0x000fe2000f8e00ff */
[----:B------:R-:W-:-:S04]  /*5770*/  @UP0 ULDC UR6, c[0x0][0x450] ;  /* 0x0001140000060ab9 */ /* 0x000fc80000000800 */
[----:B------:R-:W-:Y:S01]  /*5780*/  @P2 SHF.R.U32.HI R175, RZ, UR6, R173 ;  /* 0x00000006ffaf2c19 */ /* 0x000fe200080116ad */
[----:B------:R-:W-:Y:S01]  /*5790*/  UMOV UR6, 0xffffff80 ;  /* 0xffffff8000067882 */ /* 0x000fe20000000000 */
[C---:B------:R-:W-:Y:S01]  /*57a0*/  FMUL.FTZ R173, R0.reuse, R186 ;  /* 0x000000ba00ad7220 */ /* 0x040fe20000410000 */
[----:B------:R-:W-:Y:S01]  /*57b0*/  UIMAD UR6, UR52, UR6, 0x1 ;  /* 0x00000001340674a4 */ /* 0x000fe2000f8e0206 */
[----:B------:R-:W-:Y:S01]  /*57c0*/  FMUL.FTZ R186, R0, R197 ;  /* 0x000000c500ba7220 */ /* 0x000fe20000410000 */
[----:B------:R-:W0:Y:S03]  /*57d0*/  SHFL.IDX PT, R182, R175, RZ, 0x1c1f ;  /* 0x001c1fffafb67589 */ /* 0x000e2600000e0000 */
[----:B------:R-:W-:Y:S01]  /*57e0*/  MUFU.TANH R173, R173 ;  /* 0x000000ad00ad7308 */ /* 0x000fe20000002400 */
[----:B------:R-:W-:Y:S01]  /*57f0*/  IMAD R177, R17, R184, UR6 ;  /* 0x0000000611b17e24 */ /* 0x000fe2000f8e02b8 */
[----:B------:R-:W-:-:S02]  /*5800*/  UMOV UR6, UR50 ;  /* 0x0000003200067c82 */ /* 0x000fc40008000000 */
[----:B------:R-:W-:Y:S02]  /*5810*/  IMAD.U32 R206, RZ, RZ, UR6 ;  /* 0x00000006ffce7e24 */ /* 0x000fe4000f8e00ff */
[----:B--2---:R-:W-:Y:S02]  /*5820*/  IMAD R177, R180, UR49, R177 ;  /* 0x00000031b4b17c24 */ /* 0x004fe4000f8e02b1 */
[C---:B------:R-:W-:Y:S01]  /*5830*/  FMUL.FTZ R180, R0.reuse, R192 ;  /* 0x000000c000b47220 */ /* 0x040fe20000410000 */
[----:B------:R-:W-:Y:S01]  /*5840*/  MUFU.TANH R186, R186 ;  /* 0x000000ba00ba7308 */ /* 0x000fe20000002400 */
[----:B------:R-:W-:-:S07]  /*5850*/  FMUL.FTZ R192, R0, R208 ;  /* 0x000000d000c07220 */ /* 0x000fce0000410000 */
[----:B------:R-:W2:Y:S01]  /*5860*/  MUFU.TANH R180, R180 ;  /* 0x000000b400b47308 */ /* 0x000ea20000002400 */
[----:B0-----:R-:W-:-:S07]  /*5870*/  IADD3 R181, R182, -UR53, R177 ;  /* 0x80000035b6b57c10 */ /* 0x001fce000fffe0b1 */
[----:B------:R-:W-:Y:S01]  /*5880*/  MUFU.TANH R192, R192 ;  /* 0x000000c000c07308 */ /* 0x000fe20000002400 */
[C---:B------:R-:W-:Y:S02]  /*5890*/  ISETP.GT.AND P3, PT, R181.reuse, RZ, PT ;  /* 0x000000ffb500720c */ /* 0x040fe40003f64270 */
[C---:B------:R-:W-:Y:S02]  /*58a0*/  ISETP.GT.AND P4, PT, R181.reuse, 0x1, PT ;  /* 0x00000001b500780c */ /* 0x040fe40003f84270 */
[----:B------:R-:W-:Y:S02]  /*58b0*/  FSEL R183, R6, -INF , P3 ;  /* 0xff80000006b77808 */ /* 0x000fe40001800000 */
[----:B------:R-:W-:Y:S01]  /*58c0*/  ISETP.GT.AND P3, PT, R181, 0x8, PT ;  /* 0x00000008b500780c */ /* 0x000fe20003f64270 */
[----:B------:R0:W2:Y:S01]  /*58d0*/  MUFU.TANH R6, R193 ;  /* 0x000000c100067308 */ /* 0x0000a20000002400 */
[----:B-1----:R-:W-:Y:S02]  /*58e0*/  FSEL R7, R7, -INF , P4 ;  /* 0xff80000007077808 */ /* 0x002fe40002000000 */
[----:B------:R-:W-:-:S02]  /*58f0*/  FMNMX.FTZ R182, R183, R4, !PT ;  /* 0x00000004b7b67209 */ /* 0x000fc40007810000 */
[----:B------:R-:W-:Y:S02]  /*5900*/  ISETP.GT.AND P4, PT, R181, 0x9, PT ;  /* 0x00000009b500780c */ /* 0x000fe40003f84270 */
[----:B---3--:R-:W-:Y:S02]  /*5910*/  FSEL R10, R10, -INF , P3 ;  /* 0xff8000000a0a7808 */ /* 0x008fe40001800000 */
[----:B------:R-:W-:Y:S02]  /*5920*/  FMNMX.FTZ R187, R7, R182, !PT ;  /* 0x000000b607bb7209 */ /* 0x000fe40007810000 */
[----:B------:R-:W-:Y:S02]  /*5930*/  ISETP.GT.AND P3, PT, R181, 0x10, PT ;  /* 0x00000010b500780c */ /* 0x000fe40003f64270 */
[----:B----4-:R-:W-:Y:S02]  /*5940*/  FSEL R11, R11, -INF , P4 ;  /* 0xff8000000b0b7808 */ /* 0x010fe40002000000 */
[----:B------:R-:W-:Y:S01]  /*5950*/  FMNMX.FTZ R182, R10, R187, !PT ;  /* 0x000000bb0ab67209 */ /* 0x000fe20007810000 */
[----:B------:R-:W-:Y:S01]  /*5960*/  FMUL.FTZ R187, R0, R200 ;  /* 0x000000c800bb7220 */ /* 0x000fe20000410000 */
[----:B------:R-:W-:-:S02]  /*5970*/  ISETP.GT.AND P4, PT, R181, 0x11, PT ;  /* 0x00000011b500780c */ /* 0x000fc40003f84270 */
[----:B-----5:R-:W-:Y:S02]  /*5980*/  FSEL R14, R14, -INF , P3 ;  /* 0xff8000000e0e7808 */ /* 0x020fe40001800000 */
[----:B------:R-:W-:Y:S01]  /*5990*/  FMNMX.FTZ R189, R11, R182, !PT ;  /* 0x000000b60bbd7209 */ /* 0x000fe20007810000 */
[----:B------:R-:W1:Y:S01]  /*59a0*/  MUFU.TANH R187, R187 ;  /* 0x000000bb00bb7308 */ /* 0x000e620000002400 */
[----:B------:R-:W-:Y:S02]  /*59b0*/  ISETP.GT.AND P3, PT, R181, 0x18, PT ;  /* 0x00000018b500780c */ /* 0x000fe40003f64270 */
[----:B------:R-:W-:Y:S02]  /*59c0*/  FSEL R15, R15, -INF , P4 ;  /* 0xff8000000f0f7808 */ /* 0x000fe40002000000 */
[----:B------:R-:W-:Y:S02]  /*59d0*/  FMNMX.FTZ R182, R14, R189, !PT ;  /* 0x000000bd0eb67209 */ /* 0x000fe40007810000 */
[----:B------:R-:W-:-:S02]  /*59e0*/  ISETP.GT.AND P4, PT, R181, 0x19, PT ;  /* 0x00000019b500780c */ /* 0x000fc40003f84270 */
[----:B------:R-:W-:Y:S02]  /*59f0*/  FSEL R152, R152, -INF , P3 ;  /* 0xff80000098987808 */ /* 0x000fe40001800000 */
[----:B------:R-:W-:Y:S02]  /*5a00*/  FMNMX.FTZ R189, R15, R182, !PT ;  /* 0x000000b60fbd7209 */ /* 0x000fe40007810000 */
[----:B------:R-:W-:Y:S02]  /*5a10*/  ISETP.GT.AND P3, PT, R181, 0x20, PT ;  /* 0x00000020b500780c */ /* 0x000fe40003f64270 */
[----:B------:R-:W-:Y:S02]  /*5a20*/  FSEL R153, R153, -INF , P4 ;  /* 0xff80000099997808 */ /* 0x000fe40002000000 */
[----:B------:R-:W-:Y:S01]  /*5a30*/  FMNMX.FTZ R182, R152, R189, !PT ;  /* 0x000000bd98b67209 */ /* 0x000fe20007810000 */
[C---:B------:R-:W-:Y:S01]  /*5a40*/  FMUL.FTZ R189, R0.reuse, R204 ;  /* 0x000000cc00bd7220 */ /* 0x040fe20000410000 */
[----:B------:R-:W-:Y:S01]  /*5a50*/  ISETP.GT.AND P4, PT, R181, 0x21, PT ;  /* 0x00000021b500780c */ /* 0x000fe20003f84270 */
[----:B------:R-:W-:Y:S01]  /*5a60*/  FMUL.FTZ R204, R0, R211 ;  /* 0x000000d300cc7220 */ /* 0x000fe20000410000 */
[----:B------:R-:W-:-:S02]  /*5a70*/  FSEL R156, R156, -INF , P3 ;  /* 0xff8000009c9c7808 */ /* 0x000fc40001800000 */
[----:B0-----:R-:W-:Y:S01]  /*5a80*/  FMNMX.FTZ R193, R153, R182, !PT ;  /* 0x000000b699c17209 */ /* 0x001fe20007810000 */
[----:B------:R-:W0:Y:S01]  /*5a90*/  MUFU.TANH R189, R189 ;  /* 0x000000bd00bd7308 */ /* 0x000e220000002400 */
[----:B------:R-:W-:Y:S02]  /*5aa0*/  ISETP.GT.AND P3, PT, R181, 0x28, PT ;  /* 0x00000028b500780c */ /* 0x000fe40003f64270 */
[----:B------:R-:W-:Y:S02]  /*5ab0*/  FSEL R157, R157, -INF , P4 ;  /* 0xff8000009d9d7808 */ /* 0x000fe40002000000 */
[----:B------:R-:W-:Y:S02]  /*5ac0*/  FMNMX.FTZ R182, R156, R193, !PT ;  /* 0x000000c19cb67209 */ /* 0x000fe40007810000 */
[----:B------:R-:W-:Y:S01]  /*5ad0*/  ISETP.GT.AND P4, PT, R181, 0x29, PT ;  /* 0x00000029b500780c */ /* 0x000fe20003f84270 */
[----:B------:R-:W-:Y:S01]  /*5ae0*/  MUFU.TANH R204, R204 ;  /* 0x000000cc00cc7308 */ /* 0x000fe20000002400 */
[----:B------:R-:W-:-:S02]  /*5af0*/  FSEL R160, R160, -INF , P3 ;  /* 0xff800000a0a07808 */ /* 0x000fc40001800000 */
[----:B------:R-:W-:Y:S02]  /*5b00*/  FMNMX.FTZ R193, R157, R182, !PT ;  /* 0x000000b69dc17209 */ /* 0x000fe40007810000 */
[----:B------:R-:W-:Y:S02]  /*5b10*/  ISETP.GT.AND P3, PT, R181, 0x30, PT ;  /* 0x00000030b500780c */ /* 0x000fe40003f64270 */
[----:B------:R-:W-:Y:S02]  /*5b20*/  FSEL R182, R161, -INF , P4 ;  /* 0xff800000a1b67808 */ /* 0x000fe40002000000 */
[----:B------:R-:W-:Y:S01]  /*5b30*/  FMNMX.FTZ R193, R160, R193, !PT ;  /* 0x000000c1a0c17209 */ /* 0x000fe20007810000 */
[----:B------:R-:W3:Y:S01]  /*5b40*/  MUFU.TANH R161, R205 ;  /* 0x000000cd00a17308 */ /* 0x000ee20000002400 */
[----:B------:R-:W-:Y:S02]  /*5b50*/  ISETP.GT.AND P4, PT, R181, 0x31, PT ;  /* 0x00000031b500780c */ /* 0x000fe40003f84270 */
[----:B------:R-:W-:-:S02]  /*5b60*/  FSEL R164, R164, -INF , P3 ;  /* 0xff800000a4a47808 */ /* 0x000fc40001800000 */
[----:B------:R-:W-:Y:S02]  /*5b70*/  FMNMX.FTZ R193, R182, R193, !PT ;  /* 0x000000c1b6c17209 */ /* 0x000fe40007810000 */
[----:B------:R-:W-:Y:S02]  /*5b80*/  ISETP.GT.AND P3, PT, R181, 0x38, PT ;  /* 0x00000038b500780c */ /* 0x000fe40003f64270 */
[----:B------:R-:W-:Y:S02]  /*5b90*/  FSEL R165, R165, -INF , P4 ;  /* 0xff800000a5a57808 */ /* 0x000fe40002000000 */
[----:B------:R-:W-:Y:S01]  /*5ba0*/  FMNMX.FTZ R184, R164, R193, !PT ;  /* 0x000000c1a4b87209 */ /* 0x000fe20007810000 */
[----:B------:R-:W-:Y:S01]  /*5bb0*/  FMUL.FTZ R193, R0, R209 ;  /* 0x000000d100c17220 */ /* 0x000fe20000410000 */
[----:B------:R-:W-:Y:S02]  /*5bc0*/  ISETP.GT.AND P4, PT, R181, 0x39, PT ;  /* 0x00000039b500780c */ /* 0x000fe40003f84270 */
[----:B------:R-:W-:-:S02]  /*5bd0*/  FSEL R168, R168, -INF , P3 ;  /* 0xff800000a8a87808 */ /* 0x000fc40001800000 */
[----:B------:R-:W-:Y:S01]  /*5be0*/  FMNMX.FTZ R197, R165, R184, !PT ;  /* 0x000000b8a5c57209 */ /* 0x000fe20007810000 */
[----:B------:R-:W4:Y:S01]  /*5bf0*/  MUFU.TANH R193, R193 ;  /* 0x000000c100c17308 */ /* 0x000f220000002400 */
[----:B------:R-:W-:Y:S02]  /*5c00*/  ISETP.GT.AND P3, PT, R181, 0x40, PT ;  /* 0x00000040b500780c */ /* 0x000fe40003f64270 */
[----:B------:R-:W-:Y:S02]  /*5c10*/  FSEL R169, R169, -INF , P4 ;  /* 0xff800000a9a97808 */ /* 0x000fe40002000000 */
[----:B------:R-:W-:Y:S02]  /*5c20*/  FMNMX.FTZ R184, R168, R197, !PT ;  /* 0x000000c5a8b87209 */ /* 0x000fe40007810000 */
[----:B------:R-:W-:Y:S02]  /*5c30*/  ISETP.GT.AND P4, PT, R181, 0x41, PT ;  /* 0x00000041b500780c */ /* 0x000fe40003f84270 */
[----:B------:R-:W-:-:S02]  /*5c40*/  FSEL R172, R172, -INF , P3 ;  /* 0xff800000acac7808 */ /* 0x000fc40001800000 */
[----:B------:R-:W-:Y:S02]  /*5c50*/  FMNMX.FTZ R197, R169, R184, !PT ;  /* 0x000000b8a9c57209 */ /* 0x000fe40007810000 */
[C---:B------:R-:W-:Y:S02]  /*5c60*/  ISETP.GT.AND P5, PT, R181.reuse, 0x48, PT ;  /* 0x00000048b500780c */ /* 0x040fe40003fa4270 */
[----:B------:R-:W-:Y:S02]  /*5c70*/  FSEL R174, R174, -INF , P4 ;  /* 0xff800000aeae7808 */ /* 0x000fe40002000000 */
[----:B------:R-:W-:Y:S02]  /*5c80*/  FMNMX.FTZ R197, R172, R197, !PT ;  /* 0x000000c5acc57209 */ /* 0x000fe40007810000 */
[----:B------:R-:W-:Y:S02]  /*5c90*/  ISETP.GT.AND P3, PT, R181, 0x49, PT ;  /* 0x00000049b500780c */ /* 0x000fe40003f64270 */
[----:B------:R-:W-:-:S02]  /*5ca0*/  FSEL R178, R178, -INF , P5 ;  /* 0xff800000b2b27808 */ /* 0x000fc40002800000 */
[----:B------:R-:W-:Y:S02]  /*5cb0*/  FMNMX.FTZ R197, R174, R197, !PT ;  /* 0x000000c5aec57209 */ /* 0x000fe40007810000 */
[----:B------:R-:W-:Y:S02]  /*5cc0*/  ISETP.GT.AND P4, PT, R181, 0x50, PT ;  /* 0x00000050b500780c */ /* 0x000fe40003f84270 */
[----:B------:R-:W-:Y:S02]  /*5cd0*/  FSEL R179, R179, -INF , P3 ;  /* 0xff800000b3b37808 */ /* 0x000fe40001800000 */
[----:B------:R-:W-:Y:S02]  /*5ce0*/  FMNMX.FTZ R184, R178, R197, !PT ;  /* 0x000000c5b2b87209 */ /* 0x000fe40007810000 */
[----:B------:R-:W-:Y:S02]  /*5cf0*/  ISETP.GT.AND P5, PT, R181, 0x51, PT ;  /* 0x00000051b500780c */ /* 0x000fe40003fa4270 */
[----:B--2---:R-:W-:-:S02]  /*5d00*/  FSEL R180, R180, -INF , P4 ;  /* 0xff800000b4b47808 */ /* 0x004fc40002000000 */
        /* <DEDUP_REMOVED lines=10> */
[C---:B------:R-:W-:Y:S02]  /*5db0*/  ISETP.GT.AND P5, PT, R181.reuse, 0x61, PT ;  /* 0x00000061b500780c */ /* 0x040fe40003fa4270 */
[----:B------:R-:W-:-:S02]  /*5dc0*/  ISETP.GT.AND P6, PT, R181, 0x68, PT ;  /* 0x00000068b500780c */ /* 0x000fc40003fc4270 */
[----:B------:R-:W-:Y:S02]  /*5dd0*/  ISETP.GT.AND P3, PT, R181, 0x69, PT ;  /* 0x00000069b500780c */ /* 0x000fe40003f64270 */
[----:B-1----:R-:W-:Y:S02]  /*5de0*/  FSEL R187, R187, -INF , P4 ;  /* 0xff800000bbbb7808 */ /* 0x002fe40002000000 */
[----:B------:R-:W-:Y:S01]  /*5df0*/  FMNMX.FTZ R196, R186, R197, !PT ;  /* 0x000000c5bac47209 */ /* 0x000fe20007810000 */
[----:B------:R-:W-:Y:S01]  /*5e00*/  FMUL.FTZ R197, R0, R198 ;  /* 0x000000c600c57220 */ /* 0x000fe20000410000 */
[----:B------:R-:W-:Y:S01]  /*5e10*/  FSEL R6, R188, -INF , P5 ;  /* 0xff800000bc067808 */ /* 0x000fe20002800000 */
[C---:B------:R-:W-:Y:S01]  /*5e20*/  FMUL.FTZ R198, R0.reuse, R199 ;  /* 0x000000c700c67220 */ /* 0x040fe20000410000 */
[----:B0-----:R-:W-:Y:S01]  /*5e30*/  FSEL R188, R189, -INF , P6 ;  /* 0xff800000bdbc7808 */ /* 0x001fe20003000000 */
[C---:B------:R-:W-:Y:S01]  /*5e40*/  FMUL.FTZ R199, R0.reuse, R202 ;  /* 0x000000ca00c77220 */ /* 0x040fe20000410000 */
[----:B---3--:R-:W-:Y:S01]  /*5e50*/  FSEL R189, R161, -INF , P3 ;  /* 0xff800000a1bd7808 */ /* 0x008fe20001800000 */
[----:B------:R-:W-:Y:S01]  /*5e60*/  FMUL.FTZ R202, R0, R207 ;  /* 0x000000cf00ca7220 */ /* 0x000fe20000410000 */
[----:B------:R-:W-:Y:S01]  /*5e70*/  FMNMX.FTZ R161, R187, R196, !PT ;  /* 0x000000c4bba17209 */ /* 0x000fe20007810000 */
[----:B------:R-:W-:Y:S01]  /*5e80*/  MUFU.TANH R197, R197 ;  /* 0x000000c500c57308 */ /* 0x000fe20000002400 */
[----:B------:R-:W-:-:S02]  /*5e90*/  ISETP.GT.AND P4, PT, R181, 0x70, PT ;  /* 0x00000070b500780c */ /* 0x000fc40003f84270 */
[C---:B------:R-:W-:Y:S02]  /*5ea0*/  ISETP.GT.AND P5, PT, R181.reuse, 0x71, PT ;  /* 0x00000071b500780c */ /* 0x040fe40003fa4270 */
[C---:B------:R-:W-:Y:S02]  /*5eb0*/  ISETP.GT.AND P6, PT, R181.reuse, 0x78, PT ;  /* 0x00000078b500780c */ /* 0x040fe40003fc4270 */
[----:B------:R-:W-:Y:S01]  /*5ec0*/  ISETP.GT.AND P3, PT, R181, 0x79, PT ;  /* 0x00000079b500780c */ /* 0x000fe20003f64270 */
[----:B------:R-:W-:Y:S01]  /*5ed0*/  MUFU.TANH R198, R198 ;  /* 0x000000c600c67308 */ /* 0x000fe20000002400 */
[----:B------:R-:W-:Y:S02]  /*5ee0*/  FMNMX.FTZ R161, R6, R161, !PT ;  /* 0x000000a106a17209 */ /* 0x000fe40007810000 */
[----:B------:R-:W-:Y:S02]  /*5ef0*/  FSEL R192, R192, -INF , P4 ;  /* 0xff800000c0c07808 */ /* 0x000fe40002000000 */
[----:B------:R-:W-:-:S02]  /*5f00*/  FMNMX.FTZ R196, R188, R161, !PT ;  /* 0x000000a1bcc47209 */ /* 0x000fc40007810000 */
[----:B----4-:R-:W-:Y:S01]  /*5f10*/  FSEL R193, R193, -INF , P5 ;  /* 0xff800000c1c17808 */ /* 0x010fe20002800000 */
[----:B------:R-:W0:Y:S01]  /*5f20*/  MUFU.TANH R181, R212 ;  /* 0x000000d400b57308 */ /* 0x000e220000002400 */
[----:B------:R-:W-:Y:S01]  /*5f30*/  FMNMX.FTZ R161, R189, R196, !PT ;  /* 0x000000c4bda17209 */ /* 0x000fe20007810000 */
[----:B------:R-:W-:Y:S01]  /*5f40*/  FMUL.FTZ R196, R0, R191 ;  /* 0x000000bf00c47220 */ /* 0x000fe20000410000 */
[----:B------:R-:W-:Y:S02]  /*5f50*/  FSEL R191, R213, -INF , P3 ;  /* 0xff800000d5bf7808 */ /* 0x000fe40001800000 */
[----:B------:R-:W-:-:S03]  /*5f60*/  FMNMX.FTZ R200, R192, R161, !PT ;  /* 0x000000a1c0c87209 */ /* 0x000fc60007810000 */
[----:B------:R-:W1:Y:S01]  /*5f70*/  MUFU.TANH R196, R196 ;  /* 0x000000c400c47308 */ /* 0x000e620000002400 */
[----:B------:R-:W-:-:S07]  /*5f80*/  FMNMX.FTZ R200, R193, R200, !PT ;  /* 0x000000c8c1c87209 */ /* 0x000fce0007810000 */
[----:B------:R-:W2:Y:S01]  /*5f90*/  MUFU.TANH R199, R199 ;  /* 0x000000c700c77308 */ /* 0x000ea20000002400 */
[----:B0-----:R-:W-:-:S04]  /*5fa0*/  FSEL R181, R181, -INF , P6 ;  /* 0xff800000b5b57808 */ /* 0x001fc80003000000 */
[----:B------:R-:W-:-:S03]  /*5fb0*/  FMNMX.FTZ R200, R181, R200, !PT ;  /* 0x000000c8b5c87209 */ /* 0x000fc60007810000 */
[----:B------:R-:W-:Y:S01]  /*5fc0*/  MUFU.TANH R202, R202 ;  /* 0x000000ca00ca7308 */ /* 0x000fe20000002400 */
[----:B------:R-:W-:-:S05]  /*5fd0*/  FMNMX.FTZ R161, R191, R200, !PT ;  /* 0x000000c8bfa17209 */ /* 0x000fca0007810000 */
[----:B------:R-:W0:Y:S01]  /*5fe0*/  SHFL.BFLY PT, R200, R161, 0x2, 0x1f ;  /* 0x0c401f00a1c87f89 */ /* 0x000e2200000e0000 */
[----:B------:R-:W-:Y:S02]  /*5ff0*/  WARPGROUP.DEPBAR.LE gsb0, 0x0 ;  /* 0x00008000000079c5 */ /* 0x000fe40000010000 */
[----:B0-----:R-:W-:Y:S01]  /*6000*/  FMNMX.FTZ R205, R161, R200, !PT ;  /* 0x000000c8a1cd7209 */ /* 0x001fe20007810000 */
[C---:B------:R-:W-:Y:S01]  /*6010*/  FMUL.FTZ R200, R0.reuse, R203 ;  /* 0x000000cb00c87220 */ /* 0x040fe20000410000 */
[----:B------:R-:W-:Y:S02]  /*6020*/  FMUL.FTZ R203, R0, R210 ;  /* 0x000000d200cb7220 */ /* 0x000fe40000410000 */
[----:B------:R-:W0:Y:S03]  /*6030*/  SHFL.IDX PT, R210, R175, 0x1, 0x1c1f ;  /* 0x003c1f00afd27f89 */ /* 0x000e2600000e0000 */
[----:B------:R-:W3:Y:S01]  /*6040*/  MUFU.TANH R200, R200 ;  /* 0x000000c800c87308 */ /* 0x000ee20000002400 */
[----:B------:R-:W4:Y:S07]  /*6050*/  SHFL.BFLY PT, R208, R205, 0x1, 0x1f ;  /* 0x0c201f00cdd07f89 */ /* 0x000f2e00000e0000 */
[----:B------:R-:W5:Y:S01]  /*6060*/  MUFU.TANH R203, R203 ;  /* 0x000000cb00cb7308 */ /* 0x000f620000002400 */
[----:B0-----:R-:W-:-:S02]  /*6070*/  IADD3 R177, R210, -UR53, R177 ;  /* 0x80000035d2b17c10 */ /* 0x001fc4000fffe0b1 */
[----:B----4-:R-:W-:Y:S01]  /*6080*/  FMNMX.FTZ R161, R205, R208, !PT ;  /* 0x000000d0cda17209 */ /* 0x010fe20007810000 */
[C---:B------:R-:W-:Y:S01]  /*6090*/  FMUL.FTZ R205, R0.reuse, R214 ;  /* 0x000000d600cd7220 */ /* 0x040fe20000410000 */
[----:B------:R-:W-:Y:S01]  /*60a0*/  ISETP.GT.AND P5, PT, R177, RZ, PT ;  /* 0x000000ffb100720c */ /* 0x000fe20003fa4270 */
[----:B------:R-:W-:Y:S01]  /*60b0*/  FMUL.FTZ R208, R0, R215 ;  /* 0x000000d700d07220 */ /* 0x000fe20000410000 */
[C---:B------:R-:W-:Y:S01]  /*60c0*/  FSETP.NEU.FTZ.AND P3, PT, R161.reuse, -INF , PT ;  /* 0xff800000a100780b */ /* 0x040fe20003f7d000 */
[----:B------:R-:W-:-:S01]  /*60d0*/  FFMA.FTZ R207, R161, R206, -8 ;  /* 0xc1000000a1cf7423 */ /* 0x000fc200000100ce */
[C---:B------:R-:W-:Y:S01]  /*60e0*/  ISETP.GT.AND P4, PT, R177.reuse, 0x1, PT ;  /* 0x00000001b100780c */ /* 0x040fe20003f84270 */
[----:B------:R-:W0:Y:S01]  /*60f0*/  MUFU.TANH R205, R205 ;  /* 0x000000cd00cd7308 */ /* 0x000e220000002400 */
[----:B------:R-:W-:Y:S02]  /*6100*/  ISETP.GT.AND P6, PT, R177, 0x8, PT ;  /* 0x00000008b100780c */ /* 0x000fe40003fc4270 */
[----:B------:R-:W-:-:S02]  /*6110*/  FSEL R207, R207, RZ, P3 ;  /* 0x000000ffcfcf7208 */ /* 0x000fc40001800000 */
[----:B------:R-:W-:Y:S02]  /*6120*/  FSEL R9, R9, -INF , P4 ;  /* 0xff80000009097808 */ /* 0x000fe40002000000 */
[----:B------:R-:W-:Y:S01]  /*6130*/  FSEL R12, R12, -INF , P6 ;  /* 0xff8000000c0c7808 */ /* 0x000fe20003000000 */
[----:B------:R-:W-:-:S01]  /*6140*/  FFMA.FTZ R206, R183, UR6, -R207 ;  /* 0x00000006b7ce7c23 */ /* 0x000fc200080108cf */
[--C-:B------:R-:W-:Y:S01]  /*6150*/  FFMA.FTZ R183, R10, UR6, -R207.reuse ;  /* 0x000000060ab77c23 */ /* 0x100fe200080108cf */
[----:B------:R-:W-:Y:S01]  /*6160*/  FSEL R10, R8, -INF , P5 ;  /* 0xff800000080a7808 */ /* 0x000fe20002800000 */
[----:B------:R-:W4:Y:S01]  /*6170*/  MUFU.TANH R208, R208 ;  /* 0x000000d000d07308 */ /* 0x000f220000002400 */
[----:B------:R-:W-:Y:S01]  /*6180*/  ISETP.GT.AND P5, PT, R177, 0x9, PT ;  /* 0x00000009b100780c */ /* 0x000fe20003fa4270 */
[--C-:B------:R-:W-:Y:S01]  /*6190*/  FFMA.FTZ R7, R7, UR6, -R207.reuse ;  /* 0x0000000607077c23 */ /* 0x100fe200080108cf */
[----:B------:R-:W-:Y:S01]  /*61a0*/  FMNMX.FTZ R210, R10, R5, !PT ;  /* 0x000000050ad27209 */ /* 0x000fe20007810000 */
[--C-:B------:R-:W-:Y:S01]  /*61b0*/  FFMA.FTZ R11, R11, UR6, -R207.reuse ;  /* 0x000000060b0b7c23 */ /* 0x100fe200080108cf */
[----:B------:R-:W-:Y:S01]  /*61c0*/  ISETP.GT.AND P4, PT, R177, 0x10, PT ;  /* 0x00000010b100780c */ /* 0x000fe20003f84270 */
[--C-:B------:R-:W-:Y:S01]  /*61d0*/  FFMA.FTZ R14, R14, UR6, -R207.reuse ;  /* 0x000000060e0e7c23 */ /* 0x100fe200080108cf */
[----:B------:R-:W-:Y:S01]  /*61e0*/  FMNMX.FTZ R175, R9, R210, !PT ;  /* 0x000000d209af7209 */ /* 0x000fe20007810000 */
[----:B------:R1:W-:Y:S01]  /*61f0*/  MUFU.EX2 R8, R183 ;  /* 0x000000b700087308 */ /* 0x0003e20000000800 */
[----:B------:R-:W-:Y:S01]  /*6200*/  FSEL R13, R13, -INF , P5 ;  /* 0xff8000000d0d7808 */ /* 0x000fe20002800000 */
[--C-:B------:R-:W-:Y:S01]  /*6210*/  FFMA.FTZ R15, R15, UR6, -R207.reuse ;  /* 0x000000060f0f7c23 */ /* 0x100fe200080108cf */
[----:B------:R-:W-:Y:S01]  /*6220*/  FMNMX.FTZ R210, R12, R175, !PT ;  /* 0x000000af0cd27209 */ /* 0x000fe20007810000 */
[--C-:B------:R-:W-:Y:S01]  /*6230*/  FFMA.FTZ R152, R152, UR6, -R207.reuse ;  /* 0x0000000698987c23 */ /* 0x100fe200080108cf */
[----:B------:R-:W-:Y:S01]  /*6240*/  ISETP.GT.AND P6, PT, R177, 0x11, PT ;  /* 0x00000011b100780c */ /* 0x000fe20003fc4270 */
[--C-:B------:R-:W-:Y:S01]  /*6250*/  FFMA.FTZ R153, R153, UR6, -R207.reuse ;  /* 0x0000000699997c23 */ /* 0x100fe200080108cf */
[----:B------:R-:W-:Y:S01]  /*6260*/  FSEL R20, R20, -INF , P4 ;  /* 0xff80000014147808 */ /* 0x000fe20002000000 */
[--C-:B------:R-:W-:Y:S01]  /*6270*/  FFMA.FTZ R156, R156, UR6, -R207.reuse ;  /* 0x000000069c9c7c23 */ /* 0x100fe200080108cf */
[----:B------:R-:W-:Y:S01]  /*6280*/  FMNMX.FTZ R175, R13, R210, !PT ;  /* 0x000000d20daf7209 */ /* 0x000fe20007810000 */
[--C-:B-1----:R-:W-:Y:S01]  /*6290*/  FFMA.FTZ R183, R182, UR6, -R207.reuse ;  /* 0x00000006b6b77c23 */ /* 0x102fe200080108cf */
[----:B------:R-:W-:Y:S01]  /*62a0*/  ISETP.GT.AND P5, PT, R177, 0x18, PT ;  /* 0x00000018b100780c */ /* 0x000fe20003fa4270 */
[--C-:B------:R-:W-:Y:S01]  /*62b0*/  FFMA.FTZ R182, R187, UR6, -R207.reuse ;  /* 0x00000006bbb67c23 */ /* 0x100fe200080108cf */
        /* <DEDUP_REMOVED lines=25> */
[----:B------:R-:W-:Y:S01]  /*6450*/  FFMA.FTZ R181, R181, UR6, -R207 ;  /* 0x00000006b5b57c23 */ /* 0x000fe200080108cf */
[----:B------:R-:W-:Y:S01]  /*6460*/  FMNMX.FTZ R210, R158, R175, !PT ;  /* 0x000000af9ed27209 */ /* 0x000fe20007810000 */
[----:B------:R-:W-:Y:S01]  /*6470*/  MUFU.EX2 R206, R206 ;  /* 0x000000ce00ce7308 */ /* 0x000fe20000000800 */
[----:B------:R-:W-:-:S02]  /*6480*/  ISETP.GT.AND P6, PT, R177, 0x29, PT ;  /* 0x00000029b100780c */ /* 0x000fc40003fc4270 */
[----:B------:R-:W-:Y:S02]  /*6490*/  FSEL R162, R162, -INF , P4 ;  /* 0xff800000a2a27808 */ /* 0x000fe40002000000 */
[----:B------:R-:W-:Y:S02]  /*64a0*/  FMNMX.FTZ R175, R159, R210, !PT ;  /* 0x000000d29faf7209 */ /* 0x000fe40007810000 */
[----:B------:R-:W-:Y:S01]  /*64b0*/  ISETP.GT.AND P5, PT, R177, 0x30, PT ;  /* 0x00000030b100780c */ /* 0x000fe20003fa4270 */
[----:B------:R-:W-:Y:S01]  /*64c0*/  MUFU.EX2 R7, R7 ;  /* 0x0000000700077308 */ /* 0x000fe20000000800 */
[----:B------:R-:W-:Y:S02]  /*64d0*/  FSEL R163, R163, -INF , P6 ;  /* 0xff800000a3a37808 */ /* 0x000fe40003000000 */
[----:B------:R-:W-:Y:S02]  /*64e0*/  FMNMX.FTZ R210, R162, R175, !PT ;  /* 0x000000afa2d27209 */ /* 0x000fe40007810000 */
[----:B------:R-:W-:-:S02]  /*64f0*/  ISETP.GT.AND P4, PT, R177, 0x31, PT ;  /* 0x00000031b100780c */ /* 0x000fc40003f84270 */
[----:B------:R-:W-:Y:S01]  /*6500*/  FSEL R166, R166, -INF , P5 ;  /* 0xff800000a6a67808 */ /* 0x000fe20002800000 */
[----:B------:R-:W-:Y:S01]  /*6510*/  MUFU.EX2 R11, R11 ;  /* 0x0000000b000b7308 */ /* 0x000fe20000000800 */
[----:B------:R-:W-:Y:S02]  /*6520*/  FMNMX.FTZ R175, R163, R210, !PT ;  /* 0x000000d2a3af7209 */ /* 0x000fe40007810000 */
[----:B------:R-:W-:Y:S02]  /*6530*/  ISETP.GT.AND P6, PT, R177, 0x38, PT ;  /* 0x00000038b100780c */ /* 0x000fe40003fc4270 */
[----:B------:R-:W-:Y:S02]  /*6540*/  FSEL R167, R167, -INF , P4 ;  /* 0xff800000a7a77808 */ /* 0x000fe40002000000 */
        /* <DEDUP_REMOVED lines=20> */
[C---:B------:R-:W-:Y:S01]  /*6690*/  ISETP.GT.AND P6, PT, R177.reuse, 0x50, PT ;  /* 0x00000050b100780c */ /* 0x040fe20003fc4270 */
        /* <DEDUP_REMOVED lines=19> */
[----:B--2---:R-:W-:Y:S01]  /*67d0*/  FSEL R199, R199, -INF , P5 ;  /* 0xff800000c7c77808 */ /* 0x004fe20002800000 */
[----:B------:R-:W-:Y:S01]  /*67e0*/  MUFU.EX2 R164, R164 ;  /* 0x000000a400a47308 */ /* 0x000fe20000000800 */
[----:B------:R-:W-:Y:S02]  /*67f0*/  FMNMX.FTZ R170, R198, R209, !PT ;  /* 0x000000d1c6aa7209 */ /* 0x000fe40007810000 */
[----:B------:R-:W-:Y:S02]  /*6800*/  ISETP.GT.AND P6, PT, R177, 0x68, PT ;  /* 0x00000068b100780c */ /* 0x000fe40003fc4270 */
[----:B---3--:R-:W-:Y:S02]  /*6810*/  FSEL R200, R200, -INF , P4 ;  /* 0xff800000c8c87808 */ /* 0x008fe40002000000 */
        /* <DEDUP_REMOVED lines=10> */
[----:B-----5:R-:W-:Y:S01]  /*68c0*/  FSEL R203, R203, -INF , P4 ;  /* 0xff800000cbcb7808 */ /* 0x020fe20002000000 */
[----:B------:R-:W-:Y:S01]  /*68d0*/  MUFU.EX2 R169, R169 ;  /* 0x000000a900a97308 */ /* 0x000fe20000000800 */
[----:B------:R-:W-:Y:S02]  /*68e0*/  FMNMX.FTZ R170, R202, R209, !PT ;  /* 0x000000d1caaa7209 */ /* 0x000fe40007810000 */
[----:B------:R-:W-:Y:S02]  /*68f0*/  ISETP.GT.AND P5, PT, R177, 0x78, PT ;  /* 0x00000078b100780c */ /* 0x000fe40003fa4270 */
[----:B------:R-:W-:Y:S02]  /*6900*/  FSEL R204, R204, -INF , P6 ;  /* 0xff800000cccc7808 */ /* 0x000fe40003000000 */
[----:B------:R-:W-:Y:S01]  /*6910*/  FMNMX.FTZ R209, R203, R170, !PT ;  /* 0x000000aacbd17209 */ /* 0x000fe20007810000 */
[----:B------:R-:W-:Y:S01]  /*6920*/  MUFU.EX2 R172, R172 ;  /* 0x000000ac00ac7308 */ /* 0x000fe20000000800 */
[----:B------:R-:W-:Y:S01]  /*6930*/  ISETP.GT.AND P4, PT, R177, 0x79, PT ;  /* 0x00000079b100780c */ /* 0x000fe20003f84270 */
[--C-:B------:R-:W-:Y:S01]  /*6940*/  FFMA.FTZ R177, R174, UR6, -R207.reuse ;  /* 0x00000006aeb17c23 */ /* 0x100fe200080108cf */
[----:B0-----:R-:W-:Y:S01]  /*6950*/  FSEL R205, R205, -INF , P5 ;  /* 0xff800000cdcd7808 */ /* 0x001fe20002800000 */
[--C-:B------:R-:W-:Y:S01]  /*6960*/  FFMA.FTZ R174, R178, UR6, -R207.reuse ;  /* 0x00000006b2ae7c23 */ /* 0x100fe200080108cf */
[----:B------:R-:W-:Y:S01]  /*6970*/  FMNMX.FTZ R170, R204, R209, !PT ;  /* 0x000000d1ccaa7209 */ /* 0x000fe20007810000 */
[--C-:B------:R-:W-:Y:S01]  /*6980*/  FFMA.FTZ R178, R180, UR6, -R207.reuse ;  /* 0x00000006b4b27c23 */ /* 0x100fe200080108cf */
[----:B----4-:R-:W-:Y:S01]  /*6990*/  FSEL R208, R208, -INF , P4 ;  /* 0xff800000d0d07808 */ /* 0x010fe20002000000 */
[--C-:B------:R-:W-:Y:S01]  /*69a0*/  FFMA.FTZ R180, R185, UR6, -R207.reuse ;  /* 0x00000006b9b47c23 */ /* 0x100fe200080108cf */
[----:B------:R-:W-:Y:S01]  /*69b0*/  FMNMX.FTZ R209, R205, R170, !PT ;  /* 0x000000aacdd17209 */ /* 0x000fe20007810000 */
[--C-:B------:R-:W-:Y:S01]  /*69c0*/  FFMA.FTZ R185, R186, UR6, -R207.reuse ;  /* 0x00000006bab97c23 */ /* 0x100fe200080108cf */
[----:B------:R-:W-:-:S01]  /*69d0*/  FFMA.FTZ R186, R191, UR6, -R207 ;  /* 0x00000006bfba7c23 */ /* 0x000fc200080108cf */
[----:B------:R-:W-:Y:S01]  /*69e0*/  MUFU.EX2 R177, R177 ;  /* 0x000000b100b17308 */ /* 0x000fe20000000800 */
[----:B------:R-:W-:Y:S01]  /*69f0*/  FMNMX.FTZ R170, R208, R209, !PT ;  /* 0x000000d1d0aa7209 */ /* 0x000fe20007810000 */
[--C-:B------:R-:W-:Y:S01]  /*6a00*/  FFMA.FTZ R209, R184, UR6, -R207.reuse ;  /* 0x00000006b8d17c23 */ /* 0x100fe200080108cf */
[----:B------:R-:W-:-:S03]  /*6a10*/  FFMA.FTZ R184, R192, UR6, -R207 ;  /* 0x00000006c0b87c23 */ /* 0x000fc600080108cf */
        /* <DEDUP_REMOVED lines=11> */
[----:B------:R-:W-:-:S03]  /*6ad0*/  IMAD.U32 R211, RZ, RZ, UR6 ;  /* 0x00000006ffd37e24 */ /* 0x000fc6000f8e00ff */
[C---:B------:R-:W-:Y:S01]  /*6ae0*/  FSETP.NEU.FTZ.AND P4, PT, R170.reuse, -INF , PT ;  /* 0xff800000aa00780b */ /* 0x040fe20003f9d000 */
[----:B------:R-:W-:-:S02]  /*6af0*/  FFMA.FTZ R188, R170, R211, -8 ;  /* 0xc1000000aabc7423 */ /* 0x000fc400000100d3 */
[----:B------:R-:W-:Y:S01]  /*6b00*/  MUFU.EX2 R187, R187 ;  /* 0x000000bb00bb7308 */ /* 0x000fe20000000800 */
[----:B------:R-:W-:Y:S02]  /*6b10*/  FSEL R192, R170, RZ, P4 ;  /* 0x000000ffaac07208 */ /* 0x000fe40002000000 */
[----:B------:R-:W-:-:S03]  /*6b20*/  FSEL R188, R188, RZ, P4 ;  /* 0x000000ffbcbc7208 */ /* 0x000fc60002000000 */
[----:B------:R-:W-:Y:S02]  /*6b30*/  FADD.FTZ R192, -R192, R5 ;  /* 0x00000005c0c07221 */ /* 0x000fe40000010100 */
        /* <DEDUP_REMOVED lines=15> */
[----:B------:R-:W-:Y:S01]  /*6c30*/  FSEL R167, R161, RZ, P3 ;  /* 0x000000ffa1a77208 */ /* 0x000fe20001800000 */
[--C-:B------:R-:W-:Y:S01]  /*6c40*/  FFMA.FTZ R207, R175, UR6, -R188.reuse ;  /* 0x00000006afcf7c23 */ /* 0x100fe200080108bc */
[----:B------:R-:W-:Y:S01]  /*6c50*/  FMUL.FTZ R192, R192, UR6 ;  /* 0x00000006c0c07c20 */ /* 0x000fe20008410000 */
[----:B------:R-:W-:Y:S01]  /*6c60*/  MUFU.EX2 R191, R191 ;  /* 0x000000bf00bf7308 */ /* 0x000fe20000000800 */
[----:B------:R-:W-:-:S01]  /*6c70*/  FFMA.FTZ R176, R176, UR6, -R188 ;  /* 0x00000006b0b07c23 */ /* 0x000fc200080108bc */
[----:B------:R-:W-:-:S04]  /*6c80*/  FADD.FTZ R167, -R167, R4 ;  /* 0x00000004a7a77221 */ /* 0x000fc80000010100 */
[----:B------:R-:W-:Y:S01]  /*6c90*/  FMUL.FTZ R175, R167, UR6 ;  /* 0x00000006a7af7c20 */ /* 0x000fe20008410000 */
[----:B------:R-:W-:-:S01]  /*6ca0*/  FFMA.FTZ R167, R171, UR6, -R188 ;  /* 0x00000006aba77c23 */ /* 0x000fc200080108bc */
[----:B------:R-:W-:Y:S01]  /*6cb0*/  MUFU.EX2 R192, R192 ;  /* 0x000000c000c07308 */ /* 0x000fe20000000800 */
[----:B------:R-:W-:-:S01]  /*6cc0*/  FFMA.FTZ R171, R173, UR6, -R188 ;  /* 0x00000006adab7c23 */ /* 0x000fc200080108bc */
[----:B------:R-:W-:-:S06]  /*6cd0*/  FFMA.FTZ R173, R190, UR6, -R188 ;  /* 0x00000006bead7c23 */ /* 0x000fcc00080108bc */
[----:B------:R-:W0:Y:S08]  /*6ce0*/  MUFU.EX2 R5, R175 ;  /* 0x000000af00057308 */ /* 0x000e300000000800 */
[----:B------:R-:W1:Y:S08]  /*6cf0*/  MUFU.EX2 R10, R10 ;  /* 0x0000000a000a7308 */ /* 0x000e700000000800 */
[----:B------:R-:W2:Y:S01]  /*6d00*/  MUFU.EX2 R9, R9 ;  /* 0x0000000900097308 */ /* 0x000ea20000000800 */
[----:B0-----:R-:W-:-:S01]  /*6d10*/  FFMA.FTZ R190, R5, R3, R206 ;  /* 0x0000000305be7223 */ /* 0x001fc200000100ce */
[----:B------:R-:W-:-:S03]  /*6d20*/  FFMA.FTZ R3, R192, R2, R191 ;  /* 0x00000002c0037223 */ /* 0x000fc600000100bf */
[----:B------:R-:W-:Y:S01]  /*6d30*/  FADD.FTZ R175, R7, R190 ;  /* 0x000000be07af7221 */ /* 0x000fe20000010000 */
[----:B------:R-:W-:-:S02]  /*6d40*/  FFMA.FTZ R190, R196, UR6, -R188 ;  /* 0x00000006c4be7c23 */ /* 0x000fc400080108bc */
[----:B------:R-:W0:Y:S01]  /*6d50*/  MUFU.EX2 R12, R12 ;  /* 0x0000000c000c7308 */ /* 0x000e220000000800 */
[----:B-1----:R-:W-:-:S01]  /*6d60*/  FADD.FTZ R2, R10, R3 ;  /* 0x000000030a027221 */ /* 0x002fc20000010000 */
[----:B------:R-:W-:Y:S01]  /*6d70*/  FADD.FTZ R196, R8, R175 ;  /* 0x000000af08c47221 */ /* 0x000fe20000010000 */
[----:B------:R-:W-:-:S05]  /*6d80*/  FFMA.FTZ R175, R194, UR6, -R188 ;  /* 0x00000006c2af7c23 */ /* 0x000fca00080108bc */
[----:B------:R-:W1:Y:S01]  /*6d90*/  MUFU.EX2 R13, R13 ;  /* 0x0000000d000d7308 */ /* 0x000e620000000800 */
[----:B--2---:R-:W-:-:S07]  /*6da0*/  FADD.FTZ R3, R9, R2 ;  /* 0x0000000209037221 */ /* 0x004fce0000010000 */
[----:B------:R-:W2:Y:S01]  /*6db0*/  MUFU.EX2 R20, R20 ;  /* 0x0000001400147308 */ /* 0x000ea20000000800 */
[----:B0-----:R-:W-:-:S07]  /*6dc0*/  FADD.FTZ R2, R12, R3 ;  /* 0x000000030c027221 */ /* 0x001fce0000010000 */
[----:B------:R-:W0:Y:S01]  /*6dd0*/  MUFU.EX2 R21, R21 ;  /* 0x0000001500157308 */ /* 0x000e220000000800 */
[----:B-1----:R-:W-:-:S07]  /*6de0*/  FADD.FTZ R3, R13, R2 ;  /* 0x000000020d037221 */ /* 0x002fce0000010000 */
[----:B------:R1:W-:Y:S01]  /*6df0*/  MUFU.EX2 R4, R207 ;  /* 0x000000cf00047308 */ /* 0x0003e20000000800 */
[----:B--2---:R-:W-:-:S07]  /*6e00*/  FADD.FTZ R2, R20, R3 ;  /* 0x0000000314027221 */ /* 0x004fce0000010000 */
[----:B------:R-:W2:Y:S01]  /*6e10*/  MUFU.EX2 R154, R154 ;  /* 0x0000009a009a7308 */ /* 0x000ea20000000800 */
[----:B-1----:R-:W-:-:S01]  /*6e20*/  FADD.FTZ R207, R11, R196 ;  /* 0x000000c40bcf7221 */ /* 0x002fc20000010000 */
[----:B0-----:R-:W-:-:S03]  /*6e30*/  FADD.FTZ R3, R21, R2 ;  /* 0x0000000215037221 */ /* 0x001fc60000010000 */
[----:B------:R-:W-:-:S03]  /*6e40*/  FADD.FTZ R194, R14, R207 ;  /* 0x000000cf0ec27221 */ /* 0x000fc60000010000 */
[----:B------:R-:W0:Y:S01]  /*6e50*/  MUFU.EX2 R155, R155 ;  /* 0x0000009b009b7308 */ /* 0x000e220000000800 */
[----:B------:R-:W-:-:S01]  /*6e60*/  FADD.FTZ R207, R15, R194 ;  /* 0x000000c20fcf7221 */ /* 0x000fc20000010000 */
[--C-:B------:R-:W-:Y:S01]  /*6e70*/  FFMA.FTZ R194, R195, UR6, -R188.reuse ;  /* 0x00000006c3c27c23 */ /* 0x100fe200080108bc */
[----:B------:R-:W-:-:S02]  /*6e80*/  FFMA.FTZ R195, R197, UR6, -R188 ;  /* 0x00000006c5c37c23 */ /* 0x000fc400080108bc */
[----:B------:R-:W-:-:S03]  /*6e90*/  FADD.FTZ R196, R152, R207 ;  /* 0x000000cf98c47221 */ /* 0x000fc60000010000 */
[----:B------:R-:W1:Y:S01]  /*6ea0*/  MUFU.EX2 R158, R158 ;  /* 0x0000009e009e7308 */ /* 0x000e620000000800 */
[----:B------:R-:W-:-:S01]  /*6eb0*/  FADD.FTZ R207, R153, R196 ;  /* 0x000000c499cf7221 */ /* 0x000fc20000010000 */
[----:B--2---:R-:W-:-:S03]  /*6ec0*/  FADD.FTZ R2, R154, R3 ;  /* 0x000000039a027221 */ /* 0x004fc60000010000 */
[----:B------:R-:W-:-:S03]  /*6ed0*/  FADD.FTZ R196, R156, R207 ;  /* 0x000000cf9cc47221 */ /* 0x000fc60000010000 */
[----:B------:R-:W2:Y:S01]  /*6ee0*/  MUFU.EX2 R159, R159 ;  /* 0x0000009f009f7308 */ /* 0x000ea20000000800 */
[----:B0-----:R-:W-:-:S01]  /*6ef0*/  FADD.FTZ R3, R155, R2 ;  /* 0x000000029b037221 */ /* 0x001fc20000010000 */
[----:B------:R-:W-:Y:S01]  /*6f00*/  FADD.FTZ R197, R157, R196 ;  /* 0x000000c49dc57221 */ /* 0x000fe20000010000 */
[----:B------:R-:W-:-:S03]  /*6f10*/  FFMA.FTZ R196, R198, UR6, -R188 ;  /* 0x00000006c6c47c23 */ /* 0x000fc600080108bc */
[----:B------:R-:W-:Y:S01]  /*6f20*/  FADD.FTZ R198, R160, R197 ;  /* 0x000000c5a0c67221 */ /* 0x000fe20000010000 */
[----:B------:R-:W-:-:S01]  /*6f30*/  FFMA.FTZ R197, R199, UR6, -R188 ;  /* 0x00000006c7c57c23 */ /* 0x000fc200080108bc */
[----:B------:R-:W0:Y:S01]  /*6f40*/  MUFU.EX2 R162, R162 ;  /* 0x000000a200a27308 */ /* 0x000e220000000800 */
[----:B-1----:R-:W-:-:S01]  /*6f50*/  FADD.FTZ R2, R158, R3 ;  /* 0x000000039e027221 */ /* 0x002fc20000010000 */
[----:B------:R-:W-:-:S04]  /*6f60*/  FADD.FTZ R207, R183, R198 ;  /* 0x000000c6b7cf7221 */ /* 0x000fc80000010000 */
[----:B------:R-:W-:Y:S02]  /*6f70*/  FADD.FTZ R198, R164, R207 ;  /* 0x000000cfa4c67221 */ /* 0x000fe40000010000 */
[----:B------:R-:W1:Y:S01]  /*6f80*/  MUFU.EX2 R163, R163 ;  /* 0x000000a300a37308 */ /* 0x000e620000000800 */
[----:B--2---:R-:W-:-:S01]  /*6f90*/  FADD.FTZ R3, R159, R2 ;  /* 0x000000029f037221 */ /* 0x004fc20000010000 */
[----:B------:R-:W-:Y:S01]  /*6fa0*/  FADD.FTZ R199, R165, R198 ;  /* 0x000000c6a5c77221 */ /* 0x000fe20000010000 */
[----:B------:R-:W-:-:S05]  /*6fb0*/  FFMA.FTZ R198, R200, UR6, -R188 ;  /* 0x00000006c8c67c23 */ /* 0x000fca00080108bc */
[----:B------:R-:W2:Y:S01]  /*6fc0*/  MUFU.EX2 R166, R166 ;  /* 0x000000a600a67308 */ /* 0x000ea20000000800 */
[----:B0-----:R-:W-:-:S07]  /*6fd0*/  FADD.FTZ R2, R162, R3 ;  /* 0x00000003a2027221 */ /* 0x001fce0000010000 */
[----:B------:R-:W0:Y:S01]  /*6fe0*/  MUFU.EX2 R167, R167 ;  /* 0x000000a700a77308 */ /* 0x000e220000000800 */
[----:B-1----:R-:W-:-:S01]  /*6ff0*/  FADD.FTZ R3, R163, R2 ;  /* 0x00000002a3037221 */ /* 0x002fc20000010000 */
[----:B------:R-:W-:Y:S01]  /*7000*/  FADD.FTZ R2, R168, R199 ;  /* 0x000000c7a8027221 */ /* 0x000fe20000010000 */
[----:B------:R-:W-:-:S05]  /*7010*/  FFMA.FTZ R199, R201, UR6, -R188 ;  /* 0x00000006c9c77c23 */ /* 0x000fca00080108bc */
[----:B------:R-:W1:Y:S01]  /*7020*/  MUFU.EX2 R171, R171 ;  /* 0x000000ab00ab7308 */ /* 0x000e620000000800 */
[----:B--2---:R-:W-:-:S04]  /*7030*/  FADD.FTZ R3, R166, R3 ;  /* 0x00000003a6037221 */ /* 0x004fc80000010000 */
[----:B------:R-:W-:Y:S01]  /*7040*/  FADD.FTZ R200, R4, R3 ;  /* 0x0000000304c87221 */ /* 0x000fe20000010000 */
[----:B------:R-:W-:-:S02]  /*7050*/  FADD.FTZ R3, R169, R2 ;  /* 0x00000002a9037221 */ /* 0x000fc40000010000 */
[----:B------:R-:W2:Y:S01]  /*7060*/  MUFU.EX2 R176, R176 ;  /* 0x000000b000b07308 */ /* 0x000ea20000000800 */
[----:B0-----:R-:W-:-:S01]  /*7070*/  FADD.FTZ R200, R167, R200 ;  /* 0x000000c8a7c87221 */ /* 0x001fc20000010000 */
[----:B------:R-:W-:-:S04]  /*7080*/  FADD.FTZ R2, R172, R3 ;  /* 0x00000003ac027221 */ /* 0x000fc80000010000 */
[----:B------:R-:W-:Y:S02]  /*7090*/  FADD.FTZ R201, R177, R2 ;  /* 0x00000002b1c97221 */ /* 0x000fe40000010000 */
[----:B------:R-:W0:Y:S01]  /*70a0*/  MUFU.EX2 R173, R173 ;  /* 0x000000ad00ad7308 */ /* 0x000e220000000800 */
[----:B-1----:R-:W-:-:S01]  /*70b0*/  FADD.FTZ R3, R171, R200 ;  /* 0x000000c8ab037221 */ /* 0x002fc20000010000 */
[----:B------:R-:W-:Y:S01]  /*70c0*/  FFMA.FTZ R200, R202, UR6, -R188 ;  /* 0x00000006cac87c23 */ /* 0x000fe200080108bc */
[----:B------:R-:W-:-:S05]  /*70d0*/  FADD.FTZ R202, R174, R201 ;  /* 0x000000c9aeca7221 */ /* 0x000fca0000010000 */
[----:B------:R-:W1:Y:S01]  /*70e0*/  MUFU.EX2 R190, R190 ;  /* 0x000000be00be7308 */ /* 0x000e620000000800 */
[----:B--2---:R-:W-:-:S01]  /*70f0*/  FADD.FTZ R2, R176, R3 ;  /* 0x00000003b0027221 */ /* 0x004fc20000010000 */
[----:B------:R-:W-:Y:S01]  /*7100*/  FFMA.FTZ R3, R203, UR6, -R188 ;  /* 0x00000006cb037c23 */ /* 0x000fe200080108bc */
[----:B------:R-:W-:-:S01]  /*7110*/  FADD.FTZ R203, R179, R202 ;  /* 0x000000cab3cb7221 */ /* 0x000fc20000010000 */
[----:B------:R-:W-:-:S04]  /*7120*/  FFMA.FTZ R202, R205, UR6, -R188 ;  /* 0x00000006cdca7c23 */ /* 0x000fc800080108bc */
[----:B------:R-:W2:Y:S01]  /*7130*/  MUFU.EX2 R175, R175 ;  /* 0x000000af00af7308 */ /* 0x000ea20000000800 */
[----:B0-----:R-:W-:-:S07]  /*7140*/  FADD.FTZ R201, R173, R2 ;  /* 0x00000002adc97221 */ /* 0x001fce0000010000 */
[----:B------:R-:W0:Y:S01]  /*7150*/  MUFU.EX2 R194, R194 ;  /* 0x000000c200c27308 */ /* 0x000e220000000800 */
[----:B-1----:R-:W-:-:S01]  /*7160*/  FADD.FTZ R2, R190, R201 ;  /* 0x000000c9be027221 */ /* 0x002fc20000010000 */
[----:B------:R-:W-:Y:S01]  /*7170*/  FFMA.FTZ R201, R204, UR6, -R188 ;  /* 0x00000006ccc97c23 */ /* 0x000fe200080108bc */
[----:B------:R-:W-:-:S01]  /*7180*/  FADD.FTZ R204, R178, R203 ;  /* 0x000000cbb2cc7221 */ /* 0x000fc20000010000 */
[----:B------:R-:W-:Y:S01]  /*7190*/  FFMA.FTZ R203, R208, UR6, -R188 ;  /* 0x00000006d0cb7c23 */ /* 0x000fe200080108bc */
[----:B------:R-:W-:Y:S02]  /*71a0*/  IMAD.U32 R208, RZ, RZ, UR54 ;  /* 0x00000036ffd07e24 */ /* 0x000fe4000f8e00ff */
[----:B------:R-:W-:Y:S01]  /*71b0*/  FADD.FTZ R207, R209, R204 ;  /* 0x000000ccd1cf7221 */ /* 0x000fe20000010000 */
[----:B------:R-:W1:Y:S01]  /*71c0*/  MUFU.EX2 R195, R195 ;  /* 0x000000c300c37308 */ /* 0x000e620000000800 */
[----:B--2---:R-:W-:-:S02]  /*71d0*/  FADD.FTZ R205, R175, R2 ;  /* 0x00000002afcd7221 */ /* 0x004fc40000010000 */
[----:B------:R-:W-:-:S04]  /*71e0*/  FADD.FTZ R204, R180, R207 ;  /* 0x000000cfb4cc7221 */ /* 0x000fc80000010000 */
[----:B------:R-:W-:Y:S01]  /*71f0*/  FADD.FTZ R207, R185, R204 ;  /* 0x000000ccb9cf7221 */ /* 0x000fe20000010000 */
[----:B------:R-:W2:Y:S01]  /*7200*/  MUFU.EX2 R196, R196 ;  /* 0x000000c400c47308 */ /* 0x000ea20000000800 */
[----:B0-----:R-:W-:-:S07]  /*7210*/  FADD.FTZ R2, R194, R205 ;  /* 0x000000cdc2027221 */ /* 0x001fce0000010000 */
[----:B------:R-:W0:Y:S01]  /*7220*/  MUFU.EX2 R197, R197 ;  /* 0x000000c500c57308 */ /* 0x000e220000000800 */
[----:B-1----:R-:W-:-:S01]  /*7230*/  FADD.FTZ R205, R195, R2 ;  /* 0x00000002c3cd7221 */ /* 0x002fc20000010000 */
[----:B------:R-:W-:Y:S01]  /*7240*/  @!P1 LEA R2, R208, UR41, 0x3 ;  /* 0x00000029d0029c11 */ /* 0x000fe2000f8e18ff */
[----:B------:R-:W-:-:S04]  /*7250*/  FADD.FTZ R208, R182, R207 ;  /* 0x000000cfb6d07221 */ /* 0x000fc80000010000 */
[----:B------:R-:W-:Y:S01]  /*7260*/  @!P1 VIADD R2, R2, 0x38840 ;  /* 0x0003884002029836 */ /* 0x000fe20000000000 */
[----:B------:R-:W1:Y:S01]  /*7270*/  MUFU.EX2 R198, R198 ;  /* 0x000000c600c67308 */ /* 0x000e620000000800 */
[----:B--2---:R-:W-:-:S01]  /*7280*/  FADD.FTZ R204, R196, R205 ;  /* 0x000000cdc4cc7221 */ /* 0x004fc20000010000 */
[----:B------:R-:W-:-:S04]  /*7290*/  FADD.FTZ R207, R187, R208 ;  /* 0x000000d0bbcf7221 */ /* 0x000fc80000010000 */
[----:B------:R-:W-:Y:S02]  /*72a0*/  FADD.FTZ R208, R6, R207 ;  /* 0x000000cf06d07221 */ /* 0x000fe40000010000 */
[----:B------:R-:W2:Y:S01]  /*72b0*/  MUFU.EX2 R199, R199 ;  /* 0x000000c700c77308 */ /* 0x000ea20000000800 */
[----:B0-----:R-:W-:-:S07]  /*72c0*/  FADD.FTZ R205, R197, R204 ;  /* 0x000000ccc5cd7221 */ /* 0x001fce0000010000 */
[----:B------:R-:W-:Y:S01]  /*72d0*/  MUFU.EX2 R189, R189 ;  /* 0x000000bd00bd7308 */ /* 0x000fe20000000800 */
[----:B-1----:R-:W-:-:S07]  /*72e0*/  FADD.FTZ R204, R198, R205 ;  /* 0x000000cdc6cc7221 */ /* 0x002fce0000010000 */
[----:B------:R-:W0:Y:S01]  /*72f0*/  MUFU.EX2 R200, R200 ;  /* 0x000000c800c87308 */ /* 0x000e220000000800 */
[----:B--2---:R-:W-:-:S07]  /*7300*/  FADD.FTZ R205, R199, R204 ;  /* 0x000000ccc7cd7221 */ /* 0x004fce0000010000 */
[----:B------:R-:W-:Y:S08]  /*7310*/  MUFU.EX2 R184, R184 ;  /* 0x000000b800b87308 */ /* 0x000ff00000000800 */
[----:B------:R1:W2:Y:S01]  /*7320*/  MUFU.EX2 R188, R3 ;  /* 0x0000000300bc7308 */ /* 0x0002a20000000800 */
[----:B0-----:R-:W-:-:S07]  /*7330*/  FADD.FTZ R205, R200, R205 ;  /* 0x000000cdc8cd7221 */ /* 0x001fce0000010000 */
[----:B------:R-:W-:Y:S01]  /*7340*/  MUFU.EX2 R193, R193 ;  /* 0x000000c100c17308 */ /* 0x000fe20000000800 */
[----:B-1----:R-:W-:Y:S02]  /*7350*/  @!P1 PRMT R3, RZ, 0x654, R2 ;  /* 0x00000654ff039816 */ /* 0x002fe40000000002 */
[----:B------:R-:W-:-:S05]  /*7360*/  IADD3 R2, -R231, 0xb, RZ ;  /* 0x0000000be7027810 */ /* 0x000fca0007ffe1ff */
[----:B------:R-:W0:Y:S01]  /*7370*/  MUFU.EX2 R201, R201 ;  /* 0x000000c900c97308 */ /* 0x000e220000000800 */
[----:B------:R1:W-:Y:S06]  /*7380*/  BAR.ARV R2, 0x100 ;  /* 0x000400020000751d */ /* 0x0003ec0000002000 */
[----:B------:R3:W-:Y:S01]  /*7390*/  @!P1 SYNCS.ARRIVE.TRANS64.RED.A1T0 RZ, [R3+URZ], RZ ;  /* 0x000000ff03ff99a7 */ /* 0x0007e2000810043f */
[----:B------:R-:W4:Y:S01]  /*73a0*/  MUFU.EX2 R181, R181 ;  /* 0x000000b500b57308 */ /* 0x000f220000000800 */
[----:B---3--:R-:W-:-:S07]  /*73b0*/  FADD.FTZ R3, R189, R208 ;  /* 0x000000d0bd037221 */ /* 0x008fce0000010000 */
[----:B------:R-:W1:Y:S01]  /*73c0*/  MUFU.EX2 R202, R202 ;  /* 0x000000ca00ca7308 */ /* 0x000e620000000800 */
[----:B--2---:R-:W-:-:S01]  /*73d0*/  FADD.FTZ R208, R188, R205 ;  /* 0x000000cdbcd07221 */ /* 0x004fc20000010000 */
[----:B------:R-:W-:-:S03]  /*73e0*/  FADD.FTZ R204, R184, R3 ;  /* 0x00000003b8cc7221 */ /* 0x000fc60000010000 */
[----:B0-----:R-:W-:Y:S01]  /*73f0*/  FADD.FTZ R3, R201, R208 ;  /* 0x000000d0c9037221 */ /* 0x001fe20000010000 */
[----:B------:R-:W-:-:S02]  /*7400*/  FADD.FTZ R204, R193, R204 ;  /* 0x000000ccc1cc7221 */ /* 0x000fc40000010000 */
[----:B------:R-:W0:Y:S02]  /*7410*/  MUFU.EX2 R186, R186 ;  /* 0x000000ba00ba7308 */ /* 0x000e240000000800 */
[----:B----4-:R-:W-:-:S06]  /*7420*/  FADD.FTZ R205, R181, R204 ;  /* 0x000000ccb5cd7221 */ /* 0x010fcc0000010000 */
[----:B------:R-:W2:Y:S01]  /*7430*/  MUFU.EX2 R203, R203 ;  /* 0x000000cb00cb7308 */ /* 0x000ea20000000800 */
[----:B-1----:R-:W-:-:S01]  /*7440*/  FADD.FTZ R2, R202, R3 ;  /* 0x00000003ca027221 */ /* 0x002fc20000010000 */
[----:B0-----:R-:W-:-:S03]  /*7450*/  FADD.FTZ R3, R186, R205 ;  /* 0x000000cdba037221 */ /* 0x001fc60000010000 */
[----:B--2---:R-:W-:Y:S01]  /*7460*/  FADD.FTZ R2, R203, R2 ;  /* 0x00000002cb027221 */ /* 0x004fe20000010000 */
[----:B------:R-:W-:Y:S06]  /*7470*/  @!P0 BRA `(.L_x_1967) ;  /* 0x0000000000048947 */ /* 0x000fec0003800000 */
[----:B------:R-:W-:Y:S01]  /*7480*/  BPT.TRAP 0x1 ;  /* 0x000000040000795c */ /* 0x000fe20000300000 */
.L_x_1967:
[----:B------:R-:W-:Y:S01]  /*7490*/  UISETP.GT.AND UP1, UPT, UR52, UR51, UPT ;  /* 0x000000333400728c */ /* 0x000fe2000bf24270 */
[----:B------:R-:W-:Y:S01]  /*74a0*/  F2FP.SATFINITE.E4M3.F32.PACK_AB_MERGE_C R4, R167, R4, RZ ;  /* 0x00000004a704723e */ /* 0x000fe200048070ff */
[----:B------:R-:W-:Y:S01]  /*74b0*/  ULEA UR7, UR55, UR41, 0x3 ;  /* 0x0000002937077291 */ /* 0x000fe2000f8e183f */
[----:B------:R-:W-:Y:S01]  /*74c0*/  F2FP.SATFINITE.E4M3.F32.PACK_AB_MERGE_C R8, R11, R8, RZ ;  /* 0x000000080b08723e */ /* 0x000fe200048070ff */
[----:B------:R-:W-:Y:S01]  /*74d0*/  UIADD3 UR52, UR52, -0x1, URZ ;  /* 0xffffffff34347890 */ /* 0x000fe2000fffe03f */
[----:B------:R-:W-:Y:S01]  /*74e0*/  F2FP.SATFINITE.E4M3.F32.PACK_AB_MERGE_C R9, R12, R9, RZ ;  /* 0x000000090c09723e */ /* 0x000fe200048070ff */
[----:B------:R-:W-:Y:S01]  /*74f0*/  UIADD3 UR7, UR7, 0x38860, URZ ;  /* 0x0003886007077890 */ /* 0x000fe2000fffe03f */
[----:B------:R-:W-:Y:S01]  /*7500*/  PLOP3.LUT P3, PT, PT, PT, UP1, 0x80, 0x0 ;  /* 0x000000000000781c */ /* 0x000fe20003f6f018 */
[----:B------:R-:W-:Y:S01]  /*7510*/  UMOV UR56, UR43 ;  /* 0x0000002b00387c82 */ /* 0x000fe20008000000 */
[----:B------:R-:W-:Y:S01]  /*7520*/  F2FP.SATFINITE.E4M3.F32.PACK_AB_MERGE_C R152, R153, R152, RZ ;  /* 0x000000989998723e */ /* 0x000fe200048070ff */
[----:B------:R-:W-:Y:S01]  /*7530*/  UPRMT UR7, UR39, 0x654, UR7 ;  /* 0x0000065427077896 */ /* 0x000fe20008000007 */
[----:B------:R-:W-:Y:S01]  /*7540*/  F2FP.SATFINITE.E4M3.F32.PACK_AB_MERGE_C R21, R154, R21, RZ ;  /* 0x000000159a15723e */ /* 0x000fe200048070ff */
[----:B------:R-:W-:Y:S01]  /*7550*/  UMOV UR55, UR54 ;  /* 0x0000003600377c82 */ /* 0x000fe20008000000 */
        /* <DEDUP_REMOVED lines=160> */
.L_x_1958:
[----:B------:R-:W-:-:S13]  /*7f60*/  ISETP.LE.AND P2, PT, RZ, UR52, PT ;  /* 0x00000034ff007c0c */ /* 0x000fda000bf43270 */
[----:B------:R-:W-:Y:S05]  /*7f70*/  @!P2 BRA `(.L_x_1969) ;  /* 0x0000002800c8a947 */ /* 0x000fea0003800000 */
[----:B------:R-:W-:Y:S01]  /*7f80*/  IMAD.MOV.U32 R5, RZ, RZ, R170 ;  /* 0x000000ffff057224 */ /* 0x000fe200078e00aa */
[----:B------:R-:W-:Y:S01]  /*7f90*/  UMOV UR53, UR43 ;  /* 0x0000002b00357c82 */ /* 0x000fe20008000000 */
[----:B------:R-:W-:Y:S01]  /*7fa0*/  IMAD.MOV.U32 R4, RZ, RZ, R161 ;  /* 0x000000ffff047224 */ /* 0x000fe200078e00a1 */
[----:B------:R-:W-:Y:S01]  /*7fb0*/  UMOV UR51, UR50 ;  /* 0x0000003200337c82 */ /* 0x000fe20008000000 */
[----:B------:R-:W-:-:S05]  /*7fc0*/  ULDC UR49, c[0x0][0x988] ;  /* 0x0002620000317ab9 */ /* 0x000fca0000000800 */
.L_x_1979:
        /* <DEDUP_REMOVED lines=9> */
.L_x_1971:
[----:B------:R-:W-:Y:S01]  /*8060*/  ULEA UR6, UR50, UR41, 0x3 ;  /* 0x0000002932067291 */ /* 0x000fe2000f8e183f */
[----:B------:R-:W-:-:S05]  /*8070*/  IMAD.U32 R6, RZ, RZ, UR43 ;  /* 0x0000002bff067e24 */ /* 0x000fca000f8e00ff */
[----:B------:R-:W-:-:S04]  /*8080*/  SHF.L.U32 R6, R6, 0x1f, RZ ;  /* 0x0000001f06067819 */ /* 0x000fc800000006ff */
[----:B------:R0:W1:Y:S01]  /*8090*/  SYNCS.PHASECHK.TRANS64.TRYWAIT P2, [UR6+0x38830], R6 ;  /* 0x03883006ff0075a7 */ /* 0x0000620008040146 */
[----:B------:R-:W-:Y:S05]  /*80a0*/  @!P0 BRA `(.L_x_1972) ;  /* 0x0000000000048947 */ /* 0x000fea0003800000 */
[----:B------:R-:W-:Y:S01]  /*80b0*/  BPT.TRAP 0x1 ;  /* 0x000000040000795c */ /* 0x000fe20000300000 */
.L_x_1972:
[----:B-1----:R-:W-:Y:S05]  /*80c0*/  @P2 BRA `(.L_x_1970) ;  /* 0x0000000000082947 */ /* 0x002fea0003800000 */
[----:B------:R-:W1:Y:S02]  /*80d0*/  SYNCS.PHASECHK.TRANS64.TRYWAIT P2, [UR6+0x38830], R6 ;  /* 0x03883006ff0075a7 */ /* 0x000e640008040146 */
[----:B-1----:R-:W-:Y:S05]  /*80e0*/  @!P2 BRA `(.L_x_1973) ;  /* 0x000000b400fca947 */ /* 0x002fea0003800000 */
.L_x_1970:
        /* <DEDUP_REMOVED lines=47> */
.L_x_1975:
[----:B------:R-:W-:Y:S01]  /*83e0*/  ULEA UR6, UR51, UR41, 0x3 ;  /* 0x0000002933067291 */ /* 0x000fe2000f8e183f */
[----:B------:R-:W-:-:S05]  /*83f0*/  IMAD.U32 R6, RZ, RZ, UR53 ;  /* 0x00000035ff067e24 */ /* 0x000fca000f8e00ff */
[----:B------:R-:W-:-:S04]  /*8400*/  SHF.L.U32 R6, R6, 0x1f, RZ ;  /* 0x0000001f06067819 */ /* 0x000fc800000006ff */
[----:B------:R0:W1:Y:S01]  /*8410*/  SYNCS.PHASECHK.TRANS64.TRYWAIT P2, [UR6+0x38850], R6 ;  /* 0x03885006ff0075a7 */ /* 0x0000620008040146 */
[----:B------:R-:W-:Y:S05]  /*8420*/  @!P0 BRA `(.L_x_1976) ;  /* 0x0000000000048947 */ /* 0x000fea0003800000 */
[----:B------:R-:W-:Y:S01]  /*8430*/  BPT.TRAP 0x1 ;  /* 0x000000040000795c */ /* 0x000fe20000300000 */
.L_x_1976:
[----:B-1----:R-:W-:Y:S05]  /*8440*/  @P2 BRA `(.L_x_1974) ;  /* 0x0000000000082947 */ /* 0x002fea0003800000 */
[----:B------:R-:W1:Y:S02]  /*8450*/  SYNCS.PHASECHK.TRANS64.TRYWAIT P2, [UR6+0x38850], R6 ;  /* 0x03885006ff0075a7 */ /* 0x000e640008040146 */
[----:B-1----:R-:W-:Y:S05]  /*8460*/  @!P2 BRA `(.L_x_1977) ;  /* 0x000000b40034a947 */ /* 0x002fea0003800000 */
.L_x_1974:
        /* <DEDUP_REMOVED lines=29> */
[----:B0-----:R-:W-:Y:S01]  /*8640*/  FMNMX.FTZ R161, R7, R4, !PT ;  /* 0x0000000407a17209 */ /* 0x001fe20007810000 */
[C---:B------:R-:W-:Y:S01]  /*8650*/  FMUL.FTZ R164, R0.reuse, R175 ;  /* 0x000000af00a47220 */ /* 0x040fe20000410000 */
[C---:B------:R-:W-:Y:S01]  /*8660*/  FMUL.FTZ R153, R0.reuse, R165 ;  /* 0x000000a500997220 */ /* 0x040fe20000410000 */
[C---:B------:R-:W-:Y:S01]  /*8670*/  FMUL.FTZ R175, R0.reuse, R185 ;  /* 0x000000b900af7220 */ /* 0x040fe20000410000 */
[----:B------:R-:W-:Y:S01]  /*8680*/  FMUL.FTZ R185, R0, R195 ;  /* 0x000000c300b97220 */ /* 0x000fe20000410000 */
        /* <DEDUP_REMOVED lines=12> */
[C---:B------:R-:W-:Y:S01]  /*8750*/  FMUL.FTZ R160, R0.reuse, R172 ;  /* 0x000000ac00a07220 */ /* 0x040fe20000410000 */
        /* <DEDUP_REMOVED lines=11> */
[----:B------:R-:W-:Y:S01]  /*8810*/  FMUL.FTZ R178, R0, R188 ;  /* 0x000000bc00b27220 */ /* 0x000fe20000410000 */
        /* <DEDUP_REMOVED lines=96> */
[----:B0-----:R-:W-:-:S05]  /*8e20*/  SHF.R.U32.HI R231, RZ, 0x7, R231 ;  /* 0x00000007ffe77819 */ /* 0x001fca00000116e7 */
[----:B------:R-:W0:Y:S01]  /*8e30*/  MUFU.TANH R182, R182 ;  /* 0x000000b600b67308 */ /* 0x000e220000002400 */
[----:B--2---:R-:W-:Y:S02]  /*8e40*/  FMNMX.FTZ R161, R179, R170, !PT ;  /* 0x000000aab3a17209 */ /* 0x004fe40007810000 */
[----:B------:R-:W-:-:S05]  /*8e50*/  IADD3 R210, -R231, 0xb, RZ ;  /* 0x0000000be7d27810 */ /* 0x000fca0007ffe1ff */
        /* <DEDUP_REMOVED lines=63> */
[----:B0-----:R-:W-:Y:S01]  /*9250*/  FMNMX.FTZ R161, R208, R161, !PT ;  /* 0x000000a1d0a17209 */ /* 0x001fe20007810000 */
[----:B------:R-:W-:Y:S01]  /*9260*/  IMAD.U32 R208, RZ, RZ, UR50 ;  /* 0x00000032ffd07e24 */ /* 0x000fe2000f8e00ff */
[----:B-1----:R-:W-:-:S03]  /*9270*/  FMNMX.FTZ R170, R209, R170, !PT ;  /* 0x000000aad1aa7209 */ /* 0x002fc60007810000 */
[----:B------:R-:W-:Y:S01]  /*9280*/  FADD.FTZ R4, -R161, R4 ;  /* 0x00000004a1047221 */ /* 0x000fe20000010100 */
[----:B------:R-:W-:Y:S01]  /*9290*/  @!P1 LEA R208, R208, UR41, 0x3 ;  /* 0x00000029d0d09c11 */ /* 0x000fe2000f8e18ff */
[----:B------:R-:W-:Y:S01]  /*92a0*/  FADD.FTZ R5, -R170, R5 ;  /* 0x00000005aa057221 */ /* 0x000fe20000010100 */
[----:B------:R-:W-:Y:S02]  /*92b0*/  WARPGROUP.DEPBAR.LE gsb0, 0x0 ;  /* 0x00008000000079c5 */ /* 0x000fe40000010000 */
[----:B------:R-:W-:-:S15]  /*92c0*/  WARPGROUP.ARRIVE ;  /* 0x00000000000079c5 */ /* 0x000fde0000000000 */
[----:B------:R-:W-:Y:S01]  /*92d0*/  QGMMA.64x256x32.F32.E4M3.E4M3 R24, R216, gdesc[UR4], R24, gsb0 ;  /* 0x03e00004d8187df3 */ /* 0x000fe20008000818 */
[----:B------:R-:W-:Y:S02]  /*92e0*/  UMOV UR6, UR49 ;  /* 0x0000003100067c82 */ /* 0x000fe40008000000 */
[----:B------:R-:W-:Y:S02]  /*92f0*/  IMAD.U32 R206, RZ, RZ, UR6 ;  /* 0x00000006ffce7e24 */ /* 0x000fe4000f8e00ff */
[----:B------:R-:W-:Y:S01]  /*9300*/  FMUL.FTZ R4, R4, UR6 ;  /* 0x0000000604047c20 */ /* 0x000fe20008410000 */
[----:B------:R-:W-:Y:S02]  /*9310*/  IMAD.U32 R209, RZ, RZ, UR6 ;  /* 0x00000006ffd17e24 */ /* 0x000fe4000f8e00ff */
[----:B------:R-:W-:Y:S01]  /*9320*/  FMUL.FTZ R5, R5, UR6 ;  /* 0x0000000605057c20 */ /* 0x000fe20008410000 */
[----:B------:R-:W-:Y:S02]  /*9330*/  FFMA.FTZ R206, R161, R206, -8 ;  /* 0xc1000000a1ce7423 */ /* 0x000fe400000100ce */
[----:B------:R-:W-:Y:S02]  /*9340*/  MUFU.EX2 R4, R4 ;  /* 0x0000000400047308 */ /* 0x000fe40000000800 */
        /* <DEDUP_REMOVED lines=21> */
[----:B------:R-:W-:Y:S01]  /*94a0*/  FFMA.FTZ R203, R170, R209, -8 ;  /* 0xc1000000aacb7423 */ /* 0x000fe200000100d1 */
[----:B------:R-:W-:-:S01]  /*94b0*/  FFMA.FTZ R7, R7, UR6, -R206 ;  /* 0x0000000607077c23 */ /* 0x000fc200080108ce */
[----:B------:R-:W-:Y:S01]  /*94c0*/  FFMA.FTZ R6, R6, UR6, -R206 ;  /* 0x0000000606067c23 */ /* 0x000fe200080108ce */
[----:B------:R-:W-:Y:S01]  /*94d0*/  MUFU.EX2 R5, R5 ;  /* 0x0000000500057308 */ /* 0x000fe20000000800 */
[----:B------:R-:W-:-:S01]  /*94e0*/  FFMA.FTZ R8, R8, UR6, -R203 ;  /* 0x0000000608087c23 */ /* 0x000fc200080108cb */
[----:B------:R-:W-:Y:S01]  /*94f0*/  FFMA.FTZ R9, R9, UR6, -R203 ;  /* 0x0000000609097c23 */ /* 0x000fe200080108cb */
[----:B------:R-:W-:-:S01]  /*9500*/  FFMA.FTZ R10, R10, UR6, -R206 ;  /* 0x000000060a0a7c23 */ /* 0x000fc200080108ce */
[----:B------:R-:W-:Y:S01]  /*9510*/  FFMA.FTZ R12, R12, UR6, -R203 ;  /* 0x000000060c0c7c23 */ /* 0x000fe200080108cb */
[----:B------:R-:W-:-:S01]  /*9520*/  FFMA.FTZ R11, R11, UR6, -R206 ;  /* 0x000000060b0b7c23 */ /* 0x000fc200080108ce */
[----:B------:R-:W-:Y:S01]  /*9530*/  FFMA.FTZ R13, R13, UR6, -R203 ;  /* 0x000000060d0d7c23 */ /* 0x000fe200080108cb */
[----:B------:R-:W-:-:S01]  /*9540*/  FFMA.FTZ R14, R14, UR6, -R206 ;  /* 0x000000060e0e7c23 */ /* 0x000fc200080108ce */
[----:B------:R-:W0:Y:S01]  /*9550*/  MUFU.EX2 R7, R7 ;  /* 0x0000000700077308 */ /* 0x000e220000000800 */
[----:B------:R-:W-:-:S01]  /*9560*/  FFMA.FTZ R20, R20, UR6, -R203 ;  /* 0x0000000614147c23 */ /* 0x000fc200080108cb */
[----:B------:R-:W-:Y:S01]  /*9570*/  FFMA.FTZ R15, R15, UR6, -R206 ;  /* 0x000000060f0f7c23 */ /* 0x000fe200080108ce */
[----:B------:R-:W-:-:S01]  /*9580*/  FFMA.FTZ R21, R21, UR6, -R203 ;  /* 0x0000000615157c23 */ /* 0x000fc200080108cb */
[----:B------:R-:W-:Y:S01]  /*9590*/  FFMA.FTZ R152, R152, UR6, -R206 ;  /* 0x0000000698987c23 */ /* 0x000fe200080108ce */
[----:B------:R-:W-:-:S01]  /*95a0*/  FFMA.FTZ R154, R154, UR6, -R203 ;  /* 0x000000069a9a7c23 */ /* 0x000fc200080108cb */
[----:B------:R-:W-:Y:S01]  /*95b0*/  FFMA.FTZ R153, R153, UR6, -R206 ;  /* 0x0000000699997c23 */ /* 0x000fe200080108ce */
        /* <DEDUP_REMOVED lines=27> */
[--C-:B------:R-:W-:Y:S01]  /*9770*/  FFMA.FTZ R192, R192, UR6, -R203.reuse ;  /* 0x00000006c0c07c23 */ /* 0x100fe200080108cb */
[----:B------:R-:W-:-:S01]  /*9780*/  FFMA.FTZ R193, R193, UR6, -R203 ;  /* 0x00000006c1c17c23 */ /* 0x000fc200080108cb */
[--C-:B------:R-:W-:Y:S01]  /*9790*/  FFMA.FTZ R196, R196, UR6, -R203.reuse ;  /* 0x00000006c4c47c23 */ /* 0x100fe200080108cb */
[----:B------:R-:W-:-:S01]  /*97a0*/  FFMA.FTZ R197, R197, UR6, -R203 ;  /* 0x00000006c5c57c23 */ /* 0x000fc200080108cb */
[--C-:B------:R-:W-:Y:S01]  /*97b0*/  FFMA.FTZ R200, R200, UR6, -R203.reuse ;  /* 0x00000006c8c87c23 */ /* 0x100fe200080108cb */
[----:B------:R-:W-:-:S01]  /*97c0*/  FFMA.FTZ R201, R201, UR6, -R203 ;  /* 0x00000006c9c97c23 */ /* 0x000fc200080108cb */
        /* <DEDUP_REMOVED lines=48> */
[----:B------:R-:W-:-:S06]  /*9ad0*/  WARPGROUP.DEPBAR.LE gsb0, 0x0 ;  /* 0x00008000000079c5 */ /* 0x000fcc0000010000 */
        /* <DEDUP_REMOVED lines=22> */
[--C-:B------:R-:W-:Y:S01]  /*9c40*/  FFMA.FTZ R3, R204, UR6, -R203.reuse ;  /* 0x00000006cc037c23 */ /* 0x100fe200080108cb */
[----:B------:R-:W-:-:S05]  /*9c50*/  FFMA.FTZ R204, R205, UR6, -R203 ;  /* 0x00000006cdcc7c23 */ /* 0x000fca00080108cb */
        /* <DEDUP_REMOVED lines=20> */
[----:B------:R-:W-:-:S05]  /*9da0*/  @!P1 VIADD R2, R208, 0x38840 ;  /* 0x00038840d0029836 */ /* 0x000fca0000000000 */
[----:B------:R-:W-:Y:S01]  /*9db0*/  @!P1 PRMT R2, RZ, 0x654, R2 ;  /* 0x00000654ff029816 */ /* 0x000fe20000000002 */
[----:B------:R-:W2:Y:S01]  /*9dc0*/  MUFU.EX2 R190, R190 ;  /* 0x000000be00be7308 */ /* 0x000ea20000000800 */
[----:B0-----:R-:W-:-:S01]  /*9dd0*/  FADD.FTZ R205, R187, R206 ;  /* 0x000000cebbcd7221 */ /* 0x001fc20000010000 */
[----:B------:R0:W-:Y:S06]  /*9de0*/  BAR.ARV R210, 0x100 ;  /* 0x000400d20000751d */ /* 0x0001ec0000002000 */
[----:B------:R-:W3:Y:S01]  /*9df0*/  MUFU.EX2 R193, R193 ;  /* 0x000000c100c17308 */ /* 0x000ee20000000800 */
[----:B-1----:R-:W-:-:S01]  /*9e00*/  FADD.FTZ R206, R192, R203 ;  /* 0x000000cbc0ce7221 */ /* 0x002fc20000010000 */
[----:B------:R1:W-:Y:S06]  /*9e10*/  @!P1 SYNCS.ARRIVE.TRANS64.RED.A1T0 RZ, [R2+URZ], RZ ;  /* 0x000000ff02ff99a7 */ /* 0x0003ec000810043f */
[----:B------:R-:W4:Y:S01]  /*9e20*/  MUFU.EX2 R191, R191 ;  /* 0x000000bf00bf7308 */ /* 0x000f220000000800 */
[----:B--2---:R-:W-:-:S07]  /*9e30*/  FADD.FTZ R208, R190, R205 ;  /* 0x000000cdbed07221 */ /* 0x004fce0000010000 */
[----:B------:R-:W2:Y:S01]  /*9e40*/  MUFU.EX2 R196, R196 ;  /* 0x000000c400c47308 */ /* 0x000ea20000000800 */
[----:B---3--:R-:W-:-:S07]  /*9e50*/  FADD.FTZ R205, R193, R206 ;  /* 0x000000cec1cd7221 */ /* 0x008fce0000010000 */
[----:B------:R-:W1:Y:S01]  /*9e60*/  MUFU.EX2 R194, R194 ;  /* 0x000000c200c27308 */ /* 0x000e620000000800 */
[----:B----4-:R-:W-:-:S07]  /*9e70*/  FADD.FTZ R209, R191, R208 ;  /* 0x000000d0bfd17221 */ /* 0x010fce0000010000 */
[----:B------:R-:W3:Y:S01]  /*9e80*/  MUFU.EX2 R197, R197 ;  /* 0x000000c500c57308 */ /* 0x000ee20000000800 */
[----:B--2---:R-:W-:-:S07]  /*9e90*/  FADD.FTZ R206, R196, R205 ;  /* 0x000000cdc4ce7221 */ /* 0x004fce0000010000 */
[----:B------:R-:W2:Y:S01]  /*9ea0*/  MUFU.EX2 R195, R195 ;  /* 0x000000c300c37308 */ /* 0x000ea20000000800 */
[----:B-1----:R-:W-:-:S07]  /*9eb0*/  FADD.FTZ R2, R194, R209 ;  /* 0x000000d1c2027221 */ /* 0x002fce0000010000 */
[----:B------:R-:W1:Y:S01]  /*9ec0*/  MUFU.EX2 R200, R200 ;  /* 0x000000c800c87308 */ /* 0x000e620000000800 */
[----:B---3--:R-:W-:-:S07]  /*9ed0*/  FADD.FTZ R205, R197, R206 ;  /* 0x000000cec5cd7221 */ /* 0x008fce0000010000 */
[----:B------:R-:W3:Y:S08]  /*9ee0*/  MUFU.EX2 R198, R198 ;  /* 0x000000c600c67308 */ /* 0x000ef00000000800 */
[----:B------:R-:W4:Y:S08]  /*9ef0*/  MUFU.EX2 R201, R201 ;  /* 0x000000c900c97308 */ /* 0x000f300000000800 */
[----:B------:R-:W5:Y:S08]  /*9f00*/  MUFU.EX2 R199, R199 ;  /* 0x000000c700c77308 */ /* 0x000f700000000800 */
[----:B------:R2:W0:Y:S08]  /*9f10*/  MUFU.EX2 R203, R3 ;  /* 0x0000000300cb7308 */ /* 0x0004300000000800 */
[----:B------:R-:W0:Y:S01]  /*9f20*/  MUFU.EX2 R202, R202 ;  /* 0x000000ca00ca7308 */ /* 0x000e220000000800 */
[----:B--2---:R-:W-:-:S01]  /*9f30*/  FADD.FTZ R3, R195, R2 ;  /* 0x00000002c3037221 */ /* 0x004fc20000010000 */
[----:B-1----:R-:W-:-:S03]  /*9f40*/  FADD.FTZ R2, R200, R205 ;  /* 0x000000cdc8027221 */ /* 0x002fc60000010000 */
[----:B---3--:R-:W-:Y:S01]  /*9f50*/  FADD.FTZ R206, R198, R3 ;  /* 0x00000003c6ce7221 */ /* 0x008fe20000010000 */
[----:B----4-:R-:W-:-:S02]  /*9f60*/  FADD.FTZ R2, R201, R2 ;  /* 0x00000002c9027221 */ /* 0x010fc40000010000 */
[----:B------:R-:W1:Y:S01]  /*9f70*/  MUFU.EX2 R204, R204 ;  /* 0x000000cc00cc7308 */ /* 0x000e620000000800 */
[----:B-----5:R-:W-:-:S01]  /*9f80*/  FADD.FTZ R3, R199, R206 ;  /* 0x000000cec7037221 */ /* 0x020fc20000010000 */
[----:B0-----:R-:W-:-:S03]  /*9f90*/  FADD.FTZ R205, R203, R2 ;  /* 0x00000002cbcd7221 */ /* 0x001fc60000010000 */
[----:B------:R-:W-:Y:S01]  /*9fa0*/  FADD.FTZ R3, R202, R3 ;  /* 0x00000003ca037221 */ /* 0x000fe20000010000 */
[----:B-1----:R-:W-:-:S01]  /*9fb0*/  FADD.FTZ R2, R204, R205 ;  /* 0x000000cdcc027221 */ /* 0x002fc20000010000 */
[----:B------:R-:W-:Y:S06]  /*9fc0*/  @!P0 BRA `(.L_x_1978) ;  /* 0x0000000000048947 */ /* 0x000fec0003800000 */
[----:B------:R-:W-:Y:S01]  /*9fd0*/  BPT.TRAP 0x1 ;  /* 0x000000040000795c */ /* 0x000fe20000300000 */
.L_x_1978:
        /* <DEDUP_REMOVED lines=14> */
[----:B------:R-:W-:Y:S01]  /*a0c0*/  FMUL.FTZ R24, R24, R4 ;  /* 0x0000000418187220 */ /* 0x000fe20000410000 */
        /* <DEDUP_REMOVED lines=17> */
[-C--:B------:R-:W-:Y:S01]  /*a1e0*/  FMUL.FTZ R40, R40, R4.reuse ;  /* 0x0000000428287220 */ /* 0x080fe20000410000 */
        /* <DEDUP_REMOVED lines=139> */
.L_x_1969:
[----:B------:R-:W-:Y:S06]  /*aaa0*/  BAR.ARV 0x8, 0x180 ;  /* 0x0206000000007b1d */ /* 0x000fec0000002000 */
[----:B------:R-:W-:Y:S05]  /*aab0*/  @!P0 BRA `(.L_x_1980) ;  /* 0x0000000000048947 */ /* 0x000fea0003800000 */
[----:B------:R-:W-:Y:S01]  /*aac0*/  BPT.TRAP 0x1 ;  /* 0x000000040000795c */ /* 0x000fe20000300000 */
.L_x_1980:
[----:B------:R-:W-:Y:S01]  /*aad0*/  ULEA UR11, UR50, UR41, 0x3 ;  /* 0x00000029320b7291 */ /* 0x000fe2000f8e183f */
[----:B------:R-:W-:-:S05]  /*aae0*/  IMAD.U32 R0, RZ, RZ, UR43 ;  /* 0x0000002bff007e24 */ /* 0x000fca000f8e00ff */
[----:B------:R-:W-:-:S04]  /*aaf0*/  SHF.L.U32 R0, R0, 0x1f, RZ ;  /* 0x0000001f00007819 */ /* 0x000fc800000006ff */
[----:B------:R0:W1:Y:S01]  /*ab00*/  SYNCS.PHASECHK.TRANS64.TRYWAIT P1, [UR11+0x38850], R0 ;  /* 0x03885000ff0075a7 */ /* 0x000062000802014b */
[----:B------:R-:W-:Y:S05]  /*ab10*/  @!P0 BRA `(.L_x_1981) ;  /* 0x0000000000048947 */ /* 0x000fea0003800000 */
[----:B------:R-:W-:Y:S01]  /*ab20*/  BPT.TRAP 0x1 ;  /* 0x000000040000795c */ /* 0x000fe20000300000 */
.L_x_1981:
[----:B-1----:R-:W-:Y:S05]  /*ab30*/  @P1 BRA `(.L_x_1982) ;  /* 0x0000000000081947 */ /* 0x002fea0003800000 */
[----:B------:R-:W1:Y:S02]  /*ab40*/  SYNCS.PHASECHK.TRANS64.TRYWAIT P1, [UR11+0x38850], R0 ;  /* 0x03885000ff0075a7 */ /* 0x000e64000802014b */
[----:B-1----:R-:W-:Y:S05]  /*ab50*/  @!P1 BRA `(.L_x_1983) ;  /* 0x0000008c00909947 */ /* 0x002fea0003800000 */
.L_x_1982:
[----:B------:R-:W-:Y:S01]  /*ab60*/  UIADD3 UR41, UR41, 0x400, URZ ;  /* 0x0000040029297890 */ /* 0x000fe2000fffe03f */
[----:B------:R-:W-:Y:S01]  /*ab70*/  WARPGROUP.ARRIVE ;  /* 0x00000000000079c5 */ /* 0x000fe20000000000 */
[----:B------:R-:W-:Y:S01]  /*ab80*/  UMOV UR15, 0x40000040 ;  /* 0x40000040000f7882 */ /* 0x000fe20000000000 */
[----:B------:R-:W-:Y:S01]  /*ab90*/  ULDC.64 UR12, c[0x0][0x9a0] ;  /* 0x00026800000c7ab9 */ /* 0x000fe20000000a00 */
[----:B------:R-:W-:Y:S01]  /*aba0*/  USHF.R.U32.HI UR41, URZ, 0x4, UR41 ;  /* 0x000000043f297899 */ /* 0x000fe20008011629 */
[----:B------:R-:W-:Y:S01]  /*abb0*/  IMAD.MOV.U32 R6, RZ, RZ, 0x3f800000 ;  /* 0x3f800000ff067424 */ /* 0x000fe200078e00ff */
[----:B------:R-:W-:Y:S02]  /*abc0*/  UISETP.NE.U32.AND UP0, UPT, UR12, URZ, UPT ;  /* 0x0000003f0c00728c */ /* 0x000fe4000bf05070 */
[----:B------:R-:W-:Y:S02]  /*abd0*/  ULOP3.LUT UR41, UR41, 0x3fff, URZ, 0xc0, !UPT ;  /* 0x00003fff29297892 */ /* 0x000fe4000f8ec03f */
[----:B------:R-:W-:-:S02]  /*abe0*/  UISETP.NE.AND.EX UP0, UPT, UR13, URZ, UPT, UP0 ;  /* 0x0000003f0d00728c */ /* 0x000fc4000bf05300 */
[----:B------:R-:W-:-:S04]  /*abf0*/  ULOP3.LUT UR10, UR41, 0x10000, URZ, 0xfc, !UPT ;  /* 0x00010000290a7892 */ /* 0x000fc8000f8efc3f */
[----:B------:R-:W-:Y:S01]  /*ac00*/  ULEA UR10, UR50, UR10, 0xb ;  /* 0x0000000a320a7291 */ /* 0x000fe2000f8e583f */
[----:B------:R-:W-:-:S03]  /*ac10*/  PLOP3.LUT P1, PT, PT, PT, UP0, 0x80, 0x0 ;  /* 0x000000000000781c */ /* 0x000fc60003f2f008 */
[----:B------:R-:W-:Y:S02]  /*ac20*/  UIADD3 UR4, UR10, 0x2, URZ ;  /* 0x000000020a047890 */ /* 0x000fe4000fffe03f */
[----:B------:R-:W-:Y:S01]  /*ac30*/  @UP0 USHF.R.S32.HI UR7, URZ, 0x1f, UR42 ;  /* 0x0000001f3f070899 */ /* 0x000fe2000801142a */
[----:B------:R-:W-:Y:S01]  /*ac40*/  UMOV UR14, UR10 ;  /* 0x0000000a000e7c82 */ /* 0x000fe20008000000 */
[----:B------:R-:W-:Y:S01]  /*ac50*/  @UP0 ULDC.64 UR8, c[0x0][0x9c8] ;  /* 0x0002720000080ab9 */ /* 0x000fe20000000a00 */
[----:B------:R-:W-:Y:S02]  /*ac60*/  QGMMA.64x256x32.F32.E4M3.E4M3 R24, R228, gdesc[UR12], R24, gsb0 ;  /* 0x03e0000ce4187df3 */ /* 0x000fe40008000818 */
[----:B------:R-:W-:Y:S01]  /*ac70*/  UMOV UR14, UR4 ;  /* 0x00000004000e7c82 */ /* 0x000fe20008000000 */
[----:B------:R-:W-:Y:S01]  /*ac80*/  UMOV UR15, 0x40000040 ;  /* 0x40000040000f7882 */ /* 0x000fe20000000000 */
[----:B------:R-:W-:Y:S02]  /*ac90*/  @UP0 UIMAD UR7, UR7, UR8, URZ ;  /* 0x00000008070702a4 */ /* 0x000fe4000f8e023f */
[----:B------:R-:W-:-:S02]  /*aca0*/  @UP0 UIMAD.WIDE.U32 UR4, UR42, UR8, URZ ;  /* 0x000000082a0402a5 */ /* 0x000fc4000f8e003f */
[----:B------:R-:W-:Y:S02]  /*acb0*/  @UP0 UIMAD UR7, UR42, UR9, UR7 ;  /* 0x000000092a0702a4 */ /* 0x000fe4000f8e0207 */
[----:B------:R-:W-:Y:S02]  /*acc0*/  @UP0 USHF.R.S32.HI UR8, URZ, 0x1f, UR37 ;  /* 0x0000001f3f080899 */ /* 0x000fe40008011425 */
[----:B------:R-:W-:Y:S01]  /*acd0*/  @UP0 UIADD3 UR5, UR5, UR7, URZ ;  /* 0x0000000705050290 */ /* 0x000fe2000fffe03f */
[----:B------:R-:W-:Y:S02]  /*ace0*/  WARPGROUP.DEPBAR.LE gsb0, 0x0 ;  /* 0x00008000000079c5 */ /* 0x000fe40000010000 */
[----:B------:R-:W-:-:S13]  /*acf0*/  WARPGROUP.ARRIVE ;  /* 0x00000000000079c5 */ /* 0x000fda0000000000 */
[----:B------:R-:W-:Y:S01]  /*ad00*/  QGMMA.64x256x32.F32.E4M3.E4M3 R24, R224, gdesc[UR12], R24, gsb0 ;  /* 0x03e0000ce0187df3 */ /* 0x000fe20008000818 */
[----:B------:R-:W-:Y:S02]  /*ad10*/  @UP0 ULDC.64 UR14, c[0x0][0x9d0] ;  /* 0x00027400000e0ab9 */ /* 0x000fe40000000a00 */
[----:B------:R-:W-:Y:S02]  /*ad20*/  @UP0 UIMAD UR7, UR8, UR14, URZ ;  /* 0x0000000e080702a4 */ /* 0x000fe4000f8e023f */
[----:B------:R-:W-:Y:S02]  /*ad30*/  UIADD3 UR8, UR10, 0x4, URZ ;  /* 0x000000040a087890 */ /* 0x000fe4000fffe03f */
[----:B------:R-:W-:Y:S02]  /*ad40*/  @UP0 UIMAD UR7, UR37, UR15, UR7 ;  /* 0x0000000f250702a4 */ /* 0x000fe4000f8e0207 */
[----:B------:R-:W-:Y:S01]  /*ad50*/  @UP0 UIMAD.WIDE.U32 UR4, UR37, UR14, UR4 ;  /* 0x0000000e250402a5 */ /* 0x000fe2000f8e0004 */
[----:B------:R-:W-:-:S02]  /*ad60*/  UMOV UR15, 0x40000040 ;  /* 0x40000040000f7882 */ /* 0x000fc40000000000 */
[----:B------:R-:W-:Y:S01]  /*ad70*/  UMOV UR14, UR8 ;  /* 0x00000008000e7c82 */ /* 0x000fe20008000000 */
[----:B------:R-:W-:Y:S02]  /*ad80*/  @UP0 UIADD3 UR5, UR5, UR7, URZ ;  /* 0x0000000705050290 */ /* 0x000fe4000fffe03f */
[----:B------:R-:W-:-:S04]  /*ad90*/  @UP0 ULEA UR8, UP1, UR4, UR12, 0x2 ;  /* 0x0000000c04080291 */ /* 0x000fc8000f82103f */
[----:B------:R-:W-:Y:S02]  /*ada0*/  @UP0 ULEA.HI.X UR9, UR4, UR13, UR5, 0x2, UP1 ;  /* 0x0000000d04090291 */ /* 0x000fe400088f1405 */
[----:B------:R-:W-:-:S04]  /*adb0*/  IMAD.U32 R4, RZ, RZ, UR8 ;  /* 0x00000008ff047e24 */ /* 0x000fc8000f8e00ff */
[----:B-1----:R-:W-:-:S05]  /*adc0*/  IMAD.U32 R5, RZ, RZ, UR9 ;  /* 0x00000009ff057e24 */ /* 0x002fca000f8e00ff */
[----:B------:R1:W2:Y:S01]  /*add0*/  @P1 LDG.E R6, desc[UR46][R4.64] ;  /* 0x0000002e04061981 */ /* 0x0002a2000c1e1900 */
[----:B------:R-:W-:Y:S01]  /*ade0*/  UIADD3 UR10, UR10, 0x6, URZ ;  /* 0x000000060a0a7890 */ /* 0x000fe2000fffe03f */
[----:B------:R-:W-:Y:S02]  /*adf0*/  WARPGROUP.DEPBAR.LE gsb0, 0x0 ;  /* 0x00008000000079c5 */ /* 0x000fe40000010000 */
[----:B------:R-:W-:-:S06]  /*ae00*/  WARPGROUP.ARRIVE ;  /* 0x00000000000079c5 */ /* 0x000fcc0000000000 */
[----:B------:R-:W-:Y:S01]  /*ae10*/  QGMMA.64x256x32.F32.E4M3.E4M3 R24, R220, gdesc[UR12], R24, gsb0 ;  /* 0x03e0000cdc187df3 */ /* 0x000fe20008000818 */
[----:B------:R-:W-:Y:S01]  /*ae20*/  UMOV UR14, UR10 ;  /* 0x0000000a000e7c82 */ /* 0x000fe20008000000 */
[----:B------:R-:W-:Y:S01]  /*ae30*/  UMOV UR15, 0x40000040 ;  /* 0x40000040000f7882 */ /* 0x000fe20000000000 */
[----:B0-----:R-:W0:Y:S04]  /*ae40*/  SHFL.BFLY PT, R0, R3, 0x2, 0x1f ;  /* 0x0c401f0003007f89 */ /* 0x001e2800000e0000 */
[----:B------:R-:W3:Y:S01]  /*ae50*/  SHFL.BFLY PT, R9, R2, 0x2, 0x1f ;  /* 0x0c401f0002097f89 */ /* 0x000ee200000e0000 */
[----:B0-----:R-:W-:-:S01]  /*ae60*/  FADD.FTZ R0, R0, R3 ;  /* 0x0000000300007221 */ /* 0x001fc20000010000 */
[----:B---3--:R-:W-:-:S04]  /*ae70*/  FADD.FTZ R9, R9, R2 ;  /* 0x0000000209097221 */ /* 0x008fc80000010000 */
[----:B------:R-:W0:Y:S04]  /*ae80*/  SHFL.BFLY PT, R7, R0, 0x1, 0x1f ;  /* 0x0c201f0000077f89 */ /* 0x000e2800000e0000 */
[----:B------:R-:W3:Y:S01]  /*ae90*/  SHFL.BFLY PT, R8, R9, 0x1, 0x1f ;  /* 0x0c201f0009087f89 */ /* 0x000ee200000e0000 */
[----:B------:R-:W-:Y:S02]  /*aea0*/  IMAD.MOV.U32 R3, RZ, RZ, RZ ;  /* 0x000000ffff037224 */ /* 0x000fe400078e00ff */
[----:B0-----:R-:W-:Y:S01]  /*aeb0*/  FADD.FTZ R10, R0, R7 ;  /* 0x00000007000a7221 */ /* 0x001fe20000010000 */
[----:B---3--:R-:W-:-:S04]  /*aec0*/  FADD.FTZ R11, R9, R8 ;  /* 0x00000008090b7221 */ /* 0x008fc80000010000 */
[C---:B------:R-:W-:Y:S01]  /*aed0*/  FSETP.NE.FTZ.AND P1, PT, R10.reuse, RZ, PT ;  /* 0x000000ff0a00720b */ /* 0x040fe20003f35000 */
[----:B-1----:R-:W-:Y:S01]  /*aee0*/  FMUL.FTZ R5, R10, 0.00390625 ;  /* 0x3b8000000a057820 */ /* 0x002fe20000410000 */
        /* <DEDUP_REMOVED lines=9> */
[----:B------:R-:W-:-:S02]  /*af80*/  IMAD.U32 R9, RZ, RZ, UR6 ;  /* 0x00000006ff097e24 */ /* 0x000fc4000f8e00ff */
[----:B------:R-:W-:Y:S02]  /*af90*/  IMAD.U32 R4, RZ, RZ, UR6 ;  /* 0x00000006ff047e24 */ /* 0x000fe4000f8e00ff */
[----:B0-----:R-:W-:Y:S01]  /*afa0*/  @P2 FMUL.FTZ R5, R5, 0.69314718246459960938 ;  /* 0x3f31721805052820 */ /* 0x001fe20000410000 */
[----:B------:R-:W-:Y:S01]  /*afb0*/  @P3 FMUL.FTZ R10, R9, 0.69314718246459960938 ;  /* 0x3f317218090a3820 */ /* 0x000fe20000410000 */
[----:B------:R-:W-:Y:S02]  /*afc0*/  WARPGROUP.DEPBAR.LE gsb0, 0x0 ;  /* 0x00008000000079c5 */ /* 0x000fe40000010000 */
[----:B------:R-:W-:-:S06]  /*afd0*/  WARPGROUP.ARRIVE ;  /* 0x00000000000079c5 */ /* 0x000fcc0000000000 */
[----:B------:R-:W-:Y:S01]  /*afe0*/  QGMMA.64x256x32.F32.E4M3.E4M3 R24, R216, gdesc[UR12], R24, gsb0 ;  /* 0x03e0000cd8187df3 */ /* 0x000fe20008000818 */
[----:B------:R-:W-:Y:S01]  /*aff0*/  @P2 FMUL.FTZ R4, R4, 0.69314718246459960938 ;  /* 0x3f31721804042820 */ /* 0x000fe20000410000 */
[----:B-1----:R-:W-:Y:S01]  /*b000*/  @P3 FMUL.FTZ R9, R8, 0.69314718246459960938 ;  /* 0x3f31721808093820 */ /* 0x002fe20000410000 */
[----:B------:R-:W-:Y:S02]  /*b010*/  IMAD.MOV.U32 R2, RZ, RZ, -0x800000 ;  /* 0xff800000ff027424 */ /* 0x000fe400078e00ff */
[----:B--2---:R-:W-:Y:S01]  /*b020*/  FMUL.FTZ R152, R3, R6 ;  /* 0x0000000603987220 */ /* 0x004fe20000410000 */
[----:B------:R-:W-:Y:S02]  /*b030*/  IMAD.MOV.U32 R0, RZ, RZ, -0x800000 ;  /* 0xff800000ff007424 */ /* 0x000fe400078e00ff */
[----:B------:R-:W-:Y:S01]  /*b040*/  @P2 FFMA.FTZ R2, R4, R161, R5 ;  /* 0x000000a104022223 */ /* 0x000fe20000010005 */
[----:B------:R-:W-:-:S01]  /*b050*/  @P3 FFMA.FTZ R0, R10, R170, R9 ;  /* 0x000000aa0a003223 */ /* 0x000fc20000010009 */
[----:B---3--:R-:W-:Y:S01]  /*b060*/  FMUL.FTZ R3, R7, R6 ;  /* 0x0000000607037220 */ /* 0x008fe20000410000 */
[----:B------:R-:W-:-:S02]  /*b070*/  WARPGROUP.DEPBAR.LE gsb0, 0x0 ;  /* 0x00008000000079c5 */ /* 0x000fc40000010000 */
[----:B------:R-:W-:Y:S05]  /*b080*/  @!P0 BRA `(.L_x_1984) ;  /* 0x0000000000048947 */ /* 0x000fea0003800000 */
[----:B------:R-:W-:Y:S01]  /*b090*/  BPT.TRAP 0x1 ;  /* 0x000000040000795c */ /* 0x000fe20000300000 */
.L_x_1984:
        /* <DEDUP_REMOVED lines=138> */
.L_x_1951:
        /* <DEDUP_REMOVED lines=70> */
[----:B------:R-:W-:Y:S01]  /*bda0*/  USHF.R.S32.HI UR10, URZ, 0x1f, UR37 ;  /* 0x0000001f3f0a7899 */ /* 0x000fe20008011425 */
[----:B------:R-:W-:Y:S01]  /*bdb0*/  LOP3.LUT R40, R40, 0xc, RZ, 0xc0, !PT ;  /* 0x0000000c28287812 */ /* 0x000fe200078ec0ff */
[----:B------:R-:W-:Y:S01]  /*bdc0*/  ULDC.64 UR8, c[0x0][0xb90] ;  /* 0x0002e40000087ab9 */ /* 0x000fe20000000a00 */
[----:B------:R-:W-:-:S02]  /*bdd0*/  F2FP.BF16.F32.PACK_AB R6, R148, R153 ;  /* 0x000000999406723e */ /* 0x000fc400000010ff */
[----:B------:R-:W-:Y:S02]  /*bde0*/  IADD3 R74, P0, R40, UR6, RZ ;  /* 0x00000006284a7c10 */ /* 0x000fe4000ff1e0ff */
[----:B------:R-:W-:Y:S02]  /*bdf0*/  F2FP.BF16.F32.PACK_AB R5, R156, R159 ;  /* 0x0000009f9c05723e */ /* 0x000fe400000010ff */
[----:B------:R-:W-:Y:S01]  /*be00*/  F2FP.BF16.F32.PACK_AB R4, R154, R157 ;  /* 0x0000009d9a04723e */ /* 0x000fe200000010ff */
[----:B------:R-:W-:Y:S01]  /*be10*/  IMAD.X R75, RZ, RZ, UR7, P0 ;  /* 0x00000007ff4b7e24 */ /* 0x000fe200080e06ff */
[----:B------:R-:W-:-:S04]  /*be20*/  F2FP.BF16.F32.PACK_AB R7, R152, R155 ;  /* 0x0000009b9807723e */ /* 0x000fc800000010ff */
[----:B------:R0:W2:Y:S01]  /*be30*/  LDG.E.CONSTANT R74, desc[UR46][R74.64] ;  /* 0x0000002e4a4a7981 */ /* 0x0000a2000c1e9900 */
[----:B------:R-:W-:Y:S01]  /*be40*/  LOP3.LUT P0, R40, R82, 0x3, RZ, 0xc0, !PT ;  /* 0x0000000352287812 */ /* 0x000fe2000780c0ff */
[----:B------:R-:W-:Y:S01]  /*be50*/  UIMAD UR5, UR10, UR8, URZ ;  /* 0x000000080a0572a4 */ /* 0x000fe2000f8e023f */
[----:B------:R-:W-:Y:S01]  /*be60*/  F2FP.BF16.F32.PACK_AB R49, R76, R129 ;  /* 0x000000814c31723e */ /* 0x000fe200000010ff */
[----:B------:R-:W-:Y:S01]  /*be70*/  UIMAD.WIDE.U32 UR6, UR37, UR8, URZ ;  /* 0x00000008250672a5 */ /* 0x000fe2000f8e003f */
[----:B------:R-:W-:Y:S01]  /*be80*/  ISETP.EQ.OR P0, PT, R40, 0x3, !P0 ;  /* 0x000000032800780c */ /* 0x000fe20004702670 */
[----:B------:R-:W-:Y:S01]  /*be90*/  UIMAD UR5, UR37, UR9, UR5 ;  /* 0x00000009250572a4 */ /* 0x000fe2000f8e0205 */
[----:B------:R-:W-:Y:S01]  /*bea0*/  F2FP.BF16.F32.PACK_AB R89, R84, R137 ;  /* 0x000000895459723e */ /* 0x000fe200000010ff */
[----:B------:R-:W-:Y:S01]  /*beb0*/  USHF.R.S32.HI UR12, URZ, 0x1f, UR42 ;  /* 0x0000001f3f0c7899 */ /* 0x000fe2000801142a */
[----:B------:R-:W-:Y:S01]  /*bec0*/  SEL R115, R9, R8, P0 ;  /* 0x0000000809737207 */ /* 0x000fe20000000000 */
[----:B------:R-:W-:Y:S01]  /*bed0*/  ULDC.64 UR8, c[0x0][0xb98] ;  /* 0x0002e60000087ab9 */ /* 0x000fe20000000a00 */
[----:B------:R-:W-:Y:S01]  /*bee0*/  SEL R77, R8, R9, P0 ;  /* 0x00000009084d7207 */ /* 0x000fe20000000000 */
[----:B------:R-:W-:Y:S01]  /*bef0*/  UIADD3 UR7, UR7, UR5, URZ ;  /* 0x0000000507077290 */ /* 0x000fe2000fffe03f */
[----:B------:R-:W1:Y:S01]  /*bf00*/  S2R R8, SR_SWINHI ;  /* 0x0000000000087919 */ /* 0x000e620000002f00 */
[----:B------:R-:W-:Y:S01]  /*bf10*/  SEL R141, R93, R92, P0 ;  /* 0x0000005c5d8d7207 */ /* 0x000fe20000000000 */
[----:B------:R-:W-:Y:S01]  /*bf20*/  UIMAD UR5, UR12, UR8, URZ ;  /* 0x000000080c0572a4 */ /* 0x000fe2000f8e023f */
[----:B------:R-:W-:Y:S01]  /*bf30*/  SEL R90, R92, R93, P0 ;  /* 0x0000005d5c5a7207 */ /* 0x000fe20000000000 */
[----:B------:R-:W-:Y:S01]  /*bf40*/  UIMAD.WIDE.U32 UR6, UR42, UR8, UR6 ;  /* 0x000000082a0672a5 */ /* 0x000fe2000f8e0006 */
[----:B------:R-:W-:Y:S01]  /*bf50*/  SEL R149, R124, R41, P0 ;  /* 0x000000297c957207 */ /* 0x000fe20000000000 */
[----:B------:R-:W-:Y:S01]  /*bf60*/  UIMAD UR5, UR42, UR9, UR5 ;  /* 0x000000092a0572a4 */ /* 0x000fe2000f8e0205 */
[----:B------:R-:W-:-:S02]  /*bf70*/  SEL R93, R41, R124, P0 ;  /* 0x0000007c295d7207 */ /* 0x000fc40000000000 */
[----:B------:R-:W-:Y:S01]  /*bf80*/  SEL R153, R70, R71, P0 ;  /* 0x0000004746997207 */ /* 0x000fe20000000000 */
[----:B------:R-:W-:Y:S01]  /*bf90*/  ULDC.64 UR8, c[0x0][0xae8] ;  /* 0x0002ba0000087ab9 */ /* 0x000fe20000000a00 */
[----:B------:R-:W-:Y:S02]  /*bfa0*/  SEL R95, R71, R70, P0 ;  /* 0x00000046475f7207 */ /* 0x000fe40000000000 */
[----:B------:R-:W-:Y:S02]  /*bfb0*/  SEL R125, R29, R28, P0 ;  /* 0x0000001c1d7d7207 */ /* 0x000fe40000000000 */
[----:B------:R-:W-:Y:S02]  /*bfc0*/  SEL R82, R28, R29, P0 ;  /* 0x0000001d1c527207 */ /* 0x000fe40000000000 */
[----:B------:R-:W-:Y:S02]  /*bfd0*/  SEL R143, R5, R4, P0 ;  /* 0x00000004058f7207 */ /* 0x000fe40000000000 */
[----:B------:R-:W-:Y:S01]  /*bfe0*/  SEL R96, R4, R5, P0 ;  /* 0x0000000504607207 */ /* 0x000fe20000000000 */
[----:B------:R-:W-:Y:S01]  /*bff0*/  IMAD R5, R233, 0x40, R16 ;  /* 0x00000040e9057824 */ /* 0x000fe200078e0210 */
[----:B------:R-:W-:-:S02]  /*c000*/  SEL R173, R27, R26, P0 ;  /* 0x0000001a1bad7207 */ /* 0x000fc40000000000 */
[----:B------:R-:W-:Y:S02]  /*c010*/  SEL R113, R26, R27, P0 ;  /* 0x0000001b1a717207 */ /* 0x000fe40000000000 */
[----:B------:R-:W-:Y:S02]  /*c020*/  SEL R135, R69, R68, P0 ;  /* 0x0000004445877207 */ /* 0x000fe40000000000 */
[----:B------:R-:W-:Y:S02]  /*c030*/  SEL R87, R68, R69, P0 ;  /* 0x0000004544577207 */ /* 0x000fe40000000000 */
[----:B------:R-:W-:Y:S02]  /*c040*/  SEL R107, R24, R25, P0 ;  /* 0x00000019186b7207 */ /* 0x000fe40000000000 */
[----:B0-----:R-:W-:Y:S02]  /*c050*/  SEL R75, R25, R24, P0 ;  /* 0x00000018194b7207 */ /* 0x001fe40000000000 */
[----:B------:R-:W-:-:S02]  /*c060*/  MOV R40, R3 ;  /* 0x0000000300287202 */ /* 0x000fc40000000f00 */
[----:B-1----:R-:W-:Y:S02]  /*c070*/  MOV R41, R8 ;  /* 0x0000000800297202 */ /* 0x002fe40000000f00 */
[----:B------:R-:W-:Y:S02]  /*c080*/  SEL R119, R13, R12, P0 ;  /* 0x0000000c0d777207 */ /* 0x000fe40000000000 */
[----:B------:R-:W-:Y:S01]  /*c090*/  SEL R79, R12, R13, P0 ;  /* 0x0000000d0c4f7207 */ /* 0x000fe20000000000 */
[--C-:B------:R-:W-:Y:S01]  /*c0a0*/  IMAD.WIDE R72, R237, 0x2, R40.reuse ;  /* 0x00000002ed487825 */ /* 0x100fe200078e0228 */
[----:B------:R-:W-:Y:S02]  /*c0b0*/  SEL R121, R15, R14, P0 ;  /* 0x0000000e0f797207 */ /* 0x000fe40000000000 */
[----:B------:R-:W-:Y:S01]  /*c0c0*/  SEL R80, R14, R15, P0 ;  /* 0x0000000f0e507207 */ /* 0x000fe20000000000 */
[----:B------:R-:W-:Y:S01]  /*c0d0*/  IMAD.WIDE R40, R5, 0x2, R40 ;  /* 0x0000000205287825 */ /* 0x000fe200078e0228 */
[----:B------:R-:W-:-:S02]  /*c0e0*/  IADD3 R71, P4, R72, 0xc060, RZ ;  /* 0x0000c06048477810 */ /* 0x000fc40007f9e0ff */
[C---:B------:R-:W-:Y:S02]  /*c0f0*/  IADD3 R29, P3, R72.reuse, 0xc040, RZ ;  /* 0x0000c040481d7810 */ /* 0x040fe40007f7e0ff */
[----:B------:R-:W-:Y:S02]  /*c100*/  LOP3.LUT R70, R71, 0x380, RZ, 0xc0, !PT ;  /* 0x0000038047467812 */ /* 0x000fe400078ec0ff */
[----:B------:R-:W-:Y:S01]  /*c110*/  IADD3 R27, P2, R72, 0xc020, RZ ;  /* 0x0000c020481b7810 */ /* 0x000fe20007f5e0ff */
[--C-:B------:R-:W-:Y:S01]  /*c120*/  IMAD.X R69, RZ, RZ, R73.reuse, P3 ;  /* 0x000000ffff457224 */ /* 0x100fe200018e0649 */
[----:B------:R-:W-:Y:S02]  /*c130*/  SHF.R.U64 R70, R70, 0x3, RZ ;  /* 0x0000000346467819 */ /* 0x000fe400000012ff */
[----:B------:R-:W-:Y:S01]  /*c140*/  SEL R123, R21, R20, P0 ;  /* 0x00000014157b7207 */ /* 0x000fe20000000000 */
[--C-:B------:R-:W-:Y:S01]  /*c150*/  IMAD.X R67, RZ, RZ, R73.reuse, P2 ;  /* 0x000000ffff437224 */ /* 0x100fe200010e0649 */
[----:B------:R-:W-:Y:S01]  /*c160*/  LOP3.LUT R70, R70, R71, RZ, 0x3c, !PT ;  /* 0x0000004746467212 */ /* 0x000fe200078e3cff */
[----:B------:R-:W-:Y:S01]  /*c170*/  IMAD.X R71, RZ, RZ, R73, P4 ;  /* 0x000000ffff477224 */ /* 0x000fe200020e0649 */
[----:B------:R-:W-:-:S02]  /*c180*/  SEL R81, R20, R21, P0 ;  /* 0x0000001514517207 */ /* 0x000fc40000000000 */
[----:B------:R-:W-:Y:S02]  /*c190*/  SEL R145, R7, R6, P0 ;  /* 0x0000000607917207 */ /* 0x000fe40000000000 */
[----:B------:R-:W-:Y:S02]  /*c1a0*/  SEL R92, R6, R7, P0 ;  /* 0x00000007065c7207 */ /* 0x000fe40000000000 */
[C---:B------:R-:W-:Y:S02]  /*c1b0*/  LOP3.LUT R5, R72.reuse, 0x380, RZ, 0xc0, !PT ;  /* 0x0000038048057812 */ /* 0x040fe400078ec0ff */
[C---:B------:R-:W-:Y:S02]  /*c1c0*/  IADD3 R14, P1, R72.reuse, 0xc000, RZ ;  /* 0x0000c000480e7810 */ /* 0x040fe40007f3e0ff */
[C---:B------:R-:W-:Y:S02]  /*c1d0*/  IADD3 R25, P6, R72.reuse, 0x8060, RZ ;  /* 0x0000806048197810 */ /* 0x040fe40007fde0ff */
[C---:B------:R-:W-:Y:S01]  /*c1e0*/  IADD3 R7, P5, R72.reuse, 0x20, RZ ;  /* 0x0000002048077810 */ /* 0x040fe20007fbe0ff */
[----:B------:R-:W-:Y:S01]  /*c1f0*/  IMAD.X R65, RZ, RZ, R73, P1 ;  /* 0x000000ffff417224 */ /* 0x000fe200008e0649 */
[----:B------:R-:W-:-:S02]  /*c200*/  IADD3 R21, P4, R72, 0x8040, RZ ;  /* 0x0000804048157810 */ /* 0x000fc40007f9e0ff */
[C---:B------:R-:W-:Y:S02]  /*c210*/  IADD3 R15, P3, R72.reuse, 0x8020, RZ ;  /* 0x00008020480f7810 */ /* 0x040fe40007f7e0ff */
[----:B------:R-:W-:Y:S02]  /*c220*/  IADD3 R12, P2, R72, 0x8000, RZ ;  /* 0x00008000480c7810 */ /* 0x000fe40007f5e0ff */
[----:B------:R-:W-:Y:S01]  /*c230*/  SHF.R.U64 R5, R5, 0x3, RZ ;  /* 0x0000000305057819 */ /* 0x000fe200000012ff */
[--C-:B------:R-:W-:Y:S01]  /*c240*/  IMAD.X R57, RZ, RZ, R73.reuse, P3 ;  /* 0x000000ffff397224 */ /* 0x100fe200018e0649 */
        /* <DEDUP_REMOVED lines=13> */
[----:B------:R-:W-:Y:S02]  /*c320*/  SEL R78, R10, R11, P0 ;  /* 0x0000000b0a4e7207 */ /* 0x000fe40000000000 */
[C---:B------:R-:W-:Y:S02]  /*c330*/  IADD3 R13, P1, R72.reuse, 0x4060, RZ ;  /* 0x00004060480d7810 */ /* 0x040fe40007f3e0ff */
[C---:B------:R-:W-:Y:S02]  /*c340*/  IADD3 R9, P6, R72.reuse, 0x40, RZ ;  /* 0x0000004048097810 */ /* 0x040fe40007fde0ff */
[C---:B------:R-:W-:Y:S02]  /*c350*/  IADD3 R10, P5, R72.reuse, 0x4040, RZ ;  /* 0x00004040480a7810 */ /* 0x040fe40007fbe0ff */
[C---:B------:R-:W-:Y:S02]  /*c360*/  IADD3 R8, P4, R72.reuse, 0x4020, RZ ;  /* 0x0000402048087810 */ /* 0x040fe40007f9e0ff */
[----:B------:R-:W-:-:S02]  /*c370*/  IADD3 R6, P3, R72, 0x4000, RZ ;  /* 0x0000400048067810 */ /* 0x000fc40007f7e0ff */
[----:B------:R-:W-:Y:S02]  /*c380*/  IADD3 R11, P2, R72, 0x60, RZ ;  /* 0x00000060480b7810 */ /* 0x000fe40007f5e0ff */
[----:B------:R-:W-:Y:S02]  /*c390*/  LOP3.LUT R72, R5, R72, RZ, 0x3c, !PT ;  /* 0x0000004805487212 */ /* 0x000fe400078e3cff */
[----:B------:R-:W-:Y:S02]  /*c3a0*/  LOP3.LUT R5, R14, 0x380, RZ, 0xc0, !PT ;  /* 0x000003800e057812 */ /* 0x000fe400078ec0ff */
[----:B------:R-:W-:Y:S02]  /*c3b0*/  SEL R165, R43, R42, P0 ;  /* 0x0000002a2ba57207 */ /* 0x000fe40000000000 */
[----:B------:R-:W-:Y:S02]  /*c3c0*/  SHF.R.U64 R5, R5, 0x3, RZ ;  /* 0x0000000305057819 */ /* 0x000fe400000012ff */
[----:B------:R-:W-:Y:S01]  /*c3d0*/  SEL R104, R42, R43, P0 ;  /* 0x0000002b2a687207 */ /* 0x000fe20000000000 */
[----:B------:R-:W-:Y:S01]  /*c3e0*/  IMAD.X R43, RZ, RZ, R73, P3 ;  /* 0x000000ffff2b7224 */ /* 0x000fe200018e0649 */
[----:B------:R-:W-:-:S02]  /*c3f0*/  LOP3.LUT R64, R5, R14, RZ, 0x3c, !PT ;  /* 0x0000000e05407212 */ /* 0x000fc400078e3cff */
[----:B------:R-:W-:Y:S02]  /*c400*/  LOP3.LUT R5, R12, 0x380, RZ, 0xc0, !PT ;  /* 0x000003800c057812 */ /* 0x000fe400078ec0ff */
[----:B------:R-:W-:Y:S02]  /*c410*/  SEL R127, R37, R36, P0 ;  /* 0x00000024257f7207 */ /* 0x000fe40000000000 */
[----:B------:R-:W-:Y:S02]  /*c420*/  SHF.R.U64 R5, R5, 0x3, RZ ;  /* 0x0000000305057819 */ /* 0x000fe400000012ff */
[----:B------:R-:W-:Y:S02]  /*c430*/  SEL R83, R36, R37, P0 ;  /* 0x0000002524537207 */ /* 0x000fe40000000000 */
[----:B------:R-:W-:Y:S02]  /*c440*/  LOP3.LUT R54, R5, R12, RZ, 0x3c, !PT ;  /* 0x0000000c05367212 */ /* 0x000fe400078e3cff */
[----:B------:R-:W-:-:S02]  /*c450*/  LOP3.LUT R5, R8, 0x380, RZ, 0xc0, !PT ;  /* 0x0000038008057812 */ /* 0x000fc400078ec0ff */
[----:B------:R-:W-:Y:S02]  /*c460*/  LOP3.LUT R20, R27, 0x380, RZ, 0xc0, !PT ;  /* 0x000003801b147812 */ /* 0x000fe400078ec0ff */
[----:B------:R-:W-:Y:S02]  /*c470*/  SHF.R.U64 R5, R5, 0x3, RZ ;  /* 0x0000000305057819 */ /* 0x000fe400000012ff */
[----:B------:R-:W-:Y:S02]  /*c480*/  IADD3 R37, P3, R40, 0x2000, RZ ;  /* 0x0000200028257810 */ /* 0x000fe40007f7e0ff */
[----:B------:R-:W-:Y:S02]  /*c490*/  LOP3.LUT R4, R25, 0x380, RZ, 0xc0, !PT ;  /* 0x0000038019047812 */ /* 0x000fe400078ec0ff */
[----:B------:R-:W-:Y:S02]  /*c4a0*/  SEL R129, R45, R44, P0 ;  /* 0x0000002c2d817207 */ /* 0x000fe40000000000 */
[----:B------:R-:W-:Y:S01]  /*c4b0*/  SEL R84, R44, R45, P0 ;  /* 0x0000002d2c547207 */ /* 0x000fe20000000000 */
[----:B------:R-:W-:Y:S01]  /*c4c0*/  IMAD.X R45, RZ, RZ, R73, P2 ;  /* 0x000000ffff2d7224 */ /* 0x000fe200010e0649 */
[----:B------:R-:W-:-:S02]  /*c4d0*/  SEL R151, R108, R109, P0 ;  /* 0x0000006d6c977207 */ /* 0x000fc40000000000 */
[----:B------:R-:W-:Y:S02]  /*c4e0*/  SEL R94, R109, R108, P0 ;  /* 0x0000006c6d5e7207 */ /* 0x000fe40000000000 */
[----:B------:R-:W-:Y:S02]  /*c4f0*/  SEL R163, R47, R46, P0 ;  /* 0x0000002e2fa37207 */ /* 0x000fe40000000000 */
[----:B------:R-:W-:Y:S01]  /*c500*/  SEL R102, R46, R47, P0 ;  /* 0x0000002f2e667207 */ /* 0x000fe20000000000 */
[----:B------:R-:W-:Y:S01]  /*c510*/  IMAD.X R47, RZ, RZ, R73, P4 ;  /* 0x000000ffff2f7224 */ /* 0x000fe200020e0649 */
[----:B------:R-:W-:Y:S02]  /*c520*/  SEL R169, R35, R34, P0 ;  /* 0x0000002223a97207 */ /* 0x000fe40000000000 */
[----:B------:R-:W-:Y:S02]  /*c530*/  SEL R109, R34, R35, P0 ;  /* 0x00000023226d7207 */ /* 0x000fe40000000000 */
[----:B------:R-:W-:-:S02]  /*c540*/  LOP3.LUT R46, R5, R8, RZ, 0x3c, !PT ;  /* 0x00000008052e7212 */ /* 0x000fc400078e3cff */
[----:B------:R-:W-:Y:S02]  /*c550*/  SHF.R.U64 R20, R20, 0x3, RZ ;  /* 0x0000000314147819 */ /* 0x000fe400000012ff */
[----:B------:R-:W-:Y:S02]  /*c560*/  LOP3.LUT R5, R6, 0x380, RZ, 0xc0, !PT ;  /* 0x0000038006057812 */ /* 0x000fe400078ec0ff */
[----:B------:R-:W-:Y:S02]  /*c570*/  LOP3.LUT R36, R37, 0x380, RZ, 0xc0, !PT ;  /* 0x0000038025247812 */ /* 0x000fe400078ec0ff */
[----:B------:R-:W-:Y:S02]  /*c580*/  IADD3 R35, P2, R40, 0x3000, RZ ;  /* 0x0000300028237810 */ /* 0x000fe40007f5e0ff */
[----:B------:R-:W-:Y:S02]  /*c590*/  SHF.R.U64 R4, R4, 0x3, RZ ;  /* 0x0000000304047819 */ /* 0x000fe400000012ff */
[----:B------:R-:W-:-:S02]  /*c5a0*/  LOP3.LUT R14, R15, 0x380, RZ, 0xc0, !PT ;  /* 0x000003800f0e7812 */ /* 0x000fc400078ec0ff */
[----:B------:R-:W-:Y:S02]  /*c5b0*/  LOP3.LUT R66, R20, R27, RZ, 0x3c, !PT ;  /* 0x0000001b14427212 */ /* 0x000fe400078e3cff */
[----:B------:R-:W-:Y:S02]  /*c5c0*/  SHF.R.U64 R5, R5, 0x3, RZ ;  /* 0x0000000305057819 */ /* 0x000fe400000012ff */
[----:B------:R-:W-:Y:S02]  /*c5d0*/  SHF.R.U64 R36, R36, 0x3, RZ ;  /* 0x0000000324247819 */ /* 0x000fe400000012ff */
[----:B------:R-:W-:Y:S02]  /*c5e0*/  LOP3.LUT R34, R35, 0x380, RZ, 0xc0, !PT ;  /* 0x0000038023227812 */ /* 0x000fe400078ec0ff */
[----:B------:R-:W-:Y:S02]  /*c5f0*/  LOP3.LUT R62, R4, R25, RZ, 0x3c, !PT ;  /* 0x00000019043e7212 */ /* 0x000fe400078e3cff */
[----:B------:R-:W-:-:S02]  /*c600*/  LOP3.LUT R20, R21, 0x380, RZ, 0xc0, !PT ;  /* 0x0000038015147812 */ /* 0x000fc400078ec0ff */
[----:B------:R-:W-:Y:S02]  /*c610*/  SHF.R.U64 R14, R14, 0x3, RZ ;  /* 0x000000030e0e7819 */ /* 0x000fe400000012ff */
[----:B------:R-:W-:Y:S02]  /*c620*/  LOP3.LUT R4, R7, 0x380, RZ, 0xc0, !PT ;  /* 0x0000038007047812 */ /* 0x000fe400078ec0ff */
[----:B------:R-:W-:Y:S02]  /*c630*/  LOP3.LUT R12, R13, 0x380, RZ, 0xc0, !PT ;  /* 0x000003800d0c7812 */ /* 0x000fe400078ec0ff */
[----:B------:R-:W-:Y:S02]  /*c640*/  LOP3.LUT R42, R5, R6, RZ, 0x3c, !PT ;  /* 0x00000006052a7212 */ /* 0x000fe400078e3cff */
[----:B------:R-:W-:Y:S01]  /*c650*/  LOP3.LUT R36, R36, R37, RZ, 0x3c, !PT ;  /* 0x0000002524247212 */ /* 0x000fe200078e3cff */
[----:B------:R-:W-:Y:S01]  /*c660*/  IMAD.X R37, RZ, RZ, R41, P3 ;  /* 0x000000ffff257224 */ /* 0x000fe200018e0629 */
[----:B------:R-:W-:-:S02]  /*c670*/  SHF.R.U64 R34, R34, 0x3, RZ ;  /* 0x0000000322227819 */ /* 0x000fc400000012ff */
[----:B------:R-:W-:Y:S02]  /*c680*/  SHF.R.U64 R20, R20, 0x3, RZ ;  /* 0x0000000314147819 */ /* 0x000fe400000012ff */
[----:B------:R-:W-:Y:S02]  /*c690*/  LOP3.LUT R56, R14, R15, RZ, 0x3c, !PT ;  /* 0x0000000f0e387212 */ /* 0x000fe400078e3cff */
[----:B------:R-:W-:Y:S02]  /*c6a0*/  SHF.R.U64 R4, R4, 0x3, RZ ;  /* 0x0000000304047819 */ /* 0x000fe400000012ff */
[----:B------:R-:W-:Y:S02]  /*c6b0*/  IADD3 R15, P3, R40, 0x8000, RZ ;  /* 0x00008000280f7810 */ /* 0x000fe40007f7e0ff */
[----:B------:R-:W-:Y:S02]  /*c6c0*/  SEL R147, R91, R132, P0 ;  /* 0x000000845b937207 */ /* 0x000fe40000000000 */
[----:B------:R-:W-:-:S02]  /*c6d0*/  SHF.R.U64 R12, R12, 0x3, RZ ;  /* 0x000000030c0c7819 */ /* 0x000fc400000012ff */
[----:B------:R-:W-:Y:S02]  /*c6e0*/  SEL R91, R132, R91, P0 ;  /* 0x0000005b845b7207 */ /* 0x000fe40000000000 */
[----:B------:R-:W-:Y:S01]  /*c6f0*/  LOP3.LUT R34, R34, R35, RZ, 0x3c, !PT ;  /* 0x0000002322227212 */ /* 0x000fe200078e3cff */
[----:B------:R-:W-:Y:S01]  /*c700*/  IMAD.X R35, RZ, RZ, R41, P2 ;  /* 0x000000ffff237224 */ /* 0x000fe200010e0629 */
[----:B------:R-:W-:Y:S02]  /*c710*/  SEL R131, R53, R52, P0 ;  /* 0x0000003435837207 */ /* 0x000fe40000000000 */
[----:B------:R-:W-:Y:S01]  /*c720*/  SEL R85, R52, R53, P0 ;  /* 0x0000003534557207 */ /* 0x000fe20000000000 */
[----:B------:R-:W-:Y:S01]  /*c730*/  IMAD.X R53, RZ, RZ, R73, P1 ;  /* 0x000000ffff357224 */ /* 0x000fe200008e0649 */
[----:B------:R-:W-:Y:S02]  /*c740*/  LOP3.LUT R60, R20, R21, RZ, 0x3c, !PT ;  /* 0x00000015143c7212 */ /* 0x000fe400078e3cff */
[----:B------:R-:W-:-:S02]  /*c750*/  MOV R132, R42 ;  /* 0x0000002a00847202 */ /* 0x000fc40000000f00 */
[----:B------:R-:W-:Y:S01]  /*c760*/  LOP3.LUT R58, R4, R7, RZ, 0x3c, !PT ;  /* 0x00000007043a7212 */ /* 0x000fe200078e3cff */
[----:B------:R-:W0:Y:S01]  /*c770*/  LDC R42, c[0x0][0xbe8] ;  /* 0x0002fa00ff2a7b82 */ /* 0x000e220000000800 */
[----:B------:R-:W-:Y:S02]  /*c780*/  IADD3 R21, P2, R40, 0x9000, RZ ;  /* 0x0000900028157810 */ /* 0x000fe40007f5e0ff */
[----:B------:R-:W-:Y:S02]  /*c790*/  LOP3.LUT R14, R15, 0x380, RZ, 0xc0, !PT ;  /* 0x000003800f0e7812 */ /* 0x000fe400078ec0ff */
[----:B------:R-:W-:Y:S02]  /*c7a0*/  LOP3.LUT R24, R29, 0x380, RZ, 0xc0, !PT ;  /* 0x000003801d187812 */ /* 0x000fe400078ec0ff */
[----:B------:R-:W-:Y:S02]  /*c7b0*/  LOP3.LUT R4, R9, 0x380, RZ, 0xc0, !PT ;  /* 0x0000038009047812 */ /* 0x000fe400078ec0ff */
[----:B------:R-:W-:-:S02]  /*c7c0*/  LOP3.LUT R52, R12, R13, RZ, 0x3c, !PT ;  /* 0x0000000d0c347212 */ /* 0x000fc400078e3cff */
[----:B------:R-:W-:Y:S02]  /*c7d0*/  LOP3.LUT R20, R21, 0x380, RZ, 0xc0, !PT ;  /* 0x0000038015147812 */ /* 0x000fe400078ec0ff */
[----:B------:R-:W-:Y:S02]  /*c7e0*/  SHF.R.U64 R14, R14, 0x3, RZ ;  /* 0x000000030e0e7819 */ /* 0x000fe400000012ff */
[----:B------:R-:W-:Y:S02]  /*c7f0*/  SHF.R.U64 R24, R24, 0x3, RZ ;  /* 0x0000000318187819 */ /* 0x000fe400000012ff */
[----:B------:R-:W-:Y:S02]  /*c800*/  SHF.R.U64 R4, R4, 0x3, RZ ;  /* 0x0000000304047819 */ /* 0x000fe400000012ff */
[----:B------:R-:W-:Y:S02]  /*c810*/  MOV R105, R52 ;  /* 0x0000003400697202 */ /* 0x000fe40000000f00 */
[----:B------:R-:W-:-:S02]  /*c820*/  SHF.R.U64 R20, R20, 0x3, RZ ;  /* 0x0000000314147819 */ /* 0x000fc400000012ff */
[----:B------:R-:W-:Y:S01]  /*c830*/  LOP3.LUT R14, R14, R15, RZ, 0x3c, !PT ;  /* 0x0000000f0e0e7212 */ /* 0x000fe200078e3cff */
[----:B------:R-:W-:Y:S01]  /*c840*/  IMAD.X R15, RZ, RZ, R41, P3 ;  /* 0x000000ffff0f7224 */ /* 0x000fe200018e0629 */
[----:B------:R-:W-:Y:S02]  /*c850*/  LOP3.LUT R68, R24, R29, RZ, 0x3c, !PT ;  /* 0x0000001d18447212 */ /* 0x000fe400078e3cff */
[----:B------:R-:W-:Y:S02]  /*c860*/  LOP3.LUT R7, R10, 0x380, RZ, 0xc0, !PT ;  /* 0x000003800a077812 */ /* 0x000fe400078ec0ff */
[----:B------:R-:W-:Y:S02]  /*c870*/  LOP3.LUT R48, R4, R9, RZ, 0x3c, !PT ;  /* 0x0000000904307212 */ /* 0x000fe400078e3cff */
[----:B------:R-:W-:Y:S02]  /*c880*/  IADD3 R9, P3, R40, 0xe000, RZ ;  /* 0x0000e00028097810 */ /* 0x000fe40007f7e0ff */
[----:B------:R-:W-:-:S02]  /*c890*/  MOV R114, R46 ;  /* 0x0000002e00727202 */ /* 0x000fc40000000f00 */
[----:B------:R-:W-:Y:S01]  /*c8a0*/  LOP3.LUT R20, R20, R21, RZ, 0x3c, !PT ;  /* 0x0000001514147212 */ /* 0x000fe200078e3cff */
[----:B------:R-:W-:Y:S01]  /*c8b0*/  IMAD.X R21, RZ, RZ, R41, P2 ;  /* 0x000000ffff157224 */ /* 0x000fe200010e0629 */
[----:B------:R-:W-:Y:S02]  /*c8c0*/  SHF.R.U64 R7, R7, 0x3, RZ ;  /* 0x0000000307077819 */ /* 0x000fe400000012ff */
[----:B------:R-:W-:Y:S02]  /*c8d0*/  MOV R68, R68 ;  /* 0x0000004400447202 */ /* 0x000fe40000000f00 */
[----:B------:R-:W-:Y:S02]  /*c8e0*/  LOP3.LUT R8, R9, 0x380, RZ, 0xc0, !PT ;  /* 0x0000038009087812 */ /* 0x000fe400078ec0ff */
[----:B------:R-:W-:Y:S02]  /*c8f0*/  IADD3 R103, P2, R40, 0xf000, RZ ;  /* 0x0000f00028677810 */ /* 0x000fe40007f5e0ff */
[----:B------:R-:W-:-:S02]  /*c900*/  MOV R69, R66 ;  /* 0x0000004200457202 */ /* 0x000fc40000000f00 */
[----:B------:R-:W-:Y:S02]  /*c910*/  MOV R66, R54 ;  /* 0x0000003600427202 */ /* 0x000fe40000000f00 */
[----:B------:R-:W-:Y:S02]  /*c920*/  SEL R161, R51, R50, P0 ;  /* 0x0000003233a17207 */ /* 0x000fe40000000000 */
[----:B------:R-:W-:Y:S01]  /*c930*/  SEL R101, R50, R51, P0 ;  /* 0x0000003332657207 */ /* 0x000fe20000000000 */
[----:B------:R-:W-:Y:S01]  /*c940*/  IMAD.X R51, RZ, RZ, R73, P5 ;  /* 0x000000ffff337224 */ /* 0x000fe200028e0649 */
[----:B------:R-:W-:Y:S02]  /*c950*/  LOP3.LUT R50, R7, R10, RZ, 0x3c, !PT ;  /* 0x0000000a07327212 */ /* 0x000fe400078e3cff */
[----:B------:R-:W-:Y:S02]  /*c960*/  SHF.R.U64 R8, R8, 0x3, RZ ;  /* 0x0000000308087819 */ /* 0x000fe400000012ff */
[----:B------:R-:W-:-:S02]  /*c970*/  LOP3.LUT R10, R103, 0x380, RZ, 0xc0, !PT ;  /* 0x00000380670a7812 */ /* 0x000fc400078ec0ff */
[----:B------:R-:W-:Y:S02]  /*c980*/  LOP3.LUT R4, R11, 0x380, RZ, 0xc0, !PT ;  /* 0x000003800b047812 */ /* 0x000fe400078ec0ff */
[----:B------:R-:W-:Y:S01]  /*c990*/  LOP3.LUT R8, R8, R9, RZ, 0x3c, !PT ;  /* 0x0000000908087212 */ /* 0x000fe200078e3cff */
[----:B------:R-:W-:Y:S01]  /*c9a0*/  IMAD.X R9, RZ, RZ, R41, P3 ;  /* 0x000000ffff097224 */ /* 0x000fe200018e0629 */
[----:B------:R-:W-:Y:S02]  /*c9b0*/  SHF.R.U64 R10, R10, 0x3, RZ ;  /* 0x000000030a0a7819 */ /* 0x000fe400000012ff */
[----:B--2---:R-:W-:Y:S01]  /*c9c0*/  LOP3.LUT R53, R74, 0x2, RZ, 0x3c, !PT ;  /* 0x000000024a357812 */ /* 0x004fe200078e3cff */
[----:B------:R-:W-:Y:S01]  /*c9d0*/  SHFL.IDX PT, R46, R107, R74, 0x1c1f ;  /* 0x001c1f4a6b2e7589 */ /* 0x000fe200000e0000 */
[----:B0-----:R-:W-:Y:S02]  /*c9e0*/  ISETP.NE.AND P3, PT, R42, 0x1, PT ;  /* 0x000000012a00780c */ /* 0x001fe40003f65270 */
[----:B------:R-:W-:Y:S01]  /*c9f0*/  SHF.R.U64 R4, R4, 0x3, RZ ;  /* 0x0000000304047819 */ /* 0x000fe200000012ff */
[----:B------:R-:W0:Y:S01]  /*ca00*/  SHFL.IDX PT, R75, R75, R53, 0x1c1f ;  /* 0x001c1f354b4b7589 */ /* 0x000e2200000e0000 */
[----:B------:R-:W-:-:S02]  /*ca10*/  LOP3.LUT R10, R10, R103, RZ, 0x3c, !PT ;  /* 0x000000670a0a7212 */ /* 0x000fc400078e3cff */
[----:B------:R-:W-:Y:S01]  /*ca20*/  MOV R103, R72 ;  /* 0x0000004800677202 */ /* 0x000fe20000000f00 */
[----:B------:R-:W-:Y:S01]  /*ca30*/  SHFL.IDX PT, R54, R115, R74, 0x1c1f ;  /* 0x001c1f4a73367589 */ /* 0x000fe200000e0000 */
[----:B------:R-:W-:Y:S02]  /*ca40*/  MOV R72, R70 ;  /* 0x0000004600487202 */ /* 0x000fe40000000f00 */
[----:B------:R-:W-:Y:S01]  /*ca50*/  SEL R137, R128, R49, P0 ;  /* 0x0000003180897207 */ /* 0x000fe20000000000 */
[----:B------:R-:W1:Y:S01]  /*ca60*/  SHFL.IDX PT, R77, R77, R53, 0x1c1f ;  /* 0x001c1f354d4d7589 */ /* 0x000e6200000e0000 */
[----:B------:R-:W-:Y:S01]  /*ca70*/  SEL R88, R49, R128, P0 ;  /* 0x0000008031587207 */ /* 0x000fe20000000000 */
[----:B------:R-:W-:Y:S01]  /*ca80*/  IMAD.X R49, RZ, RZ, R73, P6 ;  /* 0x000000ffff317224 */ /* 0x000fe200030e0649 */
[----:B------:R-:W-:Y:S01]  /*ca90*/  MOV R70, R64 ;  /* 0x0000004000467202 */ /* 0x000fe20000000f00 */
[----:B------:R-:W-:Y:S01]  /*caa0*/  SHFL.IDX PT, R143, R143, R74, 0x1c1f ;  /* 0x001c1f4a8f8f7589 */ /* 0x000fe200000e0000 */
[----:B------:R-:W-:Y:S01]  /*cab0*/  LOP3.LUT R44, R4, R11, RZ, 0x3c, !PT ;  /* 0x0000000b042c7212 */ /* 0x000fe200078e3cff */
[----:B------:R-:W-:Y:S01]  /*cac0*/  IMAD.X R11, RZ, RZ, R41, P2 ;  /* 0x000000ffff0b7224 */ /* 0x000fe200010e0629 */
[----:B------:R-:W-:Y:S01]  /*cad0*/  MOV R65, R56 ;  /* 0x0000003800417202 */ /* 0x000fe20000000f00 */
[----:B------:R-:W-:Y:S01]  /*cae0*/  SHFL.IDX PT, R147, R147, R74, 0x1c1f ;  /* 0x001c1f4a93937589 */ /* 0x000fe200000e0000 */
[----:B------:R-:W-:-:S02]  /*caf0*/  SEL R111, R32, R33, P0 ;  /* 0x00000021206f7207 */ /* 0x000fc40000000000 */
[----:B------:R-:W-:Y:S01]  /*cb00*/  SEL R76, R33, R32, P0 ;  /* 0x00000020214c7207 */ /* 0x000fe20000000000 */
[----:B------:R-:W2:Y:S01]  /*cb10*/  SHFL.IDX PT, R96, R96, R53, 0x1c1f ;  /* 0x001c1f3560607589 */ /* 0x000ea200000e0000 */
[----:B------:R-:W-:Y:S02]  /*cb20*/  SEL R139, R136, R89, P0 ;  /* 0x00000059888b7207 */ /* 0x000fe40000000000 */
[----:B------:R-:W-:Y:S01]  /*cb30*/  SEL R89, R89, R136, P0 ;  /* 0x0000008859597207 */ /* 0x000fe20000000000 */
[----:B------:R-:W3:Y:S01]  /*cb40*/  SHFL.IDX PT, R56, R91, R53, 0x1c1f ;  /* 0x001c1f355b387589 */ /* 0x000ee200000e0000 */
[----:B------:R-:W-:Y:S02]  /*cb50*/  MOV R134, R44 ;  /* 0x0000002c00867202 */ /* 0x000fe40000000f00 */
[----:B------:R-:W-:Y:S01]  /*cb60*/  MOV R136, R48 ;  /* 0x0000003000887202 */ /* 0x000fe20000000f00 */
[----:B------:R-:W-:Y:S01]  /*cb70*/  SHFL.IDX PT, R117, R117, R74, 0x1c1f ;  /* 0x001c1f4a75757589 */ /* 0x000fe200000e0000 */
[----:B------:R-:W-:-:S02]  /*cb80*/  MOV R110, R50 ;  /* 0x00000032006e7202 */ /* 0x000fc40000000f00 */
[----:B0-----:R-:W-:Y:S01]  /*cb90*/  SEL R44, R46, R75, P0 ;  /* 0x0000004b2e2c7207 */ /* 0x001fe20000000000 */
[----:B------:R-:W0:Y:S01]  /*cba0*/  SHFL.IDX PT, R78, R78, R53, 0x1c1f ;  /* 0x001c1f354e4e7589 */ /* 0x000e2200000e0000 */
[----:B------:R-:W-:Y:S02]  /*cbb0*/  SEL R46, R75, R46, P0 ;  /* 0x0000002e4b2e7207 */ /* 0x000fe40000000000 */
[----:B------:R-:W4:Y:S01]  /*cbc0*/  @P3 LDC R75, c[0x0][0xbec] ;  /* 0x0002fb00ff4b3b82 */ /* 0x000f220000000800 */
[----:B------:R-:W-:Y:S01]  /*cbd0*/  SHFL.IDX PT, R50, R111, R74, 0x1c1f ;  /* 0x001c1f4a6f327589 */ /* 0x000fe200000e0000 */
[----:B------:R-:W-:Y:S02]  /*cbe0*/  MOV R64, R60 ;  /* 0x0000003c00407202 */ /* 0x000fe40000000f00 */
[----:B------:R-:W-:Y:S01]  /*cbf0*/  SEL R167, R39, R38, P0 ;  /* 0x0000002627a77207 */ /* 0x000fe20000000000 */
[----:B------:R-:W0:Y:S01]  /*cc00*/  SHFL.IDX PT, R49, R76, R53, 0x1c1f ;  /* 0x001c1f354c317589 */ /* 0x000e2200000e0000 */
[----:B------:R-:W-:-:S02]  /*cc10*/  SEL R171, R31, R30, P0 ;  /* 0x0000001e1fab7207 */ /* 0x000fc40000000000 */
[----:B------:R-:W-:Y:S01]  /*cc20*/  MOV R71, R62 ;  /* 0x0000003e00477202 */ /* 0x000fe20000000f00 */
[----:B------:R-:W-:Y:S01]  /*cc30*/  SHFL.IDX PT, R145, R145, R74, 0x1c1f ;  /* 0x001c1f4a91917589 */ /* 0x000fe200000e0000 */
[----:B-1----:R-:W-:Y:S02]  /*cc40*/  SEL R52, R54, R77, P0 ;  /* 0x0000004d36347207 */ /* 0x002fe40000000000 */
[----:B------:R-:W-:Y:S01]  /*cc50*/  SEL R54, R77, R54, P0 ;  /* 0x000000364d367207 */ /* 0x000fe20000000000 */
[----:B------:R-:W1:Y:S01]  /*cc60*/  SHFL.IDX PT, R92, R92, R53, 0x1c1f ;  /* 0x001c1f355c5c7589 */ /* 0x000e6200000e0000 */
[----:B------:R-:W-:Y:S01]  /*cc70*/  SEL R108, R38, R39, P0 ;  /* 0x00000027266c7207 */ /* 0x000fe20000000000 */
[----:B------:R-:W4:Y:S01]  /*cc80*/  @P3 LDC R77, c[0x0][0xbf0] ;  /* 0x0002fc00ff4d3b82 */ /* 0x000f220000000800 */
[----:B------:R-:W-:Y:S01]  /*cc90*/  IADD3 R39, P4, R40, 0x1000, RZ ;  /* 0x0000100028277810 */ /* 0x000fe20007f9e0ff */
[----:B------:R-:W-:Y:S01]  /*cca0*/  SHFL.IDX PT, R149, R149, R74, 0x1c1f ;  /* 0x001c1f4a95957589 */ /* 0x000fe200000e0000 */
[----:B------:R-:W-:-:S02]  /*ccb0*/  SEL R112, R30, R31, P0 ;  /* 0x0000001f1e707207 */ /* 0x000fc40000000000 */
[----:B------:R-:W-:Y:S01]  /*ccc0*/  LOP3.LUT R38, R39, 0x380, RZ, 0xc0, !PT ;  /* 0x0000038027267812 */ /* 0x000fe200078ec0ff */
[----:B------:R-:W1:Y:S01]  /*ccd0*/  SHFL.IDX PT, R60, R93, R53, 0x1c1f ;  /* 0x001c1f355d3c7589 */ /* 0x000e6200000e0000 */
[----:B------:R-:W-:Y:S02]  /*cce0*/  IADD3 R31, P1, R40, 0x4000, RZ ;  /* 0x00004000281f7810 */ /* 0x000fe40007f3e0ff */
[----:B------:R-:W-:Y:S01]  /*ccf0*/  SHF.R.U64 R38, R38, 0x3, RZ ;  /* 0x0000000326267819 */ /* 0x000fe200000012ff */
[----:B------:R-:W-:Y:S01]  /*cd00*/  SHFL.IDX PT, R119, R119, R74, 0x1c1f ;  /* 0x001c1f4a77777589 */ /* 0x000fe200000e0000 */
[----:B------:R-:W-:Y:S02]  /*cd10*/  LOP3.LUT R30, R31, 0x380, RZ, 0xc0, !PT ;  /* 0x000003801f1e7812 */ /* 0x000fe400078ec0ff */
[----:B------:R-:W-:Y:S01]  /*cd20*/  LOP3.LUT R38, R38, R39, RZ, 0x3c, !PT ;  /* 0x0000002726267212 */ /* 0x000fe200078e3cff */
[----:B------:R-:W1:Y:S01]  /*cd30*/  SHFL.IDX PT, R62, R79, R53, 0x1c1f ;  /* 0x001c1f354f3e7589 */ /* 0x000e6200000e0000 */
[----:B------:R-:W-:Y:S01]  /*cd40*/  MOV R138, R58 ;  /* 0x0000003a008a7202 */ /* 0x000fe20000000f00 */
[----:B------:R-:W-:Y:S01]  /*cd50*/  IMAD.X R39, RZ, RZ, R41, P4 ;  /* 0x000000ffff277224 */ /* 0x000fe200020e0629 */
[----:B--2---:R-:W-:Y:S01]  /*cd60*/  SEL R45, R143, R96, P0 ;  /* 0x000000608f2d7207 */ /* 0x004fe20000000000 */
[----:B------:R-:W-:Y:S01]  /*cd70*/  SHFL.IDX PT, R151, R151, R74, 0x1c1f ;  /* 0x001c1f4a97977589 */ /* 0x000fe200000e0000 */
[----:B------:R-:W-:-:S02]  /*cd80*/  SEL R47, R96, R143, P0 ;  /* 0x0000008f602f7207 */ /* 0x000fc40000000000 */
[----:B---3--:R-:W-:Y:S01]  /*cd90*/  SEL R55, R56, R147, P0 ;  /* 0x0000009338377207 */ /* 0x008fe20000000000 */
[----:B------:R-:W-:Y:S01]  /*cda0*/  BAR.SYNC.DEFER_BLOCKING 0x1, 0x100 ;  /* 0x0044000000007b1d */ /* 0x000fe20000010000 */
[----:B0-----:R-:W-:Y:S02]  /*cdb0*/  SEL R58, R78, R117, P0 ;  /* 0x000000754e3a7207 */ /* 0x001fe40000000000 */
[----:B------:R-:W-:Y:S02]  /*cdc0*/  IADD3 R27, P4, R40, 0x7000, RZ ;  /* 0x00007000281b7810 */ /* 0x000fe40007f9e0ff */
[----:B------:R-:W-:Y:S02]  /*cdd0*/  SHF.R.U64 R30, R30, 0x3, RZ ;  /* 0x000000031e1e7819 */ /* 0x000fe400000012ff */
[----:B------:R-:W-:Y:S01]  /*cde0*/  SEL R48, R50, R49, P0 ;  /* 0x0000003132307207 */ /* 0x000fe20000000000 */
[----:B------:R-:W0:Y:S01]  /*cdf0*/  SHFL.IDX PT, R94, R94, R53, 0x1c1f ;  /* 0x001c1f355e5e7589 */ /* 0x000e2200000e0000 */
[----:B------:R-:W-:-:S02]  /*ce00*/  LOP3.LUT R26, R27, 0x380, RZ, 0xc0, !PT ;  /* 0x000003801b1a7812 */ /* 0x000fc400078ec0ff */
[----:B------:R-:W-:Y:S01]  /*ce10*/  SEL R50, R49, R50, P0 ;  /* 0x0000003231327207 */ /* 0x000fe20000000000 */
[----:B------:R-:W-:Y:S01]  /*ce20*/  SHFL.IDX PT, R121, R121, R74, 0x1c1f ;  /* 0x001c1f4a79797589 */ /* 0x000fe200000e0000 */
[----:B------:R-:W-:Y:S01]  /*ce30*/  LOP3.LUT R30, R30, R31, RZ, 0x3c, !PT ;  /* 0x0000001f1e1e7212 */ /* 0x000fe200078e3cff */
[----:B------:R-:W-:Y:S01]  /*ce40*/  IMAD.X R31, RZ, RZ, R41, P1 ;  /* 0x000000ffff1f7224 */ /* 0x000fe200008e0629 */
[----:B-1----:R-:W-:Y:S01]  /*ce50*/  SEL R49, R145, R92, P0 ;  /* 0x0000005c91317207 */ /* 0x002fe20000000000 */
[----:B------:R-:W-:Y:S01]  /*ce60*/  SHFL.IDX PT, R123, R123, R74, 0x1c1f ;  /* 0x001c1f4a7b7b7589 */ /* 0x000fe200000e0000 */
[----:B------:R-:W-:Y:S02]  /*ce70*/  SEL R51, R92, R145, P0 ;  /* 0x000000915c337207 */ /* 0x000fe40000000000 */
[----:B------:R-:W-:Y:S01]  /*ce80*/  SEL R57, R149, R60, P0 ;  /* 0x0000003c95397207 */ /* 0x000fe20000000000 */
[----:B------:R-:W-:Y:S01]  /*ce90*/  SHFL.IDX PT, R125, R125, R74, 0x1c1f ;  /* 0x001c1f4a7d7d7589 */ /* 0x000fe200000e0000 */
[----:B------:R-:W-:-:S02]  /*cea0*/  SEL R59, R60, R149, P0 ;  /* 0x000000953c3b7207 */ /* 0x000fc40000000000 */
[----:B------:R-:W-:Y:S01]  /*ceb0*/  IADD3 R25, P1, R40, 0xa000, RZ ;  /* 0x0000a00028197810 */ /* 0x000fe20007f3e0ff */
[----:B------:R-:W-:Y:S01]  /*cec0*/  SHFL.IDX PT, R127, R127, R74, 0x1c1f ;  /* 0x001c1f4a7f7f7589 */ /* 0x000fe200000e0000 */
[----:B------:R-:W-:Y:S02]  /*ced0*/  SEL R60, R119, R62, P0 ;  /* 0x0000003e773c7207 */ /* 0x000fe40000000000 */
[----:B------:R-:W-:Y:S01]  /*cee0*/  SHF.R.U64 R26, R26, 0x3, RZ ;  /* 0x000000031a1a7819 */ /* 0x000fe200000012ff */
[----:B------:R-:W-:Y:S01]  /*cef0*/  SHFL.IDX PT, R129, R129, R74, 0x1c1f ;  /* 0x001c1f4a81817589 */ /* 0x000fe200000e0000 */
[----:B------:R-:W-:Y:S02]  /*cf00*/  SEL R62, R62, R119, P0 ;  /* 0x000000773e3e7207 */ /* 0x000fe40000000000 */
[----:B------:R-:W-:Y:S01]  /*cf10*/  LOP3.LUT R24, R25, 0x380, RZ, 0xc0, !PT ;  /* 0x0000038019187812 */ /* 0x000fe200078ec0ff */
[----:B------:R-:W-:Y:S01]  /*cf20*/  SHFL.IDX PT, R116, R131, R74, 0x1c1f ;  /* 0x001c1f4a83747589 */ /* 0x000fe200000e0000 */
[----:B0-----:R-:W-:-:S02]  /*cf30*/  SEL R61, R151, R94, P0 ;  /* 0x0000005e973d7207 */ /* 0x001fc40000000000 */
[----:B------:R-:W-:Y:S01]  /*cf40*/  SEL R63, R94, R151, P0 ;  /* 0x000000975e3f7207 */ /* 0x000fe20000000000 */
[----:B------:R-:W-:Y:S01]  /*cf50*/  SHFL.IDX PT, R106, R133, R74, 0x1c1f ;  /* 0x001c1f4a856a7589 */ /* 0x000fe200000e0000 */
[----:B------:R-:W-:Y:S01]  /*cf60*/  LOP3.LUT R26, R26, R27, RZ, 0x3c, !PT ;  /* 0x0000001b1a1a7212 */ /* 0x000fe200078e3cff */
[--C-:B------:R-:W-:Y:S01]  /*cf70*/  IMAD.X R27, RZ, RZ, R41.reuse, P4 ;  /* 0x000000ffff1b7224 */ /* 0x100fe200020e0629 */
[----:B------:R-:W-:Y:S01]  /*cf80*/  IADD3 R7, P4, R40, 0xd000, RZ ;  /* 0x0000d00028077810 */ /* 0x000fe20007f9e0ff */
[----:B------:R-:W-:Y:S01]  /*cf90*/  SHFL.IDX PT, R67, R135, R74, 0x1c1f ;  /* 0x001c1f4a87437589 */ /* 0x000fe200000e0000 */
[----:B------:R-:W-:Y:S02]  /*cfa0*/  SHF.R.U64 R24, R24, 0x3, RZ ;  /* 0x0000000318187819 */ /* 0x000fe400000012ff */
[----:B------:R-:W-:Y:S01]  /*cfb0*/  LOP3.LUT R6, R7, 0x380, RZ, 0xc0, !PT ;  /* 0x0000038007067812 */ /* 0x000fe200078ec0ff */
[----:B------:R-:W-:Y:S01]  /*cfc0*/  SHFL.IDX PT, R100, R137, R74, 0x1c1f ;  /* 0x001c1f4a89647589 */ /* 0x000fe200000e0000 */
[----:B------:R-:W-:Y:S01]  /*cfd0*/  LOP3.LUT R24, R24, R25, RZ, 0x3c, !PT ;  /* 0x0000001918187212 */ /* 0x000fe200078e3cff */
[----:B------:R-:W-:Y:S01]  /*cfe0*/  IMAD.X R25, RZ, RZ, R41, P1 ;  /* 0x000000ffff197224 */ /* 0x000fe200008e0629 */
[C---:B------:R-:W-:Y:S01]  /*cff0*/  IADD3 R33, P6, R40.reuse, 0x5000, RZ ;  /* 0x0000500028217810 */ /* 0x040fe20007fde0ff */
[----:B------:R-:W-:Y:S01]  /*d000*/  SHFL.IDX PT, R73, R139, R74, 0x1c1f ;  /* 0x001c1f4a8b497589 */ /* 0x000fe200000e0000 */
[----:B------:R-:W-:-:S02]  /*d010*/  IADD3 R29, P5, R40, 0x6000, RZ ;  /* 0x00006000281d7810 */ /* 0x000fc40007fbe0ff */
[----:B------:R-:W-:Y:S01]  /*d020*/  SHF.R.U64 R6, R6, 0x3, RZ ;  /* 0x0000000306067819 */ /* 0x000fe200000012ff */
[----:B------:R-:W-:Y:S01]  /*d030*/  SHFL.IDX PT, R43, R141, R74, 0x1c1f ;  /* 0x001c1f4a8d2b7589 */ /* 0x000fe200000e0000 */
[----:B------:R-:W-:Y:S02]  /*d040*/  LOP3.LUT R32, R33, 0x380, RZ, 0xc0, !PT ;  /* 0x0000038021207812 */ /* 0x000fe400078ec0ff */
[----:B------:R-:W-:Y:S01]  /*d050*/  LOP3.LUT R28, R29, 0x380, RZ, 0xc0, !PT ;  /* 0x000003801d1c7812 */ /* 0x000fe200078ec0ff */
[----:B------:R-:W-:Y:S01]  /*d060*/  SHFL.IDX PT, R153, R153, R74, 0x1c1f ;  /* 0x001c1f4a99997589 */ /* 0x000fe200000e0000 */
[----:B------:R-:W-:Y:S02]  /*d070*/  LOP3.LUT R6, R6, R7, RZ, 0x3c, !PT ;  /* 0x0000000706067212 */ /* 0x000fe400078e3cff */
[----:B------:R-:W-:Y:S01]  /*d080*/  LOP3.LUT R7, R40, 0x380, RZ, 0xc0, !PT ;  /* 0x0000038028077812 */ /* 0x000fe200078ec0ff */
[----:B------:R-:W-:Y:S01]  /*d090*/  SHFL.IDX PT, R155, R155, R74, 0x1c1f ;  /* 0x001c1f4a9b9b7589 */ /* 0x000fe200000e0000 */
[----:B------:R-:W-:-:S02]  /*d0a0*/  SHF.R.U64 R32, R32, 0x3, RZ ;  /* 0x0000000320207819 */ /* 0x000fc400000012ff */
[----:B------:R-:W-:Y:S01]  /*d0b0*/  SHF.R.U64 R28, R28, 0x3, RZ ;  /* 0x000000031c1c7819 */ /* 0x000fe200000012ff */
[----:B------:R-:W-:Y:S01]  /*d0c0*/  SHFL.IDX PT, R157, R157, R74, 0x1c1f ;  /* 0x001c1f4a9d9d7589 */ /* 0x000fe200000e0000 */
[----:B------:R-:W-:Y:S02]  /*d0d0*/  SHF.R.U64 R7, R7, 0x3, RZ ;  /* 0x0000000307077819 */ /* 0x000fe400000012ff */
[----:B------:R-:W-:Y:S01]  /*d0e0*/  LOP3.LUT R32, R32, R33, RZ, 0x3c, !PT ;  /* 0x0000002120207212 */ /* 0x000fe200078e3cff */
[----:B------:R-:W-:Y:S01]  /*d0f0*/  SHFL.IDX PT, R159, R159, R74, 0x1c1f ;  /* 0x001c1f4a9f9f7589 */ /* 0x000fe200000e0000 */
[----:B------:R-:W-:Y:S01]  /*d100*/  LOP3.LUT R28, R28, R29, RZ, 0x3c, !PT ;  /* 0x0000001d1c1c7212 */ /* 0x000fe200078e3cff */
[--C-:B------:R-:W-:Y:S01]  /*d110*/  IMAD.X R33, RZ, RZ, R41.reuse, P6 ;  /* 0x000000ffff217224 */ /* 0x100fe200030e0629 */
[C---:B------:R-:W-:Y:S01]  /*d120*/  IADD3 R13, P6, R40.reuse, 0xb000, RZ ;  /* 0x0000b000280d7810 */ /* 0x040fe20007fde0ff */
[----:B------:R-:W-:Y:S01]  /*d130*/  SHFL.IDX PT, R161, R161, R74, 0x1c1f ;  /* 0x001c1f4aa1a17589 */ /* 0x000fe200000e0000 */
[----:B------:R-:W-:Y:S01]  /*d140*/  IMAD.X R29, RZ, RZ, R41, P5 ;  /* 0x000000ffff1d7224 */ /* 0x000fe200028e0629 */
[----:B------:R-:W-:-:S02]  /*d150*/  IADD3 R5, P5, R40, 0xc000, RZ ;  /* 0x0000c00028057810 */ /* 0x000fc40007fbe0ff */
[----:B------:R-:W-:Y:S01]  /*d160*/  SHFL.IDX PT, R163, R163, R74, 0x1c1f ;  /* 0x001c1f4aa3a37589 */ /* 0x000fe200000e0000 */
[----:B------:R-:W-:Y:S01]  /*d170*/  LOP3.LUT R40, R7, R40, RZ, 0x3c, !PT ;  /* 0x0000002807287212 */ /* 0x000fe200078e3cff */
[--C-:B------:R-:W-:Y:S01]  /*d180*/  IMAD.X R7, RZ, RZ, R41.reuse, P4 ;  /* 0x000000ffff077224 */ /* 0x100fe200020e0629 */
[----:B------:R-:W-:Y:S01]  /*d190*/  LOP3.LUT R4, R5, 0x380, RZ, 0xc0, !PT ;  /* 0x0000038005047812 */ /* 0x000fe200078ec0ff */
[----:B------:R-:W-:Y:S01]  /*d1a0*/  SHFL.IDX PT, R165, R165, R74, 0x1c1f ;  /* 0x001c1f4aa5a57589 */ /* 0x000fe200000e0000 */
[----:B------:R-:W-:Y:S02]  /*d1b0*/  LOP3.LUT R12, R13, 0x380, RZ, 0xc0, !PT ;  /* 0x000003800d0c7812 */ /* 0x000fe400078ec0ff */
[----:B------:R-:W-:Y:S01]  /*d1c0*/  SHF.R.U64 R4, R4, 0x3, RZ ;  /* 0x0000000304047819 */ /* 0x000fe200000012ff */
[----:B------:R-:W-:Y:S01]  /*d1d0*/  SHFL.IDX PT, R115, R167, R74, 0x1c1f ;  /* 0x001c1f4aa7737589 */ /* 0x000fe200000e0000 */
[----:B------:R-:W-:Y:S02]  /*d1e0*/  SHF.R.U64 R12, R12, 0x3, RZ ;  /* 0x000000030c0c7819 */ /* 0x000fe400000012ff */
[----:B------:R-:W-:Y:S01]  /*d1f0*/  LOP3.LUT R4, R4, R5, RZ, 0x3c, !PT ;  /* 0x0000000504047212 */ /* 0x000fe200078e3cff */
[----:B------:R-:W-:Y:S01]  /*d200*/  SHFL.IDX PT, R111, R169, R74, 0x1c1f ;  /* 0x001c1f4aa96f7589 */ /* 0x000fe200000e0000 */
[--C-:B------:R-:W-:Y:S01]  /*d210*/  IMAD.X R5, RZ, RZ, R41.reuse, P5 ;  /* 0x000000ffff057224 */ /* 0x100fe200028e0629 */
[----:B------:R-:W-:Y:S01]  /*d220*/  LOP3.LUT R12, R12, R13, RZ, 0x3c, !PT ;  /* 0x0000000d0c0c7212 */ /* 0x000fe200078e3cff */
[----:B------:R-:W-:Y:S01]  /*d230*/  IMAD.X R13, RZ, RZ, R41, P6 ;  /* 0x000000ffff0d7224 */ /* 0x000fe200030e0629 */
        /* <DEDUP_REMOVED lines=22> */
[----:B------:R-:W1:Y:S04]  /*d3a0*/  SHFL.IDX PT, R112, R112, R53, 0x1c1f ;  /* 0x001c1f3570707589 */ /* 0x000e6800000e0000 */
[----:B------:R2:W3:Y:S04]  /*d3b0*/  SHFL.IDX PT, R130, R113, R53, 0x1c1f ;  /* 0x001c1f3571827589 */ /* 0x0004e800000e0000 */
[----:B------:R4:W-:Y:S04]  /*d3c0*/  STSM.16.M88.4 [R103], R44 ;  /* 0x0000002c67007844 */ /* 0x0009e80000000200 */
[----:B------:R1:W-:Y:S01]  /*d3d0*/  STSM.16.M88.4 [R138], R48 ;  /* 0x000000308a007844 */ /* 0x0003e20000000200 */
[----:B--2---:R-:W-:-:S02]  /*d3e0*/  SEL R53, R147, R56, P0 ;  /* 0x0000003893357207 */ /* 0x004fc40000000000 */
[----:B------:R-:W-:Y:S01]  /*d3f0*/  SEL R56, R117, R78, P0 ;  /* 0x0000004e75387207 */ /* 0x000fe20000000000 */
[----:B------:R-:W-:Y:S02]  /*d400*/  VIADD R78, R18, UR36 ;  /* 0x00000024124e7c36 */ /* 0x000fe40008000000 */
[----:B------:R2:W-:Y:S01]  /*d410*/  STSM.16.M88.4 [R136], R52 ;  /* 0x0000003488007844 */ /* 0x0005e20000000200 */
[----:B0-----:R-:W-:-:S03]  /*d420*/  SEL R79, R128, R111, P0 ;  /* 0x0000006f804f7207 */ /* 0x001fc60000000000 */
[----:B------:R-:W-:Y:S01]  /*d430*/  STSM.16.M88.4 [R134], R56 ;  /* 0x0000003886007844 */ /* 0x000fe20000000200 */
[----:B----4-:R-:W-:Y:S01]  /*d440*/  @P3 IMAD.HI.U32 R44, R78, R75, RZ ;  /* 0x0000004b4e2c3227 */ /* 0x010fe200078e00ff */
[----:B------:R-:W-:Y:S02]  /*d450*/  SEL R46, R80, R121, P0 ;  /* 0x00000079502e7207 */ /* 0x000fe40000000000 */
[----:B------:R-:W-:Y:S01]  /*d460*/  SEL R45, R153, R74, P0 ;  /* 0x0000004a992d7207 */ /* 0x000fe20000000000 */
[----:B------:R-:W-:Y:S01]  /*d470*/  IMAD.MOV.U32 R75, RZ, RZ, R78 ;  /* 0x000000ffff4b7224 */ /* 0x000fe200078e004e */
[----:B------:R-:W-:Y:S01]  /*d480*/  @P3 SHF.R.U32.HI R75, RZ, R77, R44 ;  /* 0x0000004dff4b3219 */ /* 0x000fe2000001162c */
[----:B------:R0:W-:Y:S01]  /*d490*/  STSM.16.M88.4 [R132], R60 ;  /* 0x0000003c84007844 */ /* 0x0001e20000000200 */
[----:B------:R-:W-:Y:S02]  /*d4a0*/  SEL R44, R121, R80, P0 ;  /* 0x00000050792c7207 */ /* 0x000fe40000000000 */
[----:B------:R-:W-:-:S02]  /*d4b0*/  SEL R47, R74, R153, P0 ;  /* 0x000000994a2f7207 */ /* 0x000fc40000000000 */
[----:B-1----:R-:W-:Y:S02]  /*d4c0*/  SEL R48, R123, R118, P0 ;  /* 0x000000767b307207 */ /* 0x002fe40000000000 */
[----:B------:R-:W-:Y:S01]  /*d4d0*/  SEL R50, R118, R123, P0 ;  /* 0x0000007b76327207 */ /* 0x000fe20000000000 */
[----:B------:R1:W-:Y:S01]  /*d4e0*/  STSM.16.M88.4 [R114], R44 ;  /* 0x0000002c72007844 */ /* 0x0003e20000000200 */
[----:B------:R-:W-:Y:S02]  /*d4f0*/  SEL R49, R155, R124, P0 ;  /* 0x0000007c9b317207 */ /* 0x000fe40000000000 */
[----:B------:R-:W-:Y:S02]  /*d500*/  SEL R51, R124, R155, P0 ;  /* 0x0000009b7c337207 */ /* 0x000fe40000000000 */
[----:B--2---:R-:W-:Y:S02]  /*d510*/  SEL R52, R125, R82, P0 ;  /* 0x000000527d347207 */ /* 0x004fe40000000000 */
[----:B------:R-:W-:Y:S01]  /*d520*/  SEL R54, R82, R125, P0 ;  /* 0x0000007d52367207 */ /* 0x000fe20000000000 */
[----:B0-----:R-:W-:Y:S01]  /*d530*/  IMAD.MOV R61, RZ, RZ, -R75 ;  /* 0x000000ffff3d7224 */ /* 0x001fe200078e0a4b */
[----:B------:R-:W-:Y:S01]  /*d540*/  SEL R53, R157, R98, P0 ;  /* 0x000000629d357207 */ /* 0x000fe20000000000 */
[----:B------:R0:W-:Y:S01]  /*d550*/  STSM.16.M88.4 [R110], R48 ;  /* 0x000000306e007844 */ /* 0x0001e20000000200 */
[----:B------:R-:W-:Y:S01]  /*d560*/  SEL R55, R98, R157, P0 ;  /* 0x0000009d62377207 */ /* 0x000fe20000000000 */
[----:B------:R-:W-:Y:S01]  /*d570*/  IMAD R61, R42, R61, R78 ;  /* 0x0000003d2a3d7224 */ /* 0x000fe200078e024e */
[----:B------:R-:W-:-:S02]  /*d580*/  SEL R56, R127, R120, P0 ;  /* 0x000000787f387207 */ /* 0x000fc40000000000 */
[----:B------:R-:W-:Y:S01]  /*d590*/  SEL R58, R120, R127, P0 ;  /* 0x0000007f783a7207 */ /* 0x000fe20000000000 */
[----:B------:R2:W-:Y:S01]  /*d5a0*/  STSM.16.M88.4 [R105], R52 ;  /* 0x0000003469007844 */ /* 0x0005e20000000200 */
[----:B------:R-:W-:Y:S02]  /*d5b0*/  SEL R57, R159, R86, P0 ;  /* 0x000000569f397207 */ /* 0x000fe40000000000 */
[----:B------:R-:W-:Y:S02]  /*d5c0*/  SEL R59, R86, R159, P0 ;  /* 0x0000009f563b7207 */ /* 0x000fe40000000000 */
[----:B-1----:R-:W-:Y:S02]  /*d5d0*/  SEL R44, R129, R84, P0 ;  /* 0x00000054812c7207 */ /* 0x002fe40000000000 */
[----:B------:R-:W-:Y:S01]  /*d5e0*/  SEL R46, R84, R129, P0 ;  /* 0x00000081542e7207 */ /* 0x000fe20000000000 */
[----:B------:R1:W-:Y:S01]  /*d5f0*/  STSM.16.M88.4 [R66], R56 ;  /* 0x0000003842007844 */ /* 0x0003e20000000200 */
[----:B------:R-:W-:Y:S01]  /*d600*/  SEL R45, R161, R88, P0 ;  /* 0x00000058a12d7207 */ /* 0x000fe20000000000 */
[----:B0-----:R-:W-:Y:S01]  /*d610*/  VIADD R51, R236, UR36 ;  /* 0x00000024ec337c36 */ /* 0x001fe20008000000 */
[----:B------:R-:W-:-:S02]  /*d620*/  SHF.R.S32.HI R49, RZ, 0x1f, R75 ;  /* 0x0000001fff317819 */ /* 0x000fc4000001144b */
[----:B------:R-:W-:Y:S02]  /*d630*/  IADD3 R48, P1, R75, UR6, RZ ;  /* 0x000000064b307c10 */ /* 0x000fe4000ff3e0ff */
[----:B------:R-:W-:Y:S01]  /*d640*/  SHF.R.S32.HI R50, RZ, 0x1f, R61 ;  /* 0x0000001fff327819 */ /* 0x000fe2000001143d */
[----:B--2---:R-:W-:Y:S01]  /*d650*/  IMAD.U32 R52, RZ, RZ, UR5 ;  /* 0x00000005ff347e24 */ /* 0x004fe2000f8e00ff */
[----:B------:R-:W-:Y:S01]  /*d660*/  SEL R47, R88, R161, P0 ;  /* 0x000000a1582f7207 */ /* 0x000fe20000000000 */
[----:B------:R-:W-:Y:S01]  /*d670*/  ULDC UR5, c[0x0][0xa88] ;  /* 0x0002a20000057ab9 */ /* 0x000fe20000000800 */
[----:B------:R-:W-:Y:S01]  /*d680*/  SEL R54, R85, R116, P0 ;  /* 0x0000007455367207 */ /* 0x000fe20000000000 */
[----:B------:R-:W-:Y:S01]  /*d690*/  IMAD R104, R42, UR5, RZ ;  /* 0x000000052a687c24 */ /* 0x000fe2000f8e02ff */
[----:B------:R-:W-:Y:S01]  /*d6a0*/  IADD3.X R49, R49, UR7, R52, P1, !PT ;  /* 0x0000000731317c10 */ /* 0x000fe20008ffe434 */
[----:B------:R-:W-:Y:S01]  /*d6b0*/  ULDC.64 UR6, c[0x0][0xb88] ;  /* 0x0002e20000067ab9 */ /* 0x000fe20000000a00 */
[----:B------:R0:W-:Y:S01]  /*d6c0*/  STSM.16.M88.4 [R65], R44 ;  /* 0x0000002c41007844 */ /* 0x0001e20000000200 */
[----:B------:R-:W-:Y:S01]  /*d6d0*/  IMAD R50, R50, UR6, RZ ;  /* 0x0000000632327c24 */ /* 0x000fe2000f8e02ff */
[----:B------:R-:W-:Y:S01]  /*d6e0*/  SEL R52, R116, R85, P0 ;  /* 0x0000005574347207 */ /* 0x000fe20000000000 */
[----:B------:R-:W-:Y:S01]  /*d6f0*/  IMAD.WIDE.U32 R48, R61, UR6, R48 ;  /* 0x000000063d307c25 */ /* 0x000fe2000f8e0030 */
[----:B------:R-:W-:-:S02]  /*d700*/  SEL R53, R163, R102, P0 ;  /* 0x00000066a3357207 */ /* 0x000fc40000000000 */
[----:B------:R-:W-:Y:S01]  /*d710*/  SEL R55, R102, R163, P0 ;  /* 0x000000a366377207 */ /* 0x000fe20000000000 */
[----:B------:R-:W-:Y:S01]  /*d720*/  IMAD R61, R61, UR7, R50 ;  /* 0x000000073d3d7c24 */ /* 0x000fe2000f8e0232 */
[----:B------:R-:W-:Y:S01]  /*d730*/  ULDC.64 UR6, c[0x0][0xb50] ;  /* 0x0002d40000067ab9 */ /* 0x000fe20000000a00 */
[----:B------:R-:W-:Y:S02]  /*d740*/  LOP3.LUT P1, RZ, R234, 0x3, RZ, 0xc0, !PT ;  /* 0x00000003eaff7812 */ /* 0x000fe4000782c0ff */
[----:B------:R-:W-:Y:S01]  /*d750*/  LEA R50, P4, R48, UR6, 0x2 ;  /* 0x0000000630327c11 */ /* 0x000fe2000f8810ff */
[----:B------:R2:W-:Y:S01]  /*d760*/  STSM.16.M88.4 [R64], R52 ;  /* 0x0000003440007844 */ /* 0x0005e20000000200 */
[----:B------:R-:W-:Y:S02]  /*d770*/  ISETP.GE.OR P2, PT, R51, R104, P1 ;  /* 0x000000683300720c */ /* 0x000fe40000f46670 */
[----:B-1----:R-:W-:Y:S01]  /*d780*/  SEL R66, R76, R67, P0 ;  /* 0x000000434c427207 */ /* 0x002fe20000000000 */
[----:B0-----:R-:W-:Y:S01]  /*d790*/  IMAD.IADD R47, R49, 0x1, R61 ;  /* 0x00000001312f7824 */ /* 0x001fe200078e023d */
[----:B------:R-:W-:Y:S01]  /*d7a0*/  SEL R44, R106, R131, P0 ;  /* 0x000000836a2c7207 */ /* 0x000fe20000000000 */
[----:B------:R-:W-:Y:S01]  /*d7b0*/  VIADD R45, R51, 0x8 ;  /* 0x00000008332d7836 */ /* 0x000fe20000000000 */
[----:B------:R-:W-:Y:S01]  /*d7c0*/  SEL R46, R131, R106, P0 ;  /* 0x0000006a832e7207 */ /* 0x000fe20000000000 */
[----:B------:R-:W-:Y:S01]  /*d7d0*/  SHFL.IDX PT, R74, R50, RZ, 0x1c1f ;  /* 0x001c1fff324a7589 */ /* 0x000fe200000e0000 */
[----:B------:R-:W-:-:S02]  /*d7e0*/  LEA.HI.X R48, R48, UR7, R47, 0x2, P4 ;  /* 0x0000000730307c11 */ /* 0x000fc4000a0f142f */
[----:B------:R-:W-:Y:S01]  /*d7f0*/  ISETP.GE.OR P1, PT, R45, R104, P1 ;  /* 0x000000682d00720c */ /* 0x000fe20000f26670 */
[----:B------:R-:W-:Y:S01]  /*d800*/  SHFL.IDX PT, R88, R50, 0x1, 0x1c1f ;  /* 0x003c1f0032587f89 */ /* 0x000fe200000e0000 */
[----:B------:R-:W-:Y:S02]  /*d810*/  SEL R45, R165, R126, P0 ;  /* 0x0000007ea52d7207 */ /* 0x000fe40000000000 */
[----:B------:R-:W-:Y:S01]  /*d820*/  SEL R47, R126, R165, P0 ;  /* 0x000000a57e2f7207 */ /* 0x000fe20000000000 */
[----:B------:R-:W0:Y:S01]  /*d830*/  SHFL.IDX PT, R75, R48, RZ, 0x1c1f ;  /* 0x001c1fff304b7589 */ /* 0x000e2200000e0000 */
[----:B--2---:R-:W-:Y:S02]  /*d840*/  SEL R64, R67, R76, P0 ;  /* 0x0000004c43407207 */ /* 0x004fe40000000000 */
[----:B------:R-:W-:Y:S01]  /*d850*/  SEL R65, R115, R108, P0 ;  /* 0x0000006c73417207 */ /* 0x000fe20000000000 */
[----:B------:R1:W2:Y:S01]  /*d860*/  SHFL.IDX PT, R89, R48, 0x1, 0x1c1f ;  /* 0x003c1f0030597f89 */ /* 0x0002a200000e0000 */
[----:B------:R-:W-:-:S02]  /*d870*/  SEL R67, R108, R115, P0 ;  /* 0x000000736c437207 */ /* 0x000fc40000000000 */
[----:B------:R-:W-:Y:S01]  /*d880*/  SEL R76, R100, R133, P0 ;  /* 0x00000085644c7207 */ /* 0x000fe20000000000 */
[----:B------:R-:W-:Y:S01]  /*d890*/  STSM.16.M88.4 [R71], R44 ;  /* 0x0000002c47007844 */ /* 0x000fe20000000200 */
[----:B------:R-:W-:Y:S02]  /*d8a0*/  SEL R78, R133, R100, P0 ;  /* 0x00000064854e7207 */ /* 0x000fe40000000000 */
[----:B------:R-:W-:Y:S01]  /*d8b0*/  SEL R77, R111, R128, P0 ;  /* 0x000000806f4d7207 */ /* 0x000fe20000000000 */
[----:B------:R-:W-:Y:S01]  /*d8c0*/  STSM.16.M88.4 [R70], R64 ;  /* 0x0000004046007844 */ /* 0x000fe20000000200 */
[----:B------:R-:W-:Y:S02]  /*d8d0*/  SEL R120, R73, R122, P0 ;  /* 0x0000007a49787207 */ /* 0x000fe40000000000 */
[----:B------:R-:W-:Y:S01]  /*d8e0*/  SEL R122, R122, R73, P0 ;  /* 0x000000497a7a7207 */ /* 0x000fe20000000000 */
[----:B------:R-:W-:Y:S01]  /*d8f0*/  STSM.16.M88.4 [R69], R76 ;  /* 0x0000004c45007844 */ /* 0x000fe20000000200 */
[----:B------:R-:W-:-:S02]  /*d900*/  SEL R121, R107, R112, P0 ;  /* 0x000000706b797207 */ /* 0x000fc40000000000 */
[----:B------:R-:W-:Y:S02]  /*d910*/  SEL R123, R112, R107, P0 ;  /* 0x0000006b707b7207 */ /* 0x000fe40000000000 */
[----:B---3--:R-:W-:Y:S02]  /*d920*/  SEL R49, R173, R130, P0 ;  /* 0x00000082ad317207 */ /* 0x008fe40000000000 */
[----:B------:R-:W-:Y:S01]  /*d930*/  SEL R51, R130, R173, P0 ;  /* 0x000000ad82337207 */ /* 0x000fe20000000000 */
[----:B------:R3:W-:Y:S01]  /*d940*/  STSM.16.M88.4 [R68], R120 ;  /* 0x0000007844007844 */ /* 0x0007e20000000200 */
[----:B-1----:R-:W-:Y:S02]  /*d950*/  SEL R48, R43, R90, P0 ;  /* 0x0000005a2b307207 */ /* 0x002fe40000000000 */
[----:B------:R-:W-:-:S05]  /*d960*/  SEL R50, R90, R43, P0 ;  /* 0x0000002b5a327207 */ /* 0x000fca0000000000 */
[----:B------:R-:W-:Y:S01]  /*d970*/  STSM.16.M88.4 [R72], R48 ;  /* 0x0000003048007844 */ /* 0x000fe20000000200 */
[----:B------:R-:W-:Y:S01]  /*d980*/  BAR.SYNC.DEFER_BLOCKING 0x1, 0x100 ;  /* 0x0044000000007b1d */ /* 0x000fe20000010000 */
[----:B------:R-:W-:-:S05]  /*d990*/  UIMAD UR5, UR10, UR8, URZ ;  /* 0x000000080a0572a4 */ /* 0x000fca000f8e023f */
[----:B0-----:R-:W-:Y:S01]  /*d9a0*/  @!P2 ST.E desc[UR46][R74.64], R2 ;  /* 0x000000024a00a985 */ /* 0x001fe2000c10192e */
[----:B------:R-:W-:Y:S01]  /*d9b0*/  UIMAD.WIDE.U32 UR6, UR37, UR8, URZ ;  /* 0x00000008250672a5 */ /* 0x000fe2000f8e003f */
[----:B------:R-:W-:Y:S02]  /*d9c0*/  ULDC.64 UR10, c[0x0][0xaf0] ;  /* 0x0002bc00000a7ab9 */ /* 0x000fe40000000a00 */
[----:B--2---:R0:W-:Y:S04]  /*d9d0*/  @!P1 ST.E desc[UR46][R88.64], R0 ;  /* 0x0000000058009985 */ /* 0x0041e8000c10192e */
[----:B------:R1:W5:Y:S04]  /*d9e0*/  LD.E.128 R80, desc[UR46][R30.64] ;  /* 0x0000002e1e507980 */ /* 0x000368000c101d00 */
[----:B---3--:R2:W5:Y:S01]  /*d9f0*/  LD.E.128 R68, desc[UR46][R28.64] ;  /* 0x0000002e1c447980 */ /* 0x008562000c101d00 */
[----:B0-----:R-:W-:Y:S01]  /*da00*/  IMAD R0, R232, 0x20, R233 ;  /* 0x00000020e8007824 */ /* 0x001fe200078e02e9 */
[----:B------:R-:W-:Y:S01]  /*da10*/  UIMAD UR5, UR37, UR9, UR5 ;  /* 0x00000009250572a4 */ /* 0x000fe2000f8e0205 */
[----:B-1----:R-:W0:Y:S01]  /*da20*/  @P3 LDC R31, c[0x0][0xbec] ;  /* 0x0002fb00ff1f3b82 */ /* 0x002e220000000800 */
[----:B------:R-:W-:Y:S01]  /*da30*/  UIMAD UR8, UR12, UR10, URZ ;  /* 0x0000000a0c0872a4 */ /* 0x000fe2000f8e023f */
[----:B------:R1:W5:Y:S04]  /*da40*/  LD.E.128 R96, desc[UR46][R6.64] ;  /* 0x0000002e06607980 */ /* 0x000368000c101d00 */
[----:B------:R-:W5:Y:S02]  /*da50*/  LD.E.128 R88, desc[UR46][R8.64] ;  /* 0x0000002e08587980 */ /* 0x000f64000c101d00 */
[----:B--2---:R-:W2:Y:S01]  /*da60*/  @P3 LDC R29, c[0x0][0xbf0] ;  /* 0x0002fc00ff1d3b82 */ /* 0x004ea20000000800 */
[----:B------:R-:W-:Y:S01]  /*da70*/  VIADD R2, R0, UR36 ;  /* 0x0000002400027c36 */ /* 0x000fe20008000000 */
[----:B------:R-:W-:Y:S01]  /*da80*/  UIADD3 UR7, UR7, UR5, URZ ;  /* 0x0000000507077290 */ /* 0x000fe2000fffe03f */
[----:B------:R3:W5:Y:S02]  /*da90*/  LD.E.128 R100, desc[UR46][R4.64] ;  /* 0x0000002e04647980 */ /* 0x000764000c101d00 */
[----:B-1----:R-:W-:Y:S01]  /*daa0*/  IMAD.MOV.U32 R7, RZ, RZ, R2 ;  /* 0x000000ffff077224 */ /* 0x002fe200078e0002 */
[----:B------:R-:W-:Y:S01]  /*dab0*/  UIMAD UR5, UR42, UR11, UR8 ;  /* 0x0000000b2a0572a4 */ /* 0x000fe2000f8e0208 */
[----:B------:R-:W5:Y:S01]  /*dac0*/  LD.E.128 R56, desc[UR46][R38.64] ;  /* 0x0000002e26387980 */ /* 0x000f62000c101d00 */
[----:B------:R-:W-:Y:S01]  /*dad0*/  UIMAD.WIDE.U32 UR6, UR42, UR10, UR6 ;  /* 0x0000000a2a0672a5 */ /* 0x000fe2000f8e0006 */
[----:B------:R-:W-:-:S02]  /*dae0*/  ULDC.64 UR8, c[0x0][0xae0] ;  /* 0x0002b80000087ab9 */ /* 0x000fc40000000a00 */
[----:B------:R-:W5:Y:S04]  /*daf0*/  LD.E.128 R60, desc[UR46][R36.64] ;  /* 0x0000002e243c7980 */ /* 0x000f68000c101d00 */
[----:B------:R-:W5:Y:S01]  /*db00*/  LD.E.128 R52, desc[UR46][R40.64] ;  /* 0x0000002e28347980 */ /* 0x000f62000c101d00 */
[----:B0-----:R-:W-:Y:S01]  /*db10*/  @P3 IMAD.HI.U32 R0, R2, R31, RZ ;  /* 0x0000001f02003227 */ /* 0x001fe200078e00ff */
[----:B------:R-:W-:Y:S02]  /*db20*/  UIADD3 UR5, UR7, UR5, URZ ;  /* 0x0000000507057290 */ /* 0x000fe4000fffe03f */
[----:B------:R-:W5:Y:S01]  /*db30*/  LD.E.128 R44, desc[UR46][R34.64] ;  /* 0x0000002e222c7980 */ /* 0x000f62000c101d00 */
[----:B---3--:R-:W-:Y:S02]  /*db40*/  IMAD.U32 R5, RZ, RZ, UR7 ;  /* 0x00000007ff057e24 */ /* 0x008fe4000f8e00ff */
[----:B------:R-:W-:Y:S01]  /*db50*/  IMAD.U32 R4, RZ, RZ, UR6 ;  /* 0x00000006ff047e24 */ /* 0x000fe2000f8e00ff */
[----:B------:R-:W5:Y:S01]  /*db60*/  LD.E.128 R64, desc[UR46][R32.64] ;  /* 0x0000002e20407980 */ /* 0x000f62000c101d00 */
[----:B--2---:R-:W-:Y:S01]  /*db70*/  @P3 SHF.R.U32.HI R7, RZ, R29, R0 ;  /* 0x0000001dff073219 */ /* 0x004fe20000011600 */
[----:B------:R-:W-:Y:S01]  /*db80*/  IMAD.U32 R5, RZ, RZ, UR5 ;  /* 0x00000005ff057e24 */ /* 0x000fe2000f8e00ff */
[----:B------:R-:W-:Y:S01]  /*db90*/  ULDC.64 UR6, c[0x0][0xad8] ;  /* 0x0002b60000067ab9 */ /* 0x000fe20000000a00 */
[----:B------:R-:W5:Y:S01]  /*dba0*/  LD.E.128 R48, desc[UR46][R26.64] ;  /* 0x0000002e1a307980 */ /* 0x000f62000c101d00 */
[--C-:B------:R-:W-:Y:S01]  /*dbb0*/  SHF.R.S32.HI R0, RZ, 0x1f, R7.reuse ;  /* 0x0000001fff007819 */ /* 0x100fe20000011407 */
[----:B------:R-:W-:-:S02]  /*dbc0*/  IMAD.MOV R9, RZ, RZ, -R7 ;  /* 0x000000ffff097224 */ /* 0x000fc400078e0a07 */
[----:B------:R-:W5:Y:S02]  /*dbd0*/  LD.E.128 R92, desc[UR46][R14.64] ;  /* 0x0000002e0e5c7980 */ /* 0x000f64000c101d00 */
[----:B------:R-:W-:Y:S02]  /*dbe0*/  IMAD R0, R0, UR8, RZ ;  /* 0x0000000800007c24 */ /* 0x000fe4000f8e02ff */
[----:B------:R-:W-:Y:S01]  /*dbf0*/  IMAD R9, R42, R9, R2 ;  /* 0x000000092a097224 */ /* 0x000fe200078e0202 */
[----:B------:R-:W5:Y:S01]  /*dc00*/  LD.E.128 R84, desc[UR46][R20.64] ;  /* 0x0000002e14547980 */ /* 0x000f62000c101d00 */
[----:B------:R-:W-:-:S03]  /*dc10*/  IMAD.WIDE.U32 R4, R7, UR8, R4 ;  /* 0x0000000807047c25 */ /* 0x000fc6000f8e0004 */
[----:B------:R-:W5:Y:S04]  /*dc20*/  LD.E.128 R72, desc[UR46][R24.64] ;  /* 0x0000002e18487980 */ /* 0x000f68000c101d00 */
        /* <DEDUP_REMOVED lines=8> */
[----:B0-----:R-:W-:Y:S01]  /*dcb0*/  IMAD R11, R7, UR9, R0 ;  /* 0x00000009070b7c24 */ /* 0x001fe2000f8e0200 */
[----:B------:R-:W-:Y:S01]  /*dcc0*/  SHF.R.S32.HI R0, RZ, 0x1f, R9 ;  /* 0x0000001fff007819 */ /* 0x000fe20000011409 */
[----:B------:R-:W-:-:S02]  /*dcd0*/  VIADD R13, R233, UR36 ;  /* 0x00000024e90d7c36 */ /* 0x000fc40008000000 */
[----:B------:R-:W-:Y:S02]  /*dce0*/  IMAD.IADD R5, R5, 0x1, R11 ;  /* 0x0000000105057824 */ /* 0x000fe400078e020b */
[----:B------:R-:W-:Y:S02]  /*dcf0*/  IMAD R0, R0, UR6, RZ ;  /* 0x0000000600007c24 */ /* 0x000fe4000f8e02ff */
[----:B------:R-:W-:Y:S01]  /*dd00*/  IMAD.WIDE.U32 R4, R9, UR6, R4 ;  /* 0x0000000609047c25 */ /* 0x000fe2000f8e0004 */
[----:B------:R-:W-:-:S03]  /*dd10*/  ISETP.GE.AND P2, PT, R13, R104, PT ;  /* 0x000000680d00720c */ /* 0x000fc60003f46270 */
[----:B------:R-:W-:Y:S01]  /*dd20*/  IMAD R11, R9, UR7, R0 ;  /* 0x00000007090b7c24 */ /* 0x000fe2000f8e0200 */
[----:B------:R-:W-:Y:S01]  /*dd30*/  ULDC.64 UR6, c[0x0][0xa80] ;  /* 0x0002a00000067ab9 */ /* 0x000fe20000000a00 */
[----:B------:R-:W-:Y:S01]  /*dd40*/  VIADD R3, R3, 0x38820 ;  /* 0x0003882003037836 */ /* 0x000fe20000000000 */
[C---:B------:R-:W-:Y:S01]  /*dd50*/  LEA R0, P3, R4.reuse, UR6, 0x1 ;  /* 0x0000000604007c11 */ /* 0x040fe2000f8608ff */
[----:B------:R-:W-:Y:S02]  /*dd60*/  IMAD.IADD R5, R5, 0x1, R11 ;  /* 0x0000000105057824 */ /* 0x000fe400078e020b */
[----:B------:R-:W-:Y:S01]  /*dd70*/  VIADD R7, R13, 0x20 ;  /* 0x000000200d077836 */ /* 0x000fe20000000000 */
[----:B------:R-:W-:Y:S02]  /*dd80*/  PRMT R3, RZ, 0x654, R3 ;  /* 0x00000654ff037816 */ /* 0x000fe40000000003 */
[----:B------:R-:W-:Y:S02]  /*dd90*/  LEA.HI.X R10, R4, UR7, R5, 0x1, P3 ;  /* 0x00000007040a7c11 */ /* 0x000fe400098f0c05 */
[-C--:B------:R-:W-:Y:S01]  /*dda0*/  ISETP.GE.AND P1, PT, R7, R104.reuse, PT ;  /* 0x000000680700720c */ /* 0x080fe20003f26270 */
[----:B------:R-:W-:Y:S01]  /*ddb0*/  VIADD R7, R13, 0x40 ;  /* 0x000000400d077836 */ /* 0x000fe20000000000 */
[----:B-1----:R0:W-:Y:S01]  /*ddc0*/  SYNCS.ARRIVE.TRANS64.RED.A1T0 RZ, [R3+URZ], RZ ;  /* 0x000000ff03ff79a7 */ /* 0x0021e2000810043f */
[----:B------:R0:W1:Y:S01]  /*ddd0*/  SHFL.IDX PT, R8, R0, RZ, 0x181f ;  /* 0x00181fff00087589 */ /* 0x00006200000e0000 */
[----:B------:R-:W-:Y:S03]  /*dde0*/  BSSY B1, `(.L_x_1987) ;  /* 0x0000019000017945 */ /* 0x000fe60003800000 */
[----:B------:R0:W2:Y:S01]  /*ddf0*/  SHFL.IDX PT, R9, R10, RZ, 0x181f ;  /* 0x00181fff0a097589 */ /* 0x0000a200000e0000 */
[----:B------:R-:W-:-:S02]  /*de00*/  ISETP.GE.AND P0, PT, R7, R104, PT ;  /* 0x000000680700720c */ /* 0x000fc40003f06270 */
[----:B------:R-:W-:Y:S02]  /*de10*/  SHF.R.S32.HI R140, RZ, 0x1f, R23 ;  /* 0x0000001fff8c7819 */ /* 0x000fe40000011417 */
        /* <DEDUP_REMOVED lines=21> */
.L_x_1988:
[----:B------:R-:W-:Y:S05]  /*df70*/  BSYNC B1 ;  /* 0x0000000000017941 */ /* 0x000fea0003800000 */
.L_x_1987:
[----:B0-2---:R0:W2:Y:S01]  /*df80*/  SHFL.IDX PT, R9, R10, 0x1, 0x181f ;  /* 0x00381f000a097f89 */ /* 0x0050a200000e0000 */
        /* <DEDUP_REMOVED lines=10> */
[-C--:B--2---:R-:W-:Y:S02]  /*e030*/  @!P4 LEA.HI.X R3, R16, R9.reuse, R148, 0x1, P6 ;  /* 0x000000091003c211 */ /* 0x084fe400030f0c94 */
[-C--:B------:R-:W-:Y:S02]  /*e040*/  @!P2 LEA R6, P6, R19, R8.reuse, 0x1 ;  /* 0x000000081306a211 */ /* 0x080fe400078c08ff */
        /* <DEDUP_REMOVED lines=8> */
.L_x_1990:
[----:B------:R-:W-:Y:S05]  /*e0d0*/  BSYNC B1 ;  /* 0x0000000000017941 */ /* 0x000fea0003800000 */
.L_x_1989:
        /* <DEDUP_REMOVED lines=11> */
[-C--:B------:R-:W-:Y:S02]  /*e190*/  @!P1 LEA R6, P4, R19, R8.reuse, 0x1 ;  /* 0x0000000813069211 */ /* 0x080fe400078808ff */
[-C--:B---3--:R-:W-:Y:S02]  /*e1a0*/  @!P3 LEA.HI.X R3, R16, R9.reuse, R148, 0x1, P6 ;  /* 0x000000091003b211 */ /* 0x088fe400030f0c94 */
        /* <DEDUP_REMOVED lines=8> */
.L_x_1992:
[----:B------:R-:W-:Y:S05]  /*e230*/  BSYNC B1 ;  /* 0x0000000000017941 */ /* 0x000fea0003800000 */
.L_x_1991:
[----:B----4-:R-:W-:Y:S01]  /*e240*/  VIADD R3, R13, 0x60 ;  /* 0x000000600d037836 */ /* 0x010fe20000000000 */
[----:B0-2---:R-:W0:Y:S04]  /*e250*/  SHFL.IDX PT, R10, R10, 0x3, 0x181f ;  /* 0x00781f000a0a7f89 */ /* 0x005e2800000e0000 */
[----:B------:R-:W-:Y:S01]  /*e260*/  ISETP.GE.AND P0, PT, R3, R104, PT ;  /* 0x000000680300720c */ /* 0x000fe20003f06270 */
[----:B------:R-:W2:-:S12]  /*e270*/  SHFL.IDX PT, R0, R0, 0x3, 0x181f ;  /* 0x00781f0000007f89 */ /* 0x000e9800000e0000 */
[----:B------:R-:W-:Y:S05]  /*e280*/  @P0 BRA `(.L_x_1993) ;  /* 0x0000000c00380947 */ /* 0x000fea0003800000 */
[----:B------:R-:W-:Y:S02]  /*e290*/  ULDC UR5, c[0x0][0xac8] ;  /* 0x0002b20000057ab9 */ /* 0x000fe40000000800 */
[----:B------:R-:W-:Y:S02]  /*e2a0*/  ISETP.GE.AND P3, PT, R16, UR5, PT ;  /* 0x0000000510007c0c */ /* 0x000fe4000bf66270 */
[----:B------:R-:W-:Y:S02]  /*e2b0*/  ISETP.GE.AND P4, PT, R22, UR5, PT ;  /* 0x0000000516007c0c */ /* 0x000fe4000bf86270 */
[----:B------:R-:W-:-:S09]  /*e2c0*/  ISETP.GE.AND P5, PT, R19, UR5, PT ;  /* 0x0000000513007c0c */ /* 0x000fd2000bfa6270 */
[-C--:B--2---:R-:W-:Y:S02]  /*e2d0*/  @!P3 LEA R2, P0, R16, R0.reuse, 0x1 ;  /* 0x000000001002b211 */ /* 0x084fe400078008ff */
[-C--:B------:R-:W-:Y:S02]  /*e2e0*/  @!P4 LEA R4, P1, R22, R0.reuse, 0x1 ;  /* 0x000000001604c211 */ /* 0x080fe400078208ff */
[C---:B------:R-:W-:Y:S02]  /*e2f0*/  @!P5 LEA R6, P2, R19.reuse, R0, 0x1 ;  /* 0x000000001306d211 */ /* 0x040fe400078408ff */
[-C--:B0-----:R-:W-:Y:S02]  /*e300*/  @!P3 LEA.HI.X R3, R16, R10.reuse, R148, 0x1, P0 ;  /* 0x0000000a1003b211 */ /* 0x081fe400000f0c94 */
[-C--:B------:R-:W-:Y:S02]  /*e310*/  @!P4 LEA.HI.X R5, R22, R10.reuse, R146, 0x1, P1 ;  /* 0x0000000a1605c211 */ /* 0x080fe400008f0c92 */
[----:B------:R-:W-:Y:S01]  /*e320*/  @!P5 LEA.HI.X R7, R19, R10, R142, 0x1, P2 ;  /* 0x0000000a1307d211 */ /* 0x000fe200010f0c8e */
[----:B-----5:R4:W-:Y:S01]  /*e330*/  @!P3 ST.E.128 desc[UR46][R2.64], R44 ;  /* 0x0000002c0200b985 */ /* 0x0209e2000c101d2e */
        /* <DEDUP_REMOVED lines=8> */
.L_x_1986:
[----:B------:R-:W0:Y:S01]  /*e3c0*/  LDC R8, c[0x0][0xbe8] ;  /* 0x0002fa00ff087b82 */ /* 0x000e220000000800 */
[----:B------:R-:W1:Y:S01]  /*e3d0*/  S2R R0, SR_TID.X ;  /* 0x0000000000007919 */ /* 0x000e620000002100 */
[----:B------:R-:W-:Y:S01]  /*e3e0*/  USHF.R.S32.HI UR8, URZ, 0x1f, UR37 ;  /* 0x0000001f3f087899 */ /* 0x000fe20008011425 */
[----:B------:R-:W-:Y:S01]  /*e3f0*/  BSSY B1, `(.L_x_1994) ;  /* 0x0000031000017945 */ /* 0x000fe20003800000 */
[----:B------:R-:W-:Y:S01]  /*e400*/  USHF.R.S32.HI UR9, URZ, 0x1f, UR42 ;  /* 0x0000001f3f097899 */ /* 0x000fe2000801142a */
[----:B------:R-:W-:Y:S01]  /*e410*/  IMAD R6, R232, 0x20, R233 ;  /* 0x00000020e8067824 */ /* 0x000fe200078e02e9 */
[----:B0-----:R-:W-:Y:S01]  /*e420*/  ISETP.NE.AND P1, PT, R8, 0x1, PT ;  /* 0x000000010800780c */ /* 0x001fe20003f25270 */
[----:B-1----:R-:W-:-:S12]  /*e430*/  VIADD R0, R0, 0xffffff80 ;  /* 0xffffff8000007836 */ /* 0x002fd80000000000 */
[----:B------:R-:W0:Y:S01]  /*e440*/  @P1 LDC R9, c[0x0][0xbec] ;  /* 0x0002fb00ff091b82 */ /* 0x000e220000000800 */
[----:B------:R-:W-:-:S07]  /*e450*/  ISETP.GE.AND P0, PT, R0, 0x80, PT ;  /* 0x000000800000780c */ /* 0x000fce0003f06270 */
[----:B------:R-:W1:Y:S06]  /*e460*/  @P1 LDC R11, c[0x0][0xbf0] ;  /* 0x0002fc00ff0b1b82 */ /* 0x000e6c0000000800 */
        /* <DEDUP_REMOVED lines=41> */
.L_x_1995:
[----:B------:R-:W-:Y:S05]  /*e700*/  BSYNC B1 ;  /* 0x0000000000017941 */ /* 0x000fea0003800000 */
.L_x_1994:
[----:B------:R-:W-:Y:S01]  /*e710*/  ULDC.64 UR10, c[0x0][0xae8] ;  /* 0x0002ba00000a7ab9 */ /* 0x000fe20000000a00 */
[----:B------:R-:W-:Y:S01]  /*e720*/  VIADD R6, R6, UR36 ;  /* 0x0000002406067c36 */ /* 0x000fe20008000000 */
[----:B------:R-:W-:Y:S01]  /*e730*/  UIMAD UR5, UR8, UR10, URZ ;  /* 0x0000000a080572a4 */ /* 0x000fe2000f8e023f */
[----:B------:R-:W-:Y:S01]  /*e740*/  BSSY B1, `(.L_x_1996) ;  /* 0x0000040000017945 */ /* 0x000fe20003800000 */
[----:B------:R-:W-:Y:S01]  /*e750*/  UIMAD.WIDE.U32 UR6, UR37, UR10, URZ ;  /* 0x0000000a250672a5 */ /* 0x000fe2000f8e003f */
[----:B0-----:R-:W-:Y:S01]  /*e760*/  @P1 IMAD.HI.U32 R0, R6, R9, RZ ;  /* 0x0000000906001227 */ /* 0x001fe200078e00ff */
[----:B------:R-:W-:Y:S01]  /*e770*/  UIMAD UR5, UR37, UR11, UR5 ;  /* 0x0000000b250572a4 */ /* 0x000fe2000f8e0205 */
[----:B------:R-:W-:Y:S02]  /*e780*/  SHF.R.S32.HI R20, RZ, 0x1f, R23 ;  /* 0x0000001fff147819 */ /* 0x000fe40000011417 */
[----:B------:R-:W-:Y:S01]  /*e790*/  ULDC.64 UR10, c[0x0][0xaf0] ;  /* 0x0002bc00000a7ab9 */ /* 0x000fe20000000a00 */
[----:B------:R-:W-:Y:S01]  /*e7a0*/  UIADD3 UR7, UR7, UR5, URZ ;  /* 0x0000000507077290 */ /* 0x000fe2000fffe03f */
[----:B--2---:R-:W-:Y:S01]  /*e7b0*/  IMAD.MOV.U32 R5, RZ, RZ, R6 ;  /* 0x000000ffff057224 */ /* 0x004fe200078e0006 */
[----:B------:R-:W-:Y:S01]  /*e7c0*/  UIMAD UR5, UR9, UR10, URZ ;  /* 0x0000000a090572a4 */ /* 0x000fe2000f8e023f */
[----:B-1----:R-:W-:Y:S01]  /*e7d0*/  @P1 SHF.R.U32.HI R5, RZ, R11, R0 ;  /* 0x0000000bff051219 */ /* 0x002fe20000011600 */
[----:B------:R-:W-:Y:S01]  /*e7e0*/  UIMAD.WIDE.U32 UR6, UR42, UR10, UR6 ;  /* 0x0000000a2a0672a5 */ /* 0x000fe2000f8e0006 */
[----:B------:R-:W-:Y:S01]  /*e7f0*/  SHF.R.S32.HI R21, RZ, 0x1f, R19 ;  /* 0x0000001fff157819 */ /* 0x000fe20000011413 */
[----:B------:R-:W-:Y:S01]  /*e800*/  UIMAD UR5, UR42, UR11, UR5 ;  /* 0x0000000b2a0572a4 */ /* 0x000fe2000f8e0205 */
[--C-:B------:R-:W-:Y:S01]  /*e810*/  SHF.R.S32.HI R0, RZ, 0x1f, R5.reuse ;  /* 0x0000001fff007819 */ /* 0x100fe20000011405 */
[----:B------:R-:W-:Y:S01]  /*e820*/  IMAD.MOV R7, RZ, RZ, -R5 ;  /* 0x000000ffff077224 */ /* 0x000fe200078e0a05 */
[----:B------:R-:W-:Y:S01]  /*e830*/  ULDC.64 UR8, c[0x0][0xae0] ;  /* 0x0002b80000087ab9 */ /* 0x000fe20000000a00 */
[----:B------:R-:W-:-:S02]  /*e840*/  UIADD3 UR5, UR7, UR5, URZ ;  /* 0x0000000507057290 */ /* 0x000fc4000fffe03f */
[----:B------:R-:W-:Y:S01]  /*e850*/  IMAD.U32 R3, RZ, RZ, UR7 ;  /* 0x00000007ff037e24 */ /* 0x000fe2000f8e00ff */
[----:B------:R-:W-:Y:S01]  /*e860*/  SHF.R.S32.HI R24, RZ, 0x1f, R22 ;  /* 0x0000001fff187819 */ /* 0x000fe20000011416 */
[----:B------:R-:W-:Y:S01]  /*e870*/  IMAD R0, R0, UR8, RZ ;  /* 0x0000000800007c24 */ /* 0x000fe2000f8e02ff */
[----:B------:R-:W-:Y:S01]  /*e880*/  SHF.R.S32.HI R25, RZ, 0x1f, R16 ;  /* 0x0000001fff197819 */ /* 0x000fe20000011410 */
        /* <DEDUP_REMOVED lines=43> */
.L_x_1997:
[----:B------:R-:W-:Y:S05]  /*eb40*/  BSYNC B1 ;  /* 0x0000000000017941 */ /* 0x000fea0003800000 */
.L_x_1996:
        /* <DEDUP_REMOVED lines=21> */
.L_x_1999:
[----:B------:R-:W-:Y:S05]  /*eca0*/  BSYNC B1 ;  /* 0x0000000000017941 */ /* 0x000fea0003800000 */
.L_x_1998:
        /* <DEDUP_REMOVED lines=21> */
.L_x_2001:
[----:B------:R-:W-:Y:S05]  /*ee00*/  BSYNC B1 ;  /* 0x0000000000017941 */ /* 0x000fea0003800000 */
.L_x_2000:
[----:B---3--:R-:W-:Y:S01]  /*ee10*/  VIADD R3, R6, 0x60 ;  /* 0x0000006006037836 */ /* 0x008fe20000000000 */
[----:B0-----:R0:W3:Y:S04]  /*ee20*/  SHFL.IDX PT, R0, R5, 0x3, 0x181f ;  /* 0x00781f0005007f89 */ /* 0x0010e800000e0000 */
[----:B------:R-:W-:Y:S01]  /*ee30*/  ISETP.GE.AND P0, PT, R3, R9, PT ;  /* 0x000000090300720c */ /* 0x000fe20003f06270 */
[----:B-1----:R0:W1:-:S12]  /*ee40*/  SHFL.IDX PT, R2, R4, 0x3, 0x181f ;  /* 0x00781f0004027f89 */ /* 0x00205800000e0000 */
[----:B0-----:R-:W-:Y:S05]  /*ee50*/  @P0 BRA `(.L_x_1993) ;  /* 0x0000000000440947 */ /* 0x001fea0003800000 */
[----:B------:R-:W-:Y:S02]  /*ee60*/  ULDC UR5, c[0x0][0xac8] ;  /* 0x0002b20000057ab9 */ /* 0x000fe40000000800 */
[----:B------:R-:W-:Y:S02]  /*ee70*/  ISETP.GE.AND P3, PT, R16, UR5, PT ;  /* 0x0000000510007c0c */ /* 0x000fe4000bf66270 */
[----:B------:R-:W-:Y:S02]  /*ee80*/  ISETP.GE.AND P2, PT, R22, UR5, PT ;  /* 0x0000000516007c0c */ /* 0x000fe4000bf46270 */
[----:B------:R-:W-:Y:S02]  /*ee90*/  ISETP.GE.AND P1, PT, R19, UR5, PT ;  /* 0x0000000513007c0c */ /* 0x000fe4000bf26270 */
[----:B------:R-:W-:-:S07]  /*eea0*/  ISETP.GE.AND P0, PT, R23, UR5, PT ;  /* 0x0000000517007c0c */ /* 0x000fce000bf06270 */
[-C--:B-12-4-:R-:W-:Y:S02]  /*eeb0*/  @!P3 LEA R4, P6, R16, R2.reuse, 0x1 ;  /* 0x000000021004b211 */ /* 0x096fe400078c08ff */
[-C--:B------:R-:W-:Y:S02]  /*eec0*/  @!P2 LEA R6, P5, R22, R2.reuse, 0x1 ;  /* 0x000000021606a211 */ /* 0x080fe400078a08ff */
[----:B------:R-:W-:Y:S02]  /*eed0*/  @!P1 LEA R8, P4, R19, R2, 0x1 ;  /* 0x0000000213089211 */ /* 0x000fe400078808ff */
[----:B---3--:R-:W-:Y:S02]  /*eee0*/  @!P3 LEA.HI.X R5, R16, R0, R25, 0x1, P6 ;  /* 0x000000001005b211 */ /* 0x008fe400030f0c19 */
        /* <DEDUP_REMOVED lines=8> */
.L_x_1993:
[----:B------:R-:W-:Y:S05]  /*ef70*/  BSYNC B0 ;  /* 0x0000000000007941 */ /* 0x000fea0003800000 */
.L_x_1985:
[----:B------:R-:W-:Y:S02]  /*ef80*/  ULDC UR5, c[0x0][0xc38] ;  /* 0x00030e0000057ab9 */ /* 0x000fe40000000800 */
[----:B------:R-:W-:-:S06]  /*ef90*/  UISETP.GE.AND UP0, UPT, UR4, UR5, UPT ;  /* 0x000000050400728c */ /* 0x000fcc000bf06270 */
[----:B------:R-:W-:-:S13]  /*efa0*/  PLOP3.LUT P0, PT, PT, PT, UP0, 0x80, 0x0 ;  /* 0x000000000000781c */ /* 0x000fda0003f0f008 */
[----:B------:R-:W-:Y:S05]  /*efb0*/  @!P0 BRA `(.L_x_2002) ;  /* 0xffffff1c00888947 */ /* 0x000fea000383ffff */
[----:B------:R-:W-:Y:S05]  /*efc0*/  EXIT ;  /* 0x000000000000794d */ /* 0x000fea0003800000 */
.L_x_1947:
        /* <DEDUP_REMOVED lines=14> */
[----:B------:R0:W-:Y:S04]  /*f0b0*/  STL [R1+0x2c], RZ ;  /* 0x00002cff01007387 */ /* 0x0001e80000100800 */
[----:B------:R0:W-:Y:S04]  /*f0c0*/  STL [R1], RZ ;  /* 0x000000ff01007387 */ /* 0x0001e80000100800 */
        /* <DEDUP_REMOVED lines=13> */
[----:B------:R-:W-:Y:S02]  /*f1a0*/  R2P PR, R7, 0x6 ;  /* 0x0000000607007804 */ /* 0x000fe40000000000 */
[----:B------:R-:W-:Y:S02]  /*f1b0*/  SHF.R.U32.HI R3, RZ, 0x5, R6 ;  /* 0x00000005ff037819 */ /* 0x000fe40000011606 */
[C---:B------:R-:W-:Y:S02]  /*f1c0*/  LOP3.LUT R4, R2.reuse, 0x400, RZ, 0xc0, !PT ;  /* 0x0000040002047812 */ /* 0x040fe400078ec0ff */
        /* <DEDUP_REMOVED lines=28> */
[----:B------:R-:W-:-:S05]  /*f390*/  IMAD.U32 R0, RZ, RZ, UR6 ;  /* 0x00000006ff007e24 */ /* 0x000fca000f8e00ff */
[----:B------:R0:W-:Y:S04]  /*f3a0*/  STL [R1+0x28], R0 ;  /* 0x0000280001007387 */ /* 0x0001e80000100800 */
[----:B------:R-:W-:Y:S01]  /*f3b0*/  STL [R1+0x2c], RZ ;  /* 0x00002cff01007387 */ /* 0x000fe20000100800 */
[----:B0-----:R-:W-:-:S05]  /*f3c0*/  IMAD.MOV.U32 R0, RZ, RZ, 0x1 ;  /* 0x00000001ff007424 */ /* 0x001fca00078e00ff */
[----:B------:R0:W-:Y:S02]  /*f3d0*/  STL [R1+0x4], R0 ;  /* 0x0000040001007387 */ /* 0x0001e40000100800 */
[----:B0-----:R-:W-:-:S07]  /*f3e0*/  LOP3.LUT R0, R3, 0x80, RZ, 0xfc, !PT ;  /* 0x0000008003007812 */ /* 0x001fce00078efcff */
.L_x_2066:
        /* <DEDUP_REMOVED lines=14> */
[----:B0-----:R-:W-:Y:S05]  /*f4d0*/  @!P0 BRA `(.L_x_2004) ;  /* 0x0000000000208947 */ /* 0x001fea0003800000 */
        /* <DEDUP_REMOVED lines=8> */
.L_x_2004:
[----:B------:R-:W-:Y:S01]  /*f560*/  ULDC UR8, c[0x0][0xc54] ;  /* 0x0003150000087ab9 */ /* 0x000fe20000000800 */
[----:B------:R-:W-:Y:S01]  /*f570*/  UMOV UR5, UR9 ;  /* 0x0000000900057c82 */ /* 0x000fe20008000000 */
[----:B------:R-:W-:-:S11]  /*f580*/  UISETP.NE.AND UP0, UPT, UR8, 0x1, UPT ;  /* 0x000000010800788c */ /* 0x000fd6000bf05270 */
[----:B------:R-:W-:Y:S02]  /*f590*/  @UP0 ULDC.64 UR10, c[0x0][0xc58] ;  /* 0x00031600000a0ab9 */ /* 0x000fe40000000a00 */
[----:B------:R-:W-:-:S04]  /*f5a0*/  UIMAD.WIDE.U32 UR6, UR9, UR10, URZ ;  /* 0x0000000a090672a5 */ /* 0x000fc8000f8e003f */
[----:B------:R-:W-:-:S04]  /*f5b0*/  @UP0 USHF.R.U32.HI UR5, URZ, UR11, UR7 ;  /* 0x0000000b3f050299 */ /* 0x000fc80008011607 */
[----:B------:R-:W-:-:S12]  /*f5c0*/  UIMAD UR8, UR5, UR8, URZ ;  /* 0x00000008050872a4 */ /* 0x000fd8000f8e023f */
.L_x_2005:
[----:B------:R-:W-:Y:S01]  /*f5d0*/  ULOP3.LUT UR41, URZ, UR5, URZ, 0x33, !UPT ;  /* 0x000000053f297292 */ /* 0x000fe2000f8e333f */
[----:B------:R-:W-:Y:S01]  /*f5e0*/  BSSY B7, `(.L_x_2006) ;  /* 0x00003bb000077945 */ /* 0x000fe20003800000 */
[----:B------:R-:W-:Y:S01]  /*f5f0*/  ULDC UR10, c[0x0][0x448] ;  /* 0x00011200000a7ab9 */ /* 0x000fe20000000800 */
[----:B------:R-:W-:Y:S01]  /*f600*/  ULDC UR5, c[0x0][0xc3c] ;  /* 0x00030f0000057ab9 */ /* 0x000fe20000000800 */
[----:B------:R-:W-:Y:S01]  /*f610*/  UISETP.NE.AND UP1, UPT, UR10, 0x1, UPT ;  /* 0x000000010a00788c */ /* 0x000fe2000bf25270 */
[----:B------:R-:W-:Y:S01]  /*f620*/  ULDC.64 UR6, c[0x0][0x418] ;  /* 0x0001060000067ab9 */ /* 0x000fe20000000a00 */
[----:B------:R-:W-:Y:S02]  /*f630*/  UIADD3 UR41, UR41, UR5, URZ ;  /* 0x0000000529297290 */ /* 0x000fe4000fffe03f */
[----:B------:R-:W-:Y:S02]  /*f640*/  UISETP.NE.U32.AND UP0, UPT, UR6, URZ, UPT ;  /* 0x0000003f0600728c */ /* 0x000fe4000bf05070 */
[----:B------:R-:W-:-:S02]  /*f650*/  USHF.L.U32 UR5, UR41, 0x7, URZ ;  /* 0x0000000729057899 */ /* 0x000fc4000800063f */
[----:B------:R-:W-:Y:S02]  /*f660*/  UISETP.NE.AND.EX UP0, UPT, UR7, URZ, UPT, UP0 ;  /* 0x0000003f0700728c */ /* 0x000fe4000bf05300 */
[----:B------:R-:W-:Y:S01]  /*f670*/  UIADD3 UR5, UR5, 0x7f, URZ ;  /* 0x0000007f05057890 */ /* 0x000fe2000fffe03f */
[----:B------:R-:W-:Y:S01]  /*f680*/  ULDC UR7, c[0x0][0x288] ;  /* 0x0000a20000077ab9 */ /* 0x000fe20000000800 */
[----:B------:R-:W-:Y:S01]  /*f690*/  ULDC UR6, c[0x0][0x424] ;  /* 0x0001090000067ab9 */ /* 0x000fe20000000800 */
[----:B------:R-:W-:Y:S02]  /*f6a0*/  UIADD3 UR13, -UR7, 0x80, URZ ;  /* 0x00000080070d7890 */ /* 0x000fe4000fffe13f */
[----:B------:R-:W-:Y:S01]  /*f6b0*/  USEL UR11, UR6, 0x1, UP0 ;  /* 0x00000001060b7887 */ /* 0x000fe20008000000 */
[----:B------:R-:W-:Y:S01]  /*f6c0*/  @UP1 ULDC UR7, c[0x0][0x44c] ;  /* 0x0001130000071ab9 */ /* 0x000fe20000000800 */
[----:B------:R-:W-:Y:S01]  /*f6d0*/  ULDC UR12, c[0x0][0x2f0] ;  /* 0x0000bc00000c7ab9 */ /* 0x000fe20000000800 */
[----:B------:R-:W-:Y:S01]  /*f6e0*/  UIMAD.WIDE.U32 UR6, UR5, UR7, URZ ;  /* 0x00000007050672a5 */ /* 0x000fe2000f8e003f */
[----:B------:R-:W-:Y:S01]  /*f6f0*/  @UP1 ULDC UR14, c[0x0][0x450] ;  /* 0x00011400000e1ab9 */ /* 0x000fe20000000800 */
[----:B------:R-:W-:-:S02]  /*f700*/  UIMAD UR13, UR11, UR12, UR13 ;  /* 0x0000000c0b0d72a4 */ /* 0x000fc4000f8e020d */
[----:B------:R-:W-:Y:S02]  /*f710*/  @UP1 USHF.R.U32.HI UR5, URZ, UR14, UR7 ;  /* 0x0000000e3f051299 */ /* 0x000fe40008011607 */
[----:B------:R-:W-:Y:S02]  /*f720*/  UIMAD UR11, UR11, UR12, 0x7f ;  /* 0x0000007f0b0b74a4 */ /* 0x000fe4000f8e020c */
[----:B------:R-:W-:Y:S02]  /*f730*/  UIADD3 UR5, UR13, UR5, URZ ;  /* 0x000000050d057290 */ /* 0x000fe4000fffe03f */
[----:B------:R-:W-:Y:S02]  /*f740*/  UIADD3 UR8, UR9, -UR8, URZ ;  /* 0x8000000809087290 */ /* 0x000fe4000fffe03f */
[----:B------:R-:W-:Y:S02]  /*f750*/  USHF.R.S32.HI UR9, URZ, 0x1f, UR11 ;  /* 0x0000001f3f097899 */ /* 0x000fe4000801140b */
[----:B------:R-:W-:-:S02]  /*f760*/  USHF.R.S32.HI UR6, URZ, 0x1f, UR5 ;  /* 0x0000001f3f067899 */ /* 0x000fc40008011405 */
[----:B------:R-:W-:Y:S02]  /*f770*/  ULEA.HI UR9, UR9, UR11, URZ, 0x7 ;  /* 0x0000000b09097291 */ /* 0x000fe4000f8f383f */
[----:B------:R-:W-:Y:S01]  /*f780*/  ULEA.HI UR6, UR6, UR5, URZ, 0x7 ;  /* 0x0000000506067291 */ /* 0x000fe2000f8f383f */
[----:B------:R-:W-:Y:S01]  /*f790*/  ULDC UR10, c[0x0][0xc48] ;  /* 0x00031200000a7ab9 */ /* 0x000fe20000000800 */
[----:B------:R-:W-:Y:S02]  /*f7a0*/  USHF.R.S32.HI UR9, URZ, 0x7, UR9 ;  /* 0x000000073f097899 */ /* 0x000fe40008011409 */
[----:B------:R-:W-:Y:S02]  /*f7b0*/  USHF.R.S32.HI UR6, URZ, 0x7, UR6 ;  /* 0x000000073f067899 */ /* 0x000fe40008011406 */
[----:B------:R-:W-:Y:S02]  /*f7c0*/  UISETP.NE.AND UP0, UPT, UR10, 0x1, UPT ;  /* 0x000000010a00788c */ /* 0x000fe4000bf05270 */
[----:B------:R-:W-:Y:S01]  /*f7d0*/  UISETP.LT.AND UP1, UPT, UR9, UR6, UPT ;  /* 0x000000060900728c */ /* 0x000fe2000bf21270 */
[----:B------:R-:W-:-:S03]  /*f7e0*/  ULDC UR7, c[0x0][0xc54] ;  /* 0x0003150000077ab9 */ /* 0x000fc60000000800 */
[----:B------:R-:W-:Y:S02]  /*f7f0*/  USEL UR40, UR9, UR6, UP1 ;  /* 0x0000000609287287 */ /* 0x000fe40008800000 */
[----:B------:R-:W-:-:S03]  /*f800*/  UIMAD UR8, UR4, UR7, UR8 ;  /* 0x00000007040872a4 */ /* 0x000fc6000f8e0208 */
[----:B------:R-:W-:Y:S01]  /*f810*/  @UP0 ULDC UR4, c[0x0][0xc4c] ;  /* 0x0003130000040ab9 */ /* 0x000fe20000000800 */
[----:B------:R-:W-:Y:S01]  /*f820*/  ISETP.LT.AND P0, PT, RZ, UR40, PT ;  /* 0x00000028ff007c0c */ /* 0x000fe2000bf01270 */
[----:B------:R-:W-:Y:S01]  /*f830*/  UIMAD.WIDE.U32 UR4, UR8, UR4, URZ ;  /* 0x00000004080472a5 */ /* 0x000fe2000f8e003f */
[----:B------:R-:W-:Y:S01]  /*f840*/  @UP0 ULDC UR7, c[0x0][0xc50] ;  /* 0x0003140000070ab9 */ /* 0x000fe20000000800 */
[----:B------:R-:W-:Y:S02]  /*f850*/  UMOV UR43, UR8 ;  /* 0x00000008002b7c82 */ /* 0x000fe40008000000 */
[----:B------:R-:W-:-:S04]  /*f860*/  @UP0 USHF.R.U32.HI UR43, URZ, UR7, UR5 ;  /* 0x000000073f2b0299 */ /* 0x000fc80008011605 */
[----:B------:R-:W-:-:S04]  /*f870*/  UIADD3 UR36, -UR43, URZ, URZ ;  /* 0x0000003f2b247290 */ /* 0x000fc8000fffe13f */
[----:B------:R-:W-:Y:S01]  /*f880*/  UIMAD UR36, UR10, UR36, UR8 ;  /* 0x000000240a2472a4 */ /* 0x000fe2000f8e0208 */
[----:B------:R-:W-:Y:S11]  /*f890*/  @P0 BRA `(.L_x_2007) ;  /* 0x0000000000480947 */ /* 0x000ff60003800000 */
        /* <DEDUP_REMOVED lines=18> */
.L_x_2007:
        /* <DEDUP_REMOVED lines=20> */
.L_x_2010:
[----:B------:R-:W-:Y:S05]  /*fb00*/  BSYNC B6 ;  /* 0x0000000000067941 */ /* 0x000fea0003800000 */
.L_x_2009:
        /* <DEDUP_REMOVED lines=24> */
.L_x_2012:
[----:B------:R-:W-:Y:S05]  /*fc90*/  BSYNC B6 ;  /* 0x0000000000067941 */ /* 0x000fea0003800000 */
.L_x_2011:
        /* <DEDUP_REMOVED lines=20> */
.L_x_2014:
[----:B------:R-:W-:Y:S05]  /*fde0*/  BSYNC B6 ;  /* 0x0000000000067941 */ /* 0x000fea0003800000 */
.L_x_2013:
        /* <DEDUP_REMOVED lines=20> */
.L_x_2016:
[----:B------:R-:W-:Y:S05]  /*ff30*/  BSYNC B6 ;  /* 0x0000000000067941 */ /* 0x000fea0003800000 */
.L_x_2015:
        /* <DEDUP_REMOVED lines=26> */
.L_x_2085:
        /* <DEDUP_REMOVED lines=12> */
.L_x_2088:
        /* <DEDUP_REMOVED lines=20> */
.L_x_2020:
        /* <DEDUP_REMOVED lines=9> */
.L_x_2089:
        /* <DEDUP_REMOVED lines=8> */
.L_x_2022:
        /* <DEDUP_REMOVED lines=24> */
.L_x_2090:
        /* <DEDUP_REMOVED lines=8> */
.L_x_2024:
        /* <DEDUP_REMOVED lines=26> */
.L_x_2018:
        /* <DEDUP_REMOVED lines=22> */
.L_x_2026:
[----:B---3--:R-:W-:Y:S05]  /*108f0*/  BSYNC B6 ;  /* 0x0000000000067941 */ /* 0x008fea0003800000 */
.L_x_2025:
[----:B-1----:R1:W5:Y:S01]  /*10900*/  LDL R9, [R1+0x24] ;  /* 0x0000240001097983 */ /* 0x0023620000100800 */
[----:B------:R-:W2:Y:S01]  /*10910*/  LDC R7, c[0x0][0x448] ;  /* 0x00011200ff077b82 */ /* 0x000ea20000000800 */
[----:B------:R-:W3:Y:S01]  /*10920*/  S2R R2, SR_TID.X ;  /* 0x0000000000027919 */ /* 0x000ee20000002100 */
[----:B------:R-:W4:Y:S01]  /*10930*/  S2R R17, SR_TID.X ;  /* 0x0000000000117919 */ /* 0x000f220000002100 */
[----:B------:R-:W-:Y:S01]  /*10940*/  USHF.R.S32.HI UR4, URZ, 0x1f, UR36 ;  /* 0x0000001f3f047899 */ /* 0x000fe20008011424 */
[----:B------:R-:W-:Y:S01]  /*10950*/  ULDC.64 UR8, c[0x0][0x2d8] ;  /* 0x0000b60000087ab9 */ /* 0x000fe20000000a00 */
[----:B--2---:R-:W-:Y:S02]  /*10960*/  ISETP.NE.AND P0, PT, R7, 0x1, PT ;  /* 0x000000010700780c */ /* 0x004fe40003f05270 */
[----:B---3--:R-:W-:-:S11]  /*10970*/  LOP3.LUT R2, R2, 0x7f, RZ, 0xc0, !PT ;  /* 0x0000007f02027812 */ /* 0x008fd600078ec0ff */
[----:B------:R-:W2:Y:S01]  /*10980*/  @P0 LDC R3, c[0x0][0x44c] ;  /* 0x00011300ff030b82 */ /* 0x000ea20000000800 */
[----:B----4-:R-:W-:Y:S01]  /*10990*/  IMAD.SHL.U32 R17, R17, 0x10, RZ ;  /* 0x0000001011117824 */ /* 0x010fe200078e00ff */
[----:B------:R-:W-:Y:S01]  /*109a0*/  SHF.R.U32.HI R2, RZ, 0x3, R2 ;  /* 0x00000003ff027819 */ /* 0x000fe20000011602 */
[----:B------:R-:W-:-:S03]  /*109b0*/  UIMAD UR6, UR4, UR8, URZ ;  /* 0x00000008040672a4 */ /* 0x000fc6000f8e023f */
[----:B------:R-:W-:Y:S02]  /*109c0*/  LOP3.LUT R17, R2, 0x70, R17, 0xf8, !PT ;  /* 0x0000007002117812 */ /* 0x000fe400078ef811 */
[----:B------:R-:W3:Y:S01]  /*109d0*/  @P0 LDC R0, c[0x0][0x450] ;  /* 0x00011400ff000b82 */ /* 0x000ee20000000800 */
[----:B------:R-:W-:Y:S01]  /*109e0*/  IMAD.U32 R2, RZ, RZ, UR41 ;  /* 0x00000029ff027e24 */ /* 0x000fe2000f8e00ff */
[----:B0-----:R-:W0:Y:S01]  /*109f0*/  S2R R18, SR_TID.X ;  /* 0x0000000000127919 */ /* 0x001e220000002100 */
[----:B------:R-:W-:Y:S02]  /*10a00*/  UIMAD.WIDE.U32 UR4, UR36, UR8, URZ ;  /* 0x00000008240472a5 */ /* 0x000fe4000f8e003f */
[----:B------:R-:W-:Y:S01]  /*10a10*/  IMAD R2, R2, 0x80, R17 ;  /* 0x0000008002027824 */ /* 0x000fe200078e0211 */
[----:B------:R-:W-:Y:S01]  /*10a20*/  UIMAD UR6, UR36, UR9, UR6 ;  /* 0x00000009240672a4 */ /* 0x000fe2000f8e0206 */
[----:B------:R-:W4:Y:S01]  /*10a30*/  S2R R17, SR_TID.X ;  /* 0x0000000000117919 */ /* 0x000f220000002100 */
[----:B------:R-:W-:-:S02]  /*10a40*/  USHF.R.S32.HI UR7, URZ, 0x1f, UR43 ;  /* 0x0000001f3f077899 */ /* 0x000fc4000801142b */
[----:B------:R-:W-:Y:S01]  /*10a50*/  UIADD3 UR5, UR5, UR6, URZ ;  /* 0x0000000605057290 */ /* 0x000fe2000fffe03f */
[----:B------:R-:W-:Y:S01]  /*10a60*/  IMAD.MOV.U32 R6, RZ, RZ, R2 ;  /* 0x000000ffff067224 */ /* 0x000fe200078e0002 */
[----:B------:R-:W-:Y:S01]  /*10a70*/  ULDC.64 UR8, c[0x0][0x2e0] ;  /* 0x0000b80000087ab9 */ /* 0x000fe20000000a00 */
[----:B--2---:R-:W-:Y:S01]  /*10a80*/  @P0 IMAD.HI.U32 R3, R2, R3, RZ ;  /* 0x0000000302030227 */ /* 0x004fe200078e00ff */
[----:B------:R-:W-:Y:S02]  /*10a90*/  UIMAD.WIDE.U32 UR4, UR43, UR8, UR4 ;  /* 0x000000082b0472a5 */ /* 0x000fe4000f8e0004 */
[----:B------:R-:W-:Y:S02]  /*10aa0*/  UIMAD UR6, UR7, UR8, URZ ;  /* 0x00000008070672a4 */ /* 0x000fe4000f8e023f */
[----:B---3--:R-:W-:Y:S02]  /*10ab0*/  @P0 SHF.R.U32.HI R6, RZ, R0, R3 ;  /* 0x00000000ff060219 */ /* 0x008fe40000011603 */
[----:B------:R-:W-:Y:S01]  /*10ac0*/  UIMAD UR6, UR43, UR9, UR6 ;  /* 0x000000092b0672a4 */ /* 0x000fe2000f8e0206 */
[----:B------:R-:W-:-:S02]  /*10ad0*/  IMAD.U32 R4, RZ, RZ, UR4 ;  /* 0x00000004ff047e24 */ /* 0x000fc4000f8e00ff */
[----:B------:R-:W-:Y:S01]  /*10ae0*/  IMAD.MOV R0, RZ, RZ, -R6 ;  /* 0x000000ffff007224 */ /* 0x000fe200078e0a06 */
[----:B------:R-:W-:-:S03]  /*10af0*/  UIADD3 UR6, UR5, UR6, URZ ;  /* 0x0000000605067290 */ /* 0x000fc6000fffe03f */
[----:B------:R-:W-:Y:S02]  /*10b00*/  IMAD R0, R7, R0, R2 ;  /* 0x0000000007007224 */ /* 0x000fe400078e0202 */
[----:B------:R-:W-:Y:S01]  /*10b10*/  IMAD.MOV.U32 R2, RZ, RZ, R4 ;  /* 0x000000ffff027224 */ /* 0x000fe200078e0004 */
[----:B------:R-:W-:Y:S01]  /*10b20*/  SHF.R.S32.HI R4, RZ, 0x1f, R6 ;  /* 0x0000001fff047819 */ /* 0x000fe20000011406 */
[----:B------:R-:W-:Y:S01]  /*10b30*/  IMAD.U32 R5, RZ, RZ, UR5 ;  /* 0x00000005ff057e24 */ /* 0x000fe2000f8e00ff */
[----:B------:R-:W-:Y:S01]  /*10b40*/  ULDC.64 UR4, c[0x0][0x2d0] ;  /* 0x0000b40000047ab9 */ /* 0x000fe20000000a00 */
[----:B------:R-:W-:Y:S01]  /*10b50*/  IMAD.U32 R3, RZ, RZ, UR6 ;  /* 0x00000006ff037e24 */ /* 0x000fe2000f8e00ff */
[----:B------:R-:W-:Y:S01]  /*10b60*/  ULDC.64 UR6, c[0x0][0x280] ;  /* 0x0000a00000067ab9 */ /* 0x000fe20000000a00 */
[----:B------:R-:W-:Y:S02]  /*10b70*/  IMAD R4, R4, UR4, RZ ;  /* 0x0000000404047c24 */ /* 0x000fe4000f8e02ff */
[----:B------:R-:W-:-:S04]  /*10b80*/  IMAD.WIDE.U32 R2, R6, UR4, R2 ;  /* 0x0000000406027c25 */ /* 0x000fc8000f8e0002 */
[----:B------:R-:W-:Y:S01]  /*10b90*/  IMAD R4, R6, UR5, R4 ;  /* 0x0000000506047c24 */ /* 0x000fe2000f8e0204 */
[----:B------:R-:W-:Y:S01]  /*10ba0*/  ULDC.64 UR4, c[0x0][0x2c8] ;  /* 0x0000b20000047ab9 */ /* 0x000fe20000000a00 */
[----:B0-----:R-:W-:Y:S02]  /*10bb0*/  IMAD.SHL.U32 R18, R18, 0x10, RZ ;  /* 0x0000001012127824 */ /* 0x001fe400078e00ff */
[----:B------:R-:W-:Y:S01]  /*10bc0*/  IMAD.IADD R3, R3, 0x1, R4 ;  /* 0x0000000103037824 */ /* 0x000fe200078e0204 */
[----:B------:R-:W-:Y:S01]  /*10bd0*/  SHF.R.S32.HI R4, RZ, 0x1f, R0 ;  /* 0x0000001fff047819 */ /* 0x000fe20000011400 */
[----:B----4-:R-:W-:Y:S01]  /*10be0*/  IMAD.SHL.U32 R10, R17, 0x10, RZ ;  /* 0x00000010110a7824 */ /* 0x010fe200078e00ff */
        /* <DEDUP_REMOVED lines=14> */
[----:B-1----:R-:W-:Y:S06]  /*10cd0*/  BRA.DIV UR4, `(.L_x_2027) ;  /* 0x0000002e04b07947 */ /* 0x002fec000b800000 */
[----:B------:R-:W-:Y:S01]  /*10ce0*/  IMAD.U32 R4, RZ, RZ, UR41 ;  /* 0x00000029ff047e24 */ /* 0x000fe2000f8e00ff */
[----:B------:R-:W-:Y:S01]  /*10cf0*/  ULDC UR4, c[0x0][0x288] ;  /* 0x0000a20000047ab9 */ /* 0x000fe20000000800 */
[----:B------:R-:W0:Y:S01]  /*10d00*/  SHFL.IDX PT, R6, R0, RZ, 0x181f ;  /* 0x00181fff00067589 */ /* 0x000e2200000e0000 */
[----:B------:R-:W-:Y:S02]  /*10d10*/  IMAD R3, R7, UR4, RZ ;  /* 0x0000000407037c24 */ /* 0x000fe4000f8e02ff */
[----:B------:R-:W-:Y:S01]  /*10d20*/  IMAD R4, R4, 0x80, R17 ;  /* 0x0000008004047824 */ /* 0x000fe200078e0211 */
[----:B------:R-:W-:Y:S03]  /*10d30*/  SHFL.IDX PT, R8, R2, 0x1, 0x181f ;  /* 0x00381f0002087f89 */ /* 0x000fe600000e0000 */
[C---:B------:R-:W-:Y:S01]  /*10d40*/  VIADD R5, R4.reuse, 0x10 ;  /* 0x0000001004057836 */ /* 0x040fe20000000000 */
[----:B------:R-:W-:-:S04]  /*10d50*/  ISETP.GE.AND P3, PT, R4, R3, PT ;  /* 0x000000030400720c */ /* 0x000fc80003f66270 */
[----:B------:R-:W-:Y:S02]  /*10d60*/  ISETP.GE.AND P2, PT, R5, R3, PT ;  /* 0x000000030500720c */ /* 0x000fe40003f46270 */
[----:B------:R-:W1:Y:S07]  /*10d70*/  SHFL.IDX PT, R5, R2, RZ, 0x181f ;  /* 0x00181fff02057589 */ /* 0x000e6e00000e0000 */
[----:B0-----:R-:W-:-:S05]  /*10d80*/  @!P3 IADD3 R6, P4, R10, R6, RZ ;  /* 0x000000060a06b210 */ /* 0x001fca0007f9e0ff */
[----:B-1----:R-:W-:Y:S02]  /*10d90*/  @!P3 IMAD.X R7, RZ, RZ, R5, P4 ;  /* 0x000000ffff07b224 */ /* 0x002fe400020e0605 */
[----:B------:R-:W0:Y:S04]  /*10da0*/  SHFL.IDX PT, R5, R0, 0x1, 0x181f ;  /* 0x00381f0000057f89 */ /* 0x000e2800000e0000 */
[----:B-----5:R-:W-:Y:S04]  /*10db0*/  @!P3 LDGSTS.E.BYPASS.LTC128B.128 [R9+0x20400], desc[UR46][R6.64], !P1 ;  /* 0x204000000609bfae */ /* 0x020fe8000c901d6e */
[----:B------:R1:W-:Y:S01]  /*10dc0*/  @!P3 LDGSTS.E.BYPASS.LTC128B.128 [R9+0x24400], desc[UR46][R6.64+0x80], !P0 ;  /* 0x244000800609bfae */ /* 0x0003e2000c101d6e */
[----:B0-----:R-:W-:-:S05]  /*10dd0*/  @!P2 IADD3 R5, P4, R10, R5, RZ ;  /* 0x000000050a05a210 */ /* 0x001fca0007f9e0ff */
[----:B------:R-:W-:Y:S02]  /*10de0*/  @!P2 IMAD.X R8, RZ, RZ, R8, P4 ;  /* 0x000000ffff08a224 */ /* 0x000fe400020e0608 */
[----:B-1----:R-:W-:Y:S02]  /*10df0*/  @!P2 IMAD.MOV.U32 R6, RZ, RZ, R5 ;  /* 0x000000ffff06a224 */ /* 0x002fe400078e0005 */
        /* <DEDUP_REMOVED lines=50> */
.L_x_2107:
        /* <DEDUP_REMOVED lines=11> */
.L_x_2029:
[----:B------:R-:W-:Y:S05]  /*111d0*/  BSYNC B0 ;  /* 0x0000000000007941 */ /* 0x000fea0003800000 */
.L_x_2028:
[----:B------:R-:W-:Y:S01]  /*111e0*/  NOP ;  /* 0x0000000000007918 */ /* 0x000fe20000000000 */
[----:B------:R-:W-:-:S13]  /*111f0*/  PLOP3.LUT P0, PT, PT, PT, PT, 0x80, 0x0 ;  /* 0x000000000000781c */ /* 0x000fda0003f0f070 */
.L_x_2030:
        /* <DEDUP_REMOVED lines=18> */
.L_x_2108:
[----:B------:R-:W-:Y:S05]  /*11320*/  BSYNC B0 ;  /* 0x0000000000007941 */ /* 0x000fea0003800000 */
.L_x_2031:
[----:B------:R-:W-:-:S06]  /*11330*/  UISETP.GE.AND UP0, UPT, UR40, 0x2, UPT ;  /* 0x000000022800788c */ /* 0x000fcc000bf06270 */
[----:B------:R-:W-:-:S13]  /*11340*/  PLOP3.LUT P0, PT, PT, PT, UP0, 0x80, 0x0 ;  /* 0x000000000000781c */ /* 0x000fda0003f0f008 */
[----:B------:R-:W-:Y:S05]  /*11350*/  @!P0 BRA `(.L_x_2033) ;  /* 0x0000001000bc8947 */ /* 0x000fea0003800000 */
[----:B0-----:R0:W5:Y:S01]  /*11360*/  LDL.LU R0, [R1+0x4] ;  /* 0x0000040001007983 */ /* 0x0011620000300800 */
[----:B------:R-:W-:-:S03]  /*11370*/  UIADD3 UR4, UR40, -0x2, URZ ;  /* 0xfffffffe28047890 */ /* 0x000fc6000fffe03f */
[----:B------:R0:W5:Y:S03]  /*11380*/  LDL.LU R6, [R1] ;  /* 0x0000000001067983 */ /* 0x0001660000300800 */
[----:B------:R-:W-:-:S07]  /*11390*/  IMAD.U32 R17, RZ, RZ, UR4 ;  /* 0x00000004ff117e24 */ /* 0x000fce000f8e00ff */
.L_x_2055:
[----:B------:R-:W3:Y:S01]  /*113a0*/  LDL R4, [R1+0x8] ;  /* 0x0000080001047983 */ /* 0x000ee20000100800 */
[----:B-1---5:R-:W-:Y:S01]  /*113b0*/  VIADD R3, R6, 0x1 ;  /* 0x0000000106037836 */ /* 0x022fe20000000000 */
        /* <DEDUP_REMOVED lines=9> */
[----:B-1----:R-:W-:Y:S05]  /*11450*/  @!P1 BRA `(.L_x_2035) ;  /* 0x0000000800049947 */ /* 0x002fea0003800000 */
[----:B------:R-:W-:Y:S01]  /*11460*/  LOP3.LUT P1, RZ, R4, 0x1, RZ, 0xc0, !PT ;  /* 0x0000000104ff7812 */ /* 0x000fe2000782c0ff */
[----:B------:R-:W-:-:S12]  /*11470*/  IMAD.MOV.U32 R7, RZ, RZ, R17 ;  /* 0x000000ffff077224 */ /* 0x000fd800078e0011 */
[----:B------:R-:W-:Y:S05]  /*11480*/  @!P1 BRA `(.L_x_2036) ;  /* 0x0000000000509947 */ /* 0x000fea0003800000 */
[----:B------:R-:W3:Y:S01]  /*11490*/  LDL R10, [R1+0x18] ;  /* 0x00001800010a7983 */ /* 0x000ee20000100800 */
[----:B------:R-:W1:Y:S01]  /*114a0*/  LDC R7, c[0x0][0x43c] ;  /* 0x00010f00ff077b82 */ /* 0x000e620000000800 */
[----:B------:R-:W-:Y:S02]  /*114b0*/  ULDC.64 UR4, c[0x0][0x428] ;  /* 0x00010a0000047ab9 */ /* 0x000fe40000000a00 */
[----:B--2---:R-:W2:Y:S01]  /*114c0*/  LDL R5, [R1+0xc] ;  /* 0x00000c0001057983 */ /* 0x004ea20000100800 */
[----:B-1----:R-:W-:-:S13]  /*114d0*/  ISETP.NE.AND P0, PT, R7, 0x1, PT ;  /* 0x000000010700780c */ /* 0x002fda0003f05270 */
[----:B------:R-:W1:Y:S02]  /*114e0*/  @P0 LDC.64 R2, c[0x0][0x440] ;  /* 0x00011000ff020b82 */ /* 0x000e640000000a00 */
[----:B-1----:R-:W-:-:S04]  /*114f0*/  @P0 IMAD.HI.U32 R4, R17, R2, RZ ;  /* 0x0000000211040227 */ /* 0x002fc800078e00ff */
        /* <DEDUP_REMOVED lines=13> */
.L_x_2036:
[----:B-1----:R-:W-:Y:S01]  /*115d0*/  IMAD R4, R9, 0x8, R19 ;  /* 0x0000000809047824 */ /* 0x002fe200078e0213 */
[----:B------:R-:W-:Y:S01]  /*115e0*/  SHF.L.U32 R3, R8, 0x1f, RZ ;  /* 0x0000001f08037819 */ /* 0x000fe200000006ff */
[----:B------:R-:W1:Y:S01]  /*115f0*/  S2R R2, SR_TID.X ;  /* 0x0000000000027919 */ /* 0x000e620000002100 */
[----:B------:R-:W-:Y:S02]  /*11600*/  BSSY B1, `(.L_x_2037) ;  /* 0x0000005000017945 */ /* 0x000fe40003800000 */
[----:B------:R-:W3:Y:S01]  /*11610*/  SYNCS.PHASECHK.TRANS64.TRYWAIT P0, [R4+URZ+0x38880], R3 ;  /* 0x03888003040075a7 */ /* 0x000ee2000800017f */
[----:B-1----:R-:W-:-:S04]  /*11620*/  LOP3.LUT R2, R2, 0x7f, RZ, 0xc0, !PT ;  /* 0x0000007f02027812 */ /* 0x002fc800078ec0ff */
[----:B------:R-:W-:Y:S01]  /*11630*/  ISETP.NE.AND P1, PT, R2, RZ, PT ;  /* 0x000000ff0200720c */ /* 0x000fe20003f25270 */
[----:B---3--:R-:W-:-:S12]  /*11640*/  @!P0 BRA `(.L_x_2038) ;  /* 0x0000002c00f88947 */ /* 0x008fd80003800000 */
.L_x_2109:
[----:B------:R-:W-:Y:S05]  /*11650*/  BSYNC B1 ;  /* 0x0000000000017941 */ /* 0x000fea0003800000 */
.L_x_2037:
        /* <DEDUP_REMOVED lines=9> */
.L_x_2040:
[----:B------:R-:W-:Y:S05]  /*116f0*/  BSYNC B1 ;  /* 0x0000000000017941 */ /* 0x000fea0003800000 */
.L_x_2039:
        /* <DEDUP_REMOVED lines=12> */
.L_x_2041:
        /* <DEDUP_REMOVED lines=16> */
.L_x_2042:
        /* <DEDUP_REMOVED lines=13> */
.L_x_2110:
[----:B------:R-:W-:Y:S05]  /*11990*/  BSYNC B1 ;  /* 0x0000000000017941 */ /* 0x000fea0003800000 */
.L_x_2043:
[----:B------:R-:W-:Y:S01]  /*119a0*/  BSSY B1, `(.L_x_2045) ;  /* 0x000000b000017945 */ /* 0x000fe20003800000 */
[----:B------:R-:W-:Y:S02]  /*119b0*/  IMAD.MOV.U32 R8, RZ, RZ, 0x0 ;  /* 0x00000000ff087424 */ /* 0x000fe400078e00ff */
[----:B------:R-:W-:Y:S01]  /*119c0*/  IMAD.MOV.U32 R9, RZ, RZ, 0x14f00000 ;  /* 0x14f00000ff097424 */ /* 0x000fe200078e00ff */
[----:B------:R-:W-:Y:S06]  /*119d0*/  @P1 BRA `(.L_x_2046) ;  /* 0x00000000001c1947 */ /* 0x000fec0003800000 */
[----:B------:R-:W3:Y:S01]  /*119e0*/  S2R R5, SR_TID.X ;  /* 0x0000000000057919 */ /* 0x000ee20000002100 */
[----:B-12---:R-:W-:-:S04]  /*119f0*/  IMAD.MOV.U32 R3, RZ, RZ, 0x8000 ;  /* 0x00008000ff037424 */ /* 0x006fc800078e00ff */
[----:B------:R4:W-:Y:S01]  /*11a00*/  SYNCS.ARRIVE.TRANS64 RZ, [R4+URZ+0x38830], R3 ;  /* 0x0388300304ff79a7 */ /* 0x0009e2000800003f */
[----:B---3--:R-:W-:-:S04]  /*11a10*/  LOP3.LUT R5, R5, 0x1f, RZ, 0xc0, !PT ;  /* 0x0000001f05057812 */ /* 0x008fc800078ec0ff */
[----:B------:R-:W-:-:S13]  /*11a20*/  ISETP.NE.AND P0, PT, R5, RZ, PT ;  /* 0x000000ff0500720c */ /* 0x000fda0003f05270 */
[----:B----4-:R-:W-:Y:S05]  /*11a30*/  @!P0 BRA `(.L_x_2046) ;  /* 0x0000000000048947 */ /* 0x010fea0003800000 */
[----:B------:R-:W-:Y:S01]  /*11a40*/  BPT.TRAP 0x1 ;  /* 0x000000040000795c */ /* 0x000fe20000300000 */
.L_x_2046:
[----:B------:R-:W-:Y:S05]  /*11a50*/  BSYNC B1 ;  /* 0x0000000000017941 */ /* 0x000fea0003800000 */
.L_x_2045:
[----:B------:R-:W-:Y:S01]  /*11a60*/  R2UR UR10, R11 ;  /* 0x000000000b0a72ca */ /* 0x000fe200000e0000 */
[----:B------:R-:W-:Y:S01]  /*11a70*/  UIADD3 UR4, UP0, UR48, 0x370, URZ ;  /* 0x0000037030047890 */ /* 0x000fe2000ff1e03f */
[----:B------:R-:W-:Y:S01]  /*11a80*/  R2UR UR6, R8 ;  /* 0x00000000080672ca */ /* 0x000fe200000e0000 */
[----:B-12---:R-:W-:Y:S01]  /*11a90*/  VIADD R4, R4, 0x38830 ;  /* 0x0003883004047836 */ /* 0x006fe20000000000 */
[----:B------:R-:W-:Y:S01]  /*11aa0*/  R2UR UR7, R9 ;  /* 0x00000000090772ca */ /* 0x000fe200000e0000 */
[----:B------:R-:W-:Y:S01]  /*11ab0*/  VIADD R3, R2, 0x28400 ;  /* 0x0002840002037836 */ /* 0x000fe20000000000 */
[----:B------:R-:W-:Y:S01]  /*11ac0*/  PLOP3.LUT P0, PT, PT, PT, PT, 0x80, 0x0 ;  /* 0x000000000000781c */ /* 0x000fe20003f0f070 */
[----:B------:R-:W-:-:S12]  /*11ad0*/  UIADD3.X UR5, URZ, UR49, URZ, UP0, !UPT ;  /* 0x000000313f057290 */ /* 0x000fd800087fe43f */
.L_x_2047:
        /* <DEDUP_REMOVED lines=15> */
.L_x_2048:
        /* <DEDUP_REMOVED lines=10> */
.L_x_2035:
[----:B------:R-:W-:Y:S05]  /*11c70*/  BSYNC B0 ;  /* 0x0000000000007941 */ /* 0x000fea0003800000 */
.L_x_2034:
[----:B------:R-:W-:-:S06]  /*11c80*/  UISETP.NE.AND UP0, UPT, UR39, 0x3, UPT ;  /* 0x000000032700788c */ /* 0x000fcc000bf05270 */
[----:B------:R-:W-:-:S13]  /*11c90*/  PLOP3.LUT P0, PT, PT, PT, UP0, 0x80, 0x0 ;  /* 0x000000000000781c */ /* 0x000fda0003f0f008 */
[----:B------:R-:W-:Y:S05]  /*11ca0*/  @!P0 BRA `(.L_x_2049) ;  /* 0x0000000000048947 */ /* 0x000fea0003800000 */
[----:B------:R-:W-:Y:S01]  /*11cb0*/  BPT.TRAP 0x1 ;  /* 0x000000040000795c */ /* 0x000fe20000300000 */
.L_x_2049:
[----:B------:R-:W-:Y:S01]  /*11cc0*/  IMAD.U32 R2, RZ, RZ, UR44 ;  /* 0x0000002cff027e24 */ /* 0x000fe2000f8e00ff */
[----:B------:R-:W-:Y:S01]  /*11cd0*/  BSSY B0, `(.L_x_2050) ;  /* 0x0000007000007945 */ /* 0x000fe20003800000 */
[----:B------:R-:W-:-:S03]  /*11ce0*/  IMAD R20, R6, 0x8, R19 ;  /* 0x0000000806147824 */ /* 0x000fc600078e0213 */
[----:B------:R-:W-:Y:S02]  /*11cf0*/  ISETP.NE.AND P0, PT, R2, 0x3, PT ;  /* 0x000000030200780c */ /* 0x000fe40003f05270 */
[----:B------:R-:W-:-:S04]  /*11d00*/  LOP3.LUT R2, R0, 0x1, RZ, 0x3c, !PT ;  /* 0x0000000100027812 */ /* 0x000fc800078e3cff */
[----:B------:R-:W-:-:S04]  /*11d10*/  SHF.L.U32 R2, R2, 0x1f, RZ ;  /* 0x0000001f02027819 */ /* 0x000fc800000006ff */
[----:B------:R-:W1:Y:S02]  /*11d20*/  SYNCS.PHASECHK.TRANS64.TRYWAIT P1, [R20+URZ+0x38870], R2 ;  /* 0x03887002140075a7 */ /* 0x000e64000802017f */
[----:B-1----:R-:W-:Y:S05]  /*11d30*/  @!P1 BRA `(.L_x_2051) ;  /* 0x0000002800649947 */ /* 0x002fea0003800000 */
.L_x_2111:
[----:B------:R-:W-:Y:S05]  /*11d40*/  BSYNC B0 ;  /* 0x0000000000007941 */ /* 0x000fea0003800000 */
.L_x_2050:
[----:B------:R-:W-:Y:S05]  /*11d50*/  @!P0 BRA `(.L_x_2052) ;  /* 0x0000000000048947 */ /* 0x000fea0003800000 */
[----:B------:R-:W-:Y:S01]  /*11d60*/  BPT.TRAP 0x1 ;  /* 0x000000040000795c */ /* 0x000fe20000300000 */
.L_x_2052:
[----:B------:R-:W-:Y:S01]  /*11d70*/  SHF.L.U32 R0, R0, 0x1f, RZ ;  /* 0x0000001f00007819 */ /* 0x000fe200000006ff */
[----:B------:R-:W-:-:S03]  /*11d80*/  IMAD.SHL.U32 R3, R6, 0x8000, RZ ;  /* 0x0000800006037824 */ /* 0x000fc600078e00ff */
[----:B------:R-:W3:Y:S02]  /*11d90*/  SYNCS.PHASECHK.TRANS64.TRYWAIT P1, [R20+URZ+0x38860], R0 ;  /* 0x03886000140075a7 */ /* 0x000ee4000802017f */
[----:B---3--:R-:W-:Y:S05]  /*11da0*/  @!P1 BRA `(.L_x_2053) ;  /* 0x00000028005c9947 */ /* 0x008fea0003800000 */
.L_x_2112:
[----:B-1----:R-:W3:Y:S04]  /*11db0*/  LDL R2, [R1+0x20] ;  /* 0x0000200001027983 */ /* 0x002ee80000100800 */
[----:B------:R-:W4:Y:S04]  /*11dc0*/  LDL R18, [R1+0x14] ;  /* 0x0000140001127983 */ /* 0x000f280000100800 */
[----:B------:R-:W5:Y:S01]  /*11dd0*/  LDL R12, [R1+0x1c] ;  /* 0x00001c00010c7983 */ /* 0x000f620000100800 */
[----:B------:R-:W-:Y:S05]  /*11de0*/  WARPSYNC.ALL ;  /* 0x0000000000007948 */ /* 0x000fea0003800000 */
[----:B---3--:R-:W-:-:S05]  /*11df0*/  LOP3.LUT R0, R3, R2, RZ, 0xfc, !PT ;  /* 0x0000000203007212 */ /* 0x008fca00078efcff */
[----:B------:R-:W-:-:S05]  /*11e00*/  IMAD.IADD R0, R19, 0x1, R0 ;  /* 0x0000000113007824 */ /* 0x000fca00078e0200 */
[----:B------:R-:W1:Y:S01]  /*11e10*/  LDSM.16.MT88.4 R8, [R0+0x10400] ;  /* 0x010400000008783b */ /* 0x000e620000004200 */
[----:B----4-:R-:W-:Y:S01]  /*11e20*/  IMAD.IADD R2, R18, 0x1, R0 ;  /* 0x0000000112027824 */ /* 0x010fe200078e0200 */
        /* <DEDUP_REMOVED lines=117> */
.L_x_2054:
        /* <DEDUP_REMOVED lines=13> */
.L_x_2033:
        /* <DEDUP_REMOVED lines=18> */
.L_x_2057:
[----:B------:R-:W-:Y:S05]  /*12770*/  BSYNC B0 ;  /* 0x0000000000007941 */ /* 0x000fea0003800000 */
.L_x_2056:
[----:B------:R-:W-:-:S06]  /*12780*/  UISETP.NE.AND UP0, UPT, UR39, 0x3, UPT ;  /* 0x000000032700788c */ /* 0x000fcc000bf05270 */
[----:B------:R-:W-:-:S13]  /*12790*/  PLOP3.LUT P1, PT, PT, PT, UP0, 0x80, 0x0 ;  /* 0x000000000000781c */ /* 0x000fda0003f2f008 */
[----:B------:R-:W-:Y:S05]  /*127a0*/  @!P1 BRA `(.L_x_2058) ;  /* 0x0000000000049947 */ /* 0x000fea0003800000 */
[----:B------:R-:W-:Y:S01]  /*127b0*/  BPT.TRAP 0x1 ;  /* 0x000000040000795c */ /* 0x000fe20000300000 */
.L_x_2058:
        /* <DEDUP_REMOVED lines=10> */
.L_x_2113:
[----:B------:R-:W-:Y:S05]  /*12860*/  BSYNC B0 ;  /* 0x0000000000007941 */ /* 0x000fea0003800000 */
.L_x_2059:
[----:B------:R-:W-:Y:S05]  /*12870*/  @!P2 BRA `(.L_x_2061) ;  /* 0x000000000004a947 */ /* 0x000fea0003800000 */
[----:B------:R-:W-:Y:S01]  /*12880*/  BPT.TRAP 0x1 ;  /* 0x000000040000795c */ /* 0x000fe20000300000 */
.L_x_2061:
[----:B0-----:R-:W2:Y:S02]  /*12890*/  LDL R0, [R1+0x4] ;  /* 0x0000040001007983 */ /* 0x001ea40000100800 */
[----:B--2---:R-:W-:-:S04]  /*128a0*/  SHF.L.U32 R0, R0, 0x1f, RZ ;  /* 0x0000001f00007819 */ /* 0x004fc800000006ff */
[----:B------:R-:W0:Y:S02]  /*128b0*/  SYNCS.PHASECHK.TRANS64.TRYWAIT P1, [R17+URZ+0x38860], R0 ;  /* 0x03886000110075a7 */ /* 0x000e24000802017f */
[----:B0-----:R-:W-:Y:S05]  /*128c0*/  @!P1 BRA `(.L_x_2062) ;  /* 0x0000001c00bc9947 */ /* 0x001fea0003800000 */
.L_x_2114:
        /* <DEDUP_REMOVED lines=127> */
.L_x_2063:
[----:B-1----:R-:W2:Y:S01]  /*130c0*/  LDL.LU R3, [R1+0x4] ;  /* 0x0000040001037983 */ /* 0x002ea20000300800 */
[----:B0-----:R0:W-:Y:S01]  /*130d0*/  SYNCS.ARRIVE.TRANS64.A1T0 RZ, [R17+URZ+0x38850], RZ ;  /* 0x038850ff11ff79a7 */ /* 0x0011e2000810003f */
[----:B------:R-:W-:Y:S01]  /*130e0*/  VIADD R0, R18, 0x1 ;  /* 0x0000000112007836 */ /* 0x000fe20000000000 */
        /* <DEDUP_REMOVED lines=8> */
[----:B--2---:R-:W-:-:S05]  /*13170*/  LOP3.LUT R3, R3, R2, RZ, 0x3c, !PT ;  /* 0x0000000203037212 */ /* 0x004fca00078e3cff */
[----:B------:R0:W-:Y:S02]  /*13180*/  STL [R1+0x4], R3 ;  /* 0x0000040301007387 */ /* 0x0001e40000100800 */
.L_x_2008:
[----:B------:R-:W-:Y:S05]  /*13190*/  BSYNC B7 ;  /* 0x0000000000077941 */ /* 0x000fea0003800000 */
.L_x_2006:
[----:B01----:R-:W2:Y:S04]  /*131a0*/  LDL R0, [R1+0x8] ;  /* 0x0000080001007983 */ /* 0x003ea80000100800 */
        /* <DEDUP_REMOVED lines=12> */
.L_x_2064:
        /* <DEDUP_REMOVED lines=8> */
.L_x_2065:
[----:B-1----:R-:W2:Y:S01]  /*132f0*/  LDL R0, [R1+0x28] ;  /* 0x0000280001007983 */ /* 0x002ea20000100800 */
[----:B------:R-:W-:Y:S02]  /*13300*/  ULDC UR4, c[0x0][0xc38] ;  /* 0x00030e0000047ab9 */ /* 0x000fe40000000800 */
[----:B--2---:R-:W-:-:S13]  /*13310*/  ISETP.GE.AND P0, PT, R0, UR4, PT ;  /* 0x0000000400007c0c */ /* 0x004fda000bf06270 */
[----:B------:R-:W-:Y:S05]  /*13320*/  @!P0 BRA `(.L_x_2066) ;  /* 0xffffffc000308947 */ /* 0x000fea000383ffff */
.L_x_2003:
        /* <DEDUP_REMOVED lines=12> */
.L_x_2115:
[----:B------:R-:W-:Y:S05]  /*133f0*/  BSYNC B0 ;  /* 0x0000000000007941 */ /* 0x000fea0003800000 */
.L_x_2067:
[----:B------:R-:W-:-:S03]  /*13400*/  UMOV UR4, 0xffffffff ;  /* 0xffffffff00047882 */ /* 0x000fc60000000000 */
[----:B------:R-:W-:Y:S05]  /*13410*/  BRA.DIV UR4, `(.L_x_2069) ;  /* 0x0000001604107947 */ /* 0x000fea000b800000 */
[----:B------:R-:W1:Y:S02]  /*13420*/  S2R R2, SR_TID.X ;  /* 0x0000000000027919 */ /* 0x000e640000002100 */
[----:B-1----:R-:W-:-:S04]  /*13430*/  SHF.R.U32.HI R2, RZ, 0x5, R2 ;  /* 0x00000005ff027819 */ /* 0x002fc80000011602 */
[----:B------:R-:W-:-:S05]  /*13440*/  LOP3.LUT R2, R2, 0x3, RZ, 0xc0, !PT ;  /* 0x0000000302027812 */ /* 0x000fca00078ec0ff */
[----:B------:R1:W2:Y:S02]  /*13450*/  SHFL.IDX PT, R14, R2, RZ, 0x1f ;  /* 0x00001fff020e7589 */ /* 0x0002a400000e0000 */
.L_x_2118:
[----:B--2---:R-:W-:Y:S01]  /*13460*/  ISETP.NE.AND P0, PT, R14, RZ, PT ;  /* 0x000000ff0e00720c */ /* 0x004fe20003f05270 */
[----:B------:R-:W-:-:S12]  /*13470*/  BSSY B0, `(.L_x_2070) ;  /* 0x000002e000007945 */ /* 0x000fd80003800000 */
[----:B------:R-:W-:Y:S05]  /*13480*/  @P0 BRA `(.L_x_2071) ;  /* 0x0000000000b00947 */ /* 0x000fea0003800000 */
[----:B------:R-:W-:-:S03]  /*13490*/  UMOV UR4, 0xffffffff ;  /* 0xffffffff00047882 */ /* 0x000fc60000000000 */
[----:B------:R-:W-:Y:S05]  /*134a0*/  BRA.DIV UR4, `(.L_x_2072) ;  /* 0x0000001604207947 */ /* 0x000fea000b800000 */
[----:B------:R-:W-:-:S13]  /*134b0*/  ELECT P6, URZ, PT ;  /* 0x00000000003f782f */ /* 0x000fda00038c0000 */
.L_x_2121:
[----:B------:R-:W-:Y:S05]  /*134c0*/  @!P6 BRA `(.L_x_2071) ;  /* 0x0000000000a0e947 */ /* 0x000fea0003800000 */
[----:B------:R-:W-:-:S06]  /*134d0*/  ULOP3.LUT UR4, UR38, 0x2, URZ, 0xfc, !UPT ;  /* 0x0000000226047892 */ /* 0x000fcc000f8efc3f */
[----:B-1----:R-:W-:-:S05]  /*134e0*/  IMAD.U32 R2, RZ, RZ, UR4 ;  /* 0x00000004ff027e24 */ /* 0x002fca000f8e00ff */
[----:B------:R-:W-:-:S13]  /*134f0*/  ISETP.NE.AND P0, PT, R2, 0x3, PT ;  /* 0x000000030200780c */ /* 0x000fda0003f05270 */
[----:B------:R-:W-:Y:S05]  /*13500*/  @!P0 BRA `(.L_x_2073) ;  /* 0x0000000000048947 */ /* 0x000fea0003800000 */
[----:B------:R-:W-:Y:S01]  /*13510*/  BPT.TRAP 0x1 ;  /* 0x000000040000795c */ /* 0x000fe20000300000 */
.L_x_2073:
        /* <DEDUP_REMOVED lines=14> */
.L_x_2122:
[----:B------:R-:W1:Y:S02]  /*13600*/  SYNCS.PHASECHK.TRANS64.TRYWAIT P1, [R7+URZ], R2 ;  /* 0x00000002070075a7 */ /* 0x000e64000802017f */
[----:B-1----:R-:W-:Y:S05]  /*13610*/  @!P1 BRA `(.L_x_2075) ;  /* 0x0000001000f89947 */ /* 0x002fea0003800000 */
.L_x_2123:
[----:B------:R-:W-:Y:S05]  /*13620*/  @!P0 BRA `(.L_x_2076) ;  /* 0x0000000000048947 */ /* 0x000fea0003800000 */
[----:B------:R-:W-:Y:S01]  /*13630*/  BPT.TRAP 0x1 ;  /* 0x000000040000795c */ /* 0x000fe20000300000 */
.L_x_2076:
[----:B------:R-:W2:Y:S02]  /*13640*/  LDL.LU R4, [R1] ;  /* 0x0000000001047983 */ /* 0x000ea40000300800 */
[----:B--2---:R-:W-:-:S04]  /*13650*/  IMAD R4, R4, 0x8, R0 ;  /* 0x0000000804047824 */ /* 0x004fc800078e0200 */
[----:B------:R-:W2:Y:S02]  /*13660*/  SYNCS.PHASECHK.TRANS64.TRYWAIT P1, [R4+URZ+0x38860], R5 ;  /* 0x03886005040075a7 */ /* 0x000ea4000802017f */
[----:B--2---:R-:W-:Y:S05]  /*13670*/  @!P1 BRA `(.L_x_2077) ;  /* 0x0000001000f49947 */ /* 0x004fea0003800000 */
.L_x_2124:
[----:B------:R-:W-:Y:S05]  /*13680*/  @!P0 BRA `(.L_x_2078) ;  /* 0x0000000000048947 */ /* 0x000fea0003800000 */
[----:B------:R-:W-:Y:S01]  /*13690*/  BPT.TRAP 0x1 ;  /* 0x000000040000795c */ /* 0x000fe20000300000 */
.L_x_2078:
[----:B------:R-:W-:-:S04]  /*136a0*/  IMAD R3, R3, 0x8, R0 ;  /* 0x0000000803037824 */ /* 0x000fc800078e0200 */
[----:B------:R-:W3:Y:S02]  /*136b0*/  SYNCS.PHASECHK.TRANS64.TRYWAIT P1, [R3+URZ+0x38860], R2 ;  /* 0x03886002030075a7 */ /* 0x000ee4000802017f */
[----:B---3--:R-:W-:Y:S05]  /*136c0*/  @!P1 BRA `(.L_x_2079) ;  /* 0x0000001000f49947 */ /* 0x008fea0003800000 */
.L_x_2125:
[----:B------:R-:W-:Y:S05]  /*136d0*/  @!P0 BRA `(.L_x_2080) ;  /* 0x0000000000048947 */ /* 0x000fea0003800000 */
[----:B------:R-:W-:Y:S01]  /*136e0*/  BPT.TRAP 0x1 ;  /* 0x000000040000795c */ /* 0x000fe20000300000 */
.L_x_2080:
[----:B------:R-:W4:Y:S02]  /*136f0*/  SYNCS.PHASECHK.TRANS64.TRYWAIT P0, [R4+URZ+0x38880], R5 ;  /* 0x03888005040075a7 */ /* 0x000f24000800017f */
[----:B----4-:R-:W-:Y:S05]  /*13700*/  @!P0 BRA `(.L_x_2081) ;  /* 0x0000001000f88947 */ /* 0x010fea0003800000 */
.L_x_2082:
[----:B------:R0:W0:Y:S02]  /*13710*/  SYNCS.PHASECHK.TRANS64.TRYWAIT P0, [R3+URZ+0x38880], R2 ;  /* 0x03888002030075a7 */ /* 0x000024000800017f */
[----:B0-----:R-:W-:Y:S05]  /*13720*/  @!P0 NANOSLEEP.SYNCS 0x989680 ;  /* 0x009896800000895d */ /* 0x001fea0003900000 */
[----:B------:R-:W0:Y:S02]  /*13730*/  @!P0 SYNCS.PHASECHK.TRANS64 P0, [R3+URZ+0x38880], R2 ;  /* 0x03888002030085a7 */ /* 0x000e24000800007f */
[----:B0-----:R-:W-:Y:S05]  /*13740*/  @!P0 BRA `(.L_x_2082) ;  /* 0xfffffffc00f08947 */ /* 0x001fea000383ffff */
.L_x_2071:
[----:B------:R-:W-:Y:S05]  /*13750*/  BSYNC B0 ;  /* 0x0000000000007941 */ /* 0x000fea0003800000 */
.L_x_2070:
[----:B------:R-:W-:Y:S05]  /*13760*/  EXIT ;  /* 0x000000000000794d */ /* 0x000fea0003800000 */
.L_x_1953:
[----:B0-----:R-:W-:-:S04]  /*13770*/  IMAD.U32 R3, RZ, RZ, UR41 ;  /* 0x00000029ff037e24 */ /* 0x001fc8000f8e00ff */
[----:B------:R0:W1:Y:S03]  /*13780*/  SYNCS.PHASECHK.TRANS64.TRYWAIT P1, [R3+URZ+0x38800], R6 ;  /* 0x03880006030075a7 */ /* 0x000066000802017f */
[----:B-1----:R-:W-:Y:S05]  /*13790*/  @!P1 NANOSLEEP.SYNCS 0x989680 ;  /* 0x009896800000995d */ /* 0x002fea0003900000 */
[----:B------:R-:W1:Y:S02]  /*137a0*/  @!P1 SYNCS.PHASECHK.TRANS64 P1, [R3+URZ+0x38800], R6 ;  /* 0x03880006030095a7 */ /* 0x000e64000802007f */
[----:B-1----:R-:W-:Y:S05]  /*137b0*/  @!P1 BRA `(.L_x_1953) ;  /* 0xfffffffc00ec9947 */ /* 0x002fea000383ffff */
[----:B------:R-:W-:Y:S05]  /*137c0*/  BRA `(.L_x_2083) ;  /* 0xfffffee400147947 */ /* 0x000fea000383ffff */
.L_x_1957:
[----:B-1----:R1:W2:Y:S02]  /*137d0*/  SYNCS.PHASECHK.TRANS64.TRYWAIT P2, [R2+URZ+0x38830], R3 ;  /* 0x03883003020075a7 */ /* 0x0022a4000804017f */
[----:B--2---:R-:W-:Y:S05]  /*137e0*/  @!P2 NANOSLEEP.SYNCS 0x989680 ;  /* 0x009896800000a95d */ /* 0x004fea0003900000 */
[----:B------:R-:W2:Y:S02]  /*137f0*/  @!P2 SYNCS.PHASECHK.TRANS64 P2, [R2+URZ+0x38830], R3 ;  /* 0x038830030200a5a7 */ /* 0x000ea4000804007f */
[----:B--2---:R-:W-:Y:S05]  /*13800*/  @!P2 BRA `(.L_x_1957) ;  /* 0xfffffffc00f0a947 */ /* 0x004fea000383ffff */
[----:B------:R-:W-:Y:S05]  /*13810*/  BRA `(.L_x_1956) ;  /* 0xfffffee400387947 */ /* 0x000fea000383ffff */
.L_x_1962:
[----:B-1----:R-:W-:-:S04]  /*13820*/  IMAD.U32 R7, RZ, RZ, UR6 ;  /* 0x00000006ff077e24 */ /* 0x002fc8000f8e00ff */
[----:B------:R1:W2:Y:S03]  /*13830*/  SYNCS.PHASECHK.TRANS64.TRYWAIT P3, [R7+URZ+0x38830], R6 ;  /* 0x03883006070075a7 */ /* 0x0002a6000806017f */
[----:B--2---:R-:W-:Y:S05]  /*13840*/  @!P3 NANOSLEEP.SYNCS 0x989680 ;  /* 0x009896800000b95d */ /* 0x004fea0003900000 */
[----:B------:R-:W2:Y:S02]  /*13850*/  @!P3 SYNCS.PHASECHK.TRANS64 P3, [R7+URZ+0x38830], R6 ;  /* 0x038830060700b5a7 */ /* 0x000ea4000806007f */
[----:B--2---:R-:W-:Y:S05]  /*13860*/  @!P3 BRA `(.L_x_1962) ;  /* 0xfffffffc00ecb947 */ /* 0x004fea000383ffff */
[----:B------:R-:W-:Y:S05]  /*13870*/  BRA `(.L_x_1959) ;  /* 0xffffff1000e47947 */ /* 0x000fea000383ffff */
.L_x_1966:
[----:B-1----:R-:W-:-:S04]  /*13880*/  IMAD.U32 R7, RZ, RZ, UR6 ;  /* 0x00000006ff077e24 */ /* 0x002fc8000f8e00ff */
[----:B------:R1:W2:Y:S03]  /*13890*/  SYNCS.PHASECHK.TRANS64.TRYWAIT P3, [R7+URZ+0x38850], R6 ;  /* 0x03885006070075a7 */ /* 0x0002a6000806017f */
[----:B--2---:R-:W-:Y:S05]  /*138a0*/  @!P3 NANOSLEEP.SYNCS 0x989680 ;  /* 0x009896800000b95d */ /* 0x004fea0003900000 */
[----:B------:R-:W2:Y:S02]  /*138b0*/  @!P3 SYNCS.PHASECHK.TRANS64 P3, [R7+URZ+0x38850], R6 ;  /* 0x038850060700b5a7 */ /* 0x000ea4000806007f */
[----:B--2---:R-:W-:Y:S05]  /*138c0*/  @!P3 BRA `(.L_x_1966) ;  /* 0xfffffffc00ecb947 */ /* 0x004fea000383ffff */
[----:B------:R-:W-:Y:S05]  /*138d0*/  BRA `(.L_x_1963) ;  /* 0xffffff1400b87947 */ /* 0x000fea000383ffff */
.L_x_1973:
[----:B-1----:R-:W-:-:S04]  /*138e0*/  IMAD.U32 R7, RZ, RZ, UR6 ;  /* 0x00000006ff077e24 */ /* 0x002fc8000f8e00ff */
[----:B------:R1:W2:Y:S03]  /*138f0*/  SYNCS.PHASECHK.TRANS64.TRYWAIT P2, [R7+URZ+0x38830], R6 ;  /* 0x03883006070075a7 */ /* 0x0002a6000804017f */
[----:B--2---:R-:W-:Y:S05]  /*13900*/  @!P2 NANOSLEEP.SYNCS 0x989680 ;  /* 0x009896800000a95d */ /* 0x004fea0003900000 */
[----:B------:R-:W2:Y:S02]  /*13910*/  @!P2 SYNCS.PHASECHK.TRANS64 P2, [R7+URZ+0x38830], R6 ;  /* 0x038830060700a5a7 */ /* 0x000ea4000804007f */
[----:B--2---:R-:W-:Y:S05]  /*13920*/  @!P2 BRA `(.L_x_1973) ;  /* 0xfffffffc00eca947 */ /* 0x004fea000383ffff */
[----:B------:R-:W-:Y:S05]  /*13930*/  BRA `(.L_x_1970) ;  /* 0xffffff4400ec7947 */ /* 0x000fea000383ffff */
.L_x_1977:
[----:B-1----:R-:W-:-:S04]  /*13940*/  IMAD.U32 R7, RZ, RZ, UR6 ;  /* 0x00000006ff077e24 */ /* 0x002fc8000f8e00ff */
[----:B------:R1:W2:Y:S03]  /*13950*/  SYNCS.PHASECHK.TRANS64.TRYWAIT P2, [R7+URZ+0x38850], R6 ;  /* 0x03885006070075a7 */ /* 0x0002a6000804017f */
[----:B--2---:R-:W-:Y:S05]  /*13960*/  @!P2 NANOSLEEP.SYNCS 0x989680 ;  /* 0x009896800000a95d */ /* 0x004fea0003900000 */
[----:B------:R-:W2:Y:S02]  /*13970*/  @!P2 SYNCS.PHASECHK.TRANS64 P2, [R7+URZ+0x38850], R6 ;  /* 0x038850060700a5a7 */ /* 0x000ea4000804007f */
[----:B--2---:R-:W-:Y:S05]  /*13980*/  @!P2 BRA `(.L_x_1977) ;  /* 0xfffffffc00eca947 */ /* 0x004fea000383ffff */
[----:B------:R-:W-:Y:S05]  /*13990*/  BRA `(.L_x_1974) ;  /* 0xffffff4800b47947 */ /* 0x000fea000383ffff */
.L_x_1983:
[----:B-1----:R-:W-:-:S04]  /*139a0*/  IMAD.U32 R5, RZ, RZ, UR11 ;  /* 0x0000000bff057e24 */ /* 0x002fc8000f8e00ff */
[----:B------:R1:W2:Y:S03]  /*139b0*/  SYNCS.PHASECHK.TRANS64.TRYWAIT P1, [R5+URZ+0x38850], R0 ;  /* 0x03885000050075a7 */ /* 0x0002a6000802017f */
[----:B--2---:R-:W-:Y:S05]  /*139c0*/  @!P1 NANOSLEEP.SYNCS 0x989680 ;  /* 0x009896800000995d */ /* 0x004fea0003900000 */
[----:B------:R-:W2:Y:S02]  /*139d0*/  @!P1 SYNCS.PHASECHK.TRANS64 P1, [R5+URZ+0x38850], R0 ;  /* 0x03885000050095a7 */ /* 0x000ea4000802007f */
[----:B--2---:R-:W-:Y:S05]  /*139e0*/  @!P1 BRA `(.L_x_1983) ;  /* 0xfffffffc00ec9947 */ /* 0x004fea000383ffff */
[----:B------:R-:W-:Y:S05]  /*139f0*/  BRA `(.L_x_1982) ;  /* 0xffffff7000587947 */ /* 0x000fea000383ffff */
.L_x_2017:
[----:B------:R-:W-:Y:S02]  /*13a00*/  IMAD.MOV.U32 R13, RZ, RZ, R18 ;  /* 0x000000ffff0d7224 */ /* 0x000fe400078e0012 */
[----:B------:R-:W-:Y:S02]  /*13a10*/  IMAD.MOV.U32 R12, RZ, RZ, RZ ;  /* 0x000000ffff0c7224 */ /* 0x000fe400078e00ff */
[----:B------:R-:W-:Y:S02]  /*13a20*/  IMAD.MOV.U32 R11, RZ, RZ, 0x1f ;  /* 0x0000001fff0b7424 */ /* 0x000fe400078e00ff */
[----:B------:R-:W-:-:S07]  /*13a30*/  IMAD.MOV.U32 R15, RZ, RZ, -0x1 ;  /* 0xffffffffff0f7424 */ /* 0x000fce00078e00ff */
[----:B-1----:R-:W-:Y:S05]  /*13a40*/  WARPSYNC.COLLECTIVE R15, `(.L_x_2084) ;  /* 0x000000000f087348 */ /* 0x002fea0003c00000 */
[----:B------:R0:W2:Y:S02]  /*13a50*/  SHFL.IDX P6, R14, R13, R12, R11 ;  /* 0x0000000c0d0e7389 */ /* 0x0000a400000c000b */
[----:B012---:R-:W-:Y:S01]  /*13a60*/  ENDCOLLECTIVE ;  /* 0x000000000000791b */ /* 0x007fe20003800000 */
.L_x_2084:
[----:B------:R-:W-:Y:S05]  /*13a70*/  BRA `(.L_x_2085) ;  /* 0xffffffc400987947 */ /* 0x000fea000383ffff */
.L_x_2019:
[----:B------:R-:W-:Y:S01]  /*13a80*/  BSSY B0, `(.L_x_2086) ;  /* 0x0000006000007945 */ /* 0x000fe20003800000 */
[----:B------:R-:W-:-:S07]  /*13a90*/  IMAD.MOV.U32 R15, RZ, RZ, -0x1 ;  /* 0xffffffffff0f7424 */ /* 0x000fce00078e00ff */
[----:B01----:R-:W-:Y:S05]  /*13aa0*/  WARPSYNC.COLLECTIVE R15, `(.L_x_2087) ;  /* 0x000000000f0c7348 */ /* 0x003fea0003c00000 */
[----:B------:R-:W-:Y:S02]  /*13ab0*/  ELECT P6, UR62, PT ;  /* 0x00000000003e782f */ /* 0x000fe400038c0000 */
[----:B------:R-:W-:Y:S01]  /*13ac0*/  MOV R14, UR62 ;  /* 0x0000003e000e7c02 */ /* 0x000fe20008000f00 */
[----:B01----:R-:W-:Y:S10]  /*13ad0*/  ENDCOLLECTIVE ;  /* 0x000000000000791b */ /* 0x003ff40003800000 */
.L_x_2087:
[----:B------:R-:W-:Y:S05]  /*13ae0*/  BSYNC B0 ;  /* 0x0000000000007941 */ /* 0x000fea0003800000 */
.L_x_2086:
[----:B------:R-:W-:Y:S05]  /*13af0*/  BRA `(.L_x_2088) ;  /* 0xffffffc400a87947 */ /* 0x000fea000383ffff */
.L_x_2021:
[----:B--2---:R2:W3:Y:S02]  /*13b00*/  SYNCS.PHASECHK.TRANS64.TRYWAIT P1, [R4+URZ+0x38880], R3 ;  /* 0x03888003040075a7 */ /* 0x0044e4000802017f */
[----:B---3--:R-:W-:Y:S05]  /*13b10*/  @!P1 NANOSLEEP.SYNCS 0x989680 ;  /* 0x009896800000995d */ /* 0x008fea0003900000 */
[----:B------:R-:W3:Y:S02]  /*13b20*/  @!P1 SYNCS.PHASECHK.TRANS64 P1, [R4+URZ+0x38880], R3 ;  /* 0x03888003040095a7 */ /* 0x000ee4000802007f */
[----:B---3--:R-:W-:Y:S05]  /*13b30*/  @!P1 BRA `(.L_x_2021) ;  /* 0xfffffffc00f09947 */ /* 0x008fea000383ffff */
[----:B------:R-:W-:Y:S05]  /*13b40*/  BRA `(.L_x_2089) ;  /* 0xffffffc800087947 */ /* 0x000fea000383ffff */
.L_x_2023:
[----:B---3--:R3:W4:Y:S02]  /*13b50*/  SYNCS.PHASECHK.TRANS64.TRYWAIT P1, [R4+URZ+0x38840], R3 ;  /* 0x03884003040075a7 */ /* 0x008724000802017f */
[----:B----4-:R-:W-:Y:S05]  /*13b60*/  @!P1 NANOSLEEP.SYNCS 0x989680 ;  /* 0x009896800000995d */ /* 0x010fea0003900000 */
[----:B------:R-:W4:Y:S02]  /*13b70*/  @!P1 SYNCS.PHASECHK.TRANS64 P1, [R4+URZ+0x38840], R3 ;  /* 0x03884003040095a7 */ /* 0x000f24000802007f */
[----:B----4-:R-:W-:Y:S05]  /*13b80*/  @!P1 BRA `(.L_x_2023) ;  /* 0xfffffffc00f09947 */ /* 0x010fea000383ffff */
[----:B------:R-:W-:Y:S05]  /*13b90*/  BRA `(.L_x_2090) ;  /* 0xffffffc800747947 */ /* 0x000fea000383ffff */
.L_x_2027:
[----:B------:R-:W-:Y:S02]  /*13ba0*/  IMAD.MOV.U32 R13, RZ, RZ, R2 ;  /* 0x000000ffff0d7224 */ /* 0x000fe400078e0002 */
[----:B------:R-:W-:Y:S02]  /*13bb0*/  IMAD.MOV.U32 R12, RZ, RZ, RZ ;  /* 0x000000ffff0c7224 */ /* 0x000fe400078e00ff */
[----:B------:R-:W-:Y:S02]  /*13bc0*/  IMAD.MOV.U32 R11, RZ, RZ, 0x181f ;  /* 0x0000181fff0b7424 */ /* 0x000fe400078e00ff */
[----:B------:R-:W-:Y:S02]  /*13bd0*/  IMAD.MOV.U32 R15, RZ, RZ, -0x1 ;  /* 0xffffffffff0f7424 */ /* 0x000fe400078e00ff */
[----:B------:R-:W-:-:S07]  /*13be0*/  IMAD.U32 R4, RZ, RZ, UR41 ;  /* 0x00000029ff047e24 */ /* 0x000fce000f8e00ff */
[----:B-----5:R-:W-:Y:S05]  /*13bf0*/  WARPSYNC.COLLECTIVE R15, `(.L_x_2091) ;  /* 0x000000000f087348 */ /* 0x020fea0003c00000 */
[----:B------:R0:W1:Y:S02]  /*13c00*/  SHFL.IDX P6, R14, R13, R12, R11 ;  /* 0x0000000c0d0e7389 */ /* 0x00006400000c000b */
[----:B01---5:R-:W-:Y:S01]  /*13c10*/  ENDCOLLECTIVE ;  /* 0x000000000000791b */ /* 0x023fe20003800000 */
.L_x_2091:
[----:B------:R-:W-:Y:S02]  /*13c20*/  IMAD R4, R4, 0x80, R17 ;  /* 0x0000008004047824 */ /* 0x000fe400078e0211 */
[----:B------:R-:W-:Y:S02]  /*13c30*/  IMAD.MOV.U32 R13, RZ, RZ, R0 ;  /* 0x000000ffff0d7224 */ /* 0x000fe400078e0000 */
[----:B------:R-:W-:-:S07]  /*13c40*/  IMAD.MOV.U32 R5, RZ, RZ, R14 ;  /* 0x000000ffff057224 */ /* 0x000fce00078e000e */
[----:B------:R-:W-:Y:S05]  /*13c50*/  WARPSYNC.COLLECTIVE R15, `(.L_x_2092) ;  /* 0x000000000f087348 */ /* 0x000fea0003c00000 */
[----:B------:R0:W1:Y:S02]  /*13c60*/  SHFL.IDX P6, R14, R13, R12, R11 ;  /* 0x0000000c0d0e7389 */ /* 0x00006400000c000b */
[----:B01----:R-:W-:Y:S01]  /*13c70*/  ENDCOLLECTIVE ;  /* 0x000000000000791b */ /* 0x003fe20003800000 */
.L_x_2092:
        /* <DEDUP_REMOVED lines=9> */
.L_x_2093:
[----:B------:R-:W-:-:S05]  /*13d10*/  @!P2 IADD3 R6, P4, R10, R6, RZ ;  /* 0x000000060a06a210 */ /* 0x000fca0007f9e0ff */
[----:B------:R-:W-:Y:S02]  /*13d20*/  @!P2 IMAD.X R7, RZ, RZ, R5, P4 ;  /* 0x000000ffff07a224 */ /* 0x000fe400020e0605 */
[----:B------:R-:W-:-:S03]  /*13d30*/  VIADD R5, R4, 0x10 ;  /* 0x0000001004057836 */ /* 0x000fc60000000000 */
[----:B------:R-:W-:Y:S01]  /*13d40*/  @!PT LDS RZ, [RZ] ;  /* 0x00000000fffff984 */ /* 0x000fe20000000800 */
[----:B------:R-:W-:Y:S01]  /*13d50*/  @!PT LDS RZ, [RZ] ;  /* 0x00000000fffff984 */ /* 0x000fe20000000800 */
[----:B------:R-:W-:Y:S01]  /*13d60*/  @!PT LDS RZ, [RZ] ;  /* 0x00000000fffff984 */ /* 0x000fe20000000800 */
[----:B------:R0:W-:Y:S01]  /*13d70*/  @!P2 LDGSTS.E.BYPASS.LTC128B.128 [R9+0x20400], desc[UR46][R6.64], !P1 ;  /* 0x204000000609afae */ /* 0x0001e2000c901d6e */
[----:B------:R-:W-:-:S03]  /*13d80*/  IMAD.MOV.U32 R13, RZ, RZ, R0 ;  /* 0x000000ffff0d7224 */ /* 0x000fc600078e0000 */
[----:B------:R0:W-:Y:S01]  /*13d90*/  @!P2 LDGSTS.E.BYPASS.LTC128B.128 [R9+0x24400], desc[UR46][R6.64+0x80], !P0 ;  /* 0x244000800609afae */ /* 0x0001e2000c101d6e */
[----:B------:R-:W-:Y:S01]  /*13da0*/  ISETP.GE.AND P2, PT, R5, R3, PT ;  /* 0x000000030500720c */ /* 0x000fe20003f46270 */
[----:B------:R-:W-:-:S12]  /*13db0*/  IMAD.MOV.U32 R8, RZ, RZ, R14 ;  /* 0x000000ffff087224 */ /* 0x000fd800078e000e */
[----:B0-----:R-:W-:Y:S05]  /*13dc0*/  WARPSYNC.COLLECTIVE R15, `(.L_x_2094) ;  /* 0x000000000f087348 */ /* 0x001fea0003c00000 */
[----:B------:R1:W2:Y:S02]  /*13dd0*/  SHFL.IDX P6, R14, R13, R12, R11 ;  /* 0x0000000c0d0e7389 */ /* 0x0002a400000c000b */
[----:B012---:R-:W-:Y:S01]  /*13de0*/  ENDCOLLECTIVE ;  /* 0x000000000000791b */ /* 0x007fe20003800000 */
.L_x_2094:
[----:B------:R-:W-:Y:S02]  /*13df0*/  IMAD.MOV.U32 R13, RZ, RZ, R2 ;  /* 0x000000ffff0d7224 */ /* 0x000fe400078e0002 */
[----:B------:R-:W-:Y:S02]  /*13e00*/  IMAD.MOV.U32 R12, RZ, RZ, 0x2 ;  /* 0x00000002ff0c7424 */ /* 0x000fe400078e00ff */
[----:B------:R-:W-:-:S07]  /*13e10*/  IMAD.MOV.U32 R5, RZ, RZ, R14 ;  /* 0x000000ffff057224 */ /* 0x000fce00078e000e */
[----:B------:R-:W-:Y:S05]  /*13e20*/  WARPSYNC.COLLECTIVE R15, `(.L_x_2095) ;  /* 0x000000000f087348 */ /* 0x000fea0003c00000 */
[----:B------:R0:W1:Y:S02]  /*13e30*/  SHFL.IDX P6, R14, R13, R12, R11 ;  /* 0x0000000c0d0e7389 */ /* 0x00006400000c000b */
[----:B01----:R-:W-:Y:S01]  /*13e40*/  ENDCOLLECTIVE ;  /* 0x000000000000791b */ /* 0x003fe20003800000 */
.L_x_2095:
        /* <DEDUP_REMOVED lines=17> */
.L_x_2096:
[----:B------:R-:W-:Y:S02]  /*13f60*/  IMAD.MOV.U32 R13, RZ, RZ, R2 ;  /* 0x000000ffff0d7224 */ /* 0x000fe400078e0002 */
[----:B------:R-:W-:Y:S02]  /*13f70*/  IMAD.MOV.U32 R12, RZ, RZ, 0x3 ;  /* 0x00000003ff0c7424 */ /* 0x000fe400078e00ff */
[----:B------:R-:W-:-:S07]  /*13f80*/  IMAD.MOV.U32 R6, RZ, RZ, R14 ;  /* 0x000000ffff067224 */ /* 0x000fce00078e000e */
[----:B------:R-:W-:Y:S05]  /*13f90*/  WARPSYNC.COLLECTIVE R15, `(.L_x_2097) ;  /* 0x000000000f087348 */ /* 0x000fea0003c00000 */
[----:B------:R0:W1:Y:S02]  /*13fa0*/  SHFL.IDX P6, R14, R13, R12, R11 ;  /* 0x0000000c0d0e7389 */ /* 0x00006400000c000b */
[----:B01----:R-:W-:Y:S01]  /*13fb0*/  ENDCOLLECTIVE ;  /* 0x000000000000791b */ /* 0x003fe20003800000 */
.L_x_2097:
        /* <DEDUP_REMOVED lines=15> */
.L_x_2098:
[----:B------:R-:W-:Y:S02]  /*140b0*/  IMAD.MOV.U32 R13, RZ, RZ, R2 ;  /* 0x000000ffff0d7224 */ /* 0x000fe400078e0002 */
[----:B------:R-:W-:Y:S02]  /*140c0*/  IMAD.MOV.U32 R12, RZ, RZ, 0x4 ;  /* 0x00000004ff0c7424 */ /* 0x000fe400078e00ff */
[----:B------:R-:W-:-:S07]  /*140d0*/  IMAD.MOV.U32 R6, RZ, RZ, R14 ;  /* 0x000000ffff067224 */ /* 0x000fce00078e000e */
[----:B------:R-:W-:Y:S05]  /*140e0*/  WARPSYNC.COLLECTIVE R15, `(.L_x_2099) ;  /* 0x000000000f087348 */ /* 0x000fea0003c00000 */
[----:B------:R0:W1:Y:S02]  /*140f0*/  SHFL.IDX P6, R14, R13, R12, R11 ;  /* 0x0000000c0d0e7389 */ /* 0x00006400000c000b */
[----:B01----:R-:W-:Y:S01]  /*14100*/  ENDCOLLECTIVE ;  /* 0x000000000000791b */ /* 0x003fe20003800000 */
.L_x_2099:
        /* <DEDUP_REMOVED lines=15> */
.L_x_2100:
[----:B------:R-:W-:Y:S02]  /*14200*/  IMAD.MOV.U32 R13, RZ, RZ, R2 ;  /* 0x000000ffff0d7224 */ /* 0x000fe400078e0002 */
[----:B------:R-:W-:Y:S02]  /*14210*/  IMAD.MOV.U32 R12, RZ, RZ, 0x5 ;  /* 0x00000005ff0c7424 */ /* 0x000fe400078e00ff */
[----:B------:R-:W-:-:S07]  /*14220*/  IMAD.MOV.U32 R6, RZ, RZ, R14 ;  /* 0x000000ffff067224 */ /* 0x000fce00078e000e */
[----:B------:R-:W-:Y:S05]  /*14230*/  WARPSYNC.COLLECTIVE R15, `(.L_x_2101) ;  /* 0x000000000f087348 */ /* 0x000fea0003c00000 */
[----:B------:R0:W1:Y:S02]  /*14240*/  SHFL.IDX P6, R14, R13, R12, R11 ;  /* 0x0000000c0d0e7389 */ /* 0x00006400000c000b */
[----:B01----:R-:W-:Y:S01]  /*14250*/  ENDCOLLECTIVE ;  /* 0x000000000000791b */ /* 0x003fe20003800000 */
.L_x_2101:
        /* <DEDUP_REMOVED lines=15> */
.L_x_2102:
[----:B------:R-:W-:Y:S02]  /*14350*/  IMAD.MOV.U32 R13, RZ, RZ, R2 ;  /* 0x000000ffff0d7224 */ /* 0x000fe400078e0002 */
[----:B------:R-:W-:Y:S02]  /*14360*/  IMAD.MOV.U32 R12, RZ, RZ, 0x6 ;  /* 0x00000006ff0c7424 */ /* 0x000fe400078e00ff */
[----:B------:R-:W-:-:S07]  /*14370*/  IMAD.MOV.U32 R6, RZ, RZ, R14 ;  /* 0x000000ffff067224 */ /* 0x000fce00078e000e */
[----:B------:R-:W-:Y:S05]  /*14380*/  WARPSYNC.COLLECTIVE R15, `(.L_x_2103) ;  /* 0x000000000f087348 */ /* 0x000fea0003c00000 */
[----:B------:R0:W1:Y:S02]  /*14390*/  SHFL.IDX P6, R14, R13, R12, R11 ;  /* 0x0000000c0d0e7389 */ /* 0x00006400000c000b */
[----:B01----:R-:W-:Y:S01]  /*143a0*/  ENDCOLLECTIVE ;  /* 0x000000000000791b */ /* 0x003fe20003800000 */
.L_x_2103:
        /* <DEDUP_REMOVED lines=14> */
.L_x_2104:
[----:B------:R-:W-:Y:S02]  /*14490*/  IMAD.MOV.U32 R13, RZ, RZ, R2 ;  /* 0x000000ffff0d7224 */ /* 0x000fe400078e0002 */
[----:B------:R-:W-:Y:S02]  /*144a0*/  IMAD.MOV.U32 R12, RZ, RZ, 0x7 ;  /* 0x00000007ff0c7424 */ /* 0x000fe400078e00ff */
[----:B------:R-:W-:-:S07]  /*144b0*/  IMAD.MOV.U32 R6, RZ, RZ, R14 ;  /* 0x000000ffff067224 */ /* 0x000fce00078e000e */
[----:B------:R-:W-:Y:S05]  /*144c0*/  WARPSYNC.COLLECTIVE R15, `(.L_x_2105) ;  /* 0x000000000f087348 */ /* 0x000fea0003c00000 */
[----:B------:R0:W1:Y:S02]  /*144d0*/  SHFL.IDX P6, R14, R13, R12, R11 ;  /* 0x0000000c0d0e7389 */ /* 0x00006400000c000b */
[----:B01----:R-:W-:Y:S01]  /*144e0*/  ENDCOLLECTIVE ;  /* 0x000000000000791b */ /* 0x003fe20003800000 */
.L_x_2105:
        /* <DEDUP_REMOVED lines=13> */
.L_x_2106:
[----:B------:R-:W-:Y:S01]  /*145c0*/  IMAD.MOV.U32 R0, RZ, RZ, R14 ;  /* 0x000000ffff007224 */ /* 0x000fe200078e000e */
[----:B------:R-:W-:Y:S06]  /*145d0*/  BRA `(.L_x_2107) ;  /* 0xffffffc800d07947 */ /* 0x000fec000383ffff */
.L_x_2032:
[----:B0-----:R0:W1:Y:S02]  /*145e0*/  SYNCS.PHASECHK.TRANS64.TRYWAIT P0, [R19+URZ+0x38820], R0 ;  /* 0x03882000130075a7 */ /* 0x001064000800017f */
[----:B-1----:R-:W-:Y:S05]  /*145f0*/  @!P0 NANOSLEEP.SYNCS 0x989680 ;  /* 0x009896800000895d */ /* 0x002fea0003900000 */
[----:B------:R-:W1:Y:S02]  /*14600*/  @!P0 SYNCS.PHASECHK.TRANS64 P0, [R19+URZ+0x38820], R0 ;  /* 0x03882000130085a7 */ /* 0x000e64000800007f */
[----:B-1----:R-:W-:Y:S05]  /*14610*/  @!P0 BRA `(.L_x_2032) ;  /* 0xfffffffc00f08947 */ /* 0x002fea000383ffff */
[----:B------:R-:W-:Y:S05]  /*14620*/  BRA `(.L_x_2108) ;  /* 0xffffffcc003c7947 */ /* 0x000fea000383ffff */
.L_x_2038:
[----:B-1----:R1:W3:Y:S02]  /*14630*/  SYNCS.PHASECHK.TRANS64.TRYWAIT P0, [R4+URZ+0x38880], R3 ;  /* 0x03888003040075a7 */ /* 0x0022e4000800017f */
[----:B---3--:R-:W-:Y:S05]  /*14640*/  @!P0 NANOSLEEP.SYNCS 0x989680 ;  /* 0x009896800000895d */ /* 0x008fea0003900000 */
[----:B------:R-:W3:Y:S02]  /*14650*/  @!P0 SYNCS.PHASECHK.TRANS64 P0, [R4+URZ+0x38880], R3 ;  /* 0x03888003040085a7 */ /* 0x000ee4000800007f */
[----:B---3--:R-:W-:Y:S05]  /*14660*/  @!P0 BRA `(.L_x_2038) ;  /* 0xfffffffc00f08947 */ /* 0x008fea000383ffff */
[----:B------:R-:W-:Y:S05]  /*14670*/  BRA `(.L_x_2109) ;  /* 0xffffffcc00f47947 */ /* 0x000fea000383ffff */
.L_x_2044:
[----:B--2---:R2:W3:Y:S02]  /*14680*/  SYNCS.PHASECHK.TRANS64.TRYWAIT P0, [R4+URZ+0x38840], R3 ;  /* 0x03884003040075a7 */ /* 0x0044e4000800017f */
[----:B---3--:R-:W-:Y:S05]  /*14690*/  @!P0 NANOSLEEP.SYNCS 0x989680 ;  /* 0x009896800000895d */ /* 0x008fea0003900000 */
[----:B------:R-:W3:Y:S02]  /*146a0*/  @!P0 SYNCS.PHASECHK.TRANS64 P0, [R4+URZ+0x38840], R3 ;  /* 0x03884003040085a7 */ /* 0x000ee4000800007f */
[----:B---3--:R-:W-:Y:S05]  /*146b0*/  @!P0 BRA `(.L_x_2044) ;  /* 0xfffffffc00f08947 */ /* 0x008fea000383ffff */
[----:B------:R-:W-:Y:S05]  /*146c0*/  BRA `(.L_x_2110) ;  /* 0xffffffd000b07947 */ /* 0x000fea000383ffff */
.L_x_2051:
[----:B-1----:R1:W3:Y:S02]  /*146d0*/  SYNCS.PHASECHK.TRANS64.TRYWAIT P1, [R20+URZ+0x38870], R2 ;  /* 0x03887002140075a7 */ /* 0x0022e4000802017f */
[----:B---3--:R-:W-:Y:S05]  /*146e0*/  @!P1 NANOSLEEP.SYNCS 0x989680 ;  /* 0x009896800000995d */ /* 0x008fea0003900000 */
[----:B------:R-:W3:Y:S02]  /*146f0*/  @!P1 SYNCS.PHASECHK.TRANS64 P1, [R20+URZ+0x38870], R2 ;  /* 0x03887002140095a7 */ /* 0x000ee4000802007f */
[----:B---3--:R-:W-:Y:S05]  /*14700*/  @!P1 BRA `(.L_x_2051) ;  /* 0xfffffffc00f09947 */ /* 0x008fea000383ffff */
[----:B------:R-:W-:Y:S05]  /*14710*/  BRA `(.L_x_2111) ;  /* 0xffffffd400887947 */ /* 0x000fea000383ffff */
.L_x_2053:
[----:B---3--:R3:W4:Y:S02]  /*14720*/  SYNCS.PHASECHK.TRANS64.TRYWAIT P1, [R20+URZ+0x38860], R0 ;  /* 0x03886000140075a7 */ /* 0x008724000802017f */
[----:B----4-:R-:W-:Y:S05]  /*14730*/  @!P1 NANOSLEEP.SYNCS 0x989680 ;  /* 0x009896800000995d */ /* 0x010fea0003900000 */
[----:B------:R-:W4:Y:S02]  /*14740*/  @!P1 SYNCS.PHASECHK.TRANS64 P1, [R20+URZ+0x38860], R0 ;  /* 0x03886000140095a7 */ /* 0x000f24000802007f */
[----:B----4-:R-:W-:Y:S05]  /*14750*/  @!P1 BRA `(.L_x_2053) ;  /* 0xfffffffc00f09947 */ /* 0x010fea000383ffff */
[----:B------:R-:W-:Y:S05]  /*14760*/  BRA `(.L_x_2112) ;  /* 0xffffffd400907947 */ /* 0x000fea000383ffff */
.L_x_2060:
[----:B0-----:R0:W1:Y:S02]  /*14770*/  SYNCS.PHASECHK.TRANS64.TRYWAIT P1, [R17+URZ+0x38870], R0 ;  /* 0x03887000110075a7 */ /* 0x001064000802017f */
[----:B-1----:R-:W-:Y:S05]  /*14780*/  @!P1 NANOSLEEP.SYNCS 0x989680 ;  /* 0x009896800000995d */ /* 0x002fea0003900000 */
[----:B------:R-:W1:Y:S02]  /*14790*/  @!P1 SYNCS.PHASECHK.TRANS64 P1, [R17+URZ+0x38870], R0 ;  /* 0x03887000110095a7 */ /* 0x000e64000802007f */
[----:B-1----:R-:W-:Y:S05]  /*147a0*/  @!P1 BRA `(.L_x_2060) ;  /* 0xfffffffc00f09947 */ /* 0x002fea000383ffff */
[----:B------:R-:W-:Y:S05]  /*147b0*/  BRA `(.L_x_2113) ;  /* 0xffffffe000287947 */ /* 0x000fea000383ffff */
.L_x_2062:
[----:B0-----:R0:W1:Y:S02]  /*147c0*/  SYNCS.PHASECHK.TRANS64.TRYWAIT P1, [R17+URZ+0x38860], R0 ;  /* 0x03886000110075a7 */ /* 0x001064000802017f */
[----:B-1----:R-:W-:Y:S05]  /*147d0*/  @!P1 NANOSLEEP.SYNCS 0x989680 ;  /* 0x009896800000995d */ /* 0x002fea0003900000 */
[----:B------:R-:W1:Y:S02]  /*147e0*/  @!P1 SYNCS.PHASECHK.TRANS64 P1, [R17+URZ+0x38860], R0 ;  /* 0x03886000110095a7 */ /* 0x000e64000802007f */
[----:B-1----:R-:W-:Y:S05]  /*147f0*/  @!P1 BRA `(.L_x_2062) ;  /* 0xfffffffc00f09947 */ /* 0x002fea000383ffff */
[----:B------:R-:W-:Y:S05]  /*14800*/  BRA `(.L_x_2114) ;  /* 0xffffffe000307947 */ /* 0x000fea000383ffff */
.L_x_2068:
[----:B0-----:R0:W1:Y:S02]  /*14810*/  SYNCS.PHASECHK.TRANS64.TRYWAIT P0, [R0+URZ+0x38820], R3 ;  /* 0x03882003000075a7 */ /* 0x001064000800017f */
[----:B-1----:R-:W-:Y:S05]  /*14820*/  @!P0 NANOSLEEP.SYNCS 0x989680 ;  /* 0x009896800000895d */ /* 0x002fea0003900000 */
[----:B------:R-:W1:Y:S02]  /*14830*/  @!P0 SYNCS.PHASECHK.TRANS64 P0, [R0+URZ+0x38820], R3 ;  /* 0x03882003000085a7 */ /* 0x000e64000800007f */
[----:B-1----:R-:W-:Y:S05]  /*14840*/  @!P0 BRA `(.L_x_2068) ;  /* 0xfffffffc00f08947 */ /* 0x002fea000383ffff */
[----:B------:R-:W-:Y:S05]  /*14850*/  BRA `(.L_x_2115) ;  /* 0xffffffe800e47947 */ /* 0x000fea000383ffff */
.L_x_2069:
        /* <DEDUP_REMOVED lines=11> */
.L_x_2117:
[----:B------:R-:W-:Y:S05]  /*14910*/  BSYNC B0 ;  /* 0x0000000000007941 */ /* 0x000fea0003800000 */
.L_x_2116:
[----:B------:R-:W-:Y:S05]  /*14920*/  BRA `(.L_x_2118) ;  /* 0xffffffe800cc7947 */ /* 0x000fea000383ffff */
.L_x_2072:
[----:B------:R-:W-:Y:S01]  /*14930*/  BSSY B1, `(.L_x_2119) ;  /* 0x0000006000017945 */ /* 0x000fe20003800000 */
[----:B------:R-:W-:-:S07]  /*14940*/  IMAD.MOV.U32 R15, RZ, RZ, -0x1 ;  /* 0xffffffffff0f7424 */ /* 0x000fce00078e00ff */
[----:B01----:R-:W-:Y:S05]  /*14950*/  WARPSYNC.COLLECTIVE R15, `(.L_x_2120) ;  /* 0x000000000f0c7348 */ /* 0x003fea0003c00000 */
[----:B------:R-:W-:Y:S02]  /*14960*/  ELECT P6, UR62, PT ;  /* 0x00000000003e782f */ /* 0x000fe400038c0000 */
[----:B------:R-:W-:Y:S01]  /*14970*/  MOV R14, UR62 ;  /* 0x0000003e000e7c02 */ /* 0x000fe20008000f00 */
[----:B01----:R-:W-:Y:S10]  /*14980*/  ENDCOLLECTIVE ;  /* 0x000000000000791b */ /* 0x003ff40003800000 */
.L_x_2120:
[----:B------:R-:W-:Y:S05]  /*14990*/  BSYNC B1 ;  /* 0x0000000000017941 */ /* 0x000fea0003800000 */
.L_x_2119:
[----:B------:R-:W-:Y:S05]  /*149a0*/  BRA `(.L_x_2121) ;  /* 0xffffffe800c47947 */ /* 0x000fea000383ffff */
.L_x_2074:
[----:B0-----:R0:W1:Y:S02]  /*149b0*/  SYNCS.PHASECHK.TRANS64.TRYWAIT P1, [R6+URZ], R5 ;  /* 0x00000005060075a7 */ /* 0x001064000802017f */
[----:B-1----:R-:W-:Y:S05]  /*149c0*/  @!P1 NANOSLEEP.SYNCS 0x989680 ;  /* 0x009896800000995d */ /* 0x002fea0003900000 */
[----:B------:R-:W1:Y:S02]  /*149d0*/  @!P1 SYNCS.PHASECHK.TRANS64 P1, [R6+URZ], R5 ;  /* 0x00000005060095a7 */ /* 0x000e64000802007f */
[----:B-1----:R-:W-:Y:S05]  /*149e0*/  @!P1 BRA `(.L_x_2074) ;  /* 0xfffffffc00f09947 */ /* 0x002fea000383ffff */
[----:B------:R-:W-:Y:S05]  /*149f0*/  BRA `(.L_x_2122) ;  /* 0xffffffec00007947 */ /* 0x000fea000383ffff */
.L_x_2075:
[----:B-1----:R1:W2:Y:S02]  /*14a00*/  SYNCS.PHASECHK.TRANS64.TRYWAIT P1, [R7+URZ], R2 ;  /* 0x00000002070075a7 */ /* 0x0022a4000802017f */
[----:B--2---:R-:W-:Y:S05]  /*14a10*/  @!P1 NANOSLEEP.SYNCS 0x989680 ;  /* 0x009896800000995d */ /* 0x004fea0003900000 */
[----:B------:R-:W2:Y:S02]  /*14a20*/  @!P1 SYNCS.PHASECHK.TRANS64 P1, [R7+URZ], R2 ;  /* 0x00000002070095a7 */ /* 0x000ea4000802007f */
[----:B--2---:R-:W-:Y:S05]  /*14a30*/  @!P1 BRA `(.L_x_2075) ;  /* 0xfffffffc00f09947 */ /* 0x004fea000383ffff */
[----:B------:R-:W-:Y:S05]  /*14a40*/  BRA `(.L_x_2123) ;  /* 0xffffffe800f47947 */ /* 0x000fea000383ffff */
.L_x_2077:
[----:B--2---:R2:W3:Y:S02]  /*14a50*/  SYNCS.PHASECHK.TRANS64.TRYWAIT P1, [R4+URZ+0x38860], R5 ;  /* 0x03886005040075a7 */ /* 0x0044e4000802017f */
[----:B---3--:R-:W-:Y:S05]  /*14a60*/  @!P1 NANOSLEEP.SYNCS 0x989680 ;  /* 0x009896800000995d */ /* 0x008fea0003900000 */
[----:B------:R-:W3:Y:S02]  /*14a70*/  @!P1 SYNCS.PHASECHK.TRANS64 P1, [R4+URZ+0x38860], R5 ;  /* 0x03886005040095a7 */ /* 0x000ee4000802007f */
[----:B---3--:R-:W-:Y:S05]  /*14a80*/  @!P1 BRA `(.L_x_2077) ;  /* 0xfffffffc00f09947 */ /* 0x008fea000383ffff */
[----:B------:R-:W-:Y:S05]  /*14a90*/  BRA `(.L_x_2124) ;  /* 0xffffffe800f87947 */ /* 0x000fea000383ffff */
.L_x_2079:
[----:B---3--:R3:W4:Y:S02]  /*14aa0*/  SYNCS.PHASECHK.TRANS64.TRYWAIT P1, [R3+URZ+0x38860], R2 ;  /* 0x03886002030075a7 */ /* 0x008724000802017f */
[----:B----4-:R-:W-:Y:S05]  /*14ab0*/  @!P1 NANOSLEEP.SYNCS 0x989680 ;  /* 0x009896800000995d */ /* 0x010fea0003900000 */
[----:B------:R-:W4:Y:S02]  /*14ac0*/  @!P1 SYNCS.PHASECHK.TRANS64 P1, [R3+URZ+0x38860], R2 ;  /* 0x03886002030095a7 */ /* 0x000f24000802007f */
[----:B----4-:R-:W-:Y:S05]  /*14ad0*/  @!P1 BRA `(.L_x_2079) ;  /* 0xfffffffc00f09947 */ /* 0x010fea000383ffff */
[----:B------:R-:W-:Y:S05]  /*14ae0*/  BRA `(.L_x_2125) ;  /* 0xffffffe800f87947 */ /* 0x000fea000383ffff */
.L_x_2081:
[----:B----4-:R4:W0:Y:S02]  /*14af0*/  SYNCS.PHASECHK.TRANS64.TRYWAIT P0, [R4+URZ+0x38880], R5 ;  /* 0x03888005040075a7 */ /* 0x010824000800017f */
[----:B0-----:R-:W-:Y:S05]  /*14b00*/  @!P0 NANOSLEEP.SYNCS 0x989680 ;  /* 0x009896800000895d */ /* 0x001fea0003900000 */
[----:B------:R-:W0:Y:S02]  /*14b10*/  @!P0 SYNCS.PHASECHK.TRANS64 P0, [R4+URZ+0x38880], R5 ;  /* 0x03888005040085a7 */ /* 0x000e24000800007f */
[----:B0-----:R-:W-:Y:S05]  /*14b20*/  @!P0 BRA `(.L_x_2081) ;  /* 0xfffffffc00f08947 */ /* 0x001fea000383ffff */
[----:B------:R-:W-:Y:S05]  /*14b30*/  BRA `(.L_x_2082) ;  /* 0xffffffe800f47947 */ /* 0x000fea000383ffff */
.L_x_2126:
        /* <DEDUP_REMOVED lines=12> */
.L_x_2902:


//--------------------- .text._ZN7cutlass13device_kernelIN5flash11enable_sm90INS1_16FlashAttnFwdSm90INS1_25CollectiveMainloopFwdSm90ILi2EN4cute5tupleIJNS5_1CILi1EEES8_S8_EEENS6_IJNS7_ILi128EEESA_NS7_ILi256EEEEEELi256ENS_12float_e4m3_tEfNS_4arch4Sm90ELb1ELb0ELb1ELb1ELb0ELb0ELb0ELb1ELb1ELb1ELb0ELb0EEENS1_21CollectiveEpilogueFwdINS6_IJSA_SB_SA_EEES9_NS_10bfloat16_tESF_Li256ELb1ELb1ELb0ELb1EEENS1_36VarlenDynamicPersistentTileSchedulerILi128ELi128ELi256ELi128ELb0ELb1ELb1ELb1ELb1ELb1EEEEEEEEEvNT_6ParamsE --------------------------
	.section	.text._ZN7cutlass13device_kernelIN5flash11enable_sm90INS1_16FlashAttnFwdSm90INS1_25CollectiveMainloopFwdSm90ILi2EN4cute5tupleIJNS5_1CILi1EEES8_S8_EEENS6_IJNS7_ILi128EEESA_NS7_ILi256EEEEEELi256ENS_12float_e4m3_tEfNS_4arch4Sm90ELb1ELb0ELb1ELb1ELb0ELb0ELb0ELb1ELb1ELb1ELb0ELb0EEENS1_21CollectiveEpilogueFwdINS6_IJSA_SB_SA_EEES9_NS_10bfloat16_tESF_Li256ELb1ELb1ELb0ELb1EEENS1_36VarlenDynamicPersistentTileSchedulerILi128ELi128ELi256ELi128ELb0ELb1ELb1ELb1ELb1ELb1EEEEEEEEEvNT_6ParamsE,"ax",@progbits
	.align	128
.text._ZN7cutlass13device_kernelIN5flash11enable_sm90INS1_16FlashAttnFwdSm90INS1_25CollectiveMainloopFwdSm90ILi2EN4cute5tupleIJNS5_1CILi1EEES8_S8_EEENS6_IJNS7_ILi128EEESA_NS7_ILi256EEEEEELi256ENS_12float_e4m3_tEfNS_4arch4Sm90ELb1ELb0ELb1ELb1ELb0ELb0ELb0ELb1ELb1ELb1ELb0ELb0EEENS1_21CollectiveEpilogueFwdINS6_IJSA_SB_SA_EEES9_NS_10bfloat16_tESF_Li256ELb1ELb1ELb0ELb1EEENS1_36VarlenDynamicPersistentTileSchedulerILi128ELi128ELi256ELi128ELb0ELb1ELb1ELb1ELb1ELb1EEEEEEEEEvNT_6ParamsE:
        .type           _ZN7cutlass13device_kernelIN5flash11enable_sm90INS1_16FlashAttnFwdSm90INS1_25CollectiveMainloopFwdSm90ILi2EN4cute5tupleIJNS5_1CILi1EEES8_S8_EEENS6_IJNS7_ILi128EEESA_NS7_ILi256EEEEEELi256ENS_12float_e4m3_tEfNS_4arch4Sm90ELb1ELb0ELb1ELb1ELb0ELb0ELb0ELb1ELb1ELb1ELb0ELb0EEENS1_21CollectiveEpilogueFwdINS6_IJSA_SB_SA_EEES9_NS_10bfloat16_tESF_Li256ELb1ELb1ELb0ELb1EEENS1_36VarlenDynamicPersistentTileSchedulerILi128ELi128ELi256ELi128ELb0ELb1ELb1ELb1ELb1ELb1EEEEEEEEEvNT_6ParamsE,@function
        .size           _ZN7cutlass13device_kernelIN5flash11enable_sm90INS1_16FlashAttnFwdSm90INS1_25CollectiveMainloopFwdSm90ILi2EN4cute5tupleIJNS5_1CILi1EEES8_S8_EEENS6_IJNS7_ILi128EEESA_NS7_ILi256EEEEEELi256ENS_12float_e4m3_tEfNS_4arch4Sm90ELb1ELb0ELb1ELb1ELb0ELb0ELb0ELb1ELb1ELb1ELb0ELb0EEENS1_21CollectiveEpilogueFwdINS6_IJSA_SB_SA_EEES9_NS_10bfloat16_tESF_Li256ELb1ELb1ELb0ELb1EEENS1_36VarlenDynamicPersistentTileSchedulerILi128ELi128ELi256ELi128ELb0ELb1ELb1ELb1ELb1ELb1EEEEEEEEEvNT_6ParamsE,(.L_x_2903 - _ZN7cutlass13device_kernelIN5flash11enable_sm90INS1_16FlashAttnFwdSm90INS1_25CollectiveMainloopFwdSm90ILi2EN4cute5tupleIJNS5_1CILi1EEES8_S8_EEENS6_IJNS7_ILi128EEESA_NS7_ILi256EEEEEELi256ENS_12float_e4m3_tEfNS_4arch4Sm90ELb1ELb0ELb1ELb1ELb0ELb0ELb0ELb1ELb1ELb1ELb0ELb0EEENS1_21CollectiveEpilogueFwdINS6_IJSA_SB_SA_EEES9_NS_10bfloat16_tESF_Li256ELb1ELb1ELb0ELb1EEENS1_36VarlenDynamicPersistentTileSchedulerILi128ELi128ELi256ELi128ELb0ELb1ELb1ELb1ELb1ELb1EEEEEEEEEvNT_6ParamsE)
        .other          _ZN7cutlass13device_kernelIN5flash11enable_sm90INS1_16FlashAttnFwdSm90INS1_25CollectiveMainloopFwdSm90ILi2EN4cute5tupleIJNS5_1CILi1EEES8_S8_EEENS6_IJNS7_ILi128EEESA_NS7_ILi256EEEEEELi256ENS_12float_e4m3_tEfNS_4arch4Sm90ELb1ELb0ELb1ELb1ELb0ELb0ELb0ELb1ELb1ELb1ELb0ELb0EEENS1_21CollectiveEpilogueFwdINS6_IJSA_SB_SA_EEES9_NS_10bfloat16_tESF_Li256ELb1ELb1ELb0ELb1EEENS1_36VarlenDynamicPersistentTileSchedulerILi128ELi128ELi256ELi128ELb0ELb1ELb1ELb1ELb1ELb1EEEEEEEEEvNT_6ParamsE,@"STO_CUDA_ENTRY STV_DEFAULT"
_ZN7cutlass13device_kernelIN5flash11enable_sm90INS1_16FlashAttnFwdSm90INS1_25CollectiveMainloopFwdSm90ILi2EN4cute5tupleIJNS5_1CILi1EEES8_S8_EEENS6_IJNS7_ILi128EEESA_NS7_ILi256EEEEEELi256ENS_12float_e4m3_tEfNS_4arch4Sm90ELb1ELb0ELb1ELb1ELb0ELb0ELb0ELb1ELb1ELb1ELb0ELb0EEENS1_21CollectiveEpilogueFwdINS6_IJSA_SB_SA_EEES9_NS_10bfloat16_tESF_Li256ELb1ELb1ELb0ELb1EEENS1_36VarlenDynamicPersistentTileSchedulerILi128ELi128ELi256ELi128ELb0ELb1ELb1ELb1ELb1ELb1EEEEEEEEEvNT_6ParamsE:
        /* <DEDUP_REMOVED lines=18> */
.L_x_2128:
[----:B------:R-:W-:Y:S05]  /*0120*/  BSYNC B0 ;  /* 0x0000000000007941 */ /* 0x000fea0003800000 */
.L_x_2127:
        /* <DEDUP_REMOVED lines=41> */
.L_x_2129:
        /* <DEDUP_REMOVED lines=22> */
.L_x_2130:
        /* <DEDUP_REMOVED lines=18> */
.L_x_2131:
        /* <DEDUP_REMOVED lines=22> */
.L_x_2132:
        /* <DEDUP_REMOVED lines=22> */
.L_x_2133:
[----:B------:R-:W-:Y:S01]  /*0900*/  PLOP3.LUT P0, PT, PT, PT, UP0, 0x80, 0x0 ;  /* 0x000000000000781c */ /* 0x000fe20003f0f008 */
[----:B------:R-:W-:Y:S01]  /*0910*/  UMOV UR38, 0x1 ;  /* 0x0000000100267882 */ /* 0x000fe20000000000 */
[----:B------:R-:W-:Y:S01]  /*0920*/  NOP ;  /* 0x0000000000007918 */ /* 0x000fe20000000000 */
[----:B------:R-:W-:Y:S01]  /*0930*/  USEL UR38, UR38, 0x2, !UP0 ;  /* 0x0000000226267887 */ /* 0x000fe2000c000000 */
[----:B------:R-:W-:Y:S01]  /*0940*/  ULDC.64 UR50, c[0x0][0x208] ;  /* 0x0000820000327ab9 */ /* 0x000fe20000000a00 */
[----:B012-4-:R-:W-:Y:S08]  /*0950*/  BAR.SYNC.DEFER_BLOCKING 0x0 ;  /* 0x0000000000007b1d */ /* 0x017ff00000010000 */
[----:B------:R-:W-:Y:S05]  /*0960*/  @!P0 BRA `(.L_x_2134) ;  /* 0x000000e800f08947 */ /* 0x000fea0003800000 */
.L_x_2135:
        /* <DEDUP_REMOVED lines=29> */
[-C--:B------:R-:W-:Y:S01]  /*0b40*/  LEA.HI R3, R0, R12.reuse, RZ, 0x4 ;  /* 0x0000000c00037211 */ /* 0x080fe200078f20ff */
[----:B------:R-:W-:Y:S01]  /*0b50*/  IMAD.SHL.U32 R5, R4, 0x20, RZ ;  /* 0x0000002004057824 */ /* 0x000fe200078e00ff */
[----:B------:R-:W-:Y:S01]  /*0b60*/  LEA.HI R11, R0, R12, RZ, 0x2 ;  /* 0x0000000c000b7211 */ /* 0x000fe200078f10ff */
[----:B------:R-:W-:Y:S01]  /*0b70*/  IMAD.IADD R234, R12, 0x1, -R234 ;  /* 0x000000010cea7824 */ /* 0x000fe200078e0aea */
[----:B------:R-:W-:Y:S02]  /*0b80*/  SHF.R.S32.HI R6, RZ, 0x4, R3 ;  /* 0x00000004ff067819 */ /* 0x000fe40000011403 */
[----:B------:R-:W-:Y:S02]  /*0b90*/  LOP3.LUT R4, R3, 0x3fffff0, RZ, 0xc0, !PT ;  /* 0x03fffff003047812 */ /* 0x000fe400078ec0ff */
[----:B------:R-:W-:-:S02]  /*0ba0*/  SHF.R.S32.HI R7, RZ, 0x1f, R234 ;  /* 0x0000001fff077819 */ /* 0x000fc400000114ea */
[----:B------:R-:W-:Y:S01]  /*0bb0*/  LOP3.LUT R11, R11, 0xfffffffc, RZ, 0xc0, !PT ;  /* 0xfffffffc0b0b7812 */ /* 0x000fe200078ec0ff */
[----:B------:R-:W-:Y:S01]  /*0bc0*/  IMAD.IADD R4, R12, 0x1, -R4 ;  /* 0x000000010c047824 */ /* 0x000fe200078e0a04 */
[----:B------:R-:W-:Y:S02]  /*0bd0*/  LEA.HI R8, R7, R234, RZ, 0x2 ;  /* 0x000000ea07087211 */ /* 0x000fe400078f10ff */
[----:B------:R-:W-:Y:S01]  /*0be0*/  LEA.HI R0, R0, R12, RZ, 0x3 ;  /* 0x0000000c00007211 */ /* 0x000fe200078f18ff */
[----:B------:R-:W-:Y:S01]  /*0bf0*/  IMAD.IADD R11, R12, 0x1, -R11 ;  /* 0x000000010c0b7824 */ /* 0x000fe200078e0a0b */
[--C-:B------:R-:W-:Y:S02]  /*0c00*/  SHF.R.S32.HI R9, RZ, 0x2, R8.reuse ;  /* 0x00000002ff097819 */ /* 0x100fe40000011408 */
[----:B------:R-:W-:Y:S02]  /*0c10*/  SHF.R.S32.HI R10, RZ, 0x1f, R8 ;  /* 0x0000001fff0a7819 */ /* 0x000fe40000011408 */
[----:B------:R-:W-:-:S02]  /*0c20*/  SHF.R.S32.HI R235, RZ, 0x7, R2 ;  /* 0x00000007ffeb7819 */ /* 0x000fc40000011402 */
[----:B------:R-:W-:Y:S02]  /*0c30*/  LEA.HI R10, R10, R9, RZ, 0x3 ;  /* 0x000000090a0a7211 */ /* 0x000fe400078f18ff */
[----:B------:R-:W-:Y:S02]  /*0c40*/  LEA.HI R3, R3, R6, RZ, 0x1 ;  /* 0x0000000603037211 */ /* 0x000fe400078f08ff */
[----:B------:R-:W-:Y:S02]  /*0c50*/  LOP3.LUT R5, R5, 0xfffffc00, RZ, 0xc0, !PT ;  /* 0xfffffc0005057812 */ /* 0x000fe400078ec0ff */
[----:B------:R-:W-:Y:S02]  /*0c60*/  LOP3.LUT R232, R0, 0xfffffff8, RZ, 0xc0, !PT ;  /* 0xfffffff800e87812 */ /* 0x000fe400078ec0ff */
        /* <DEDUP_REMOVED lines=8> */
[----:B------:R-:W-:-:S02]  /*0cf0*/  SHF.R.S32.HI R7, RZ, 0x5, R7 ;  /* 0x00000005ff077819 */ /* 0x000fc40000011407 */
        /* <DEDUP_REMOVED lines=20> */
.L_x_2192:
        /* <DEDUP_REMOVED lines=14> */
[----:B------:R-:W-:-:S04]  /*0f20*/  @UP0 ULEA UR6, UP2, UR36, UR6, 0x2 ;  /* 0x0000000624060291 */ /* 0x000fc8000f84103f */
[----:B------:R-:W-:Y:S02]  /*0f30*/  @UP0 ULEA.HI.X UR7, UR36, UR7, UR37, 0x2, UP2 ;  /* 0x0000000724070291 */ /* 0x000fe400090f1425 */
[----:B------:R-:W-:Y:S01]  /*0f40*/  @UP1 ULEA UR8, UP0, UR36, UR8, 0x2 ;  /* 0x0000000824081291 */ /* 0x000fe2000f80103f */
[----:B------:R-:W-:-:S03]  /*0f50*/  IMAD.U32 R2, RZ, RZ, UR6 ;  /* 0x00000006ff027e24 */ /* 0x000fc6000f8e00ff */
[----:B------:R-:W-:Y:S01]  /*0f60*/  @UP1 ULEA.HI.X UR9, UR36, UR9, UR37, 0x2, UP0 ;  /* 0x0000000924091291 */ /* 0x000fe200080f1425 */
[----:B------:R-:W-:Y:S01]  /*0f70*/  IMAD.U32 R3, RZ, RZ, UR7 ;  /* 0x00000007ff037e24 */ /* 0x000fe2000f8e00ff */
[----:B------:R-:W-:Y:S01]  /*0f80*/  ULDC.64 UR6, c[0x0][0x418] ;  /* 0x0001060000067ab9 */ /* 0x000fe20000000a00 */
[----:B------:R-:W-:-:S03]  /*0f90*/  IMAD.U32 R4, RZ, RZ, UR8 ;  /* 0x00000008ff047e24 */ /* 0x000fc6000f8e00ff */
[----:B------:R-:W-:Y:S01]  /*0fa0*/  IMAD.U32 R5, RZ, RZ, UR9 ;  /* 0x00000009ff057e24 */ /* 0x000fe2000f8e00ff */
[----:B------:R-:W2:Y:S01]  /*0fb0*/  @P0 LDG.E R2, desc[UR50][R2.64] ;  /* 0x0000003202020981 */ /* 0x000ea2000c1e1900 */
[----:B------:R-:W-:Y:S01]  /*0fc0*/  UISETP.NE.U32.AND UP0, UPT, UR6, URZ, UPT ;  /* 0x0000003f0600728c */ /* 0x000fe2000bf05070 */
[----:B------:R-:W-:Y:S02]  /*0fd0*/  ULDC.64 UR8, c[0x0][0xa20] ;  /* 0x0002880000087ab9 */ /* 0x000fe40000000a00 */
[----:B---3--:R-:W3:Y:S01]  /*0fe0*/  @P2 LDG.E R4, desc[UR50][R4.64] ;  /* 0x0000003204042981 */ /* 0x008ee2000c1e1900 */
[----:B------:R-:W-:Y:S01]  /*0ff0*/  UISETP.NE.AND.EX UP0, UPT, UR7, URZ, UPT, UP0 ;  /* 0x0000003f0700728c */ /* 0x000fe2000bf05300 */
[----:B------:R-:W-:Y:S01]  /*1000*/  ISETP.NE.U32.AND P1, PT, RZ, UR8, PT ;  /* 0x00000008ff007c0c */ /* 0x000fe2000bf25070 */
[----:B------:R-:W-:Y:S01]  /*1010*/  ULDC UR6, c[0x0][0x2f0] ;  /* 0x0000bc0000067ab9 */ /* 0x000fe20000000800 */
[----:B------:R-:W-:Y:S01]  /*1020*/  UMOV UR49, URZ ;  /* 0x0000003f00317c82 */ /* 0x000fe20008000000 */
[----:B------:R-:W-:Y:S01]  /*1030*/  USEL UR4, UR4, 0x1, UP0 ;  /* 0x0000000104047887 */ /* 0x000fe20008000000 */
[----:B------:R-:W-:Y:S01]  /*1040*/  ISETP.NE.AND.EX P1, PT, RZ, UR9, PT, P1 ;  /* 0x00000009ff007c0c */ /* 0x000fe2000bf25310 */
[----:B------:R-:W-:-:S02]  /*1050*/  ULDC UR52, c[0x0][0x288] ;  /* 0x0000a20000347ab9 */ /* 0x000fc40000000800 */
[----:B------:R-:W-:Y:S01]  /*1060*/  UIMAD UR4, UR4, UR6, URZ ;  /* 0x00000006040472a4 */ /* 0x000fe2000f8e023f */
[----:B--2---:R-:W-:Y:S02]  /*1070*/  @P0 R2UR UR49, R2 ;  /* 0x00000000023102ca */ /* 0x004fe400000e0000 */
        /* <DEDUP_REMOVED lines=15> */
.L_x_2136:
[----:B------:R-:W-:Y:S01]  /*1170*/  UMOV UR42, UR47 ;  /* 0x0000002f002a7c82 */ /* 0x000fe20008000000 */
[----:B------:R-:W-:Y:S05]  /*1180*/  @!P1 BRA `(.L_x_2137) ;  /* 0x00000000001c9947 */ /* 0x000fea0003800000 */
[----:B------:R-:W-:-:S04]  /*1190*/  ULEA UR4, UP0, UR36, UR8, 0x2 ;  /* 0x0000000824047291 */ /* 0x000fc8000f80103f */
[----:B------:R-:W-:Y:S02]  /*11a0*/  ULEA.HI.X UR6, UR36, UR9, UR37, 0x2, UP0 ;  /* 0x0000000924067291 */ /* 0x000fe400080f1425 */
[----:B------:R-:W-:-:S04]  /*11b0*/  IMAD.U32 R2, RZ, RZ, UR4 ;  /* 0x00000004ff027e24 */ /* 0x000fc8000f8e00ff */
[----:B------:R-:W-:-:S05]  /*11c0*/  IMAD.U32 R3, RZ, RZ, UR6 ;  /* 0x00000006ff037e24 */ /* 0x000fca000f8e00ff */
[----:B------:R-:W2:Y:S02]  /*11d0*/  LDG.E R2, desc[UR50][R2.64] ;  /* 0x0000003202027981 */ /* 0x000ea4000c1e1900 */
[----:B--2---:R-:W-:Y:S01]  /*11e0*/  R2UR UR4, R2 ;  /* 0x00000000020472ca */ /* 0x004fe200000e0000 */
[----:B------:R-:W-:-:S14]  /*11f0*/  BRA `(.L_x_2138) ;  /* 0x0000000000347947 */ /* 0x000fdc0003800000 */
.L_x_2137:
        /* <DEDUP_REMOVED lines=13> */
.L_x_2138:
[----:B------:R-:W-:Y:S01]  /*12d0*/  UIADD3 UR49, -UR49, UR4, URZ ;  /* 0x0000000431317290 */ /* 0x000fe2000fffe13f */
[----:B------:R-:W-:Y:S01]  /*12e0*/  PLOP3.LUT P0, PT, PT, PT, PT, 0x80, 0x0 ;  /* 0x000000000000781c */ /* 0x000fe20003f0f070 */
[----:B------:R-:W-:Y:S01]  /*12f0*/  USHF.L.U32 UR39, UR5, 0x7, URZ ;  /* 0x0000000705277899 */ /* 0x000fe2000800063f */
[----:B------:R-:W-:Y:S01]  /*1300*/  IMAD.MOV.U32 R0, RZ, RZ, RZ ;  /* 0x000000ffff007224 */ /* 0x000fe200078e00ff */
[----:B------:R-:W-:Y:S01]  /*1310*/  ULDC UR4, c[0x0][0x448] ;  /* 0x0001120000047ab9 */ /* 0x000fe20000000800 */
[----:B------:R-:W-:Y:S01]  /*1320*/  UIADD3 UR7, UR49, 0x80, -UR52 ;  /* 0x0000008031077890 */ /* 0x000fe2000fffe834 */
[----:B------:R-:W-:Y:S01]  /*1330*/  IMAD.MOV.U32 R2, RZ, RZ, RZ ;  /* 0x000000ffff027224 */ /* 0x000fe200078e00ff */
[----:B------:R-:W-:Y:S01]  /*1340*/  UISETP.NE.AND UP0, UPT, UR4, 0x1, UPT ;  /* 0x000000010400788c */ /* 0x000fe2000bf05270 */
[----:B------:R-:W-:Y:S01]  /*1350*/  CS2R R150, SRZ ;  /* 0x0000000000967805 */ /* 0x000fe2000001ff00 */
[----:B------:R-:W-:Y:S01]  /*1360*/  UIADD3 UR6, UR39, 0x7f, URZ ;  /* 0x0000007f27067890 */ /* 0x000fe2000fffe03f */
        /* <DEDUP_REMOVED lines=8> */
[----:B------:R-:W-:Y:S01]  /*13f0*/  @UP0 ULDC UR4, c[0x0][0x44c] ;  /* 0x0001130000040ab9 */ /* 0x000fe20000000800 */
[----:B------:R-:W-:Y:S01]  /*1400*/  @UP0 ULDC UR8, c[0x0][0x450] ;  /* 0x0001140000080ab9 */ /* 0x000fe20000000800 */
[----:B------:R-:W-:Y:S01]  /*1410*/  UIMAD.WIDE.U32 UR4, UR6, UR4, URZ ;  /* 0x00000004060472a5 */ /* 0x000fe2000f8e003f */
[----:B------:R-:W-:Y:S01]  /*1420*/  CS2R R34, SRZ ;  /* 0x0000000000227805 */ /* 0x000fe2000001ff00 */
[----:B------:R-:W-:Y:S01]  /*1430*/  UIADD3 UR4, UR49, 0x7f, URZ ;  /* 0x0000007f31047890 */ /* 0x000fe2000fffe03f */
[----:B------:R-:W-:Y:S01]  /*1440*/  CS2R R92, SRZ ;  /* 0x00000000005c7805 */ /* 0x000fe2000001ff00 */
[----:B------:R-:W-:Y:S01]  /*1450*/  @UP0 USHF.R.U32.HI UR6, URZ, UR8, UR5 ;  /* 0x000000083f060299 */ /* 0x000fe20008011605 */
[----:B------:R-:W-:Y:S01]  /*1460*/  CS2R R128, SRZ ;  /* 0x0000000000807805 */ /* 0x000fe2000001ff00 */
[----:B------:R-:W-:Y:S01]  /*1470*/  USHF.R.S32.HI UR5, URZ, 0x1f, UR4 ;  /* 0x0000001f3f057899 */ /* 0x000fe20008011404 */
[----:B------:R-:W-:Y:S01]  /*1480*/  CS2R R126, SRZ ;  /* 0x00000000007e7805 */ /* 0x000fe2000001ff00 */
[----:B------:R-:W-:Y:S01]  /*1490*/  UIADD3 UR6, UR7, UR6, URZ ;  /* 0x0000000607067290 */ /* 0x000fe2000fffe03f */
[----:B------:R-:W-:Y:S01]  /*14a0*/  CS2R R38, SRZ ;  /* 0x0000000000267805 */ /* 0x000fe2000001ff00 */
[----:B------:R-:W-:Y:S01]  /*14b0*/  ULEA.HI UR5, UR5, UR4, URZ, 0x7 ;  /* 0x0000000405057291 */ /* 0x000fe2000f8f383f */
[----:B------:R-:W-:Y:S01]  /*14c0*/  CS2R R84, SRZ ;  /* 0x0000000000547805 */ /* 0x000fe2000001ff00 */
[----:B------:R-:W-:Y:S01]  /*14d0*/  USHF.R.S32.HI UR7, URZ, 0x1f, UR6 ;  /* 0x0000001f3f077899 */ /* 0x000fe20008011406 */
[----:B------:R-:W-:Y:S01]  /*14e0*/  CS2R R120, SRZ ;  /* 0x0000000000787805 */ /* 0x000fe2000001ff00 */
[----:B------:R-:W-:Y:S01]  /*14f0*/  USHF.R.S32.HI UR5, URZ, 0x7, UR5 ;  /* 0x000000073f057899 */ /* 0x000fe20008011405 */
[----:B------:R-:W-:Y:S01]  /*1500*/  CS2R R118, SRZ ;  /* 0x0000000000767805 */ /* 0x000fe2000001ff00 */
[----:B------:R-:W-:Y:S01]  /*1510*/  ULEA.HI UR7, UR7, UR6, URZ, 0x7 ;  /* 0x0000000607077291 */ /* 0x000fe2000f8f383f */
[----:B------:R-:W-:-:S02]  /*1520*/  CS2R R42, SRZ ;  /* 0x00000000002a7805 */ /* 0x000fc4000001ff00 */
[----:B------:R-:W-:Y:S02]  /*1530*/  CS2R R76, SRZ ;  /* 0x00000000004c7805 */ /* 0x000fe4000001ff00 */
[----:B------:R-:W-:Y:S01]  /*1540*/  CS2R R112, SRZ ;  /* 0x0000000000707805 */ /* 0x000fe2000001ff00 */
[----:B------:R-:W-:Y:S01]  /*1550*/  USHF.R.S32.HI UR7, URZ, 0x7, UR7 ;  /* 0x000000073f077899 */ /* 0x000fe20008011407 */
[----:B------:R-:W-:Y:S02]  /*1560*/  CS2R R110, SRZ ;  /* 0x00000000006e7805 */ /* 0x000fe4000001ff00 */
[----:B------:R-:W-:Y:S02]  /*1570*/  CS2R R46, SRZ ;  /* 0x00000000002e7805 */ /* 0x000fe4000001ff00 */
[----:B------:R-:W-:Y:S01]  /*1580*/  CS2R R68, SRZ ;  /* 0x0000000000447805 */ /* 0x000fe2000001ff00 */
[----:B------:R-:W-:Y:S01]  /*1590*/  UISETP.LT.AND UP0, UPT, UR5, UR7, UPT ;  /* 0x000000070500728c */ /* 0x000fe2000bf01270 */
[----:B------:R-:W-:-:S02]  /*15a0*/  CS2R R104, SRZ ;  /* 0x0000000000687805 */ /* 0x000fc4000001ff00 */
[----:B------:R-:W-:Y:S02]  /*15b0*/  CS2R R102, SRZ ;  /* 0x0000000000667805 */ /* 0x000fe4000001ff00 */
[----:B------:R-:W-:Y:S01]  /*15c0*/  CS2R R50, SRZ ;  /* 0x0000000000327805 */ /* 0x000fe2000001ff00 */
[----:B------:R-:W-:Y:S01]  /*15d0*/  USEL UR54, UR5, UR7, UP0 ;  /* 0x0000000705367287 */ /* 0x000fe20008000000 */
[----:B------:R-:W-:Y:S02]  /*15e0*/  CS2R R60, SRZ ;  /* 0x00000000003c7805 */ /* 0x000fe4000001ff00 */
[----:B------:R-:W-:Y:S02]  /*15f0*/  CS2R R96, SRZ ;  /* 0x0000000000607805 */ /* 0x000fe4000001ff00 */
[----:B------:R-:W-:Y:S01]  /*1600*/  CS2R R94, SRZ ;  /* 0x00000000005e7805 */ /* 0x000fe2000001ff00 */
[----:B------:R-:W-:Y:S01]  /*1610*/  UISETP.GE.AND UP0, UPT, UR54, 0x1, UPT ;  /* 0x000000013600788c */ /* 0x000fe2000bf06270 */
[----:B------:R-:W-:-:S02]  /*1620*/  CS2R R58, SRZ ;  /* 0x00000000003a7805 */ /* 0x000fc4000001ff00 */
[----:B------:R-:W-:Y:S02]  /*1630*/  CS2R R44, SRZ ;  /* 0x00000000002c7805 */ /* 0x000fe4000001ff00 */
[----:B------:R-:W-:Y:S02]  /*1640*/  CS2R R88, SRZ ;  /* 0x0000000000587805 */ /* 0x000fe4000001ff00 */
[----:B------:R-:W-:Y:S02]  /*1650*/  CS2R R86, SRZ ;  /* 0x0000000000567805 */ /* 0x000fe4000001ff00 */
[----:B------:R-:W-:Y:S02]  /*1660*/  CS2R R62, SRZ ;  /* 0x00000000003e7805 */ /* 0x000fe4000001ff00 */
[----:B------:R-:W-:Y:S02]  /*1670*/  PLOP3.LUT P1, PT, PT, PT, UP0, 0x80, 0x0 ;  /* 0x000000000000781c */ /* 0x000fe40003f2f008 */
        /* <DEDUP_REMOVED lines=62> */
.L_x_2140:
        /* <DEDUP_REMOVED lines=54> */
.L_x_2290:
[----:B------:R-:W-:Y:S05]  /*1dc0*/  @!P0 BRA `(.L_x_2142) ;  /* 0x0000000000048947 */ /* 0x000fea0003800000 */
[----:B------:R-:W-:Y:S01]  /*1dd0*/  BPT.TRAP 0x1 ;  /* 0x000000040000795c */ /* 0x000fe20000300000 */
.L_x_2142:
[----:B------:R-:W-:Y:S02]  /*1de0*/  IMAD.U32 R2, RZ, RZ, UR53 ;  /* 0x00000035ff027e24 */ /* 0x000fe4000f8e00ff */
[----:B0-----:R-:W-:-:S03]  /*1df0*/  IMAD.U32 R3, RZ, RZ, UR44 ;  /* 0x0000002cff037e24 */ /* 0x001fc6000f8e00ff */
[----:B------:R-:W-:Y:S02]  /*1e00*/  LEA R2, R2, UR41, 0x3 ;  /* 0x0000002902027c11 */ /* 0x000fe4000f8e18ff */
[----:B------:R-:W-:-:S04]  /*1e10*/  SHF.L.U32 R3, R3, 0x1f, RZ ;  /* 0x0000001f03037819 */ /* 0x000fc800000006ff */
[----:B------:R0:W1:Y:S01]  /*1e20*/  SYNCS.PHASECHK.TRANS64.TRYWAIT P2, [R2+URZ+0x38830], R3 ;  /* 0x03883003020075a7 */ /* 0x000062000804017f */
[----:B------:R-:W-:Y:S05]  /*1e30*/  @!P0 BRA `(.L_x_2143) ;  /* 0x0000000000048947 */ /* 0x000fea0003800000 */
[----:B------:R-:W-:Y:S01]  /*1e40*/  BPT.TRAP 0x1 ;  /* 0x000000040000795c */ /* 0x000fe20000300000 */
.L_x_2143:
[----:B------:R-:W2:Y:S02]  /*1e50*/  S2R R4, SR_TID.X ;  /* 0x0000000000047919 */ /* 0x000ea40000002100 */
[----:B--2---:R-:W-:Y:S01]  /*1e60*/  LOP3.LUT P1, RZ, R4, 0x7f, RZ, 0xc0, !PT ;  /* 0x0000007f04ff7812 */ /* 0x004fe2000782c0ff */
[----:B-1----:R-:W-:-:S12]  /*1e70*/  @P2 BRA `(.L_x_2144) ;  /* 0x0000000000082947 */ /* 0x002fd80003800000 */
[----:B------:R-:W1:Y:S02]  /*1e80*/  SYNCS.PHASECHK.TRANS64.TRYWAIT P2, [R2+URZ+0x38830], R3 ;  /* 0x03883003020075a7 */ /* 0x000e64000804017f */
[----:B-1----:R-:W-:Y:S05]  /*1e90*/  @!P2 BRA `(.L_x_2145) ;  /* 0x0000013400b4a947 */ /* 0x002fea0003800000 */
.L_x_2144:
        /* <DEDUP_REMOVED lines=88> */
[----:B------:R-:W-:Y:S02]  /*2420*/  @UP0 ULDC UR14, c[0x0][0x450] ;  /* 0x00011400000e0ab9 */ /* 0x000fe40000000800 */
        /* <DEDUP_REMOVED lines=26> */
[----:B0-----:R-:W-:-:S02]  /*25d0*/  VIADD R26, R18, UR39 ;  /* 0x00000027121a7c36 */ /* 0x001fc40008000000 */
[C---:B------:R-:W-:Y:S01]  /*25e0*/  FMUL.FTZ R24, R0.reuse, R29 ;  /* 0x0000001d00187220 */ /* 0x040fe20000410000 */
[C---:B------:R-:W-:Y:S01]  /*25f0*/  FMUL.FTZ R7, R0.reuse, R52 ;  /* 0x0000003400077220 */ /* 0x040fe20000410000 */
[----:B------:R-:W-:Y:S02]  /*2600*/  IMAD.U32 R52, RZ, RZ, UR52 ;  /* 0x00000034ff347e24 */ /* 0x000fe4000f8e00ff */
[C---:B------:R-:W-:Y:S01]  /*2610*/  FMUL.FTZ R31, R0.reuse, R31 ;  /* 0x0000001f001f7220 */ /* 0x040fe20000410000 */
[C---:B------:R-:W-:Y:S01]  /*2620*/  FMUL.FTZ R35, R0.reuse, R35 ;  /* 0x0000002300237220 */ /* 0x040fe20000410000 */
[----:B------:R-:W-:Y:S01]  /*2630*/  FMUL.FTZ R47, R0, R47 ;  /* 0x0000002f002f7220 */ /* 0x000fe20000410000 */
[----:B------:R0:W2:Y:S01]  /*2640*/  MUFU.TANH R56, R30 ;  /* 0x0000001e00387308 */ /* 0x0000a20000002400 */
[----:B-1----:R-:W-:Y:S01]  /*2650*/  @P2 IMAD.HI.U32 R27, R26, UR6, RZ ;  /* 0x000000061a1b2c27 */ /* 0x002fe2000f8e00ff */
[----:B------:R-:W-:-:S03]  /*2660*/  @UP0 ULDC UR6, c[0x0][0x450] ;  /* 0x0001140000060ab9 */ /* 0x000fc60000000800 */
[C---:B------:R-:W-:Y:S01]  /*2670*/  FMUL.FTZ R54, R0.reuse, R54 ;  /* 0x0000003600367220 */ /* 0x040fe20000410000 */
[C---:B------:R-:W-:Y:S01]  /*2680*/  FMUL.FTZ R55, R0.reuse, R55 ;  /* 0x0000003700377220 */ /* 0x040fe20000410000 */
[C---:B------:R-:W-:Y:S01]  /*2690*/  FMUL.FTZ R10, R0.reuse, R44 ;  /* 0x0000002c000a7220 */ /* 0x040fe20000410000 */
[----:B------:R-:W-:Y:S01]  /*26a0*/  @P2 SHF.R.U32.HI R26, RZ, UR6, R27 ;  /* 0x00000006ff1a2c19 */ /* 0x000fe2000801161b */
[----:B------:R-:W-:Y:S01]  /*26b0*/  UMOV UR6, 0xffffff80 ;  /* 0xffffff8000067882 */ /* 0x000fe20000000000 */
[----:B------:R1:W-:Y:S01]  /*26c0*/  MUFU.TANH R36, R34 ;  /* 0x0000002200247308 */ /* 0x0003e20000002400 */
[----:B------:R-:W-:Y:S01]  /*26d0*/  UIMAD UR6, UR54, UR6, 0x80 ;  /* 0x00000080360674a4 */ /* 0x000fe2000f8e0206 */
[C---:B------:R-:W-:Y:S01]  /*26e0*/  FMUL.FTZ R38, R0.reuse, R38 ;  /* 0x0000002600267220 */ /* 0x040fe20000410000 */
[----:B0-----:R-:W0:Y:S01]  /*26f0*/  SHFL.IDX PT, R30, R26, 0x1, 0x1c1f ;  /* 0x003c1f001a1e7f89 */ /* 0x001e2200000e0000 */
[C---:B------:R-:W-:Y:S01]  /*2700*/  FMUL.FTZ R13, R0.reuse, R37 ;  /* 0x00000025000d7220 */ /* 0x040fe20000410000 */
[----:B------:R-:W-:Y:S01]  /*2710*/  UIADD3 UR7, UR6, 0x1, URZ ;  /* 0x0000000106077890 */ /* 0x000fe2000fffe03f */
[C---:B------:R-:W-:Y:S01]  /*2720*/  FMUL.FTZ R39, R0.reuse, R39 ;  /* 0x0000002700277220 */ /* 0x040fe20000410000 */
[----:B------:R-:W-:Y:S01]  /*2730*/  UIADD3 UR6, UR49, UR6, URZ ;  /* 0x0000000631067290 */ /* 0x000fe2000fffe03f */
[----:B------:R-:W3:Y:S01]  /*2740*/  MUFU.TANH R31, R31 ;  /* 0x0000001f001f7308 */ /* 0x000ee20000002400 */
[C---:B------:R-:W-:Y:S01]  /*2750*/  FMUL.FTZ R42, R0.reuse, R42 ;  /* 0x0000002a002a7220 */ /* 0x040fe20000410000 */
[----:B------:R-:W-:Y:S01]  /*2760*/  FMUL.FTZ R3, R0, R57 ;  /* 0x0000003900037220 */ /* 0x000fe20000410000 */
[----:B------:R-:W-:-:S02]  /*2770*/  IMAD.U32 R40, RZ, RZ, UR7 ;  /* 0x00000007ff287e24 */ /* 0x000fc4000f8e00ff */
[C---:B------:R-:W-:Y:S01]  /*2780*/  FMUL.FTZ R59, R0.reuse, R59 ;  /* 0x0000003b003b7220 */ /* 0x040fe20000410000 */
[----:B-1----:R-:W-:Y:S02]  /*2790*/  IMAD.U32 R34, RZ, RZ, UR6 ;  /* 0x00000006ff227e24 */ /* 0x002fe4000f8e00ff */
[C---:B------:R-:W-:Y:S01]  /*27a0*/  FMUL.FTZ R43, R0.reuse, R43 ;  /* 0x0000002b002b7220 */ /* 0x040fe20000410000 */
[C---:B------:R-:W-:Y:S01]  /*27b0*/  IMAD R29, R17.reuse, -0x2, R40 ;  /* 0xfffffffe111d7824 */ /* 0x040fe200078e0228 */
[----:B------:R-:W-:Y:S01]  /*27c0*/  MUFU.TANH R44, R47 ;  /* 0x0000002f002c7308 */ /* 0x000fe20000002400 */
[----:B------:R-:W-:Y:S02]  /*27d0*/  IMAD R27, R17, -0x2, R34 ;  /* 0xfffffffe111b7824 */ /* 0x000fe400078e0222 */
[C---:B------:R-:W-:Y:S01]  /*27e0*/  FMUL.FTZ R62, R0.reuse, R62 ;  /* 0x0000003e003e7220 */ /* 0x040fe20000410000 */
[----:B------:R-:W-:Y:S01]  /*27f0*/  FMUL.FTZ R46, R0, R46 ;  /* 0x0000002e002e7220 */ /* 0x000fe20000410000 */
[----:B------:R-:W-:Y:S01]  /*2800*/  IADD3 R52, -R52, UR49, R29 ;  /* 0x0000003134347c10 */ /* 0x000fe2000fffe11d */
[C---:B------:R-:W-:Y:S01]  /*2810*/  FMUL.FTZ R11, R0.reuse, R41 ;  /* 0x00000029000b7220 */ /* 0x040fe20000410000 */
[C---:B------:R-:W-:Y:S01]  /*2820*/  FMUL.FTZ R63, R0.reuse, R63 ;  /* 0x0000003f003f7220 */ /* 0x040fe20000410000 */
[C---:B------:R-:W-:Y:S01]  /*2830*/  FMUL.FTZ R50, R0.reuse, R50 ;  /* 0x0000003200327220 */ /* 0x040fe20000410000 */
[----:B------:R-:W1:Y:S01]  /*2840*/  MUFU.TANH R35, R35 ;  /* 0x0000002300237308 */ /* 0x000e620000002400 */
[C---:B------:R-:W-:Y:S01]  /*2850*/  FMUL.FTZ R6, R0.reuse, R49 ;  /* 0x0000003100067220 */ /* 0x040fe20000410000 */
[----:B------:R-:W-:Y:S01]  /*2860*/  FMUL.FTZ R51, R0, R51 ;  /* 0x0000003300337220 */ /* 0x000fe20000410000 */
[----:B0-----:R-:W-:Y:S01]  /*2870*/  VIADDMNMX R34, R30, R52, R27, PT ;  /* 0x000000341e227246 */ /* 0x001fe2000380011b */
[C---:B------:R-:W-:Y:S01]  /*2880*/  FMUL.FTZ R9, R0.reuse, R48 ;  /* 0x0000003000097220 */ /* 0x040fe20000410000 */
[C---:B------:R-:W-:Y:S01]  /*2890*/  FMUL.FTZ R58, R0.reuse, R58 ;  /* 0x0000003a003a7220 */ /* 0x040fe20000410000 */
[----:B------:R-:W-:Y:S01]  /*28a0*/  FMUL.FTZ R8, R0, R45 ;  /* 0x0000002d00087220 */ /* 0x000fe20000410000 */
[C---:B------:R-:W-:Y:S01]  /*28b0*/  ISETP.GT.AND P3, PT, R34.reuse, RZ, PT ;  /* 0x000000ff2200720c */ /* 0x040fe20003f64270 */
[----:B------:R0:W-:Y:S01]  /*28c0*/  MUFU.TANH R47, R54 ;  /* 0x00000036002f7308 */ /* 0x0001e20000002400 */
[----:B------:R-:W-:Y:S01]  /*28d0*/  ISETP.GT.AND P4, PT, R34, 0x1, PT ;  /* 0x000000012200780c */ /* 0x000fe20003f84270 */
[----:B------:R-:W-:Y:S01]  /*28e0*/  FMUL.FTZ R66, R0, R66 ;  /* 0x0000004200427220 */ /* 0x000fe20000410000 */
[----:B------:R-:W-:Y:S01]  /*28f0*/  ISETP.GT.AND P5, PT, R34, 0x8, PT ;  /* 0x000000082200780c */ /* 0x000fe20003fa4270 */
[C---:B------:R-:W-:Y:S01]  /*2900*/  FMUL.FTZ R67, R0.reuse, R67 ;  /* 0x0000004300437220 */ /* 0x040fe20000410000 */
[C---:B------:R-:W-:Y:S01]  /*2910*/  FMUL.FTZ R70, R0.reuse, R70 ;  /* 0x0000004600467220 */ /* 0x040fe20000410000 */
[----:B------:R-:W-:Y:S01]  /*2920*/  FMUL.FTZ R71, R0, R71 ;  /* 0x0000004700477220 */ /* 0x000fe20000410000 */
[----:B--2---:R-:W-:Y:S01]  /*2930*/  FSEL R56, R56, -INF , P5 ;  /* 0xff80000038387808 */ /* 0x004fe20002800000 */
[----:B------:R2:W-:Y:S01]  /*2940*/  MUFU.TANH R37, R55 ;  /* 0x0000003700257308 */ /* 0x0005e20000002400 */
[----:B0-----:R-:W-:Y:S01]  /*2950*/  FSEL R54, R32, -INF , P3 ;  /* 0xff80000020367808 */ /* 0x001fe20001800000 */
[----:B------:R-:W-:Y:S01]  /*2960*/  FMUL.FTZ R74, R0, R74 ;  /* 0x0000004a004a7220 */ /* 0x000fe20000410000 */
[----:B------:R-:W-:Y:S01]  /*2970*/  ISETP.GT.AND P3, PT, R34, 0x9, PT ;  /* 0x000000092200780c */ /* 0x000fe20003f64270 */
[C---:B------:R-:W-:Y:S01]  /*2980*/  FMUL.FTZ R75, R0.reuse, R75 ;  /* 0x0000004b004b7220 */ /* 0x040fe20000410000 */
[C---:B------:R-:W-:Y:S01]  /*2990*/  FMUL.FTZ R78, R0.reuse, R78 ;  /* 0x0000004e004e7220 */ /* 0x040fe20000410000 */
[C---:B------:R-:W-:Y:S01]  /*29a0*/  FMUL.FTZ R79, R0.reuse, R79 ;  /* 0x0000004f004f7220 */ /* 0x040fe20000410000 */
[----:B---3--:R-:W-:Y:S01]  /*29b0*/  FSEL R57, R31, -INF , P3 ;  /* 0xff8000001f397808 */ /* 0x008fe20001800000 */
[----:B------:R-:W-:Y:S01]  /*29c0*/  MUFU.TANH R38, R38 ;  /* 0x0000002600267308 */ /* 0x000fe20000002400 */
[----:B--2---:R-:W-:Y:S01]  /*29d0*/  FSEL R55, R33, -INF , P4 ;  /* 0xff80000021377808 */ /* 0x004fe20002000000 */
[----:B------:R-:W-:Y:S01]  /*29e0*/  FMUL.FTZ R82, R0, R82 ;  /* 0x0000005200527220 */ /* 0x000fe20000410000 */
[----:B------:R-:W-:Y:S01]  /*29f0*/  ISETP.GT.AND P4, PT, R34, 0x10, PT ;  /* 0x000000102200780c */ /* 0x000fe20003f84270 */
[----:B------:R-:W-:Y:S01]  /*2a00*/  FMUL.FTZ R83, R0, R83 ;  /* 0x0000005300537220 */ /* 0x000fe20000410000 */
[----:B------:R-:W-:Y:S01]  /*2a10*/  FMNMX.FTZ R29, R54, R55, !PT ;  /* 0x00000037361d7209 */ /* 0x000fe20007810000 */
[----:B------:R-:W-:Y:S01]  /*2a20*/  FMUL.FTZ R86, R0, R86 ;  /* 0x0000005600567220 */ /* 0x000fe20000410000 */
[----:B------:R-:W-:Y:S01]  /*2a30*/  ISETP.GT.AND P3, PT, R34, 0x11, PT ;  /* 0x000000112200780c */ /* 0x000fe20003f64270 */
[----:B------:R-:W0:Y:S01]  /*2a40*/  MUFU.TANH R39, R39 ;  /* 0x0000002700277308 */ /* 0x000e220000002400 */
[----:B------:R-:W-:Y:S01]  /*2a50*/  FMNMX.FTZ R30, R56, R29, !PT ;  /* 0x0000001d381e7209 */ /* 0x000fe20007810000 */
[C---:B------:R-:W-:Y:S01]  /*2a60*/  FMUL.FTZ R87, R0.reuse, R87 ;  /* 0x0000005700577220 */ /* 0x040fe20000410000 */
[C---:B------:R-:W-:Y:S01]  /*2a70*/  FMUL.FTZ R5, R0.reuse, R53 ;  /* 0x0000003500057220 */ /* 0x040fe20000410000 */
[C---:B------:R-:W-:Y:S01]  /*2a80*/  FMUL.FTZ R61, R0.reuse, R61 ;  /* 0x0000003d003d7220 */ /* 0x040fe20000410000 */
[----:B------:R-:W-:Y:S01]  /*2a90*/  FMNMX.FTZ R30, R57, R30, !PT ;  /* 0x0000001e391e7209 */ /* 0x000fe20007810000 */
[C---:B------:R-:W-:Y:S01]  /*2aa0*/  FMUL.FTZ R28, R0.reuse, R28 ;  /* 0x0000001c001c7220 */ /* 0x040fe20000410000 */
[----:B------:R-:W-:Y:S01]  /*2ab0*/  ULDC UR6, c[0x0][0x988] ;  /* 0x0002620000067ab9 */ /* 0x000fe20000000800 */
        /* <DEDUP_REMOVED lines=14> */
[----:B------:R-:W-:Y:S01]  /*2ba0*/  FMUL.FTZ R85, R0, R85 ;  /* 0x0000005500557220 */ /* 0x000fe20000410000 */
[----:B------:R4:W-:Y:S01]  /*2bb0*/  @!P1 SYNCS.ARRIVE.TRANS64.RED.A1T0 RZ, [R2+URZ], RZ ;  /* 0x000000ff02ff99a7 */ /* 0x0009e2000810043f */
[----:B------:R-:W-:Y:S01]  /*2bc0*/  MUFU.TANH R43, R43 ;  /* 0x0000002b002b7308 */ /* 0x000fe20000002400 */
[----:B---3--:R-:W-:Y:S01]  /*2bd0*/  FSEL R59, R36, -INF , P4 ;  /* 0xff800000243b7808 */ /* 0x008fe20002000000 */
[----:B------:R-:W-:Y:S01]  /*2be0*/  UMOV UR7, UR39 ;  /* 0x0000002700077c82 */ /* 0x000fe20008000000 */
[----:B------:R-:W-:Y:S01]  /*2bf0*/  ISETP.GT.AND P4, PT, R34, 0x18, PT ;  /* 0x000000182200780c */ /* 0x000fe20003f84270 */
[----:B------:R-:W-:Y:S01]  /*2c00*/  @UP0 USHF.R.U32.HI UR7, URZ, UR14, UR11 ;  /* 0x0000000e3f070299 */ /* 0x000fe2000801160b */
[----:B------:R-:W-:-:S03]  /*2c10*/  FMNMX.FTZ R29, R59, R30, !PT ;  /* 0x0000001e3b1d7209 */ /* 0x000fc60007810000 */
[----:B------:R1:W-:Y:S01]  /*2c20*/  MUFU.TANH R41, R62 ;  /* 0x0000003e00297308 */ /* 0x0003e20000002400 */
[----:B------:R-:W-:-:S04]  /*2c30*/  UIADD3 UR7, UR7, UR49, -UR52 ;  /* 0x0000003107077290 */ /* 0x000fc8000fffe834 */
[----:B------:R-:W-:-:S03]  /*2c40*/  USHF.R.S32.HI UR10, URZ, 0x1f, UR7 ;  /* 0x0000001f3f0a7899 */ /* 0x000fc60008011407 */
[----:B------:R-:W3:Y:S01]  /*2c50*/  MUFU.TANH R46, R46 ;  /* 0x0000002e002e7308 */ /* 0x000ee20000002400 */
[----:B-1----:R-:W-:Y:S01]  /*2c60*/  FSEL R62, R35, -INF , P3 ;  /* 0xff800000233e7808 */ /* 0x002fe20001800000 */
[----:B------:R-:W-:Y:S01]  /*2c70*/  ULEA.HI UR10, UR10, UR7, URZ, 0x7 ;  /* 0x000000070a0a7291 */ /* 0x000fe2000f8f383f */
[----:B------:R-:W-:Y:S02]  /*2c80*/  ISETP.GT.AND P3, PT, R34, 0x19, PT ;  /* 0x000000192200780c */ /* 0x000fe40003f64270 */
[----:B------:R-:W-:Y:S01]  /*2c90*/  FMNMX.FTZ R30, R62, R29, !PT ;  /* 0x0000001d3e1e7209 */ /* 0x000fe20007810000 */
[----:B------:R-:W-:Y:S01]  /*2ca0*/  USHF.R.S32.HI UR10, URZ, 0x7, UR10 ;  /* 0x000000073f0a7899 */ /* 0x000fe2000801140a */
[----:B0-----:R-:W-:Y:S01]  /*2cb0*/  FSEL R88, R39, -INF , P3 ;  /* 0xff80000027587808 */ /* 0x001fe20001800000 */
[----:B------:R0:W-:Y:S01]  /*2cc0*/  MUFU.TANH R32, R63 ;  /* 0x0000003f00207308 */ /* 0x0001e20000002400 */
[----:B------:R-:W-:Y:S01]  /*2cd0*/  ISETP.GT.AND P3, PT, R34, 0x21, PT ;  /* 0x000000212200780c */ /* 0x000fe20003f64270 */
[----:B------:R-:W-:-:S04]  /*2ce0*/  UISETP.LT.AND UP1, UPT, URZ, UR10, UPT ;  /* 0x0000000a3f00728c */ /* 0x000fc8000bf21270 */
[----:B------:R-:W-:Y:S02]  /*2cf0*/  USEL UR54, URZ, UR10, !UP1 ;  /* 0x0000000a3f367287 */ /* 0x000fe4000c800000 */
[----:B------:R3:W1:Y:S01]  /*2d00*/  MUFU.TANH R49, R50 ;  /* 0x0000003200317308 */ /* 0x0006620000002400 */
[----:B0-----:R-:W-:Y:S01]  /*2d10*/  FSEL R63, R38, -INF , P4 ;  /* 0xff800000263f7808 */ /* 0x001fe20002000000 */
[----:B------:R-:W-:Y:S01]  /*2d20*/  UISETP.GE.AND UP1, UPT, UR55, UR54, UPT ;  /* 0x000000363700728c */ /* 0x000fe2000bf26270 */
[----:B------:R-:W-:Y:S02]  /*2d30*/  ISETP.GT.AND P4, PT, R34, 0x20, PT ;  /* 0x000000202200780c */ /* 0x000fe40003f84270 */
[----:B------:R-:W-:Y:S02]  /*2d40*/  FMNMX.FTZ R29, R63, R30, !PT ;  /* 0x0000001e3f1d7209 */ /* 0x000fe40007810000 */
[----:B--2---:R-:W-:Y:S01]  /*2d50*/  FSEL R89, R42, -INF , P4 ;  /* 0xff8000002a597808 */ /* 0x004fe20002000000 */
[----:B------:R0:W2:Y:S01]  /*2d60*/  MUFU.TANH R48, R51 ;  /* 0x0000003300307308 */ /* 0x0000a20000002400 */
[----:B------:R-:W-:-:S02]  /*2d70*/  FMNMX.FTZ R30, R88, R29, !PT ;  /* 0x0000001d581e7209 */ /* 0x000fc40007810000 */
[----:B------:R-:W-:Y:S02]  /*2d80*/  ISETP.GT.AND P4, PT, R34, 0x28, PT ;  /* 0x000000282200780c */ /* 0x000fe40003f84270 */
[----:B------:R-:W-:Y:S02]  /*2d90*/  FMNMX.FTZ R30, R89, R30, !PT ;  /* 0x0000001e591e7209 */ /* 0x000fe40007810000 */
[----:B---3--:R-:W-:Y:S01]  /*2da0*/  FSEL R50, R46, -INF , P4 ;  /* 0xff8000002e327808 */ /* 0x008fe20002000000 */
[----:B------:R-:W3:Y:S01]  /*2db0*/  MUFU.TANH R45, R58 ;  /* 0x0000003a002d7308 */ /* 0x000ee20000002400 */
[----:B0-----:R-:W-:Y:S02]  /*2dc0*/  FSEL R51, R43, -INF , P3 ;  /* 0xff8000002b337808 */ /* 0x001fe40001800000 */
[----:B------:R-:W-:Y:S02]  /*2dd0*/  ISETP.GT.AND P3, PT, R34, 0x29, PT ;  /* 0x000000292200780c */ /* 0x000fe40003f64270 */
[----:B------:R-:W-:-:S02]  /*2de0*/  FMNMX.FTZ R29, R51, R30, !PT ;  /* 0x0000001e331d7209 */ /* 0x000fc40007810000 */
[----:B------:R-:W-:Y:S01]  /*2df0*/  ISETP.GT.AND P4, PT, R34, 0x30, PT ;  /* 0x000000302200780c */ /* 0x000fe20003f84270 */
[----:B------:R-:W0:Y:S01]  /*2e00*/  MUFU.TANH R66, R66 ;  /* 0x0000004200427308 */ /* 0x000e220000002400 */
[----:B------:R-:W-:Y:S02]  /*2e10*/  FSEL R44, R44, -INF , P3 ;  /* 0xff8000002c2c7808 */ /* 0x000fe40001800000 */
[----:B------:R-:W-:Y:S02]  /*2e20*/  FMNMX.FTZ R29, R50, R29, !PT ;  /* 0x0000001d321d7209 */ /* 0x000fe40007810000 */
[----:B------:R-:W-:Y:S02]  /*2e30*/  ISETP.GT.AND P3, PT, R34, 0x31, PT ;  /* 0x000000312200780c */ /* 0x000fe40003f64270 */
[----:B-1----:R-:W-:Y:S01]  /*2e40*/  FSEL R49, R49, -INF , P4 ;  /* 0xff80000031317808 */ /* 0x002fe20002000000 */
[----:B------:R-:W1:Y:S01]  /*2e50*/  MUFU.TANH R38, R67 ;  /* 0x0000004300267308 */ /* 0x000e620000002400 */
[----:B------:R-:W-:-:S02]  /*2e60*/  FMNMX.FTZ R30, R44, R29, !PT ;  /* 0x0000001d2c1e7209 */ /* 0x000fc40007810000 */
[----:B------:R-:W-:Y:S02]  /*2e70*/  ISETP.GT.AND P4, PT, R34, 0x38, PT ;  /* 0x000000382200780c */ /* 0x000fe40003f84270 */
[----:B--2---:R-:W-:Y:S02]  /*2e80*/  FSEL R48, R48, -INF , P3 ;  /* 0xff80000030307808 */ /* 0x004fe40001800000 */
[----:B------:R-:W-:Y:S01]  /*2e90*/  FMNMX.FTZ R29, R49, R30, !PT ;  /* 0x0000001e311d7209 */ /* 0x000fe20007810000 */
[----:B------:R-:W2:Y:S01]  /*2ea0*/  MUFU.TANH R70, R70 ;  /* 0x0000004600467308 */ /* 0x000ea20000002400 */
[----:B------:R-:W-:Y:S02]  /*2eb0*/  ISETP.GT.AND P3, PT, R34, 0x39, PT ;  /* 0x000000392200780c */ /* 0x000fe40003f64270 */
[----:B------:R-:W-:Y:S02]  /*2ec0*/  FSEL R47, R47, -INF , P4 ;  /* 0xff8000002f2f7808 */ /* 0x000fe40002000000 */
[----:B------:R-:W-:-:S02]  /*2ed0*/  FMNMX.FTZ R30, R48, R29, !PT ;  /* 0x0000001d301e7209 */ /* 0x000fc40007810000 */
[C---:B------:R-:W-:Y:S01]  /*2ee0*/  ISETP.GT.AND P4, PT, R34.reuse, 0x40, PT ;  /* 0x000000402200780c */ /* 0x040fe20003f84270 */
[----:B------:R-:W5:Y:S01]  /*2ef0*/  MUFU.TANH R71, R71 ;  /* 0x0000004700477308 */ /* 0x000f620000002400 */
[----:B------:R-:W-:Y:S02]  /*2f00*/  FSEL R46, R37, -INF , P3 ;  /* 0xff800000252e7808 */ /* 0x000fe40001800000 */
[----:B------:R-:W-:Y:S02]  /*2f10*/  FMNMX.FTZ R29, R47, R30, !PT ;  /* 0x0000001e2f1d7209 */ /* 0x000fe40007810000 */
[----:B------:R-:W-:Y:S02]  /*2f20*/  ISETP.GT.AND P3, PT, R34, 0x41, PT ;  /* 0x000000412200780c */ /* 0x000fe40003f64270 */
[----:B---3--:R-:W-:Y:S01]  /*2f30*/  FSEL R45, R45, -INF , P4 ;  /* 0xff8000002d2d7808 */ /* 0x008fe20002000000 */
[----:B------:R-:W3:Y:S01]  /*2f40*/  MUFU.TANH R36, R74 ;  /* 0x0000004a00247308 */ /* 0x000ee20000002400 */
[----:B------:R-:W-:-:S02]  /*2f50*/  FMNMX.FTZ R30, R46, R29, !PT ;  /* 0x0000001d2e1e7209 */ /* 0x000fc40007810000 */
[----:B------:R-:W-:Y:S02]  /*2f60*/  ISETP.GT.AND P4, PT, R34, 0x48, PT ;  /* 0x000000482200780c */ /* 0x000fe40003f84270 */
[----:B------:R-:W-:Y:S02]  /*2f70*/  FSEL R43, R40, -INF , P3 ;  /* 0xff800000282b7808 */ /* 0x000fe40001800000 */
[----:B------:R-:W-:Y:S01]  /*2f80*/  FMNMX.FTZ R30, R45, R30, !PT ;  /* 0x0000001e2d1e7209 */ /* 0x000fe20007810000 */
[----:B------:R-:W4:Y:S01]  /*2f90*/  MUFU.TANH R75, R75 ;  /* 0x0000004b004b7308 */ /* 0x000f220000002400 */
[----:B------:R-:W-:Y:S02]  /*2fa0*/  ISETP.GT.AND P3, PT, R34, 0x49, PT ;  /* 0x000000492200780c */ /* 0x000fe40003f64270 */
[----:B------:R-:W-:Y:S02]  /*2fb0*/  FSEL R42, R41, -INF , P4 ;  /* 0xff800000292a7808 */ /* 0x000fe40002000000 */
[----:B------:R-:W-:-:S02]  /*2fc0*/  FMNMX.FTZ R29, R43, R30, !PT ;  /* 0x0000001e2b1d7209 */ /* 0x000fc40007810000 */
[----:B------:R-:W-:Y:S01]  /*2fd0*/  ISETP.GT.AND P4, PT, R34, 0x50, PT ;  /* 0x000000502200780c */ /* 0x000fe20003f84270 */
[----:B------:R-:W4:Y:S01]  /*2fe0*/  MUFU.TANH R78, R78 ;  /* 0x0000004e004e7308 */ /* 0x000f220000002400 */
[----:B------:R-:W-:Y:S02]  /*2ff0*/  FSEL R39, R32, -INF , P3 ;  /* 0xff80000020277808 */ /* 0x000fe40001800000 */
[----:B------:R-:W-:Y:S02]  /*3000*/  FMNMX.FTZ R30, R42, R29, !PT ;  /* 0x0000001d2a1e7209 */ /* 0x000fe40007810000 */
[----:B------:R-:W-:Y:S02]  /*3010*/  ISETP.GT.AND P3, PT, R34, 0x51, PT ;  /* 0x000000512200780c */ /* 0x000fe40003f64270 */
[----:B0-----:R-:W-:Y:S01]  /*3020*/  FSEL R41, R66, -INF , P4 ;  /* 0xff80000042297808 */ /* 0x001fe20002000000 */
[----:B------:R-:W0:Y:S01]  /*3030*/  MUFU.TANH R79, R79 ;  /* 0x0000004f004f7308 */ /* 0x000e220000002400 */
[----:B------:R-:W-:-:S02]  /*3040*/  FMNMX.FTZ R30, R39, R30, !PT ;  /* 0x0000001e271e7209 */ /* 0x000fc40007810000 */
[----:B------:R-:W-:Y:S02]  /*3050*/  ISETP.GT.AND P4, PT, R34, 0x58, PT ;  /* 0x000000582200780c */ /* 0x000fe40003f84270 */
[----:B-1----:R-:W-:Y:S02]  /*3060*/  FSEL R38, R38, -INF , P3 ;  /* 0xff80000026267808 */ /* 0x002fe40001800000 */
[----:B------:R-:W-:Y:S01]  /*3070*/  FMNMX.FTZ R29, R41, R30, !PT ;  /* 0x0000001e291d7209 */ /* 0x000fe20007810000 */
[----:B------:R-:W1:Y:S01]  /*3080*/  MUFU.TANH R82, R82 ;  /* 0x0000005200527308 */ /* 0x000e620000002400 */
[----:B------:R-:W-:Y:S02]  /*3090*/  ISETP.GT.AND P3, PT, R34, 0x59, PT ;  /* 0x000000592200780c */ /* 0x000fe40003f64270 */
[----:B--2---:R-:W-:Y:S02]  /*30a0*/  FSEL R40, R70, -INF , P4 ;  /* 0xff80000046287808 */ /* 0x004fe40002000000 */
[----:B------:R-:W-:-:S02]  /*30b0*/  FMNMX.FTZ R29, R38, R29, !PT ;  /* 0x0000001d261d7209 */ /* 0x000fc40007810000 */
[----:B------:R-:W-:Y:S01]  /*30c0*/  ISETP.GT.AND P4, PT, R34, 0x60, PT ;  /* 0x000000602200780c */ /* 0x000fe20003f84270 */
[----:B------:R-:W2:Y:S01]  /*30d0*/  MUFU.TANH R83, R83 ;  /* 0x0000005300537308 */ /* 0x000ea20000002400 */
[----:B-----5:R-:W-:Y:S02]  /*30e0*/  FSEL R37, R71, -INF , P3 ;  /* 0xff80000047257808 */ /* 0x020fe40001800000 */
[----:B------:R-:W-:Y:S02]  /*30f0*/  FMNMX.FTZ R30, R40, R29, !PT ;  /* 0x0000001d281e7209 */ /* 0x000fe40007810000 */
[----:B------:R-:W-:Y:S02]  /*3100*/  ISETP.GT.AND P3, PT, R34, 0x61, PT ;  /* 0x000000612200780c */ /* 0x000fe40003f64270 */
[----:B---3--:R-:W-:Y:S01]  /*3110*/  FSEL R36, R36, -INF , P4 ;  /* 0xff80000024247808 */ /* 0x008fe20002000000 */
[----:B------:R-:W3:Y:S01]  /*3120*/  MUFU.TANH R86, R86 ;  /* 0x0000005600567308 */ /* 0x000ee20000002400 */
[----:B------:R-:W-:-:S02]  /*3130*/  FMNMX.FTZ R31, R37, R30, !PT ;  /* 0x0000001e251f7209 */ /* 0x000fc40007810000 */
[----:B------:R-:W-:Y:S02]  /*3140*/  ISETP.GT.AND P4, PT, R34, 0x68, PT ;  /* 0x000000682200780c */ /* 0x000fe40003f84270 */
[----:B----4-:R-:W-:Y:S02]  /*3150*/  FSEL R29, R75, -INF , P3 ;  /* 0xff8000004b1d7808 */ /* 0x010fe40001800000 */
[----:B------:R-:W-:Y:S01]  /*3160*/  FMNMX.FTZ R32, R36, R31, !PT ;  /* 0x0000001f24207209 */ /* 0x000fe20007810000 */
[----:B------:R-:W4:Y:S01]  /*3170*/  MUFU.TANH R87, R87 ;  /* 0x0000005700577308 */ /* 0x000f220000002400 */
[----:B------:R-:W-:Y:S02]  /*3180*/  ISETP.GT.AND P3, PT, R34, 0x69, PT ;  /* 0x000000692200780c */ /* 0x000fe40003f64270 */
[----:B------:R-:W-:Y:S02]  /*3190*/  FSEL R30, R78, -INF , P4 ;  /* 0xff8000004e1e7808 */ /* 0x000fe40002000000 */
[----:B------:R-:W-:-:S02]  /*31a0*/  FMNMX.FTZ R33, R29, R32, !PT ;  /* 0x000000201d217209 */ /* 0x000fc40007810000 */
[----:B------:R-:W-:Y:S01]  /*31b0*/  ISETP.GT.AND P4, PT, R34, 0x70, PT ;  /* 0x000000702200780c */ /* 0x000fe20003f84270 */
[----:B------:R5:W-:Y:S01]  /*31c0*/  MUFU.TANH R71, R61 ;  /* 0x0000003d00477308 */ /* 0x000be20000002400 */
[----:B0-----:R-:W-:Y:S02]  /*31d0*/  FSEL R31, R79, -INF , P3 ;  /* 0xff8000004f1f7808 */ /* 0x001fe40001800000 */
[----:B------:R-:W-:Y:S02]  /*31e0*/  FMNMX.FTZ R32, R30, R33, !PT ;  /* 0x000000211e207209 */ /* 0x000fe40007810000 */
[----:B------:R-:W-:Y:S02]  /*31f0*/  ISETP.GT.AND P3, PT, R34, 0x71, PT ;  /* 0x000000712200780c */ /* 0x000fe40003f64270 */
[----:B-1----:R-:W-:Y:S01]  /*3200*/  FSEL R33, R82, -INF , P4 ;  /* 0xff80000052217808 */ /* 0x002fe20002000000 */
[----:B------:R-:W0:Y:S01]  /*3210*/  MUFU.TANH R20, R20 ;  /* 0x0000001400147308 */ /* 0x000e220000002400 */
[----:B------:R-:W-:-:S02]  /*3220*/  FMNMX.FTZ R58, R31, R32, !PT ;  /* 0x000000201f3a7209 */ /* 0x000fc40007810000 */
[C---:B------:R-:W-:Y:S02]  /*3230*/  ISETP.GT.AND P4, PT, R34.reuse, 0x78, PT ;  /* 0x000000782200780c */ /* 0x040fe40003f84270 */
[----:B--2---:R-:W-:Y:S02]  /*3240*/  FSEL R32, R83, -INF , P3 ;  /* 0xff80000053207808 */ /* 0x004fe40001800000 */
[----:B------:R-:W-:Y:S01]  /*3250*/  FMNMX.FTZ R35, R33, R58, !PT ;  /* 0x0000003a21237209 */ /* 0x000fe20007810000 */
[----:B------:R-:W1:Y:S01]  /*3260*/  MUFU.TANH R21, R21 ;  /* 0x0000001500157308 */ /* 0x000e620000002400 */
[----:B------:R-:W-:Y:S02]  /*3270*/  ISETP.GT.AND P3, PT, R34, 0x79, PT ;  /* 0x000000792200780c */ /* 0x000fe40003f64270 */
[----:B---3--:R-:W-:Y:S02]  /*3280*/  FSEL R34, R86, -INF , P4 ;  /* 0xff80000056227808 */ /* 0x008fe40002000000 */
[----:B------:R-:W-:-:S02]  /*3290*/  FMNMX.FTZ R53, R32, R35, !PT ;  /* 0x0000002320357209 */ /* 0x000fc40007810000 */
[----:B----4-:R-:W-:Y:S01]  /*32a0*/  FSEL R35, R87, -INF , P3 ;  /* 0xff80000057237808 */ /* 0x010fe20001800000 */
[----:B------:R-:W2:Y:S01]  /*32b0*/  MUFU.TANH R28, R28 ;  /* 0x0000001c001c7308 */ /* 0x000ea20000002400 */
        /* <DEDUP_REMOVED lines=25> */
[----:B0-----:R-:W-:Y:S01]  /*3450*/  FSEL R52, R20, -INF , P3 ;  /* 0xff80000014347808 */ /* 0x001fe20001800000 */
[--C-:B------:R-:W-:Y:S01]  /*3460*/  FFMA.FTZ R26, R54, UR6, -R78.reuse ;  /* 0x00000006361a7c23 */ /* 0x100fe2000801084e */
[----:B-1----:R-:W-:Y:S01]  /*3470*/  FSEL R55, R21, -INF , P4 ;  /* 0xff80000015377808 */ /* 0x002fe20002000000 */
[--C-:B------:R-:W-:Y:S01]  /*3480*/  FFMA.FTZ R20, R56, UR6, -R78.reuse ;  /* 0x0000000638147c23 */ /* 0x100fe2000801084e */
[----:B------:R-:W-:Y:S01]  /*3490*/  ISETP.GT.AND P3, PT, R53, 0x9, PT ;  /* 0x000000093500780c */ /* 0x000fe20003f64270 */
[----:B------:R0:W-:Y:S01]  /*34a0*/  MUFU.TANH R70, R60 ;  /* 0x0000003c00467308 */ /* 0x0001e20000002400 */
[----:B--2---:R-:W-:Y:S01]  /*34b0*/  FSEL R54, R28, -INF , P5 ;  /* 0xff8000001c367808 */ /* 0x004fe20002800000 */
[--C-:B------:R-:W-:Y:S01]  /*34c0*/  FFMA.FTZ R28, R57, UR6, -R78.reuse ;  /* 0x00000006391c7c23 */ /* 0x100fe2000801084e */
[----:B------:R-:W-:Y:S01]  /*34d0*/  FMNMX.FTZ R21, R52, R55, !PT ;  /* 0x0000003734157209 */ /* 0x000fe20007810000 */
[--C-:B------:R-:W-:Y:S01]  /*34e0*/  FFMA.FTZ R88, R88, UR6, -R78.reuse ;  /* 0x0000000658587c23 */ /* 0x100fe2000801084e */
[----:B------:R-:W-:Y:S01]  /*34f0*/  ISETP.GT.AND P4, PT, R53, 0x10, PT ;  /* 0x000000103500780c */ /* 0x000fe20003f84270 */
[--C-:B------:R-:W-:Y:S01]  /*3500*/  FFMA.FTZ R39, R39, UR6, -R78.reuse ;  /* 0x0000000627277c23 */ /* 0x100fe2000801084e */
[----:B---3--:R-:W-:Y:S01]  /*3510*/  FSEL R56, R24, -INF , P3 ;  /* 0xff80000018387808 */ /* 0x008fe20001800000 */
[----:B------:R-:W-:Y:S01]  /*3520*/  MUFU.TANH R9, R9 ;  /* 0x0000000900097308 */ /* 0x000fe20000002400 */
[----:B------:R-:W-:Y:S01]  /*3530*/  FMNMX.FTZ R61, R54, R21, !PT ;  /* 0x00000015363d7209 */ /* 0x000fe20007810000 */
[--C-:B------:R-:W-:Y:S01]  /*3540*/  FFMA.FTZ R44, R44, UR6, -R78.reuse ;  /* 0x000000062c2c7c23 */ /* 0x100fe2000801084e */
[----:B------:R-:W-:Y:S01]  /*3550*/  ISETP.GT.AND P3, PT, R53, 0x11, PT ;  /* 0x000000113500780c */ /* 0x000fe20003f64270 */
[--C-:B------:R-:W-:Y:S01]  /*3560*/  FFMA.FTZ R42, R42, UR6, -R78.reuse ;  /* 0x000000062a2a7c23 */ /* 0x100fe2000801084e */
[----:B------:R-:W-:Y:S01]  /*3570*/  FSEL R57, R25, -INF , P4 ;  /* 0xff80000019397808 */ /* 0x000fe20002000000 */
[--C-:B------:R-:W-:Y:S01]  /*3580*/  FFMA.FTZ R35, R35, UR6, -R78.reuse ;  /* 0x0000000623237c23 */ /* 0x100fe2000801084e */
[----:B------:R-:W-:Y:S01]  /*3590*/  FMNMX.FTZ R24, R56, R61, !PT ;  /* 0x0000003d38187209 */ /* 0x000fe20007810000 */
[----:B------:R-:W1:Y:S01]  /*35a0*/  MUFU.TANH R6, R6 ;  /* 0x0000000600067308 */ /* 0x000e620000002400 */
[----:B------:R-:W-:Y:S01]  /*35b0*/  ISETP.GT.AND P4, PT, R53, 0x18, PT ;  /* 0x000000183500780c */ /* 0x000fe20003f84270 */
[--C-:B------:R-:W-:Y:S01]  /*35c0*/  FFMA.FTZ R40, R40, UR6, -R78.reuse ;  /* 0x0000000628287c23 */ /* 0x100fe2000801084e */
[----:B------:R-:W-:Y:S01]  /*35d0*/  FSEL R58, R14, -INF , P3 ;  /* 0xff8000000e3a7808 */ /* 0x000fe20001800000 */
[--C-:B------:R-:W-:Y:S01]  /*35e0*/  FFMA.FTZ R14, R59, UR6, -R78.reuse ;  /* 0x000000063b0e7c23 */ /* 0x100fe2000801084e */
[----:B------:R-:W-:Y:S01]  /*35f0*/  FMNMX.FTZ R25, R57, R24, !PT ;  /* 0x0000001839197209 */ /* 0x000fe20007810000 */
[----:B------:R-:W-:Y:S01]  /*3600*/  FFMA.FTZ R36, R36, UR6, -R78 ;  /* 0x0000000624247c23 */ /* 0x000fe2000801084e */
[----:B------:R-:W-:Y:S01]  /*3610*/  ISETP.GT.AND P3, PT, R53, 0x19, PT ;  /* 0x000000193500780c */ /* 0x000fe20003f64270 */
[----:B------:R-:W2:Y:S01]  /*3620*/  MUFU.TANH R7, R7 ;  /* 0x0000000700077308 */ /* 0x000ea20000002400 */
[----:B------:R-:W-:-:S02]  /*3630*/  FSEL R59, R15, -INF , P4 ;  /* 0xff8000000f3b7808 */ /* 0x000fc40002000000 */
[----:B------:R-:W-:Y:S02]  /*3640*/  FMNMX.FTZ R24, R58, R25, !PT ;  /* 0x000000193a187209 */ /* 0x000fe40007810000 */
[----:B------:R-:W-:Y:S02]  /*3650*/  ISETP.GT.AND P4, PT, R53, 0x20, PT ;  /* 0x000000203500780c */ /* 0x000fe40003f84270 */
[----:B0-----:R-:W-:Y:S01]  /*3660*/  FSEL R60, R13, -INF , P3 ;  /* 0xff8000000d3c7808 */ /* 0x001fe20001800000 */
[----:B------:R-:W-:-:S01]  /*3670*/  FFMA.FTZ R13, R62, UR6, -R78 ;  /* 0x000000063e0d7c23 */ /* 0x000fc2000801084e */
[----:B------:R-:W-:Y:S01]  /*3680*/  FMNMX.FTZ R15, R59, R24, !PT ;  /* 0x000000183b0f7209 */ /* 0x000fe20007810000 */
[----:B------:R-:W0:Y:S01]  /*3690*/  MUFU.TANH R5, R5 ;  /* 0x0000000500057308 */ /* 0x000e220000002400 */
[----:B------:R-:W-:Y:S02]  /*36a0*/  ISETP.GT.AND P3, PT, R53, 0x21, PT ;  /* 0x000000213500780c */ /* 0x000fe40003f64270 */
[----:B------:R-:W-:-:S02]  /*36b0*/  FSEL R61, R12, -INF , P4 ;  /* 0xff8000000c3d7808 */ /* 0x000fc40002000000 */
[----:B------:R-:W-:Y:S01]  /*36c0*/  FMNMX.FTZ R12, R60, R15, !PT ;  /* 0x0000000f3c0c7209 */ /* 0x000fe20007810000 */
[----:B------:R-:W-:Y:S01]  /*36d0*/  FFMA.FTZ R15, R63, UR6, -R78 ;  /* 0x000000063f0f7c23 */ /* 0x000fe2000801084e */
[----:B------:R-:W-:Y:S01]  /*36e0*/  FSEL R62, R11, -INF , P3 ;  /* 0xff8000000b3e7808 */ /* 0x000fe20001800000 */
[----:B------:R5:W-:Y:S01]  /*36f0*/  MUFU.TANH R74, R64 ;  /* 0x00000040004a7308 */ /* 0x000be20000002400 */
[----:B------:R-:W-:Y:S02]  /*3700*/  ISETP.GT.AND P4, PT, R53, 0x28, PT ;  /* 0x000000283500780c */ /* 0x000fe40003f84270 */
[----:B------:R-:W-:Y:S02]  /*3710*/  FMNMX.FTZ R11, R61, R12, !PT ;  /* 0x0000000c3d0b7209 */ /* 0x000fe40007810000 */
[----:B------:R-:W-:Y:S02]  /*3720*/  ISETP.GT.AND P3, PT, R53, 0x29, PT ;  /* 0x000000293500780c */ /* 0x000fe40003f64270 */
[----:B----4-:R-:W-:Y:S01]  /*3730*/  FSEL R63, R10, -INF , P4 ;  /* 0xff8000000a3f7808 */ /* 0x010fe20002000000 */
[----:B------:R-:W3:Y:S01]  /*3740*/  MUFU.TANH R4, R4 ;  /* 0x0000000400047308 */ /* 0x000ee20000002400 */
[----:B------:R-:W-:-:S02]  /*3750*/  FMNMX.FTZ R12, R62, R11, !PT ;  /* 0x0000000b3e0c7209 */ /* 0x000fc40007810000 */
[----:B------:R-:W-:Y:S02]  /*3760*/  ISETP.GT.AND P4, PT, R53, 0x30, PT ;  /* 0x000000303500780c */ /* 0x000fe40003f84270 */
[----:B-----5:R-:W-:Y:S02]  /*3770*/  FSEL R64, R8, -INF , P3 ;  /* 0xff80000008407808 */ /* 0x020fe40001800000 */
        /* <DEDUP_REMOVED lines=21> */
[C---:B------:R-:W-:Y:S02]  /*38d0*/  ISETP.GT.AND P3, PT, R53.reuse, 0x41, PT ;  /* 0x000000413500780c */ /* 0x040fe40003f64270 */
        /* <DEDUP_REMOVED lines=14> */
[C---:B------:R-:W-:Y:S02]  /*39c0*/  ISETP.GT.AND P3, PT, R53.reuse, 0x51, PT ;  /* 0x000000513500780c */ /* 0x040fe40003f64270 */
        /* <DEDUP_REMOVED lines=15> */
[----:B------:R-:W-:Y:S02]  /*3ac0*/  ISETP.GT.AND P3, PT, R53, 0x61, PT ;  /* 0x000000613500780c */ /* 0x000fe40003f64270 */
        /* <DEDUP_REMOVED lines=17> */
[----:B------:R-:W-:Y:S02]  /*3be0*/  ISETP.GT.AND P3, PT, R53, 0x71, PT ;  /* 0x000000713500780c */ /* 0x000fe40003f64270 */
        /* <DEDUP_REMOVED lines=15> */
[----:B------:R-:W-:Y:S02]  /*3ce0*/  CS2R R84, SRZ ;  /* 0x0000000000547805 */ /* 0x000fe4000001ff00 */
[----:B------:R-:W-:Y:S01]  /*3cf0*/  FMNMX.FTZ R12, R45, R12, !PT ;  /* 0x0000000c2d0c7209 */ /* 0x000fe20007810000 */
[----:B------:R0:W-:Y:S03]  /*3d00*/  MUFU.EX2 R21, R28 ;  /* 0x0000001c00157308 */ /* 0x0001e60000000800 */
[----:B------:R-:W-:Y:S01]  /*3d10*/  FMNMX.FTZ R24, R53, R12, !PT ;  /* 0x0000000c35187209 */ /* 0x000fe20007810000 */
[--C-:B-1----:R-:W-:Y:S01]  /*3d20*/  FFMA.FTZ R15, R38, UR6, -R78.reuse ;  /* 0x00000006260f7c23 */ /* 0x102fe2000801084e */
[----:B------:R-:W-:-:S01]  /*3d30*/  FFMA.FTZ R12, R41, UR6, -R78 ;  /* 0x00000006290c7c23 */ /* 0x000fc2000801084e */
[--C-:B------:R-:W-:Y:S01]  /*3d40*/  FFMA.FTZ R41, R37, UR6, -R78.reuse ;  /* 0x0000000625297c23 */ /* 0x100fe2000801084e */
[----:B------:R-:W-:-:S01]  /*3d50*/  FFMA.FTZ R37, R30, UR6, -R78 ;  /* 0x000000061e257c23 */ /* 0x000fc2000801084e */
[----:B------:R-:W1:Y:S01]  /*3d60*/  SHFL.BFLY PT, R25, R24, 0x2, 0x1f ;  /* 0x0c401f0018197f89 */ /* 0x000e6200000e0000 */
[----:B------:R-:W-:Y:S01]  /*3d70*/  IMAD.U32 R30, RZ, RZ, UR6 ;  /* 0x00000006ff1e7e24 */ /* 0x000fe2000f8e00ff */
[----:B------:R-:W-:Y:S01]  /*3d80*/  MUFU.EX2 R26, R26 ;  /* 0x0000001a001a7308 */ /* 0x000fe20000000800 */
[----:B0-----:R-:W-:-:S01]  /*3d90*/  FFMA.FTZ R28, R31, UR6, -R78 ;  /* 0x000000061f1c7c23 */ /* 0x001fc2000801084e */
[----:B---3--:R-:W-:-:S06]  /*3da0*/  F2FP.SATFINITE.E4M3.F32.PACK_AB_MERGE_C R227, R80, R77, RZ ;  /* 0x0000004d50e3723e */ /* 0x008fcc00048070ff */
[----:B------:R-:W0:Y:S08]  /*3db0*/  MUFU.EX2 R27, R27 ;  /* 0x0000001b001b7308 */ /* 0x000e300000000800 */
[----:B------:R-:W2:Y:S01]  /*3dc0*/  MUFU.EX2 R20, R20 ;  /* 0x0000001400147308 */ /* 0x000ea20000000800 */
[----:B-1----:R-:W-:Y:S01]  /*3dd0*/  FMNMX.FTZ R25, R24, R25, !PT ;  /* 0x0000001918197209 */ /* 0x002fe20007810000 */
[----:B------:R-:W-:-:S06]  /*3de0*/  FFMA.FTZ R24, R33, UR6, -R78 ;  /* 0x0000000621187c23 */ /* 0x000fcc000801084e */
[----:B------:R-:W-:Y:S01]  /*3df0*/  MUFU.EX2 R14, R14 ;  /* 0x0000000e000e7308 */ /* 0x000fe20000000800 */
[----:B0-----:R-:W-:-:S01]  /*3e00*/  FADD.FTZ R81, R26, R27 ;  /* 0x0000001b1a517221 */ /* 0x001fc20000010000 */
[----:B------:R-:W0:Y:S06]  /*3e10*/  SHFL.BFLY PT, R38, R25, 0x1, 0x1f ;  /* 0x0c201f0019267f89 */ /* 0x000e2c00000e0000 */
[----:B------:R-:W-:Y:S01]  /*3e20*/  MUFU.EX2 R13, R13 ;  /* 0x0000000d000d7308 */ /* 0x000fe20000000800 */
[----:B--2---:R-:W-:-:S04]  /*3e30*/  F2FP.SATFINITE.E4M3.F32.PACK_AB_MERGE_C R229, R21, R20, RZ ;  /* 0x0000001415e5723e */ /* 0x004fc800048070ff */
[----:B------:R-:W-:-:S03]  /*3e40*/  F2FP.SATFINITE.E4M3.F32.PACK_AB_MERGE_C R229, R27, R26, R229 ;  /* 0x0000001a1be5723e */ /* 0x000fc600048070e5 */
[----:B------:R1:W2:Y:S08]  /*3e50*/  MUFU.EX2 R9, R88 ;  /* 0x0000005800097308 */ /* 0x0002b00000000800 */
[----:B------:R3:W-:Y:S01]  /*3e60*/  MUFU.EX2 R43, R39 ;  /* 0x00000027002b7308 */ /* 0x0007e20000000800 */
[----:B-1----:R-:W-:Y:S02]  /*3e70*/  CS2R R88, SRZ ;  /* 0x0000000000587805 */ /* 0x002fe4000001ff00 */
[----:B0-----:R-:W-:Y:S01]  /*3e80*/  FMNMX.FTZ R161, R25, R38, !PT ;  /* 0x0000002619a17209 */ /* 0x001fe20007810000 */
[----:B------:R-:W-:-:S01]  /*3e90*/  FFMA.FTZ R25, R34, UR6, -R78 ;  /* 0x0000000622197c23 */ /* 0x000fc2000801084e */
[----:B------:R-:W-:-:S02]  /*3ea0*/  FADD.FTZ R38, R20, R81 ;  /* 0x0000005114267221 */ /* 0x000fc40000010000 */
[C---:B------:R-:W-:Y:S01]  /*3eb0*/  FSETP.NEU.FTZ.AND P3, PT, R161.reuse, -INF , PT ;  /* 0xff800000a100780b */ /* 0x040fe20003f7d000 */
[----:B------:R-:W-:Y:S01]  /*3ec0*/  FFMA.FTZ R30, R161, R30, -8 ;  /* 0xc1000000a11e7423 */ /* 0x000fe2000001001e */
[----:B---3--:R-:W-:-:S01]  /*3ed0*/  FFMA.FTZ R39, R29, UR6, -R78 ;  /* 0x000000061d277c23 */ /* 0x008fc2000801084e */
[----:B------:R-:W-:Y:S01]  /*3ee0*/  MUFU.EX2 R6, R6 ;  /* 0x0000000600067308 */ /* 0x000fe20000000800 */
[----:B------:R-:W-:-:S01]  /*3ef0*/  FFMA.FTZ R29, R32, UR6, -R78 ;  /* 0x00000006201d7c23 */ /* 0x000fc2000801084e */
[----:B--2---:R-:W-:Y:S02]  /*3f00*/  F2FP.SATFINITE.E4M3.F32.PACK_AB_MERGE_C R231, R9, R10, RZ ;  /* 0x0000000a09e7723e */ /* 0x004fe400048070ff */
[----:B------:R-:W-:Y:S02]  /*3f10*/  FSEL R31, R30, RZ, P3 ;  /* 0x000000ff1e1f7208 */ /* 0x000fe40001800000 */
[----:B------:R-:W-:Y:S02]  /*3f20*/  PLOP3.LUT P3, PT, PT, PT, UP1, 0x80, 0x0 ;  /* 0x000000000000781c */ /* 0x000fe40003f6f018 */
        /* <DEDUP_REMOVED lines=38> */
[----:B------:R-:W-:-:S02]  /*4190*/  F2FP.SATFINITE.E4M3.F32.PACK_AB_MERGE_C R231, R13, R14, R231 ;  /* 0x0000000e0de7723e */ /* 0x000fc400048070e7 */
[----:B------:R-:W0:Y:S01]  /*41a0*/  MUFU.EX2 R57, R57 ;  /* 0x0000003900397308 */ /* 0x000e220000000800 */
[----:B-1----:R-:W-:-:S01]  /*41b0*/  FADD.FTZ R34, R54, R79 ;  /* 0x0000004f36227221 */ /* 0x002fc20000010000 */
[----:B------:R-:W-:-:S04]  /*41c0*/  FADD.FTZ R79, R21, R38 ;  /* 0x00000026154f7221 */ /* 0x000fc80000010000 */
[----:B------:R-:W-:Y:S02]  /*41d0*/  FADD.FTZ R38, R14, R79 ;  /* 0x0000004f0e267221 */ /* 0x000fe40000010000 */
[----:B------:R-:W1:Y:S01]  /*41e0*/  MUFU.EX2 R58, R58 ;  /* 0x0000003a003a7308 */ /* 0x000e620000000800 */
[----:B--2---:R-:W-:-:S01]  /*41f0*/  FADD.FTZ R34, R33, R34 ;  /* 0x0000002221227221 */ /* 0x004fc20000010000 */
[----:B------:R-:W-:Y:S01]  /*4200*/  FADD.FTZ R79, R13, R38 ;  /* 0x000000260d4f7221 */ /* 0x000fe20000010000 */
[----:B------:R-:W-:-:S04]  /*4210*/  F2FP.SATFINITE.E4M3.F32.PACK_AB_MERGE_C R33, R33, R54, RZ ;  /* 0x000000362121723e */ /* 0x000fc800048070ff */
[----:B------:R-:W-:Y:S01]  /*4220*/  F2FP.SATFINITE.E4M3.F32.PACK_AB_MERGE_C R228, R55, R52, R33 ;  /* 0x0000003437e4723e */ /* 0x000fe20004807021 */
[----:B------:R-:W2:Y:S01]  /*4230*/  MUFU.EX2 R59, R59 ;  /* 0x0000003b003b7308 */ /* 0x000ea20000000800 */
[----:B------:R-:W-:-:S07]  /*4240*/  CS2R R54, SRZ ;  /* 0x0000000000367805 */ /* 0x000fce000001ff00 */
[----:B------:R-:W3:Y:S08]  /*4250*/  MUFU.EX2 R60, R60 ;  /* 0x0000003c003c7308 */ /* 0x000ef00000000800 */
[----:B------:R-:W4:Y:S08]  /*4260*/  MUFU.EX2 R61, R61 ;  /* 0x0000003d003d7308 */ /* 0x000f300000000800 */
[----:B------:R0:W-:Y:S08]  /*4270*/  MUFU.EX2 R32, R69 ;  /* 0x0000004500207308 */ /* 0x0001f00000000800 */
[----:B------:R-:W5:Y:S01]  /*4280*/  MUFU.EX2 R62, R62 ;  /* 0x0000003e003e7308 */ /* 0x000f620000000800 */
[----:B0-----:R-:W-:-:S01]  /*4290*/  FADD.FTZ R69, R57, R34 ;  /* 0x0000002239457221 */ /* 0x001fc20000010000 */
[----:B------:R-:W-:-:S03]  /*42a0*/  FADD.FTZ R34, R10, R79 ;  /* 0x0000004f0a227221 */ /* 0x000fc60000010000 */
[----:B-1----:R-:W-:Y:S01]  /*42b0*/  FADD.FTZ R2, R58, R69 ;  /* 0x000000453a027221 */ /* 0x002fe20000010000 */
[----:B------:R-:W-:-:S02]  /*42c0*/  FADD.FTZ R79, R9, R34 ;  /* 0x00000022094f7221 */ /* 0x000fc40000010000 */
[----:B------:R-:W0:Y:S01]  /*42d0*/  MUFU.EX2 R3, R3 ;  /* 0x0000000300037308 */ /* 0x000e220000000800 */
[----:B--2---:R-:W-:-:S01]  /*42e0*/  FADD.FTZ R69, R59, R2 ;  /* 0x000000023b457221 */ /* 0x004fc20000010000 */
[----:B------:R-:W-:Y:S01]  /*42f0*/  FADD.FTZ R34, R6, R79 ;  /* 0x0000004f06227221 */ /* 0x000fe20000010000 */
[C---:B---3--:R-:W-:Y:S02]  /*4300*/  F2FP.SATFINITE.E4M3.F32.PACK_AB_MERGE_C R59, R60.reuse, R59, RZ ;  /* 0x0000003b3c3b723e */ /* 0x048fe400048070ff */
[----:B------:R-:W-:Y:S01]  /*4310*/  FADD.FTZ R2, R60, R69 ;  /* 0x000000453c027221 */ /* 0x000fe20000010000 */
[----:B------:R-:W-:-:S01]  /*4320*/  FADD.FTZ R38, R5, R34 ;  /* 0x0000002205267221 */ /* 0x000fc20000010000 */
[----:B------:R-:W-:Y:S01]  /*4330*/  F2FP.SATFINITE.E4M3.F32.PACK_AB_MERGE_C R230, R58, R57, R59 ;  /* 0x000000393ae6723e */ /* 0x000fe2000480703b */
[----:B------:R-:W1:Y:S01]  /*4340*/  MUFU.EX2 R63, R63 ;  /* 0x0000003f003f7308 */ /* 0x000e620000000800 */
[----:B----4-:R-:W-:-:S01]  /*4350*/  FADD.FTZ R69, R61, R2 ;  /* 0x000000023d457221 */ /* 0x010fc20000010000 */
[----:B------:R-:W-:-:S02]  /*4360*/  CS2R R58, SRZ ;  /* 0x00000000003a7805 */ /* 0x000fc4000001ff00 */
[----:B------:R-:W-:Y:S01]  /*4370*/  CS2R R56, SRZ ;  /* 0x0000000000387805 */ /* 0x000fe2000001ff00 */
[----:B-----5:R-:W-:-:S03]  /*4380*/  FADD.FTZ R34, R62, R69 ;  /* 0x000000453e227221 */ /* 0x020fc60000010000 */
[----:B------:R-:W2:Y:S01]  /*4390*/  MUFU.EX2 R44, R44 ;  /* 0x0000002c002c7308 */ /* 0x000ea20000000800 */
[----:B0-----:R-:W-:-:S07]  /*43a0*/  FADD.FTZ R79, R3, R38 ;  /* 0x00000026034f7221 */ /* 0x001fce0000010000 */
[----:B------:R-:W0:Y:S01]  /*43b0*/  MUFU.EX2 R64, R64 ;  /* 0x0000004000407308 */ /* 0x000e220000000800 */
[----:B-1----:R-:W-:-:S07]  /*43c0*/  FADD.FTZ R69, R63, R34 ;  /* 0x000000223f457221 */ /* 0x002fce0000010000 */
[----:B------:R-:W1:Y:S01]  /*43d0*/  MUFU.EX2 R65, R65 ;  /* 0x0000004100417308 */ /* 0x000e620000000800 */
[----:B--2---:R-:W-:-:S01]  /*43e0*/  FADD.FTZ R79, R44, R79 ;  /* 0x0000004f2c4f7221 */ /* 0x004fc20000010000 */
[----:B------:R-:W-:-:S03]  /*43f0*/  F2FP.SATFINITE.E4M3.F32.PACK_AB_MERGE_C R225, R44, R3, RZ ;  /* 0x000000032ce1723e */ /* 0x000fc600048070ff */
[----:B------:R-:W-:Y:S01]  /*4400*/  FADD.FTZ R38, R4, R79 ;  /* 0x0000004f04267221 */ /* 0x000fe20000010000 */
[----:B------:R-:W-:Y:S02]  /*4410*/  F2FP.SATFINITE.E4M3.F32.PACK_AB_MERGE_C R225, R5, R6, R225 ;  /* 0x0000000605e1723e */ /* 0x000fe400048070e1 */
[----:B------:R-:W-:Y:S01]  /*4420*/  CS2R R78, SRZ ;  /* 0x00000000004e7805 */ /* 0x000fe2000001ff00 */
[----:B------:R-:W2:Y:S01]  /*4430*/  MUFU.EX2 R7, R7 ;  /* 0x0000000700077308 */ /* 0x000ea20000000800 */
[----:B0-----:R-:W-:-:S01]  /*4440*/  FADD.FTZ R34, R64, R69 ;  /* 0x0000004540227221 */ /* 0x001fc20000010000 */
[----:B------:R-:W-:-:S04]  /*4450*/  F2FP.SATFINITE.E4M3.F32.PACK_AB_MERGE_C R63, R64, R63, RZ ;  /* 0x0000003f403f723e */ /* 0x000fc800048070ff */
[----:B------:R-:W-:Y:S02]  /*4460*/  F2FP.SATFINITE.E4M3.F32.PACK_AB_MERGE_C R224, R62, R61, R63 ;  /* 0x0000003d3ee0723e */ /* 0x000fe4000480703f */
[----:B------:R-:W-:Y:S01]  /*4470*/  CS2R R62, SRZ ;  /* 0x00000000003e7805 */ /* 0x000fe2000001ff00 */
[----:B------:R-:W0:Y:S01]  /*4480*/  MUFU.EX2 R66, R66 ;  /* 0x0000004200427308 */ /* 0x000e220000000800 */
[----:B-1----:R-:W-:-:S01]  /*4490*/  FADD.FTZ R53, R65, R34 ;  /* 0x0000002241357221 */ /* 0x002fc20000010000 */
[----:B------:R-:W-:-:S06]  /*44a0*/  CS2R R60, SRZ ;  /* 0x00000000003c7805 */ /* 0x000fcc000001ff00 */
[----:B------:R-:W1:Y:S01]  /*44b0*/  MUFU.EX2 R67, R67 ;  /* 0x0000004300437308 */ /* 0x000e620000000800 */
[----:B--2---:R-:W-:-:S01]  /*44c0*/  FADD.FTZ R38, R7, R38 ;  /* 0x0000002607267221 */ /* 0x004fc20000010000 */
[----:B------:R-:W-:-:S03]  /*44d0*/  F2FP.SATFINITE.E4M3.F32.PACK_AB_MERGE_C R227, R7, R4, R227 ;  /* 0x0000000407e3723e */ /* 0x000fc600048070e3 */
[----:B------:R-:W-:-:S03]  /*44e0*/  FADD.FTZ R21, R77, R38 ;  /* 0x000000264d157221 */ /* 0x000fc60000010000 */
[----:B------:R-:W2:Y:S01]  /*44f0*/  MUFU.EX2 R68, R68 ;  /* 0x0000004400447308 */ /* 0x000ea20000000800 */
[----:B0-----:R-:W-:-:S01]  /*4500*/  FADD.FTZ R10, R66, R53 ;  /* 0x00000035420a7221 */ /* 0x001fc20000010000 */
[----:B------:R-:W-:Y:S01]  /*4510*/  FADD.FTZ R21, R80, R21 ;  /* 0x0000001550157221 */ /* 0x000fe20000010000 */
[----:B------:R-:W-:Y:S02]  /*4520*/  CS2R R80, SRZ ;  /* 0x0000000000507805 */ /* 0x000fe4000001ff00 */
[----:B------:R-:W-:-:S03]  /*4530*/  CS2R R52, SRZ ;  /* 0x0000000000347805 */ /* 0x000fc6000001ff00 */
[----:B------:R-:W0:Y:S01]  /*4540*/  MUFU.EX2 R8, R8 ;  /* 0x0000000800087308 */ /* 0x000e220000000800 */
[----:B-1----:R-:W-:-:S07]  /*4550*/  FADD.FTZ R3, R67, R10 ;  /* 0x0000000a43037221 */ /* 0x002fce0000010000 */
[----:B------:R-:W1:Y:S01]  /*4560*/  MUFU.EX2 R51, R51 ;  /* 0x0000003300337308 */ /* 0x000e620000000800 */
[----:B--2---:R-:W-:-:S01]  /*4570*/  FADD.FTZ R10, R68, R3 ;  /* 0x00000003440a7221 */ /* 0x004fc20000010000 */
[----:B------:R-:W-:Y:S02]  /*4580*/  F2FP.SATFINITE.E4M3.F32.PACK_AB_MERGE_C R67, R68, R67, RZ ;  /* 0x000000434443723e */ /* 0x000fe400048070ff */
[----:B------:R-:W-:Y:S02]  /*4590*/  CS2R R68, SRZ ;  /* 0x0000000000447805 */ /* 0x000fe4000001ff00 */
[----:B------:R-:W-:Y:S02]  /*45a0*/  F2FP.SATFINITE.E4M3.F32.PACK_AB_MERGE_C R226, R66, R65, R67 ;  /* 0x0000004142e2723e */ /* 0x000fe40004807043 */
[----:B------:R-:W-:Y:S01]  /*45b0*/  CS2R R66, SRZ ;  /* 0x0000000000427805 */ /* 0x000fe2000001ff00 */
[----:B------:R-:W2:Y:S01]  /*45c0*/  MUFU.EX2 R11, R11 ;  /* 0x0000000b000b7308 */ /* 0x000ea20000000800 */
[----:B0-----:R-:W-:-:S01]  /*45d0*/  FADD.FTZ R20, R8, R21 ;  /* 0x0000001508147221 */ /* 0x001fc20000010000 */
[----:B------:R-:W-:-:S06]  /*45e0*/  CS2R R64, SRZ ;  /* 0x0000000000407805 */ /* 0x000fcc000001ff00 */
[----:B------:R-:W0:Y:S01]  /*45f0*/  MUFU.EX2 R42, R42 ;  /* 0x0000002a002a7308 */ /* 0x000e220000000800 */
[----:B-1----:R-:W-:-:S04]  /*4600*/  FADD.FTZ R3, R51, R10 ;  /* 0x0000000a33037221 */ /* 0x002fc80000010000 */
[----:B------:R-:W-:-:S03]  /*4610*/  FADD.FTZ R3, R32, R3 ;  /* 0x0000000320037221 */ /* 0x000fc60000010000 */
[----:B------:R-:W1:Y:S01]  /*4620*/  MUFU.EX2 R50, R50 ;  /* 0x0000003200327308 */ /* 0x000e620000000800 */
[----:B--2---:R-:W-:-:S07]  /*4630*/  FADD.FTZ R21, R11, R20 ;  /* 0x000000140b157221 */ /* 0x004fce0000010000 */
[----:B------:R-:W-:Y:S01]  /*4640*/  MUFU.EX2 R30, R35 ;  /* 0x00000023001e7308 */ /* 0x000fe20000000800 */
[----:B0-----:R-:W-:-:S01]  /*4650*/  FADD.FTZ R34, R42, R21 ;  /* 0x000000152a227221 */ /* 0x001fc20000010000 */
[----:B------:R-:W-:-:S03]  /*4660*/  F2FP.SATFINITE.E4M3.F32.PACK_AB_MERGE_C R221, R43, R42, RZ ;  /* 0x0000002a2bdd723e */ /* 0x000fc600048070ff */
[----:B------:R-:W-:Y:S01]  /*4670*/  FADD.FTZ R43, R43, R34 ;  /* 0x000000222b2b7221 */ /* 0x000fe20000010000 */
[----:B------:R-:W-:Y:S02]  /*4680*/  F2FP.SATFINITE.E4M3.F32.PACK_AB_MERGE_C R221, R11, R8, R221 ;  /* 0x000000080bdd723e */ /* 0x000fe400048070dd */
[----:B------:R-:W0:Y:S01]  /*4690*/  MUFU.EX2 R35, R70 ;  /* 0x0000004600237308 */ /* 0x000e220000000800 */
[----:B-1----:R-:W-:-:S07]  /*46a0*/  FADD.FTZ R20, R50, R3 ;  /* 0x0000000332147221 */ /* 0x002fce0000010000 */
[----:B------:R-:W1:Y:S08]  /*46b0*/  MUFU.EX2 R12, R12 ;  /* 0x0000000c000c7308 */ /* 0x000e700000000800 */
[----:B------:R-:W2:Y:S01]  /*46c0*/  MUFU.EX2 R71, R71 ;  /* 0x0000004700477308 */ /* 0x000ea20000000800 */
[----:B0-----:R-:W-:-:S01]  /*46d0*/  FADD.FTZ R20, R35, R20 ;  /* 0x0000001423147221 */ /* 0x001fc20000010000 */
[----:B------:R-:W-:-:S02]  /*46e0*/  F2FP.SATFINITE.E4M3.F32.PACK_AB_MERGE_C R50, R35, R50, RZ ;  /* 0x000000322332723e */ /* 0x000fc400048070ff */
[----:B------:R-:W-:Y:S02]  /*46f0*/  CS2R R34, SRZ ;  /* 0x0000000000227805 */ /* 0x000fe4000001ff00 */
[----:B------:R-:W-:Y:S02]  /*4700*/  F2FP.SATFINITE.E4M3.F32.PACK_AB_MERGE_C R220, R32, R51, R50 ;  /* 0x0000003320dc723e */ /* 0x000fe40004807032 */
[----:B------:R-:W-:Y:S01]  /*4710*/  CS2R R50, SRZ ;  /* 0x0000000000327805 */ /* 0x000fe2000001ff00 */
[----:B------:R-:W0:Y:S01]  /*4720*/  MUFU.EX2 R15, R15 ;  /* 0x0000000f000f7308 */ /* 0x000e220000000800 */
[----:B-1----:R-:W-:-:S01]  /*4730*/  FADD.FTZ R26, R12, R43 ;  /* 0x0000002b0c1a7221 */ /* 0x002fc20000010000 */
[----:B------:R-:W-:Y:S02]  /*4740*/  CS2R R42, SRZ ;  /* 0x00000000002a7805 */ /* 0x000fe4000001ff00 */
[----:B------:R-:W-:-:S04]  /*4750*/  CS2R R32, SRZ ;  /* 0x0000000000207805 */ /* 0x000fc8000001ff00 */
[----:B------:R-:W1:Y:S01]  /*4760*/  MUFU.EX2 R72, R72 ;  /* 0x0000004800487308 */ /* 0x000e620000000800 */
[----:B--2---:R-:W-:-:S07]  /*4770*/  FADD.FTZ R3, R71, R20 ;  /* 0x0000001447037221 */ /* 0x004fce0000010000 */
[----:B------:R-:W2:Y:S01]  /*4780*/  MUFU.EX2 R40, R40 ;  /* 0x0000002800287308 */ /* 0x000ea20000000800 */
[----:B0-----:R-:W-:-:S01]  /*4790*/  FADD.FTZ R5, R15, R26 ;  /* 0x0000001a0f057221 */ /* 0x001fc20000010000 */
[----:B------:R-:W-:-:S06]  /*47a0*/  CS2R R26, SRZ ;  /* 0x00000000001a7805 */ /* 0x000fcc000001ff00 */
[----:B------:R-:W0:Y:S01]  /*47b0*/  MUFU.EX2 R49, R49 ;  /* 0x0000003100317308 */ /* 0x000e220000000800 */
[----:B-1----:R-:W-:-:S07]  /*47c0*/  FADD.FTZ R4, R72, R3 ;  /* 0x0000000348047221 */ /* 0x002fce0000010000 */
[----:B------:R-:W1:Y:S01]  /*47d0*/  MUFU.EX2 R41, R41 ;  /* 0x0000002900297308 */ /* 0x000e620000000800 */
[----:B--2---:R-:W-:-:S07]  /*47e0*/  FADD.FTZ R6, R40, R5 ;  /* 0x0000000528067221 */ /* 0x004fce0000010000 */
[----:B------:R-:W2:Y:S01]  /*47f0*/  MUFU.EX2 R2, R73 ;  /* 0x0000004900027308 */ /* 0x000ea20000000800 */
[----:B0-----:R-:W-:-:S07]  /*4800*/  FADD.FTZ R5, R49, R4 ;  /* 0x0000000431057221 */ /* 0x001fce0000010000 */
[----:B------:R-:W-:Y:S01]  /*4810*/  MUFU.EX2 R37, R37 ;  /* 0x0000002500257308 */ /* 0x000fe20000000800 */
[C---:B-1----:R-:W-:Y:S01]  /*4820*/  F2FP.SATFINITE.E4M3.F32.PACK_AB_MERGE_C R40, R41.reuse, R40, RZ ;  /* 0x000000282928723e */ /* 0x042fe200048070ff */
[----:B------:R-:W-:-:S03]  /*4830*/  FADD.FTZ R41, R41, R6 ;  /* 0x0000000629297221 */ /* 0x000fc60000010000 */
[----:B------:R-:W-:-:S03]  /*4840*/  F2FP.SATFINITE.E4M3.F32.PACK_AB_MERGE_C R223, R15, R12, R40 ;  /* 0x0000000c0fdf723e */ /* 0x000fc60004807028 */
[----:B------:R-:W0:Y:S01]  /*4850*/  MUFU.EX2 R28, R28 ;  /* 0x0000001c001c7308 */ /* 0x000e220000000800 */
[----:B--2---:R-:W-:-:S01]  /*4860*/  FADD.FTZ R5, R2, R5 ;  /* 0x0000000502057221 */ /* 0x004fc20000010000 */
        /* <DEDUP_REMOVED lines=8> */
[----:B-1----:R-:W-:-:S01]  /*48f0*/  FADD.FTZ R4, R36, R41 ;  /* 0x0000002924047221 */ /* 0x002fc20000010000 */
[----:B------:R-:W-:-:S06]  /*4900*/  CS2R R40, SRZ ;  /* 0x0000000000287805 */ /* 0x000fcc000001ff00 */
[----:B------:R-:W1:Y:S01]  /*4910*/  MUFU.EX2 R9, R74 ;  /* 0x0000004a00097308 */ /* 0x000e620000000800 */
[----:B--2---:R-:W-:-:S07]  /*4920*/  FADD.FTZ R2, R48, R5 ;  /* 0x0000000530027221 */ /* 0x004fce0000010000 */
[----:B------:R-:W2:Y:S01]  /*4930*/  MUFU.EX2 R47, R47 ;  /* 0x0000002f002f7308 */ /* 0x000ea20000000800 */
[C---:B0-----:R-:W-:Y:S01]  /*4940*/  F2FP.SATFINITE.E4M3.F32.PACK_AB_MERGE_C R217, R39.reuse, R36, R6 ;  /* 0x0000002427d9723e */ /* 0x041fe20004807006 */
[----:B------:R-:W-:Y:S01]  /*4950*/  FADD.FTZ R6, R39, R4 ;  /* 0x0000000427067221 */ /* 0x000fe20000010000 */
[----:B------:R-:W-:-:S03]  /*4960*/  CS2R R38, SRZ ;  /* 0x0000000000267805 */ /* 0x000fc6000001ff00 */
[----:B------:R-:W-:Y:S02]  /*4970*/  FADD.FTZ R37, R37, R6 ;  /* 0x0000000625257221 */ /* 0x000fe40000010000 */
        /* <DEDUP_REMOVED lines=12> */
[----:B-1----:R-:W-:-:S01]  /*4a40*/  FADD.FTZ R6, R24, R37 ;  /* 0x0000002518067221 */ /* 0x002fc20000010000 */
[----:B------:R-:W-:-:S06]  /*4a50*/  CS2R R36, SRZ ;  /* 0x0000000000247805 */ /* 0x000fcc000001ff00 */
        /* <DEDUP_REMOVED lines=27> */
[----:B------:R-:W-:-:S06]  /*4c10*/  ULDC UR53, c[0x0][0x988] ;  /* 0x0002620000357ab9 */ /* 0x000fcc0000000800 */
.L_x_2156:
[----:B------:R-:W-:Y:S01]  /*4c20*/  ISETP.NE.AND P4, PT, RZ, UR43, PT ;  /* 0x0000002bff007c0c */ /* 0x000fe2000bf85270 */
[----:B------:R-:W-:-:S04]  /*4c30*/  UISETP.NE.AND UP1, UPT, UR57, 0x1, UPT ;  /* 0x000000013900788c */ /* 0x000fc8000bf25270 */
[----:B------:R-:W-:-:S04]  /*4c40*/  USEL UR44, URZ, 0x1, UP1 ;  /* 0x000000013f2c7887 */ /* 0x000fc80008800000 */
[----:B------:R-:W-:-:S04]  /*4c50*/  ULOP3.LUT UR44, UR58, UR44, URZ, 0x3c, !UPT ;  /* 0x0000002c3a2c7292 */ /* 0x000fc8000f8e3c3f */
[----:B------:R-:W-:Y:S08]  /*4c60*/  @P4 BRA `(.L_x_2147) ;  /* 0x0000000000384947 */ /* 0x000ff00003800000 */
[----:B------:R-:W-:Y:S05]  /*4c70*/  @!P0 BRA `(.L_x_2148) ;  /* 0x0000000000048947 */ /* 0x000fea0003800000 */
[----:B------:R-:W-:Y:S01]  /*4c80*/  BPT.TRAP 0x1 ;  /* 0x000000040000795c */ /* 0x000fe20000300000 */
.L_x_2148:
        /* <DEDUP_REMOVED lines=9> */
.L_x_2149:
[----:B-1----:R-:W-:Y:S05]  /*4d20*/  @P3 BRA `(.L_x_2147) ;  /* 0x0000000000083947 */ /* 0x002fea0003800000 */
[----:B------:R-:W1:Y:S02]  /*4d30*/  SYNCS.PHASECHK.TRANS64.TRYWAIT P3, [UR6+0x38830], R6 ;  /* 0x03883006ff0075a7 */ /* 0x000e640008060146 */
[----:B-1----:R-:W-:Y:S05]  /*4d40*/  @!P3 BRA `(.L_x_2150) ;  /* 0x00000108001cb947 */ /* 0x002fea0003800000 */
.L_x_2147:
        /* <DEDUP_REMOVED lines=50> */
.L_x_2152:
[----:B------:R-:W-:Y:S01]  /*5070*/  ULEA UR6, UR57, UR41, 0x3 ;  /* 0x0000002939067291 */ /* 0x000fe2000f8e183f */
[----:B------:R-:W-:-:S05]  /*5080*/  IMAD.U32 R6, RZ, RZ, UR58 ;  /* 0x0000003aff067e24 */ /* 0x000fca000f8e00ff */
[----:B------:R-:W-:-:S04]  /*5090*/  SHF.L.U32 R6, R6, 0x1f, RZ ;  /* 0x0000001f06067819 */ /* 0x000fc800000006ff */
[----:B------:R0:W1:Y:S01]  /*50a0*/  SYNCS.PHASECHK.TRANS64.TRYWAIT P3, [UR6+0x38850], R6 ;  /* 0x03885006ff0075a7 */ /* 0x0000620008060146 */
[----:B------:R-:W-:Y:S05]  /*50b0*/  @!P0 BRA `(.L_x_2153) ;  /* 0x0000000000048947 */ /* 0x000fea0003800000 */
[----:B------:R-:W-:Y:S01]  /*50c0*/  BPT.TRAP 0x1 ;  /* 0x000000040000795c */ /* 0x000fe20000300000 */
.L_x_2153:
[----:B-1----:R-:W-:Y:S05]  /*50d0*/  @P3 BRA `(.L_x_2151) ;  /* 0x0000000000083947 */ /* 0x002fea0003800000 */
[----:B------:R-:W1:Y:S02]  /*50e0*/  SYNCS.PHASECHK.TRANS64.TRYWAIT P3, [UR6+0x38850], R6 ;  /* 0x03885006ff0075a7 */ /* 0x000e640008060146 */
[----:B-1----:R-:W-:Y:S05]  /*50f0*/  @!P3 BRA `(.L_x_2154) ;  /* 0x000001040048b947 */ /* 0x002fea0003800000 */
.L_x_2151:
        /* <DEDUP_REMOVED lines=15> */
[C---:B------:R-:W-:Y:S01]  /*51f0*/  FMUL.FTZ R156, R0.reuse, R168 ;  /* 0x000000a8009c7220 */ /* 0x040fe20000410000 */
[----:B------:R-:W-:Y:S01]  /*5200*/  ULEA UR10, UR57, UR6, 0xb ;  /* 0x00000006390a7291 */ /* 0x000fe2000f8e583f */
[----:B------:R-:W-:Y:S01]  /*5210*/  FMUL.FTZ R168, R0, R180 ;  /* 0x000000b400a87220 */ /* 0x000fe20000410000 */
[----:B------:R-:W-:-:S02]  /*5220*/  IMAD.MOV.U32 R180, RZ, RZ, -0x2 ;  /* 0xfffffffeffb47424 */ /* 0x000fc400078e00ff */
[C---:B01----:R-:W-:Y:S01]  /*5230*/  FMUL.FTZ R6, R0.reuse, R152 ;  /* 0x0000009800067220 */ /* 0x043fe20000410000 */
[C---:B------:R-:W-:Y:S01]  /*5240*/  FMUL.FTZ R7, R0.reuse, R153 ;  /* 0x0000009900077220 */ /* 0x040fe20000410000 */
[C---:B------:R-:W-:Y:S01]  /*5250*/  FMUL.FTZ R153, R0.reuse, R165 ;  /* 0x000000a500997220 */ /* 0x040fe20000410000 */
[C---:B------:R-:W-:Y:S01]  /*5260*/  FMUL.FTZ R165, R0.reuse, R177 ;  /* 0x000000b100a57220 */ /* 0x040fe20000410000 */
[----:B------:R-:W-:Y:S01]  /*5270*/  UMOV UR6, UR10 ;  /* 0x0000000a00067c82 */ /* 0x000fe20008000000 */
[C---:B------:R-:W-:Y:S01]  /*5280*/  FMUL.FTZ R11, R0.reuse, R157 ;  /* 0x0000009d000b7220 */ /* 0x040fe20000410000 */
[----:B------:R-:W-:Y:S01]  /*5290*/  QGMMA.64x256x32.F32.E4M3.E4M3 R24, R228, gdesc[UR4], R24, gsb0 ;  /* 0x03e00004e4187df3 */ /* 0x000fe20008000818 */
[----:B------:R-:W-:Y:S01]  /*52a0*/  UIADD3 UR6, UR10, 0x2, URZ ;  /* 0x000000020a067890 */ /* 0x000fe2000fffe03f */
[----:B------:R-:W0:Y:S01]  /*52b0*/  MUFU.TANH R6, R6 ;  /* 0x0000000600067308 */ /* 0x000e220000002400 */
[----:B------:R-:W-:Y:S01]  /*52c0*/  UMOV UR7, 0x40000040 ;  /* 0x4000004000077882 */ /* 0x000fe20000000000 */
        /* <DEDUP_REMOVED lines=35> */
[----:B------:R-:W-:-:S03]  /*5500*/  FMUL.FTZ R195, R0, R195 ;  /* 0x000000c300c37220 */ /* 0x000fc60000410000 */
        /* <DEDUP_REMOVED lines=31> */
[----:B------:R-:W0:Y:S01]  /*5700*/  S2R R231, SR_TID.X ;  /* 0x0000000000e77919 */ /* 0x000e220000002100 */
[----:B------:R-:W-:Y:S01]  /*5710*/  MUFU.TANH R163, R163 ;  /* 0x000000a300a37308 */ /* 0x000fe20000002400 */
[----:B------:R-:W-:Y:S01]  /*5720*/  QGMMA.64x256x32.F32.E4M3.E4M3 R24, R224, gdesc[UR4], R24, gsb0 ;  /* 0x03e00004e0187df3 */ /* 0x000fe20008000818 */
[----:B------:R-:W-:Y:S01]  /*5730*/  UIADD3 UR6, UR10, 0x4, URZ ;  /* 0x000000040a067890 */ /* 0x000fe2000fffe03f */
[----:B------:R-:W-:-:S05]  /*5740*/  UMOV UR7, 0x40000040 ;  /* 0x4000004000077882 */ /* 0x000fca0000000000 */
        /* <DEDUP_REMOVED lines=30> */
[----:B------:R-:W-:Y:S01]  /*5930*/  UMOV UR6, UR53 ;  /* 0x0000003500067c82 */ /* 0x000fe20008000000 */
[----:B------:R-:W-:-:S02]  /*5940*/  IMAD.U32 R180, RZ, RZ, UR52 ;  /* 0x00000034ffb47e24 */ /* 0x000fc4000f8e00ff */
[----:B------:R-:W-:-:S03]  /*5950*/  IMAD.U32 R206, RZ, RZ, UR6 ;  /* 0x00000006ffce7e24 */ /* 0x000fc6000f8e00ff */
[----:B------:R-:W-:Y:S01]  /*5960*/  IADD3 R177, -R180, UR49, R177 ;  /* 0x00000031b4b17c10 */ /* 0x000fe2000fffe1b1 */
[C---:B------:R-:W-:Y:S01]  /*5970*/  FMUL.FTZ R180, R0.reuse, R192 ;  /* 0x000000c000b47220 */ /* 0x040fe20000410000 */
[----:B------:R-:W-:Y:S01]  /*5980*/  MUFU.TANH R186, R186 ;  /* 0x000000ba00ba7308 */ /* 0x000fe20000002400 */
[----:B------:R-:W-:-:S07]  /*5990*/  FMUL.FTZ R192, R0, R208 ;  /* 0x000000d000c07220 */ /* 0x000fce0000410000 */
[----:B------:R-:W5:Y:S01]  /*59a0*/  MUFU.TANH R180, R180 ;  /* 0x000000b400b47308 */ /* 0x000f620000002400 */
[----:B0-----:R-:W-:-:S05]  /*59b0*/  IMAD.IADD R181, R177, 0x1, R182 ;  /* 0x00000001b1b57824 */ /* 0x001fca00078e02b6 */
[C---:B------:R-:W-:Y:S02]  /*59c0*/  ISETP.GT.AND P3, PT, R181.reuse, RZ, PT ;  /* 0x000000ffb500720c */ /* 0x040fe40003f64270 */
[----:B------:R-:W-:Y:S01]  /*59d0*/  MUFU.TANH R192, R192 ;  /* 0x000000c000c07308 */ /* 0x000fe20000002400 */
[C---:B------:R-:W-:Y:S02]  /*59e0*/  ISETP.GT.AND P4, PT, R181.reuse, 0x1, PT ;  /* 0x00000001b500780c */ /* 0x040fe40003f84270 */
[----:B------:R-:W-:Y:S02]  /*59f0*/  FSEL R183, R6, -INF , P3 ;  /* 0xff80000006b77808 */ /* 0x000fe40001800000 */
[----:B------:R-:W-:Y:S02]  /*5a00*/  ISETP.GT.AND P3, PT, R181, 0x8, PT ;  /* 0x00000008b500780c */ /* 0x000fe40003f64270 */
[----:B-1----:R-:W-:Y:S01]  /*5a10*/  FSEL R7, R7, -INF , P4 ;  /* 0xff80000007077808 */ /* 0x002fe20002000000 */
[----:B------:R0:W1:Y:S01]  /*5a20*/  MUFU.TANH R6, R193 ;  /* 0x000000c100067308 */ /* 0x0000620000002400 */
[----:B------:R-:W-:-:S02]  /*5a30*/  FMNMX.FTZ R182, R183, R4, !PT ;  /* 0x00000004b7b67209 */ /* 0x000fc40007810000 */
[----:B------:R-:W-:Y:S02]  /*5a40*/  ISETP.GT.AND P4, PT, R181, 0x9, PT ;  /* 0x00000009b500780c */ /* 0x000fe40003f84270 */
[----:B--2---:R-:W-:Y:S02]  /*5a50*/  FSEL R10, R10, -INF , P3 ;  /* 0xff8000000a0a7808 */ /* 0x004fe40001800000 */
[----:B------:R-:W-:Y:S02]  /*5a60*/  FMNMX.FTZ R187, R7, R182, !PT ;  /* 0x000000b607bb7209 */ /* 0x000fe40007810000 */
[----:B------:R-:W-:Y:S02]  /*5a70*/  ISETP.GT.AND P3, PT, R181, 0x10, PT ;  /* 0x00000010b500780c */ /* 0x000fe40003f64270 */
[----:B---3--:R-:W-:Y:S02]  /*5a80*/  FSEL R11, R11, -INF , P4 ;  /* 0xff8000000b0b7808 */ /* 0x008fe40002000000 */
[----:B------:R-:W-:Y:S01]  /*5a90*/  FMNMX.FTZ R182, R10, R187, !PT ;  /* 0x000000bb0ab67209 */ /* 0x000fe20007810000 */
[----:B------:R-:W-:Y:S01]  /*5aa0*/  FMUL.FTZ R187, R0, R200 ;  /* 0x000000c800bb7220 */ /* 0x000fe20000410000 */
[----:B------:R-:W-:-:S02]  /*5ab0*/  ISETP.GT.AND P4, PT, R181, 0x11, PT ;  /* 0x00000011b500780c */ /* 0x000fc40003f84270 */
[----:B----4-:R-:W-:Y:S02]  /*5ac0*/  FSEL R14, R14, -INF , P3 ;  /* 0xff8000000e0e7808 */ /* 0x010fe40001800000 */
[----:B------:R-:W-:Y:S01]  /*5ad0*/  FMNMX.FTZ R189, R11, R182, !PT ;  /* 0x000000b60bbd7209 */ /* 0x000fe20007810000 */
[----:B------:R-:W2:Y:S01]  /*5ae0*/  MUFU.TANH R187, R187 ;  /* 0x000000bb00bb7308 */ /* 0x000ea20000002400 */
[----:B------:R-:W-:Y:S02]  /*5af0*/  ISETP.GT.AND P3, PT, R181, 0x18, PT ;  /* 0x00000018b500780c */ /* 0x000fe40003f64270 */
[----:B-----5:R-:W-:Y:S02]  /*5b00*/  FSEL R15, R15, -INF , P4 ;  /* 0xff8000000f0f7808 */ /* 0x020fe40002000000 */
        /* <DEDUP_REMOVED lines=51> */
[----:B------:R-:W-:-:S02]  /*5e40*/  FSEL R180, R180, -INF , P4 ;  /* 0xff800000b4b47808 */ /* 0x000fc40002000000 */
[----:B------:R-:W-:Y:S02]  /*5e50*/  FMNMX.FTZ R197, R179, R184, !PT ;  /* 0x000000b8b3c57209 */ /* 0x000fe40007810000 */
[C---:B------:R-:W-:Y:S02]  /*5e60*/  ISETP.GT.AND P6, PT, R181.reuse, 0x58, PT ;  /* 0x00000058b500780c */ /* 0x040fe40003fc4270 */
[----:B-1----:R-:W-:Y:S02]  /*5e70*/  FSEL R184, R6, -INF , P5 ;  /* 0xff80000006b87808 */ /* 0x002fe40002800000 */
        /* <DEDUP_REMOVED lines=10> */
[----:B--2---:R-:W-:Y:S02]  /*5f20*/  FSEL R187, R187, -INF , P4 ;  /* 0xff800000bbbb7808 */ /* 0x004fe40002000000 */
        /* <DEDUP_REMOVED lines=35> */
[C---:B------:R-:W-:Y:S02]  /*6160*/  FMUL.FTZ R203, R0.reuse, R210 ;  /* 0x000000d200cb7220 */ /* 0x040fe40000410000 */
[----:B------:R-:W0:Y:S03]  /*6170*/  SHFL.IDX PT, R210, R175, 0x1, 0x1c1f ;  /* 0x003c1f00afd27f89 */ /* 0x000e2600000e0000 */
[----:B------:R-:W3:Y:S01]  /*6180*/  MUFU.TANH R200, R200 ;  /* 0x000000c800c87308 */ /* 0x000ee20000002400 */
[----:B------:R-:W4:Y:S07]  /*6190*/  SHFL.BFLY PT, R208, R205, 0x1, 0x1f ;  /* 0x0c201f00cdd07f89 */ /* 0x000f2e00000e0000 */
[----:B------:R-:W5:Y:S01]  /*61a0*/  MUFU.TANH R203, R203 ;  /* 0x000000cb00cb7308 */ /* 0x000f620000002400 */
[----:B0-----:R-:W-:Y:S01]  /*61b0*/  IMAD.IADD R177, R177, 0x1, R210 ;  /* 0x00000001b1b17824 */ /* 0x001fe200078e02d2 */
[----:B----4-:R-:W-:Y:S01]  /*61c0*/  FMNMX.FTZ R161, R205, R208, !PT ;  /* 0x000000d0cda17209 */ /* 0x010fe20007810000 */
[----:B------:R-:W-:-:S03]  /*61d0*/  FMUL.FTZ R205, R0, R214 ;  /* 0x000000d600cd7220 */ /* 0x000fc60000410000 */
[----:B------:R-:W-:Y:S01]  /*61e0*/  ISETP.GT.AND P5, PT, R177, RZ, PT ;  /* 0x000000ffb100720c */ /* 0x000fe20003fa4270 */
[----:B------:R-:W-:Y:S01]  /*61f0*/  FMUL.FTZ R208, R0, R215 ;  /* 0x000000d700d07220 */ /* 0x000fe20000410000 */
[C---:B------:R-:W-:Y:S01]  /*6200*/  FSETP.NEU.FTZ.AND P3, PT, R161.reuse, -INF , PT ;  /* 0xff800000a100780b */ /* 0x040fe20003f7d000 */
[----:B------:R-:W-:-:S01]  /*6210*/  FFMA.FTZ R207, R161, R206, -8 ;  /* 0xc1000000a1cf7423 */ /* 0x000fc200000100ce */
[C---:B------:R-:W-:Y:S01]  /*6220*/  ISETP.GT.AND P4, PT, R177.reuse, 0x1, PT ;  /* 0x00000001b100780c */ /* 0x040fe20003f84270 */
[----:B------:R-:W0:Y:S01]  /*6230*/  MUFU.TANH R205, R205 ;  /* 0x000000cd00cd7308 */ /* 0x000e220000002400 */
[----:B------:R-:W-:Y:S02]  /*6240*/  ISETP.GT.AND P6, PT, R177, 0x8, PT ;  /* 0x00000008b100780c */ /* 0x000fe40003fc4270 */
[----:B------:R-:W-:Y:S02]  /*6250*/  FSEL R207, R207, RZ, P3 ;  /* 0x000000ffcfcf7208 */ /* 0x000fe40001800000 */
[----:B------:R-:W-:-:S02]  /*6260*/  FSEL R9, R9, -INF , P4 ;  /* 0xff80000009097808 */ /* 0x000fc40002000000 */
        /* <DEDUP_REMOVED lines=310> */
.L_x_2155:
        /* <DEDUP_REMOVED lines=173> */
.L_x_2146:
[----:B------:R-:W-:-:S13]  /*80a0*/  ISETP.LE.AND P2, PT, RZ, UR55, PT ;  /* 0x00000037ff007c0c */ /* 0x000fda000bf43270 */
[----:B------:R-:W-:Y:S05]  /*80b0*/  @!P2 BRA `(.L_x_2157) ;  /* 0x0000002800c8a947 */ /* 0x000fea0003800000 */
[----:B------:R-:W-:Y:S01]  /*80c0*/  IMAD.MOV.U32 R5, RZ, RZ, R170 ;  /* 0x000000ffff057224 */ /* 0x000fe200078e00aa */
[----:B------:R-:W-:Y:S01]  /*80d0*/  UMOV UR54, UR44 ;  /* 0x0000002c00367c82 */ /* 0x000fe20008000000 */
[----:B------:R-:W-:Y:S01]  /*80e0*/  IMAD.MOV.U32 R4, RZ, RZ, R161 ;  /* 0x000000ffff047224 */ /* 0x000fe200078e00a1 */
[----:B------:R-:W-:Y:S01]  /*80f0*/  UMOV UR52, UR53 ;  /* 0x0000003500347c82 */ /* 0x000fe20008000000 */
[----:B------:R-:W-:-:S05]  /*8100*/  ULDC UR49, c[0x0][0x988] ;  /* 0x0002620000317ab9 */ /* 0x000fca0000000800 */
.L_x_2167:
        /* <DEDUP_REMOVED lines=9> */
.L_x_2159:
[----:B------:R-:W-:Y:S01]  /*81a0*/  ULEA UR6, UR53, UR41, 0x3 ;  /* 0x0000002935067291 */ /* 0x000fe2000f8e183f */
[----:B------:R-:W-:-:S05]  /*81b0*/  IMAD.U32 R6, RZ, RZ, UR44 ;  /* 0x0000002cff067e24 */ /* 0x000fca000f8e00ff */
[----:B------:R-:W-:-:S04]  /*81c0*/  SHF.L.U32 R6, R6, 0x1f, RZ ;  /* 0x0000001f06067819 */ /* 0x000fc800000006ff */
[----:B------:R0:W1:Y:S01]  /*81d0*/  SYNCS.PHASECHK.TRANS64.TRYWAIT P2, [UR6+0x38830], R6 ;  /* 0x03883006ff0075a7 */ /* 0x0000620008040146 */
[----:B------:R-:W-:Y:S05]  /*81e0*/  @!P0 BRA `(.L_x_2160) ;  /* 0x0000000000048947 */ /* 0x000fea0003800000 */
[----:B------:R-:W-:Y:S01]  /*81f0*/  BPT.TRAP 0x1 ;  /* 0x000000040000795c */ /* 0x000fe20000300000 */
.L_x_2160:
[----:B-1----:R-:W-:Y:S05]  /*8200*/  @P2 BRA `(.L_x_2158) ;  /* 0x0000000000082947 */ /* 0x002fea0003800000 */
[----:B------:R-:W1:Y:S02]  /*8210*/  SYNCS.PHASECHK.TRANS64.TRYWAIT P2, [UR6+0x38830], R6 ;  /* 0x03883006ff0075a7 */ /* 0x000e640008040146 */
[----:B-1----:R-:W-:Y:S05]  /*8220*/  @!P2 BRA `(.L_x_2161) ;  /* 0x000000d40014a947 */ /* 0x002fea0003800000 */
.L_x_2158:
        /* <DEDUP_REMOVED lines=47> */
.L_x_2163:
[----:B------:R-:W-:Y:S01]  /*8520*/  ULEA UR6, UR52, UR41, 0x3 ;  /* 0x0000002934067291 */ /* 0x000fe2000f8e183f */
[----:B------:R-:W-:-:S05]  /*8530*/  IMAD.U32 R6, RZ, RZ, UR54 ;  /* 0x00000036ff067e24 */ /* 0x000fca000f8e00ff */
[----:B------:R-:W-:-:S04]  /*8540*/  SHF.L.U32 R6, R6, 0x1f, RZ ;  /* 0x0000001f06067819 */ /* 0x000fc800000006ff */
[----:B------:R0:W1:Y:S01]  /*8550*/  SYNCS.PHASECHK.TRANS64.TRYWAIT P2, [UR6+0x38850], R6 ;  /* 0x03885006ff0075a7 */ /* 0x0000620008040146 */
[----:B------:R-:W-:Y:S05]  /*8560*/  @!P0 BRA `(.L_x_2164) ;  /* 0x0000000000048947 */ /* 0x000fea0003800000 */
[----:B------:R-:W-:Y:S01]  /*8570*/  BPT.TRAP 0x1 ;  /* 0x000000040000795c */ /* 0x000fe20000300000 */
.L_x_2164:
[----:B-1----:R-:W-:Y:S05]  /*8580*/  @P2 BRA `(.L_x_2162) ;  /* 0x0000000000082947 */ /* 0x002fea0003800000 */
[----:B------:R-:W1:Y:S02]  /*8590*/  SYNCS.PHASECHK.TRANS64.TRYWAIT P2, [UR6+0x38850], R6 ;  /* 0x03885006ff0075a7 */ /* 0x000e640008040146 */
[----:B-1----:R-:W-:Y:S05]  /*85a0*/  @!P2 BRA `(.L_x_2165) ;  /* 0x000000d0004ca947 */ /* 0x002fea0003800000 */
.L_x_2162:
        /* <DEDUP_REMOVED lines=439> */
.L_x_2166:
        /* <DEDUP_REMOVED lines=172> */
.L_x_2157:
[----:B------:R-:W-:Y:S06]  /*abe0*/  BAR.ARV 0x8, 0x180 ;  /* 0x0206000000007b1d */ /* 0x000fec0000002000 */
[----:B------:R-:W-:Y:S05]  /*abf0*/  @!P0 BRA `(.L_x_2168) ;  /* 0x0000000000048947 */ /* 0x000fea0003800000 */
[----:B------:R-:W-:Y:S01]  /*ac00*/  BPT.TRAP 0x1 ;  /* 0x000000040000795c */ /* 0x000fe20000300000 */
.L_x_2168:
[----:B------:R-:W-:Y:S01]  /*ac10*/  ULEA UR16, UR53, UR41, 0x3 ;  /* 0x0000002935107291 */ /* 0x000fe2000f8e183f */
[----:B------:R-:W-:-:S05]  /*ac20*/  IMAD.U32 R0, RZ, RZ, UR44 ;  /* 0x0000002cff007e24 */ /* 0x000fca000f8e00ff */
[----:B------:R-:W-:-:S04]  /*ac30*/  SHF.L.U32 R0, R0, 0x1f, RZ ;  /* 0x0000001f00007819 */ /* 0x000fc800000006ff */
[----:B------:R0:W1:Y:S01]  /*ac40*/  SYNCS.PHASECHK.TRANS64.TRYWAIT P1, [UR16+0x38850], R0 ;  /* 0x03885000ff0075a7 */ /* 0x0000620008020150 */
[----:B------:R-:W-:Y:S05]  /*ac50*/  @!P0 BRA `(.L_x_2169) ;  /* 0x0000000000048947 */ /* 0x000fea0003800000 */
[----:B------:R-:W-:Y:S01]  /*ac60*/  BPT.TRAP 0x1 ;  /* 0x000000040000795c */ /* 0x000fe20000300000 */
.L_x_2169:
[----:B-1----:R-:W-:Y:S05]  /*ac70*/  @P1 BRA `(.L_x_2170) ;  /* 0x0000000000081947 */ /* 0x002fea0003800000 */
[----:B------:R-:W1:Y:S02]  /*ac80*/  SYNCS.PHASECHK.TRANS64.TRYWAIT P1, [UR16+0x38850], R0 ;  /* 0x03885000ff0075a7 */ /* 0x000e640008020150 */
[----:B-1----:R-:W-:Y:S05]  /*ac90*/  @!P1 BRA `(.L_x_2171) ;  /* 0x000000a800a89947 */ /* 0x002fea0003800000 */
.L_x_2170:
        /* <DEDUP_REMOVED lines=11> */
[----:B------:R-:W-:-:S04]  /*ad50*/  PLOP3.LUT P1, PT, PT, PT, UP0, 0x80, 0x0 ;  /* 0x000000000000781c */ /* 0x000fc80003f2f008 */
[----:B------:R-:W-:Y:S01]  /*ad60*/  @UP0 ULDC.64 UR12, c[0x0][0x9c8] ;  /* 0x00027200000c0ab9 */ /* 0x000fe20000000a00 */
[----:B------:R-:W-:Y:S01]  /*ad70*/  @UP0 ULDC.64 UR14, c[0x0][0x9d0] ;  /* 0x00027400000e0ab9 */ /* 0x000fe20000000a00 */
[----:B------:R-:W-:Y:S01]  /*ad80*/  UMOV UR10, UR7 ;  /* 0x00000007000a7c82 */ /* 0x000fe20008000000 */
[----:B------:R-:W-:-:S09]  /*ad90*/  @UP0 UIMAD.WIDE.U32 UR8, UR36, UR12, URZ ;  /* 0x0000000c240802a5 */ /* 0x000fd2000f8e003f */
[----:B------:R-:W-:Y:S01]  /*ada0*/  QGMMA.64x256x32.F32.E4M3.E4M3 R24, R228, gdesc[UR8], R24, gsb0 ;  /* 0x03e00008e4187df3 */ /* 0x000fe20008000818 */
[----:B------:R-:W-:Y:S01]  /*adb0*/  UIADD3 UR10, UR7, 0x2, URZ ;  /* 0x00000002070a7890 */ /* 0x000fe2000fffe03f */
[----:B------:R-:W-:Y:S01]  /*adc0*/  UMOV UR11, 0x40000040 ;  /* 0x40000040000b7882 */ /* 0x000fe20000000000 */
[----:B------:R-:W-:Y:S02]  /*add0*/  WARPGROUP.DEPBAR.LE gsb0, 0x0 ;  /* 0x00008000000079c5 */ /* 0x000fe40000010000 */
[----:B------:R-:W-:-:S15]  /*ade0*/  WARPGROUP.ARRIVE ;  /* 0x00000000000079c5 */ /* 0x000fde0000000000 */
[----:B------:R-:W-:-:S08]  /*adf0*/  NOP ;  /* 0x0000000000007918 */ /* 0x000fd00000000000 */
[----:B------:R-:W-:Y:S01]  /*ae00*/  QGMMA.64x256x32.F32.E4M3.E4M3 R24, R224, gdesc[UR8], R24, gsb0 ;  /* 0x03e00008e0187df3 */ /* 0x000fe20008000818 */
[----:B------:R-:W-:Y:S02]  /*ae10*/  @UP0 UIMAD UR10, UR37, UR12, URZ ;  /* 0x0000000c250a02a4 */ /* 0x000fe4000f8e023f */
[----:B------:R-:W-:Y:S02]  /*ae20*/  @UP0 USHF.R.S32.HI UR11, URZ, 0x1f, UR47 ;  /* 0x0000001f3f0b0899 */ /* 0x000fe4000801142f */
[----:B------:R-:W-:Y:S02]  /*ae30*/  @UP0 UIMAD UR10, UR36, UR13, UR10 ;  /* 0x0000000d240a02a4 */ /* 0x000fe4000f8e020a */
[----:B------:R-:W-:Y:S02]  /*ae40*/  @UP0 UIMAD UR11, UR11, UR14, URZ ;  /* 0x0000000e0b0b02a4 */ /* 0x000fe4000f8e023f */
[----:B------:R-:W-:Y:S02]  /*ae50*/  @UP0 UIADD3 UR9, UR9, UR10, URZ ;  /* 0x0000000a09090290 */ /* 0x000fe4000fffe03f */
[----:B------:R-:W-:-:S02]  /*ae60*/  UIADD3 UR10, UR7, 0x4, URZ ;  /* 0x00000004070a7890 */ /* 0x000fc4000fffe03f */
[----:B------:R-:W-:Y:S02]  /*ae70*/  @UP0 UIMAD UR12, UR47, UR15, UR11 ;  /* 0x0000000f2f0c02a4 */ /* 0x000fe4000f8e020b */
[----:B------:R-:W-:Y:S01]  /*ae80*/  @UP0 UIMAD.WIDE.U32 UR8, UR47, UR14, UR8 ;  /* 0x0000000e2f0802a5 */ /* 0x000fe2000f8e0008 */
[----:B------:R-:W-:-:S03]  /*ae90*/  UMOV UR11, 0x40000040 ;  /* 0x40000040000b7882 */ /* 0x000fc60000000000 */
        /* <DEDUP_REMOVED lines=50> */
.L_x_2172:
        /* <DEDUP_REMOVED lines=138> */
.L_x_2139:
        /* <DEDUP_REMOVED lines=21> */
[----:B------:R-:W-:Y:S02]  /*bbb0*/  F2FP.BF16.F32.PACK_AB R8, R8, R41 ;  /* 0x000000290808723e */ /* 0x000fe400000010ff */
[----:B------:R-:W-:Y:S01]  /*bbc0*/  F2FP.BF16.F32.PACK_AB R9, R9, R40 ;  /* 0x000000280909723e */ /* 0x000fe200000010ff */
[----:B------:R-:W-:Y:S01]  /*bbd0*/  UISETP.NE.AND.EX UP0, UPT, UR7, URZ, UPT, UP0 ;  /* 0x0000003f0700728c */ /* 0x000fe2000bf05300 */
[----:B------:R-:W-:Y:S02]  /*bbe0*/  ISETP.EQ.OR P0, PT, R6, 0x3, !P0 ;  /* 0x000000030600780c */ /* 0x000fe40004702670 */
[----:B------:R-:W-:Y:S01]  /*bbf0*/  F2FP.BF16.F32.PACK_AB R78, R78, R67 ;  /* 0x000000434e4e723e */ /* 0x000fe200000010ff */
[----:B------:R-:W-:Y:S01]  /*bc00*/  ULDC.64 UR6, c[0x0][0xc00] ;  /* 0x0003000000067ab9 */ /* 0x000fe20000000a00 */
[----:B------:R-:W-:Y:S01]  /*bc10*/  F2FP.BF16.F32.PACK_AB R36, R36, R81 ;  /* 0x000000512424723e */ /* 0x000fe200000010ff */
[----:B------:R-:W-:Y:S01]  /*bc20*/  UIMAD.WIDE UR6, UR36, 0x4, UR6 ;  /* 0x00000004240678a5 */ /* 0x000fe2000f8e0206 */
[----:B------:R-:W-:-:S02]  /*bc30*/  SEL R81, R9, R8, P0 ;  /* 0x0000000809517207 */ /* 0x000fc40000000000 */
[----:B------:R-:W-:Y:S02]  /*bc40*/  SEL R67, R8, R9, P0 ;  /* 0x0000000908437207 */ /* 0x000fe40000000000 */
[----:B------:R-:W1:Y:S01]  /*bc50*/  S2R R8, SR_SWINHI ;  /* 0x0000000000087919 */ /* 0x000e620000002f00 */
[----:B------:R-:W-:Y:S02]  /*bc60*/  F2FP.BF16.F32.PACK_AB R24, R5, R24 ;  /* 0x000000180518723e */ /* 0x000fe400000010ff */
[----:B------:R-:W-:Y:S02]  /*bc70*/  F2FP.BF16.F32.PACK_AB R25, R4, R25 ;  /* 0x000000190419723e */ /* 0x000fe400000010ff */
[----:B------:R-:W-:Y:S02]  /*bc80*/  F2FP.BF16.F32.PACK_AB R5, R162, R163 ;  /* 0x000000a3a205723e */ /* 0x000fe400000010ff */
[----:B------:R-:W-:Y:S02]  /*bc90*/  F2FP.BF16.F32.PACK_AB R4, R160, R161 ;  /* 0x000000a1a004723e */ /* 0x000fe400000010ff */
[----:B------:R-:W-:-:S02]  /*bca0*/  F2FP.BF16.F32.PACK_AB R37, R37, R80 ;  /* 0x000000502525723e */ /* 0x000fc400000010ff */
[----:B------:R-:W-:Y:S02]  /*bcb0*/  F2FP.BF16.F32.PACK_AB R42, R119, R42 ;  /* 0x0000002a772a723e */ /* 0x000fe400000010ff */
[----:B------:R-:W-:Y:S02]  /*bcc0*/  SEL R119, R5, R4, P0 ;  /* 0x0000000405777207 */ /* 0x000fe40000000000 */
        /* <DEDUP_REMOVED lines=10> */
[----:B-1----:R-:W-:Y:S02]  /*bd70*/  MOV R5, R8 ;  /* 0x0000000800057202 */ /* 0x002fe40000000f00 */
[----:B------:R-:W-:Y:S02]  /*bd80*/  F2FP.BF16.F32.PACK_AB R21, R21, R64 ;  /* 0x000000401515723e */ /* 0x000fe400000010ff */
[----:B------:R-:W-:Y:S01]  /*bd90*/  F2FP.BF16.F32.PACK_AB R20, R20, R65 ;  /* 0x000000411414723e */ /* 0x000fe200000010ff */
[----:B------:R-:W-:Y:S01]  /*bda0*/  IMAD.WIDE R56, R237, 0x2, R4 ;  /* 0x00000002ed387825 */ /* 0x000fe200078e0204 */
        /* <DEDUP_REMOVED lines=19> */
[----:B------:R-:W-:Y:S02]  /*bee0*/  SEL R83, R11, R10, P0 ;  /* 0x0000000a0b537207 */ /* 0x000fe40000000000 */
[----:B------:R-:W-:-:S02]  /*bef0*/  SEL R6, R10, R11, P0 ;  /* 0x0000000b0a067207 */ /* 0x000fc40000000000 */
[----:B------:R-:W-:Y:S02]  /*bf00*/  SEL R85, R15, R14, P0 ;  /* 0x0000000e0f557207 */ /* 0x000fe40000000000 */
[----:B0-----:R-:W-:Y:S02]  /*bf10*/  SEL R13, R14, R15, P0 ;  /* 0x0000000f0e0d7207 */ /* 0x001fe40000000000 */
[----:B------:R-:W-:Y:S02]  /*bf20*/  SEL R109, R148, R141, P0 ;  /* 0x0000008d946d7207 */ /* 0x000fe40000000000 */
[----:B------:R-:W-:Y:S02]  /*bf30*/  SEL R64, R141, R148, P0 ;  /* 0x000000948d407207 */ /* 0x000fe40000000000 */
[----:B------:R-:W-:Y:S02]  /*bf40*/  F2FP.BF16.F32.PACK_AB R59, R94, R59 ;  /* 0x0000003b5e3b723e */ /* 0x000fe400000010ff */
        /* <DEDUP_REMOVED lines=14> */
[----:B------:R-:W-:Y:S02]  /*c030*/  SEL R91, R37, R36, P0 ;  /* 0x00000024255b7207 */ /* 0x000fe40000000000 */
[----:B------:R-:W-:Y:S02]  /*c040*/  SEL R20, R36, R37, P0 ;  /* 0x0000002524147207 */ /* 0x000fe40000000000 */
        /* <DEDUP_REMOVED lines=14> */
[----:B------:R-:W-:Y:S02]  /*c130*/  F2FP.BF16.F32.PACK_AB R44, R44, R89 ;  /* 0x000000592c2c723e */ /* 0x000fe400000010ff */
[----:B------:R-:W-:-:S02]  /*c140*/  SEL R99, R61, R60, P0 ;  /* 0x0000003c3d637207 */ /* 0x000fc40000000000 */
[----:B------:R-:W-:Y:S01]  /*c150*/  SEL R32, R60, R61, P0 ;  /* 0x0000003d3c207207 */ /* 0x000fe20000000000 */
[--C-:B------:R-:W-:Y:S01]  /*c160*/  IMAD.X R61, RZ, RZ, R57.reuse, P2 ;  /* 0x000000ffff3d7224 */ /* 0x100fe200010e0639 */
[----:B------:R-:W-:Y:S02]  /*c170*/  SEL R156, R156, R7, P0 ;  /* 0x000000079c9c7207 */ /* 0x000fe40000000000 */
[----:B------:R-:W-:Y:S02]  /*c180*/  SEL R125, R59, R58, P0 ;  /* 0x0000003a3b7d7207 */ /* 0x000fe40000000000 */
[----:B------:R-:W-:Y:S01]  /*c190*/  SEL R65, R58, R59, P0 ;  /* 0x0000003b3a417207 */ /* 0x000fe20000000000 */
[----:B------:R-:W-:Y:S01]  /*c1a0*/  IMAD.X R59, RZ, RZ, R57, P3 ;  /* 0x000000ffff3b7224 */ /* 0x000fe200018e0639 */
[----:B------:R-:W-:Y:S02]  /*c1b0*/  SEL R127, R134, R135, P0 ;  /* 0x00000087867f7207 */ /* 0x000fe40000000000 */
[----:B------:R-:W-:-:S02]  /*c1c0*/  SEL R73, R135, R134, P0 ;  /* 0x0000008687497207 */ /* 0x000fc40000000000 */
        /* <DEDUP_REMOVED lines=15> */
[C---:B------:R-:W-:Y:S02]  /*c2c0*/  IADD3 R28, P5, R56.reuse, 0x4000, RZ ;  /* 0x00004000381c7810 */ /* 0x040fe40007fbe0ff */
[C---:B------:R-:W-:Y:S02]  /*c2d0*/  IADD3 R145, P6, R56.reuse, 0x4020, RZ ;  /* 0x0000402038917810 */ /* 0x040fe40007fde0ff */
[----:B------:R-:W-:-:S02]  /*c2e0*/  IADD3 R147, P1, R56, 0x4040, RZ ;  /* 0x0000404038937810 */ /* 0x000fc40007f3e0ff */
[C---:B------:R-:W-:Y:S01]  /*c2f0*/  IADD3 R149, P2, R56.reuse, 0x4060, RZ ;  /* 0x0000406038957810 */ /* 0x040fe20007f5e0ff */
[--C-:B------:R-:W-:Y:S01]  /*c300*/  IMAD.X R49, RZ, RZ, R57.reuse, P6 ;  /* 0x000000ffff317224 */ /* 0x100fe200030e0639 */
[C---:B------:R-:W-:Y:S02]  /*c310*/  IADD3 R30, P3, R56.reuse, 0x8000, RZ ;  /* 0x00008000381e7810 */ /* 0x040fe40007f7e0ff */
[----:B------:R-:W-:Y:S02]  /*c320*/  IADD3 R151, P4, R56, 0x8020, RZ ;  /* 0x0000802038977810 */ /* 0x000fe40007f9e0ff */
[----:B------:R-:W-:Y:S02]  /*c330*/  F2FP.BF16.F32.PACK_AB R154, R154, R155 ;  /* 0x0000009b9a9a723e */ /* 0x000fe400000010ff */
[----:B------:R-:W-:Y:S01]  /*c340*/  F2FP.BF16.F32.PACK_AB R153, R152, R153 ;  /* 0x000000999899723e */ /* 0x000fe200000010ff */
[----:B------:R-:W-:Y:S01]  /*c350*/  IMAD.X R29, RZ, RZ, R57, P4 ;  /* 0x000000ffff1d7224 */ /* 0x000fe200020e0639 */
[----:B------:R-:W-:-:S02]  /*c360*/  F2FP.BF16.F32.PACK_AB R45, R45, R88 ;  /* 0x000000582d2d723e */ /* 0x000fc400000010ff */
[----:B------:R-:W-:Y:S02]  /*c370*/  SEL R97, R69, R68, P0 ;  /* 0x0000004445617207 */ /* 0x000fe40000000000 */
[----:B------:R-:W-:Y:S02]  /*c380*/  SEL R33, R68, R69, P0 ;  /* 0x0000004544217207 */ /* 0x000fe40000000000 */
[----:B------:R-:W-:Y:S02]  /*c390*/  SEL R105, R120, R121, P0 ;  /* 0x0000007978697207 */ /* 0x000fe40000000000 */
[----:B------:R-:W-:Y:S02]  /*c3a0*/  SEL R35, R121, R120, P0 ;  /* 0x0000007879237207 */ /* 0x000fe40000000000 */
[----:B------:R-:W-:Y:S02]  /*c3b0*/  SEL R107, R128, R129, P0 ;  /* 0x00000081806b7207 */ /* 0x000fe40000000000 */
[----:B------:R-:W-:-:S02]  /*c3c0*/  SEL R36, R129, R128, P0 ;  /* 0x0000008081247207 */ /* 0x000fc40000000000 */
[----:B------:R-:W-:Y:S02]  /*c3d0*/  SHF.R.U64 R7, R7, 0x3, RZ ;  /* 0x0000000307077819 */ /* 0x000fe400000012ff */
        /* <DEDUP_REMOVED lines=12> */
[----:B------:R-:W-:Y:S02]  /*c4a0*/  LOP3.LUT R8, R10, 0x380, RZ, 0xc0, !PT ;  /* 0x000003800a087812 */ /* 0x000fe400078ec0ff */
[----:B------:R-:W-:Y:S02]  /*c4b0*/  SEL R93, R45, R44, P0 ;  /* 0x0000002c2d5d7207 */ /* 0x000fe40000000000 */
[----:B------:R-:W-:-:S02]  /*c4c0*/  SEL R21, R44, R45, P0 ;  /* 0x0000002d2c157207 */ /* 0x000fc40000000000 */
[----:B------:R-:W-:Y:S02]  /*c4d0*/  SEL R111, R154, R153, P0 ;  /* 0x000000999a6f7207 */ /* 0x000fe40000000000 */
[----:B------:R-:W-:Y:S02]  /*c4e0*/  SEL R76, R153, R154, P0 ;  /* 0x0000009a994c7207 */ /* 0x000fe40000000000 */
[C---:B------:R-:W-:Y:S02]  /*c4f0*/  IADD3 R153, P5, R56.reuse, 0x8040, RZ ;  /* 0x0000804038997810 */ /* 0x040fe40007fbe0ff */
[C---:B------:R-:W-:Y:S02]  /*c500*/  IADD3 R155, P6, R56.reuse, 0x8060, RZ ;  /* 0x00008060389b7810 */ /* 0x040fe40007fde0ff */
[C---:B------:R-:W-:Y:S01]  /*c510*/  IADD3 R44, P1, R56.reuse, 0xc000, RZ ;  /* 0x0000c000382c7810 */ /* 0x040fe20007f3e0ff */
[----:B------:R-:W-:Y:S01]  /*c520*/  IMAD.X R31, RZ, RZ, R57, P5 ;  /* 0x000000ffff1f7224 */ /* 0x000fe200028e0639 */
[----:B------:R-:W-:-:S02]  /*c530*/  IADD3 R157, P2, R56, 0xc020, RZ ;  /* 0x0000c020389d7810 */ /* 0x000fc40007f5e0ff */
[C---:B------:R-:W-:Y:S02]  /*c540*/  IADD3 R159, P3, R56.reuse, 0xc040, RZ ;  /* 0x0000c040389f7810 */ /* 0x040fe40007f7e0ff */
[----:B------:R-:W-:Y:S01]  /*c550*/  IADD3 R161, P4, R56, 0xc060, RZ ;  /* 0x0000c06038a17810 */ /* 0x000fe20007f9e0ff */
[--C-:B------:R-:W-:Y:S01]  /*c560*/  IMAD.X R45, RZ, RZ, R57.reuse, P2 ;  /* 0x000000ffff2d7224 */ /* 0x100fe200010e0639 */
[----:B------:R-:W-:Y:S01]  /*c570*/  LOP3.LUT R56, R7, R56, RZ, 0x3c, !PT ;  /* 0x0000003807387212 */ /* 0x000fe200078e3cff */
[--C-:B------:R-:W-:Y:S01]  /*c580*/  IMAD.X R11, RZ, RZ, R57.reuse, P3 ;  /* 0x000000ffff0b7224 */ /* 0x100fe200018e0639 */
[----:B------:R-:W-:Y:S01]  /*c590*/  SHF.R.U64 R7, R8, 0x3, RZ ;  /* 0x0000000308077819 */ /* 0x000fe200000012ff */
[----:B------:R-:W-:Y:S01]  /*c5a0*/  IMAD.X R9, RZ, RZ, R57, P4 ;  /* 0x000000ffff097224 */ /* 0x000fe200020e0639 */
[----:B------:R-:W-:Y:S02]  /*c5b0*/  SEL R77, R24, R25, P0 ;  /* 0x00000019184d7207 */ /* 0x000fe40000000000 */
[----:B------:R-:W-:-:S02]  /*c5c0*/  LOP3.LUT R60, R7, R10, RZ, 0x3c, !PT ;  /* 0x0000000a073c7212 */ /* 0x000fc400078e3cff */
[----:B------:R-:W-:Y:S02]  /*c5d0*/  LOP3.LUT R7, R28, 0x380, RZ, 0xc0, !PT ;  /* 0x000003801c077812 */ /* 0x000fe400078ec0ff */
[----:B------:R-:W-:Y:S01]  /*c5e0*/  SEL R72, R25, R24, P0 ;  /* 0x0000001819487207 */ /* 0x000fe20000000000 */
[----:B------:R-:W-:Y:S01]  /*c5f0*/  IMAD.X R25, RZ, RZ, R57, P1 ;  /* 0x000000ffff197224 */ /* 0x000fe200008e0639 */
[----:B------:R-:W-:Y:S02]  /*c600*/  SHF.R.U64 R7, R7, 0x3, RZ ;  /* 0x0000000307077819 */ /* 0x000fe400000012ff */
[----:B------:R-:W-:Y:S02]  /*c610*/  LOP3.LUT R24, R141, 0x380, RZ, 0xc0, !PT ;  /* 0x000003808d187812 */ /* 0x000fe400078ec0ff */
[----:B------:R-:W-:Y:S02]  /*c620*/  LOP3.LUT R50, R7, R28, RZ, 0x3c, !PT ;  /* 0x0000001c07327212 */ /* 0x000fe400078e3cff */
[----:B------:R-:W-:Y:S01]  /*c630*/  LOP3.LUT R7, R30, 0x380, RZ, 0xc0, !PT ;  /* 0x000003801e077812 */ /* 0x000fe200078ec0ff */
[----:B--2---:R-:W-:Y:S01]  /*c640*/  SHFL.IDX PT, R111, R111, R12, 0x1c1f ;  /* 0x001c1f0c6f6f7589 */ /* 0x004fe200000e0000 */
[----:B------:R-:W-:-:S02]  /*c650*/  SHF.R.U64 R8, R24, 0x3, RZ ;  /* 0x0000000318087819 */ /* 0x000fc400000012ff */
[----:B------:R-:W-:Y:S01]  /*c660*/  SHF.R.U64 R7, R7, 0x3, RZ ;  /* 0x0000000307077819 */ /* 0x000fe200000012ff */
[----:B------:R-:W-:Y:S01]  /*c670*/  SHFL.IDX PT, R119, R119, R12, 0x1c1f ;  /* 0x001c1f0c77777589 */ /* 0x000fe200000e0000 */
[----:B------:R-:W-:Y:S02]  /*c680*/  F2FP.BF16.F32.PACK_AB R27, R150, R27 ;  /* 0x0000001b961b723e */ /* 0x000fe400000010ff */
[----:B------:R-:W-:Y:S01]  /*c690*/  LOP3.LUT R58, R8, R141, RZ, 0x3c, !PT ;  /* 0x0000008d083a7212 */ /* 0x000fe200078e3cff */
[----:B------:R-:W-:Y:S01]  /*c6a0*/  SHFL.IDX PT, R79, R79, R12, 0x1c1f ;  /* 0x001c1f0c4f4f7589 */ /* 0x000fe200000e0000 */
[----:B------:R-:W-:Y:S02]  /*c6b0*/  LOP3.LUT R40, R7, R30, RZ, 0x3c, !PT ;  /* 0x0000001e07287212 */ /* 0x000fe400078e3cff */
[----:B------:R-:W-:Y:S01]  /*c6c0*/  SEL R139, R27, R26, P0 ;  /* 0x0000001a1b8b7207 */ /* 0x000fe20000000000 */
[----:B------:R-:W-:Y:S01]  /*c6d0*/  SHFL.IDX PT, R77, R77, R12, 0x1c1f ;  /* 0x001c1f0c4d4d7589 */ /* 0x000fe200000e0000 */
[----:B------:R-:W-:Y:S01]  /*c6e0*/  SEL R75, R26, R27, P0 ;  /* 0x0000001b1a4b7207 */ /* 0x000fe20000000000 */
[----:B------:R-:W-:Y:S01]  /*c6f0*/  IMAD.X R27, RZ, RZ, R57, P6 ;  /* 0x000000ffff1b7224 */ /* 0x000fe200030e0639 */
[----:B------:R-:W-:Y:S01]  /*c700*/  LOP3.LUT R26, R143, 0x380, RZ, 0xc0, !PT ;  /* 0x000003808f1a7812 */ /* 0x000fe200078ec0ff */
[----:B------:R-:W-:Y:S01]  /*c710*/  SHFL.IDX PT, R81, R81, R12, 0x1c1f ;  /* 0x001c1f0c51517589 */ /* 0x000fe200000e0000 */
[----:B------:R-:W-:-:S02]  /*c720*/  MOV R96, R58 ;  /* 0x0000003a00607202 */ /* 0x000fc40000000f00 */
[----:B------:R-:W-:Y:S01]  /*c730*/  MOV R59, R40 ;  /* 0x00000028003b7202 */ /* 0x000fe20000000f00 */
[----:B------:R-:W-:Y:S01]  /*c740*/  SHFL.IDX PT, R117, R117, R12, 0x1c1f ;  /* 0x001c1f0c75757589 */ /* 0x000fe200000e0000 */
[----:B------:R-:W-:Y:S02]  /*c750*/  LOP3.LUT R8, R145, 0x380, RZ, 0xc0, !PT ;  /* 0x0000038091087812 */ /* 0x000fe400078ec0ff */
[----:B------:R-:W-:Y:S01]  /*c760*/  LOP3.LUT R41, R12, 0x2, RZ, 0x3c, !PT ;  /* 0x000000020c297812 */ /* 0x000fe200078e3cff */
[----:B------:R-:W-:Y:S01]  /*c770*/  SHFL.IDX PT, R83, R83, R12, 0x1c1f ;  /* 0x001c1f0c53537589 */ /* 0x000fe200000e0000 */
[----:B------:R-:W-:Y:S02]  /*c780*/  LOP3.LUT R10, R147, 0x380, RZ, 0xc0, !PT ;  /* 0x00000380930a7812 */ /* 0x000fe400078ec0ff */
[----:B------:R-:W-:Y:S01]  /*c790*/  F2FP.BF16.F32.PACK_AB R63, R86, R63 ;  /* 0x0000003f563f723e */ /* 0x000fe200000010ff */
[----:B------:R-:W0:Y:S01]  /*c7a0*/  SHFL.IDX PT, R76, R76, R41, 0x1c1f ;  /* 0x001c1f294c4c7589 */ /* 0x000e2200000e0000 */
[----:B------:R-:W-:-:S02]  /*c7b0*/  SHF.R.U64 R24, R26, 0x3, RZ ;  /* 0x000000031a187819 */ /* 0x000fc400000012ff */
[----:B------:R-:W-:Y:S01]  /*c7c0*/  SHF.R.U64 R8, R8, 0x3, RZ ;  /* 0x0000000308087819 */ /* 0x000fe200000012ff */
[----:B------:R-:W1:Y:S01]  /*c7d0*/  SHFL.IDX PT, R80, R80, R41, 0x1c1f ;  /* 0x001c1f2950507589 */ /* 0x000e6200000e0000 */
[----:B------:R-:W-:Y:S02]  /*c7e0*/  SHF.R.U64 R10, R10, 0x3, RZ ;  /* 0x000000030a0a7819 */ /* 0x000fe400000012ff */
[----:B------:R-:W-:Y:S01]  /*c7f0*/  SEL R123, R63, R48, P0 ;  /* 0x000000303f7b7207 */ /* 0x000fe20000000000 */
[----:B------:R-:W2:Y:S01]  /*c800*/  SHFL.IDX PT, R70, R70, R41, 0x1c1f ;  /* 0x001c1f2946467589 */ /* 0x000ea200000e0000 */
[----:B------:R-:W-:Y:S02]  /*c810*/  LOP3.LUT R52, R24, R143, RZ, 0x3c, !PT ;  /* 0x0000008f18347212 */ /* 0x000fe400078e3cff */
[----:B------:R-:W-:Y:S01]  /*c820*/  SEL R63, R48, R63, P0 ;  /* 0x0000003f303f7207 */ /* 0x000fe20000000000 */
[----:B------:R-:W3:Y:S01]  /*c830*/  SHFL.IDX PT, R72, R72, R41, 0x1c1f ;  /* 0x001c1f2948487589 */ /* 0x000ee200000e0000 */
[----:B------:R-:W-:-:S02]  /*c840*/  LOP3.LUT R24, R149, 0x380, RZ, 0xc0, !PT ;  /* 0x0000038095187812 */ /* 0x000fc400078ec0ff */
[----:B------:R-:W-:Y:S01]  /*c850*/  LOP3.LUT R48, R8, R145, RZ, 0x3c, !PT ;  /* 0x0000009108307212 */ /* 0x000fe200078e3cff */
[----:B------:R-:W4:Y:S01]  /*c860*/  SHFL.IDX PT, R156, R156, R41, 0x1c1f ;  /* 0x001c1f299c9c7589 */ /* 0x000f2200000e0000 */
[----:B------:R-:W-:Y:S02]  /*c870*/  LOP3.LUT R46, R10, R147, RZ, 0x3c, !PT ;  /* 0x000000930a2e7212 */ /* 0x000fe400078e3cff */
[----:B------:R-:W-:Y:S01]  /*c880*/  LOP3.LUT R8, R151, 0x380, RZ, 0xc0, !PT ;  /* 0x0000038097087812 */ /* 0x000fe200078ec0ff */
[----:B------:R-:W-:Y:S01]  /*c890*/  SHFL.IDX PT, R109, R109, R12, 0x1c1f ;  /* 0x001c1f0c6d6d7589 */ /* 0x000fe200000e0000 */
[----:B------:R-:W-:Y:S02]  /*c8a0*/  LOP3.LUT R10, R153, 0x380, RZ, 0xc0, !PT ;  /* 0x00000380990a7812 */ /* 0x000fe400078ec0ff */
[----:B------:R-:W-:Y:S01]  /*c8b0*/  SHF.R.U64 R24, R24, 0x3, RZ ;  /* 0x0000000318187819 */ /* 0x000fe200000012ff */
[----:B------:R-:W-:Y:S01]  /*c8c0*/  SHFL.IDX PT, R6, R6, R41, 0x1c1f ;  /* 0x001c1f2906067589 */ /* 0x000fe200000e0000 */
[----:B------:R-:W-:-:S02]  /*c8d0*/  SHF.R.U64 R8, R8, 0x3, RZ ;  /* 0x0000000308087819 */ /* 0x000fc400000012ff */
[----:B------:R-:W-:Y:S01]  /*c8e0*/  SHF.R.U64 R10, R10, 0x3, RZ ;  /* 0x000000030a0a7819 */ /* 0x000fe200000012ff */
[----:B------:R-:W-:Y:S01]  /*c8f0*/  SHFL.IDX PT, R64, R64, R41, 0x1c1f ;  /* 0x001c1f2940407589 */ /* 0x000fe200000e0000 */
[----:B------:R-:W-:Y:S02]  /*c900*/  LOP3.LUT R42, R24, R149, RZ, 0x3c, !PT ;  /* 0x00000095182a7212 */ /* 0x000fe400078e3cff */
[----:B------:R-:W-:Y:S01]  /*c910*/  LOP3.LUT R24, R155, 0x380, RZ, 0xc0, !PT ;  /* 0x000003809b187812 */ /* 0x000fe200078ec0ff */
[----:B------:R-:W-:Y:S01]  /*c920*/  SHFL.IDX PT, R85, R85, R12, 0x1c1f ;  /* 0x001c1f0c55557589 */ /* 0x000fe200000e0000 */
[----:B------:R-:W-:Y:S02]  /*c930*/  LOP3.LUT R28, R8, R151, RZ, 0x3c, !PT ;  /* 0x00000097081c7212 */ /* 0x000fe400078e3cff */
[----:B------:R-:W-:Y:S01]  /*c940*/  LOP3.LUT R7, R44, 0x380, RZ, 0xc0, !PT ;  /* 0x000003802c077812 */ /* 0x000fe200078ec0ff */
[----:B------:R-:W-:Y:S01]  /*c950*/  SHFL.IDX PT, R113, R113, R12, 0x1c1f ;  /* 0x001c1f0c71717589 */ /* 0x000fe200000e0000 */
[----:B------:R-:W-:-:S02]  /*c960*/  LOP3.LUT R30, R10, R153, RZ, 0x3c, !PT ;  /* 0x000000990a1e7212 */ /* 0x000fc400078e3cff */
[----:B------:R-:W-:Y:S01]  /*c970*/  LOP3.LUT R8, R157, 0x380, RZ, 0xc0, !PT ;  /* 0x000003809d087812 */ /* 0x000fe200078ec0ff */
[----:B------:R-:W-:Y:S01]  /*c980*/  SHFL.IDX PT, R40, R13, R41, 0x1c1f ;  /* 0x001c1f290d287589 */ /* 0x000fe200000e0000 */
[----:B------:R-:W-:Y:S02]  /*c990*/  LOP3.LUT R10, R159, 0x380, RZ, 0xc0, !PT ;  /* 0x000003809f0a7812 */ /* 0x000fe400078ec0ff */
[----:B------:R-:W-:Y:S01]  /*c9a0*/  LOP3.LUT R78, R161, 0x380, RZ, 0xc0, !PT ;  /* 0x00000380a14e7812 */ /* 0x000fe200078ec0ff */
[----:B------:R-:W-:Y:S01]  /*c9b0*/  SHFL.IDX PT, R54, R54, R41, 0x1c1f ;  /* 0x001c1f2936367589 */ /* 0x000fe200000e0000 */
[----:B------:R-:W-:Y:S02]  /*c9c0*/  SHF.R.U64 R24, R24, 0x3, RZ ;  /* 0x0000000318187819 */ /* 0x000fe400000012ff */
[----:B------:R-:W-:Y:S01]  /*c9d0*/  SHF.R.U64 R7, R7, 0x3, RZ ;  /* 0x0000000307077819 */ /* 0x000fe200000012ff */
[----:B------:R-:W-:Y:S01]  /*c9e0*/  SHFL.IDX PT, R87, R87, R12, 0x1c1f ;  /* 0x001c1f0c57577589 */ /* 0x000fe200000e0000 */
[----:B------:R-:W-:-:S02]  /*c9f0*/  SHF.R.U64 R8, R8, 0x3, RZ ;  /* 0x0000000308087819 */ /* 0x000fc400000012ff */
[----:B------:R-:W-:Y:S01]  /*ca00*/  SHF.R.U64 R10, R10, 0x3, RZ ;  /* 0x000000030a0a7819 */ /* 0x000fe200000012ff */
[----:B------:R-:W-:Y:S01]  /*ca10*/  SHFL.IDX PT, R115, R115, R12, 0x1c1f ;  /* 0x001c1f0c73737589 */ /* 0x000fe200000e0000 */
[----:B------:R-:W-:Y:S02]  /*ca20*/  SHF.R.U64 R78, R78, 0x3, RZ ;  /* 0x000000034e4e7819 */ /* 0x000fe400000012ff */
[----:B------:R-:W-:Y:S01]  /*ca30*/  MOV R92, R50 ;  /* 0x00000032005c7202 */ /* 0x000fe20000000f00 */
[----:B------:R-:W-:Y:S01]  /*ca40*/  SHFL.IDX PT, R89, R89, R12, 0x1c1f ;  /* 0x001c1f0c59597589 */ /* 0x000fe200000e0000 */
[----:B------:R-:W-:Y:S02]  /*ca50*/  LOP3.LUT R26, R24, R155, RZ, 0x3c, !PT ;  /* 0x0000009b181a7212 */ /* 0x000fe400078e3cff */
[----:B------:R-:W-:Y:S01]  /*ca60*/  MOV R51, R30 ;  /* 0x0000001e00337202 */ /* 0x000fe20000000f00 */
[----:B------:R-:W-:Y:S01]  /*ca70*/  SHFL.IDX PT, R121, R121, R12, 0x1c1f ;  /* 0x001c1f0c79797589 */ /* 0x000fe200000e0000 */
[----:B------:R-:W-:-:S02]  /*ca80*/  LOP3.LUT R24, R7, R44, RZ, 0x3c, !PT ;  /* 0x0000002c07187212 */ /* 0x000fc400078e3cff */
[----:B------:R-:W-:Y:S01]  /*ca90*/  LOP3.LUT R44, R8, R157, RZ, 0x3c, !PT ;  /* 0x0000009d082c7212 */ /* 0x000fe200078e3cff */
[----:B------:R-:W4:Y:S01]  /*caa0*/  SHFL.IDX PT, R30, R67, R41, 0x1c1f ;  /* 0x001c1f29431e7589 */ /* 0x000f2200000e0000 */
[----:B------:R-:W-:Y:S02]  /*cab0*/  LOP3.LUT R10, R10, R159, RZ, 0x3c, !PT ;  /* 0x0000009f0a0a7212 */ /* 0x000fe400078e3cff */
[----:B------:R-:W-:Y:S01]  /*cac0*/  LOP3.LUT R8, R78, R161, RZ, 0x3c, !PT ;  /* 0x000000a14e087212 */ /* 0x000fe200078e3cff */
[----:B------:R-:W-:Y:S01]  /*cad0*/  SHFL.IDX PT, R62, R62, R41, 0x1c1f ;  /* 0x001c1f293e3e7589 */ /* 0x000fe200000e0000 */
[----:B------:R-:W-:Y:S02]  /*cae0*/  MOV R94, R52 ;  /* 0x00000034005e7202 */ /* 0x000fe40000000f00 */
[----:B------:R-:W-:Y:S01]  /*caf0*/  MOV R100, R56 ;  /* 0x0000003800647202 */ /* 0x000fe20000000f00 */
[----:B------:R-:W-:Y:S01]  /*cb00*/  SHFL.IDX PT, R91, R91, R12, 0x1c1f ;  /* 0x001c1f0c5b5b7589 */ /* 0x000fe200000e0000 */
[----:B------:R-:W-:-:S02]  /*cb10*/  MOV R53, R28 ;  /* 0x0000001c00357202 */ /* 0x000fc40000000f00 */
[----:B------:R-:W-:Y:S01]  /*cb20*/  MOV R98, R60 ;  /* 0x0000003c00627202 */ /* 0x000fe20000000f00 */
[----:B------:R-:W-:Y:S01]  /*cb30*/  SHFL.IDX PT, R123, R123, R12, 0x1c1f ;  /* 0x001c1f0c7b7b7589 */ /* 0x000fe200000e0000 */
[----:B------:R-:W-:Y:S02]  /*cb40*/  MOV R57, R42 ;  /* 0x0000002a00397202 */ /* 0x000fe40000000f00 */
[----:B0-----:R-:W-:Y:S01]  /*cb50*/  SEL R29, R111, R76, P0 ;  /* 0x0000004c6f1d7207 */ /* 0x001fe20000000000 */
[----:B------:R0:W-:Y:S01]  /*cb60*/  SHFL.IDX PT, R42, R14, R41, 0x1c1f ;  /* 0x001c1f290e2a7589 */ /* 0x0001e200000e0000 */
[----:B------:R-:W-:Y:S02]  /*cb70*/  SEL R31, R76, R111, P0 ;  /* 0x0000006f4c1f7207 */ /* 0x000fe40000000000 */
[----:B------:R-:W-:Y:S01]  /*cb80*/  MOV R61, R46 ;  /* 0x0000002e003d7202 */ /* 0x000fe20000000f00 */
[----:B------:R-:W-:Y:S01]  /*cb90*/  SHFL.IDX PT, R76, R39, R41, 0x1c1f ;  /* 0x001c1f29274c7589 */ /* 0x000fe200000e0000 */
[----:B------:R-:W-:-:S02]  /*cba0*/  MOV R44, R44 ;  /* 0x0000002c002c7202 */ /* 0x000fc40000000f00 */
[----:B------:R-:W-:Y:S01]  /*cbb0*/  MOV R45, R10 ;  /* 0x0000000a002d7202 */ /* 0x000fe20000000f00 */
[----:B------:R0:W-:Y:S01]  /*cbc0*/  SHFL.IDX PT, R46, R15, R41, 0x1c1f ;  /* 0x001c1f290f2e7589 */ /* 0x0001e200000e0000 */
[----:B------:R-:W-:Y:S02]  /*cbd0*/  MOV R47, R8 ;  /* 0x00000008002f7202 */ /* 0x000fe40000000f00 */
[----:B------:R-:W-:Y:S01]  /*cbe0*/  MOV R90, R48 ;  /* 0x00000030005a7202 */ /* 0x000fe20000000f00 */
[----:B------:R-:W-:Y:S01]  /*cbf0*/  SHFL.IDX PT, R20, R20, R41, 0x1c1f ;  /* 0x001c1f2914147589 */ /* 0x000fe200000e0000 */
[----:B-1----:R-:W-:Y:S02]  /*cc00*/  SEL R9, R119, R80, P0 ;  /* 0x0000005077097207 */ /* 0x002fe40000000000 */
[----:B------:R-:W-:Y:S01]  /*cc10*/  SEL R11, R80, R119, P0 ;  /* 0x00000077500b7207 */ /* 0x000fe20000000000 */
[----:B------:R-:W-:Y:S01]  /*cc20*/  SHFL.IDX PT, R78, R63, R41, 0x1c1f ;  /* 0x001c1f293f4e7589 */ /* 0x000fe200000e0000 */
[----:B------:R-:W-:-:S02]  /*cc30*/  MOV R49, R26 ;  /* 0x0000001a00317202 */ /* 0x000fc40000000f00 */
[----:B------:R-:W-:Y:S01]  /*cc40*/  MOV R7, R24 ;  /* 0x0000001800077202 */ /* 0x000fe20000000f00 */
[----:B------:R-:W-:Y:S01]  /*cc50*/  SHFL.IDX PT, R93, R93, R12, 0x1c1f ;  /* 0x001c1f0c5d5d7589 */ /* 0x000fe200000e0000 */
[----:B--2---:R-:W-:Y:S02]  /*cc60*/  SEL R24, R79, R70, P0 ;  /* 0x000000464f187207 */ /* 0x004fe40000000000 */
[----:B------:R-:W-:Y:S01]  /*cc70*/  SEL R26, R70, R79, P0 ;  /* 0x0000004f461a7207 */ /* 0x000fe20000000000 */
[----:B------:R-:W-:Y:S01]  /*cc80*/  SHFL.IDX PT, R125, R125, R12, 0x1c1f ;  /* 0x001c1f0c7d7d7589 */ /* 0x000fe200000e0000 */
[----:B---3--:R-:W-:Y:S02]  /*cc90*/  SEL R8, R77, R72, P0 ;  /* 0x000000484d087207 */ /* 0x008fe40000000000 */
[----:B------:R-:W-:Y:S01]  /*cca0*/  SEL R10, R72, R77, P0 ;  /* 0x0000004d480a7207 */ /* 0x000fe20000000000 */
[----:B------:R-:W-:Y:S01]  /*ccb0*/  BAR.SYNC.DEFER_BLOCKING 0x1, 0x100 ;  /* 0x0044000000007b1d */ /* 0x000fe20000010000 */
[----:B----4-:R-:W-:-:S02]  /*ccc0*/  SEL R25, R117, R156, P0 ;  /* 0x0000009c75197207 */ /* 0x010fc40000000000 */
[----:B------:R-:W-:Y:S02]  /*ccd0*/  SEL R27, R156, R117, P0 ;  /* 0x000000759c1b7207 */ /* 0x000fe40000000000 */
[----:B------:R-:W-:Y:S02]  /*cce0*/  SEL R28, R81, R30, P0 ;  /* 0x0000001e511c7207 */ /* 0x000fe40000000000 */
[----:B------:R-:W-:Y:S01]  /*ccf0*/  SEL R30, R30, R81, P0 ;  /* 0x000000511e1e7207 */ /* 0x000fe20000000000 */
[----:B------:R-:W-:Y:S01]  /*cd00*/  SHFL.IDX PT, R48, R21, R41, 0x1c1f ;  /* 0x001c1f2915307589 */ /* 0x000fe200000e0000 */
[----:B0-----:R-:W-:Y:S01]  /*cd10*/  SEL R14, R6, R83, P0 ;  /* 0x00000053060e7207 */ /* 0x001fe20000000000 */
[----:B------:R-:W-:Y:S01]  /*cd20*/  ULDC UR8, c[0x0][0xa88] ;  /* 0x0002a20000087ab9 */ /* 0x000fe20000000800 */
[----:B------:R-:W-:Y:S01]  /*cd30*/  SEL R13, R109, R64, P0 ;  /* 0x000000406d0d7207 */ /* 0x000fe20000000000 */
[----:B------:R-:W0:Y:S01]  /*cd40*/  SHFL.IDX PT, R80, R65, R41, 0x1c1f ;  /* 0x001c1f2941507589 */ /* 0x000e2200000e0000 */
[----:B------:R-:W-:Y:S01]  /*cd50*/  SEL R15, R64, R109, P0 ;  /* 0x0000006d400f7207 */ /* 0x000fe20000000000 */
[----:B------:R-:W1:Y:S01]  /*cd60*/  LDC R81, c[0x0][0xbe8] ;  /* 0x0002fa00ff517b82 */ /* 0x000e620000000800 */
[----:B------:R-:W-:Y:S01]  /*cd70*/  PLOP3.LUT P2, PT, PT, PT, UP0, 0x80, 0x0 ;  /* 0x000000000000781c */ /* 0x000fe20003f4f008 */
[----:B------:R-:W-:Y:S04]  /*cd80*/  SHFL.IDX PT, R99, R99, R12, 0x1c1f ;  /* 0x001c1f0c63637589 */ /* 0x000fe800000e0000 */
[----:B------:R-:W-:Y:S04]  /*cd90*/  SHFL.IDX PT, R129, R129, R12, 0x1c1f ;  /* 0x001c1f0c81817589 */ /* 0x000fe800000e0000 */
[----:B------:R2:W-:Y:S04]  /*cda0*/  SHFL.IDX PT, R50, R32, R41, 0x1c1f ;  /* 0x001c1f2920327589 */ /* 0x0005e800000e0000 */
[----:B------:R-:W3:Y:S04]  /*cdb0*/  SHFL.IDX PT, R66, R66, R41, 0x1c1f ;  /* 0x001c1f2942427589 */ /* 0x000ee800000e0000 */
[----:B------:R-:W-:Y:S01]  /*cdc0*/  SHFL.IDX PT, R97, R97, R12, 0x1c1f ;  /* 0x001c1f0c61617589 */ /* 0x000fe200000e0000 */
[----:B--2---:R-:W-:-:S03]  /*cdd0*/  SEL R32, R85, R40, P0 ;  /* 0x0000002855207207 */ /* 0x004fc60000000000 */
[----:B------:R-:W-:Y:S01]  /*cde0*/  SHFL.IDX PT, R101, R101, R12, 0x1c1f ;  /* 0x001c1f0c65657589 */ /* 0x000fe200000e0000 */
[----:B0-----:R-:W-:-:S03]  /*cdf0*/  SEL R39, R80, R125, P0 ;  /* 0x0000007d50277207 */ /* 0x001fc60000000000 */
[----:B------:R-:W-:Y:S04]  /*ce00*/  SHFL.IDX PT, R131, R131, R12, 0x1c1f ;  /* 0x001c1f0c83837589 */ /* 0x000fe800000e0000 */
[----:B------:R0:W-:Y:S04]  /*ce10*/  SHFL.IDX PT, R52, R33, R41, 0x1c1f ;  /* 0x001c1f2921347589 */ /* 0x0001e800000e0000 */
[----:B------:R2:W-:Y:S04]  /*ce20*/  SHFL.IDX PT, R56, R34, R41, 0x1c1f ;  /* 0x001c1f2922387589 */ /* 0x0005e800000e0000 */
[----:B------:R-:W-:Y:S01]  /*ce30*/  SHFL.IDX PT, R68, R68, R41, 0x1c1f ;  /* 0x001c1f2944447589 */ /* 0x000fe200000e0000 */
[----:B---3--:R-:W-:-:S02]  /*ce40*/  SEL R43, R66, R129, P0 ;  /* 0x00000081422b7207 */ /* 0x008fc40000000000 */
[----:B0-----:R-:W-:Y:S01]  /*ce50*/  SEL R33, R113, R54, P0 ;  /* 0x0000003671217207 */ /* 0x001fe20000000000 */
[----:B------:R-:W-:Y:S01]  /*ce60*/  SHFL.IDX PT, R105, R105, R12, 0x1c1f ;  /* 0x001c1f0c69697589 */ /* 0x000fe200000e0000 */
[----:B--2---:R-:W-:-:S03]  /*ce70*/  SEL R34, R40, R85, P0 ;  /* 0x0000005528227207 */ /* 0x004fc60000000000 */
[----:B------:R-:W-:Y:S01]  /*ce80*/  SHFL.IDX PT, R133, R133, R12, 0x1c1f ;  /* 0x001c1f0c85857589 */ /* 0x000fe200000e0000 */
[----:B------:R-:W-:-:S03]  /*ce90*/  SEL R40, R99, R50, P0 ;  /* 0x0000003263287207 */ /* 0x000fc60000000000 */
[----:B------:R0:W-:Y:S04]  /*cea0*/  SHFL.IDX PT, R58, R35, R41, 0x1c1f ;  /* 0x001c1f29233a7589 */ /* 0x0001e800000e0000 */
[----:B------:R-:W-:Y:S04]  /*ceb0*/  SHFL.IDX PT, R82, R69, R41, 0x1c1f ;  /* 0x001c1f2945527589 */ /* 0x000fe800000e0000 */
[----:B------:R-:W-:Y:S01]  /*cec0*/  SHFL.IDX PT, R137, R137, R12, 0x1c1f ;  /* 0x001c1f0c89897589 */ /* 0x000fe200000e0000 */
[----:B0-----:R-:W-:-:S03]  /*ced0*/  SEL R35, R54, R113, P0 ;  /* 0x0000007136237207 */ /* 0x001fc60000000000 */
[----:B------:R-:W-:Y:S04]  /*cee0*/  SHFL.IDX PT, R84, R71, R41, 0x1c1f ;  /* 0x001c1f2947547589 */ /* 0x000fe800000e0000 */
[----:B------:R-:W-:Y:S04]  /*cef0*/  SHFL.IDX PT, R107, R107, R12, 0x1c1f ;  /* 0x001c1f0c6b6b7589 */ /* 0x000fe800000e0000 */
[----:B------:R-:W-:Y:S04]  /*cf00*/  SHFL.IDX PT, R103, R103, R12, 0x1c1f ;  /* 0x001c1f0c67677589 */ /* 0x000fe800000e0000 */
[----:B------:R-:W-:Y:S04]  /*cf10*/  SHFL.IDX PT, R127, R127, R12, 0x1c1f ;  /* 0x001c1f0c7f7f7589 */ /* 0x000fe800000e0000 */
[----:B------:R0:W-:Y:S04]  /*cf20*/  SHFL.IDX PT, R60, R36, R41, 0x1c1f ;  /* 0x001c1f29243c7589 */ /* 0x0001e800000e0000 */
[----:B------:R2:W-:Y:S04]  /*cf30*/  SHFL.IDX PT, R70, R37, R41, 0x1c1f ;  /* 0x001c1f2925467589 */ /* 0x0005e800000e0000 */
[----:B------:R-:W-:Y:S01]  /*cf40*/  SHFL.IDX PT, R86, R73, R41, 0x1c1f ;  /* 0x001c1f2949567589 */ /* 0x000fe200000e0000 */
[----:B0-----:R-:W-:-:S03]  /*cf50*/  SEL R36, R93, R48, P0 ;  /* 0x000000305d247207 */ /* 0x001fc60000000000 */
[----:B------:R-:W-:Y:S01]  /*cf60*/  SHFL.IDX PT, R135, R135, R12, 0x1c1f ;  /* 0x001c1f0c87877589 */ /* 0x000fe200000e0000 */
[----:B--2---:R-:W-:-:S03]  /*cf70*/  SEL R37, R125, R80, P0 ;  /* 0x000000507d257207 */ /* 0x004fc60000000000 */
[----:B------:R-:W0:Y:S04]  /*cf80*/  SHFL.IDX PT, R74, R74, R41, 0x1c1f ;  /* 0x001c1f294a4a7589 */ /* 0x000e2800000e0000 */
[----:B------:R-:W-:Y:S04]  /*cf90*/  SHFL.IDX PT, R95, R95, R12, 0x1c1f ;  /* 0x001c1f0c5f5f7589 */ /* 0x000fe800000e0000 */
[----:B------:R2:W-:Y:S04]  /*cfa0*/  SHFL.IDX PT, R139, R139, R12, 0x1c1f ;  /* 0x001c1f0c8b8b7589 */ /* 0x0005e800000e0000 */
[----:B------:R3:W-:Y:S04]  /*cfb0*/  SHFL.IDX PT, R72, R38, R41, 0x1c1f ;  /* 0x001c1f2926487589 */ /* 0x0007e800000e0000 */
[----:B------:R4:W1:Y:S01]  /*cfc0*/  SHFL.IDX PT, R88, R75, R41, 0x1c1f ;  /* 0x001c1f294b587589 */ /* 0x00086200000e0000 */
[----:B--2---:R-:W-:-:S03]  /*cfd0*/  SEL R12, R83, R6, P0 ;  /* 0x00000006530c7207 */ /* 0x004fc60000000000 */
[----:B------:R2:W-:Y:S01]  /*cfe0*/  STSM.16.M88.4 [R100], R8 ;  /* 0x0000000864007844 */ /* 0x0005e20000000200 */
[----:B---3--:R-:W-:-:S03]  /*cff0*/  SEL R38, R48, R93, P0 ;  /* 0x0000005d30267207 */ /* 0x008fc60000000000 */
[----:B------:R3:W-:Y:S01]  /*d000*/  STSM.16.M88.4 [R98], R24 ;  /* 0x0000001862007844 */ /* 0x0007e20000000200 */
[----:B0-----:R-:W-:Y:S02]  /*d010*/  SEL R69, R135, R74, P0 ;  /* 0x0000004a87457207 */ /* 0x001fe40000000000 */
[----:B----4-:R-:W-:Y:S01]  /*d020*/  SEL R41, R129, R66, P0 ;  /* 0x0000004281297207 */ /* 0x010fe20000000000 */
[----:B------:R0:W-:Y:S01]  /*d030*/  STSM.16.M88.4 [R96], R28 ;  /* 0x0000001c60007844 */ /* 0x0001e20000000200 */
[----:B------:R-:W-:-:S03]  /*d040*/  SEL R71, R74, R135, P0 ;  /* 0x000000874a477207 */ /* 0x000fc60000000000 */
[----:B------:R4:W-:Y:S01]  /*d050*/  STSM.16.M88.4 [R94], R12 ;  /* 0x0000000c5e007844 */ /* 0x0009e20000000200 */
[----:B--2---:R-:W-:-:S03]  /*d060*/  SEL R8, R87, R42, P0 ;  /* 0x0000002a57087207 */ /* 0x004fc60000000000 */
[----:B------:R-:W-:Y:S01]  /*d070*/  STSM.16.M88.4 [R92], R32 ;  /* 0x000000205c007844 */ /* 0x000fe20000000200 */
[----:B------:R-:W-:Y:S02]  /*d080*/  SEL R10, R42, R87, P0 ;  /* 0x000000572a0a7207 */ /* 0x000fe40000000000 */
[----:B------:R-:W-:Y:S02]  /*d090*/  SEL R9, R115, R76, P0 ;  /* 0x0000004c73097207 */ /* 0x000fe40000000000 */
[----:B------:R-:W-:Y:S02]  /*d0a0*/  SEL R11, R76, R115, P0 ;  /* 0x000000734c0b7207 */ /* 0x000fe40000000000 */
[----:B---3--:R-:W-:Y:S02]  /*d0b0*/  SEL R24, R89, R46, P0 ;  /* 0x0000002e59187207 */ /* 0x008fe40000000000 */
[----:B------:R-:W-:Y:S01]  /*d0c0*/  SEL R26, R46, R89, P0 ;  /* 0x000000592e1a7207 */ /* 0x000fe20000000000 */
[----:B------:R2:W-:Y:S01]  /*d0d0*/  STSM.16.M88.4 [R90], R8 ;  /* 0x000000085a007844 */ /* 0x0005e20000000200 */
[----:B------:R-:W-:-:S02]  /*d0e0*/  SEL R25, R121, R62, P0 ;  /* 0x0000003e79197207 */ /* 0x000fc40000000000 */
[----:B------:R-:W-:Y:S02]  /*d0f0*/  SEL R27, R62, R121, P0 ;  /* 0x000000793e1b7207 */ /* 0x000fe40000000000 */
[----:B0-----:R-:W-:Y:S02]  /*d100*/  SEL R28, R91, R20, P0 ;  /* 0x000000145b1c7207 */ /* 0x001fe40000000000 */
[----:B------:R-:W-:Y:S01]  /*d110*/  SEL R30, R20, R91, P0 ;  /* 0x0000005b141e7207 */ /* 0x000fe20000000000 */
[----:B------:R-:W-:Y:S01]  /*d120*/  STSM.16.M88.4 [R61], R24 ;  /* 0x000000183d007844 */ /* 0x000fe20000000200 */
[----:B------:R-:W-:Y:S02]  /*d130*/  SEL R29, R123, R78, P0 ;  /* 0x0000004e7b1d7207 */ /* 0x000fe40000000000 */
[----:B------:R-:W-:Y:S02]  /*d140*/  SEL R31, R78, R123, P0 ;  /* 0x0000007b4e1f7207 */ /* 0x000fe40000000000 */
[----:B------:R-:W-:-:S02]  /*d150*/  SEL R42, R50, R99, P0 ;  /* 0x00000063322a7207 */ /* 0x000fc40000000000 */
[----:B----4-:R-:W-:Y:S01]  /*d160*/  SEL R12, R101, R56, P0 ;  /* 0x00000038650c7207 */ /* 0x010fe20000000000 */
[----:B------:R0:W-:Y:S01]  /*d170*/  STSM.16.M88.4 [R57], R28 ;  /* 0x0000001c39007844 */ /* 0x0001e20000000200 */
[----:B--2---:R-:W-:Y:S02]  /*d180*/  SEL R8, R97, R52, P0 ;  /* 0x0000003461087207 */ /* 0x004fe40000000000 */
[----:B------:R-:W-:Y:S01]  /*d190*/  SEL R10, R52, R97, P0 ;  /* 0x00000061340a7207 */ /* 0x000fe20000000000 */
[----:B------:R2:W-:Y:S01]  /*d1a0*/  STSM.16.M88.4 [R59], R36 ;  /* 0x000000243b007844 */ /* 0x0005e20000000200 */
[----:B------:R-:W-:Y:S02]  /*d1b0*/  SEL R9, R131, R68, P0 ;  /* 0x0000004483097207 */ /* 0x000fe40000000000 */
[----:B------:R-:W-:Y:S01]  /*d1c0*/  SEL R11, R68, R131, P0 ;  /* 0x00000083440b7207 */ /* 0x000fe20000000000 */
[----:B------:R-:W-:Y:S01]  /*d1d0*/  STSM.16.M88.4 [R53], R40 ;  /* 0x0000002835007844 */ /* 0x000fe20000000200 */
[----:B------:R-:W-:-:S02]  /*d1e0*/  SEL R14, R56, R101, P0 ;  /* 0x00000065380e7207 */ /* 0x000fc40000000000 */
[----:B------:R-:W-:Y:S01]  /*d1f0*/  SEL R13, R133, R82, P0 ;  /* 0x00000052850d7207 */ /* 0x000fe20000000000 */
[----:B------:R3:W-:Y:S01]  /*d200*/  STSM.16.M88.4 [R51], R8 ;  /* 0x0000000833007844 */ /* 0x0007e20000000200 */
[----:B------:R-:W-:Y:S02]  /*d210*/  SEL R15, R82, R133, P0 ;  /* 0x00000085520f7207 */ /* 0x000fe40000000000 */
[----:B------:R-:W-:Y:S02]  /*d220*/  SEL R56, R105, R58, P0 ;  /* 0x0000003a69387207 */ /* 0x000fe40000000000 */
[----:B------:R-:W-:Y:S01]  /*d230*/  SEL R58, R58, R105, P0 ;  /* 0x000000693a3a7207 */ /* 0x000fe20000000000 */
[----:B------:R4:W-:Y:S01]  /*d240*/  STSM.16.M88.4 [R49], R12 ;  /* 0x0000000c31007844 */ /* 0x0009e20000000200 */
[----:B0-----:R-:W-:Y:S02]  /*d250*/  SEL R57, R137, R84, P0 ;  /* 0x0000005489397207 */ /* 0x001fe40000000000 */
[----:B--2---:R-:W-:-:S02]  /*d260*/  SEL R59, R84, R137, P0 ;  /* 0x00000089543b7207 */ /* 0x004fc40000000000 */
[----:B------:R-:W-:Y:S02]  /*d270*/  SEL R24, R107, R60, P0 ;  /* 0x0000003c6b187207 */ /* 0x000fe40000000000 */
[----:B------:R-:W-:Y:S01]  /*d280*/  SEL R26, R60, R107, P0 ;  /* 0x0000006b3c1a7207 */ /* 0x000fe20000000000 */
[----:B------:R0:W-:Y:S01]  /*d290*/  STSM.16.M88.4 [R7], R56 ;  /* 0x0000003807007844 */ /* 0x0001e20000000200 */
[----:B------:R-:W-:Y:S01]  /*d2a0*/  SEL R25, R127, R86, P0 ;  /* 0x000000567f197207 */ /* 0x000fe20000000000 */
[----:B---3--:R-:W-:Y:S01]  /*d2b0*/  IMAD.U32 R8, RZ, RZ, UR6 ;  /* 0x00000006ff087e24 */ /* 0x008fe2000f8e00ff */
[----:B------:R-:W-:Y:S01]  /*d2c0*/  SEL R27, R86, R127, P0 ;  /* 0x0000007f561b7207 */ /* 0x000fe20000000000 */
[----:B------:R-:W-:Y:S01]  /*d2d0*/  IMAD.U32 R9, RZ, RZ, UR7 ;  /* 0x00000007ff097e24 */ /* 0x000fe2000f8e00ff */
[----:B------:R-:W-:Y:S01]  /*d2e0*/  SEL R68, R103, R70, P0 ;  /* 0x0000004667447207 */ /* 0x000fe20000000000 */
[----:B------:R-:W-:Y:S01]  /*d2f0*/  ULDC.64 UR6, c[0x0][0xc08] ;  /* 0x0003020000067ab9 */ /* 0x000fe20000000a00 */
[----:B------:R-:W-:Y:S01]  /*d300*/  SEL R70, R70, R103, P0 ;  /* 0x0000006746467207 */ /* 0x000fe20000000000 */
[----:B------:R2:W-:Y:S01]  /*d310*/  STSM.16.M88.4 [R44], R24 ;  /* 0x000000182c007844 */ /* 0x0005e20000000200 */
[----:B-1----:R-:W-:-:S02]  /*d320*/  SEL R29, R139, R88, P0 ;  /* 0x000000588b1d7207 */ /* 0x002fc40000000000 */
[----:B------:R-:W-:Y:S01]  /*d330*/  SEL R31, R88, R139, P0 ;  /* 0x0000008b581f7207 */ /* 0x000fe20000000000 */
[----:B------:R2:W-:Y:S01]  /*d340*/  STSM.16.M88.4 [R45], R68 ;  /* 0x000000442d007844 */ /* 0x0005e20000000200 */
[----:B------:R-:W-:Y:S02]  /*d350*/  SEL R28, R95, R72, P0 ;  /* 0x000000485f1c7207 */ /* 0x000fe40000000000 */
[----:B------:R-:W-:Y:S01]  /*d360*/  SEL R30, R72, R95, P0 ;  /* 0x0000005f481e7207 */ /* 0x000fe20000000000 */
[----:B------:R-:W-:-:S04]  /*d370*/  UISETP.NE.U32.AND UP1, UPT, UR6, URZ, UPT ;  /* 0x0000003f0600728c */ /* 0x000fc8000bf25070 */
[----:B------:R2:W-:Y:S01]  /*d380*/  STSM.16.M88.4 [R47], R28 ;  /* 0x0000001c2f007844 */ /* 0x0005e20000000200 */
[----:B------:R-:W-:Y:S01]  /*d390*/  BAR.SYNC.DEFER_BLOCKING 0x1, 0x100 ;  /* 0x0044000000007b1d */ /* 0x000fe20000010000 */
[----:B------:R-:W-:-:S06]  /*d3a0*/  UISETP.NE.AND.EX UP1, UPT, UR7, URZ, UPT, UP1 ;  /* 0x0000003f0700728c */ /* 0x000fcc000bf25310 */
[----:B------:R-:W-:-:S05]  /*d3b0*/  PLOP3.LUT P0, PT, PT, PT, UP1, 0x80, 0x0 ;  /* 0x000000000000781c */ /* 0x000fca0003f0f018 */
[----:B------:R-:W-:-:S04]  /*d3c0*/  @UP1 ULEA UR6, UP2, UR36, UR6, 0x2 ;  /* 0x0000000624061291 */ /* 0x000fc8000f84103f */
[----:B------:R-:W-:Y:S01]  /*d3d0*/  @UP1 ULEA.HI.X UR7, UR36, UR7, UR37, 0x2, UP2 ;  /* 0x0000000724071291 */ /* 0x000fe200090f1425 */
[----:B------:R-:W-:Y:S02]  /*d3e0*/  IMAD.U32 R10, RZ, RZ, UR8 ;  /* 0x00000008ff0a7e24 */ /* 0x000fe4000f8e00ff */
[----:B----4-:R-:W-:-:S03]  /*d3f0*/  IMAD.U32 R14, RZ, RZ, UR6 ;  /* 0x00000006ff0e7e24 */ /* 0x010fc6000f8e00ff */
[----:B------:R-:W-:Y:S01]  /*d400*/  IMAD.U32 R15, RZ, RZ, UR7 ;  /* 0x00000007ff0f7e24 */ /* 0x000fe2000f8e00ff */
[----:B------:R-:W3:Y:S01]  /*d410*/  @P2 LDG.E R6, desc[UR50][R8.64] ;  /* 0x0000003208062981 */ /* 0x000ee2000c1e1900 */
[----:B------:R-:W-:Y:S01]  /*d420*/  ISETP.NE.AND P1, PT, R81, 0x1, PT ;  /* 0x000000015100780c */ /* 0x000fe20003f25270 */
[----:B------:R-:W-:Y:S02]  /*d430*/  UMOV UR4, URZ ;  /* 0x0000003f00047c82 */ /* 0x000fe40008000000 */
[----:B------:R2:W5:Y:S10]  /*d440*/  @P0 LDG.E R10, desc[UR50][R14.64] ;  /* 0x000000320e0a0981 */ /* 0x000574000c1e1900 */
[----:B0-----:R-:W0:Y:S08]  /*d450*/  @P1 LDC R7, c[0x0][0xbec] ;  /* 0x0002fb00ff071b82 */ /* 0x001e300000000800 */
[----:B------:R-:W1:Y:S01]  /*d460*/  @P1 LDC R12, c[0x0][0xbf0] ;  /* 0x0002fc00ff0c1b82 */ /* 0x000e620000000800 */
[----:B---3--:R-:W-:Y:S01]  /*d470*/  @P2 R2UR UR4, R6 ;  /* 0x00000000060422ca */ /* 0x008fe200000e0000 */
[----:B012---:R-:W-:-:S14]  /*d480*/  @P0 BRA `(.L_x_2175) ;  /* 0x0000000000100947 */ /* 0x007fdc0003800000 */
[----:B------:R-:W-:Y:S05]  /*d490*/  @!P2 BRA `(.L_x_2175) ;  /* 0x00000000000ca947 */ /* 0x000fea0003800000 */
[----:B------:R-:W2:Y:S04]  /*d4a0*/  LDG.E R11, desc[UR50][R8.64] ;  /* 0x00000032080b7981 */ /* 0x000ea8000c1e1900 */
[----:B-----5:R-:W2:Y:S02]  /*d4b0*/  LDG.E R10, desc[UR50][R8.64+0x4] ;  /* 0x00000432080a7981 */ /* 0x020ea4000c1e1900 */
[----:B--2---:R-:W-:-:S07]  /*d4c0*/  IMAD.IADD R10, R10, 0x1, -R11 ;  /* 0x000000010a0a7824 */ /* 0x004fce00078e0a0b */
.L_x_2175:
[----:B------:R-:W-:Y:S01]  /*d4d0*/  USHF.R.S32.HI UR14, URZ, 0x1f, UR42 ;  /* 0x0000001f3f0e7899 */ /* 0x000fe2000801142a */
[----:B------:R-:W-:Y:S01]  /*d4e0*/  VIADD R14, R18, UR39 ;  /* 0x00000027120e7c36 */ /* 0x000fe20008000000 */
[----:B------:R-:W-:Y:S01]  /*d4f0*/  ULDC.64 UR12, c[0x0][0xb90] ;  /* 0x0002e400000c7ab9 */ /* 0x000fe20000000a00 */
[----:B------:R-:W-:Y:S01]  /*d500*/  USHF.R.S32.HI UR9, URZ, 0x1f, UR4 ;  /* 0x0000001f3f097899 */ /* 0x000fe20008011404 */
[----:B------:R-:W-:Y:S01]  /*d510*/  VIADD R26, R236, UR39 ;  /* 0x00000027ec1a7c36 */ /* 0x000fe20008000000 */
[----:B------:R-:W-:Y:S01]  /*d520*/  UIMAD UR10, UR14, UR12, URZ ;  /* 0x0000000c0e0a72a4 */ /* 0x000fe2000f8e023f */
[----:B------:R-:W-:Y:S01]  /*d530*/  @P1 IMAD.HI.U32 R7, R14, R7, RZ ;  /* 0x000000070e071227 */ /* 0x000fe200078e00ff */
        /* <DEDUP_REMOVED lines=19> */
[----:B-----5:R-:W-:Y:S01]  /*d670*/  IMAD R85, R10, R81, RZ ;  /* 0x000000510a557224 */ /* 0x020fe200078e02ff */
[----:B------:R-:W-:Y:S01]  /*d680*/  IADD3 R6, P0, R6, UR6, RZ ;  /* 0x0000000606067c10 */ /* 0x000fe2000ff1e0ff */
[----:B------:R-:W-:Y:S01]  /*d690*/  ULDC.64 UR10, c[0x0][0xaa0] ;  /* 0x0002a800000a7ab9 */ /* 0x000fe20000000a00 */
[----:B------:R-:W-:Y:S01]  /*d6a0*/  IMAD.U32 R12, RZ, RZ, UR8 ;  /* 0x00000008ff0c7e24 */ /* 0x000fe2000f8e00ff */
[----:B------:R-:W-:-:S02]  /*d6b0*/  SHF.R.S32.HI R8, RZ, 0x1f, R9 ;  /* 0x0000001fff087819 */ /* 0x000fc40000011409 */
[----:B------:R-:W-:Y:S02]  /*d6c0*/  LOP3.LUT R28, R29, 0x380, RZ, 0xc0, !PT ;  /* 0x000003801d1c7812 */ /* 0x000fe400078ec0ff */
[----:B------:R-:W-:Y:S01]  /*d6d0*/  IADD3.X R7, R7, UR7, R12, P0, !PT ;  /* 0x0000000707077c10 */ /* 0x000fe200087fe40c */
[----:B------:R-:W-:Y:S01]  /*d6e0*/  ULDC.64 UR6, c[0x0][0xb88] ;  /* 0x0002e20000067ab9 */ /* 0x000fe20000000a00 */
[----:B------:R-:W-:Y:S01]  /*d6f0*/  SHF.R.U64 R28, R28, 0x3, RZ ;  /* 0x000000031c1c7819 */ /* 0x000fe200000012ff */
[----:B------:R-:W-:Y:S01]  /*d700*/  IMAD R14, R8, UR6, RZ ;  /* 0x00000006080e7c24 */ /* 0x000fe2000f8e02ff */
[----:B------:R-:W-:Y:S01]  /*d710*/  IADD3 R13, P4, R4, 0x2000, RZ ;  /* 0x00002000040d7810 */ /* 0x000fe20007f9e0ff */
[C---:B------:R-:W-:Y:S01]  /*d720*/  IMAD.WIDE.U32 R6, R9.reuse, UR6, R6 ;  /* 0x0000000609067c25 */ /* 0x040fe2000f8e0006 */
[----:B------:R-:W-:Y:S02]  /*d730*/  LOP3.LUT R28, R28, R29, RZ, 0x3c, !PT ;  /* 0x0000001d1c1c7212 */ /* 0x000fe400078e3cff */
[----:B------:R-:W-:Y:S01]  /*d740*/  IADD3 R57, P3, R4, 0x4000, RZ ;  /* 0x0000400004397810 */ /* 0x000fe20007f7e0ff */
[----:B------:R-:W-:Y:S01]  /*d750*/  IMAD R15, R9, UR7, R14 ;  /* 0x00000007090f7c24 */ /* 0x000fe2000f8e020e */
[----:B------:R-:W-:Y:S01]  /*d760*/  ULDC.64 UR6, c[0x0][0xb50] ;  /* 0x0002d40000067ab9 */ /* 0x000fe20000000a00 */
[----:B------:R-:W-:Y:S01]  /*d770*/  IMAD.X R29, RZ, RZ, R5, P2 ;  /* 0x000000ffff1d7224 */ /* 0x000fe200010e0605 */
[----:B------:R-:W-:Y:S01]  /*d780*/  LEA R14, P0, R6, UR6, 0x2 ;  /* 0x00000006060e7c11 */ /* 0x000fe2000f8010ff */
[----:B------:R-:W-:Y:S01]  /*d790*/  IMAD.IADD R7, R7, 0x1, R15 ;  /* 0x0000000107077824 */ /* 0x000fe200078e020f */
[----:B------:R-:W-:-:S02]  /*d7a0*/  IADD3 R41, P2, R4, 0xb000, RZ ;  /* 0x0000b00004297810 */ /* 0x000fc40007f5e0ff */
[----:B------:R-:W-:Y:S01]  /*d7b0*/  LOP3.LUT R12, R13, 0x380, RZ, 0xc0, !PT ;  /* 0x000003800d0c7812 */ /* 0x000fe200078ec0ff */
[----:B------:R-:W-:Y:S01]  /*d7c0*/  SHFL.IDX PT, R20, R14, RZ, 0x1c1f ;  /* 0x001c1fff0e147589 */ /* 0x000fe200000e0000 */
[----:B------:R-:W-:Y:S01]  /*d7d0*/  LEA.HI.X R15, R6, UR7, R7, 0x2, P0 ;  /* 0x00000007060f7c11 */ /* 0x000fe200080f1407 */
[----:B------:R-:W-:Y:S01]  /*d7e0*/  VIADD R6, R26, 0x8 ;  /* 0x000000081a067836 */ /* 0x000fe20000000000 */
[----:B------:R-:W-:Y:S01]  /*d7f0*/  IADD3 R25, P0, R4, 0x3000, RZ ;  /* 0x0000300004197810 */ /* 0x000fe20007f1e0ff */
[----:B------:R-:W-:Y:S01]  /*d800*/  SHFL.IDX PT, R42, R14, 0x1, 0x1c1f ;  /* 0x003c1f000e2a7f89 */ /* 0x000fe200000e0000 */
[----:B------:R-:W-:Y:S02]  /*d810*/  LOP3.LUT R40, R41, 0x380, RZ, 0xc0, !PT ;  /* 0x0000038029287812 */ /* 0x000fe400078ec0ff */
[----:B------:R-:W-:Y:S01]  /*d820*/  LOP3.LUT R24, R25, 0x380, RZ, 0xc0, !PT ;  /* 0x0000038019187812 */ /* 0x000fe200078ec0ff */
[----:B------:R-:W1:Y:S01]  /*d830*/  SHFL.IDX PT, R21, R15, RZ, 0x1c1f ;  /* 0x001c1fff0f157589 */ /* 0x000e6200000e0000 */
[----:B------:R-:W-:-:S02]  /*d840*/  SHF.R.U64 R40, R40, 0x3, RZ ;  /* 0x0000000328287819 */ /* 0x000fc400000012ff */
[----:B------:R-:W-:Y:S01]  /*d850*/  SHF.R.U64 R24, R24, 0x3, RZ ;  /* 0x0000000318187819 */ /* 0x000fe200000012ff */
[----:B------:R-:W2:Y:S01]  /*d860*/  SHFL.IDX PT, R43, R15, 0x1, 0x1c1f ;  /* 0x003c1f000f2b7f89 */ /* 0x000ea200000e0000 */
[----:B------:R-:W-:Y:S01]  /*d870*/  LOP3.LUT R40, R40, R41, RZ, 0x3c, !PT ;  /* 0x0000002928287212 */ /* 0x000fe200078e3cff */
[--C-:B------:R-:W-:Y:S01]  /*d880*/  IMAD.X R41, RZ, RZ, R5.reuse, P2 ;  /* 0x000000ffff297224 */ /* 0x100fe200010e0605 */
[----:B------:R-:W-:Y:S01]  /*d890*/  LOP3.LUT R24, R24, R25, RZ, 0x3c, !PT ;  /* 0x0000001918187212 */ /* 0x000fe200078e3cff */
[----:B------:R-:W-:Y:S01]  /*d8a0*/  IMAD.X R25, RZ, RZ, R5, P0 ;  /* 0x000000ffff197224 */ /* 0x000fe200000e0605 */
[----:B------:R-:W-:Y:S02]  /*d8b0*/  IADD3 R61, P0, R4, 0x9000, RZ ;  /* 0x00009000043d7810 */ /* 0x000fe40007f1e0ff */
[----:B------:R-:W-:Y:S02]  /*d8c0*/  LOP3.LUT R56, R57, 0x380, RZ, 0xc0, !PT ;  /* 0x0000038039387812 */ /* 0x000fe400078ec0ff */
[----:B------:R-:W-:-:S02]  /*d8d0*/  LOP3.LUT R60, R61, 0x380, RZ, 0xc0, !PT ;  /* 0x000003803d3c7812 */ /* 0x000fc400078ec0ff */
[----:B------:R-:W-:Y:S02]  /*d8e0*/  IADD3 R11, P5, R4, 0x1000, RZ ;  /* 0x00001000040b7810 */ /* 0x000fe40007fbe0ff */
[----:B------:R-:W-:Y:S02]  /*d8f0*/  SHF.R.U64 R60, R60, 0x3, RZ ;  /* 0x000000033c3c7819 */ /* 0x000fe400000012ff */
[----:B------:R-:W-:Y:S01]  /*d900*/  SHF.R.U64 R12, R12, 0x3, RZ ;  /* 0x000000030c0c7819 */ /* 0x000fe200000012ff */
[--C-:B------:R-:W-:Y:S01]  /*d910*/  IMAD.X R9, RZ, RZ, R5.reuse, P5 ;  /* 0x000000ffff097224 */ /* 0x100fe200028e0605 */
[----:B------:R-:W-:Y:S01]  /*d920*/  LOP3.LUT R60, R60, R61, RZ, 0x3c, !PT ;  /* 0x0000003d3c3c7212 */ /* 0x000fe200078e3cff */
[----:B------:R-:W-:Y:S01]  /*d930*/  IMAD.X R61, RZ, RZ, R5, P0 ;  /* 0x000000ffff3d7224 */ /* 0x000fe200000e0605 */
[----:B------:R-:W-:Y:S02]  /*d940*/  LOP3.LUT P0, RZ, R234, 0x3, RZ, 0xc0, !PT ;  /* 0x00000003eaff7812 */ /* 0x000fe4000780c0ff */
[----:B------:R-:W-:-:S02]  /*d950*/  SHF.R.U64 R56, R56, 0x3, RZ ;  /* 0x0000000338387819 */ /* 0x000fc400000012ff */
[-C--:B------:R-:W-:Y:S02]  /*d960*/  ISETP.GE.OR P2, PT, R26, R85.reuse, P0 ;  /* 0x000000551a00720c */ /* 0x080fe40000746670 */
[----:B------:R-:W-:Y:S02]  /*d970*/  ISETP.GE.OR P0, PT, R6, R85, P0 ;  /* 0x000000550600720c */ /* 0x000fe40000706670 */
        /* <DEDUP_REMOVED lines=8> */
[----:B-1----:R1:W-:Y:S01]  /*da00*/  @!P2 ST.E desc[UR50][R20.64], R2 ;  /* 0x000000021400a985 */ /* 0x0023e2000c101932 */
        /* <DEDUP_REMOVED lines=8> */
[----:B------:R-:W-:-:S02]  /*da90*/  LOP3.LUT R44, R45, 0x380, RZ, 0xc0, !PT ;  /* 0x000003802d2c7812 */ /* 0x000fc400078ec0ff */
[----:B------:R-:W-:Y:S01]  /*daa0*/  LOP3.LUT R8, R11, 0x380, RZ, 0xc0, !PT ;  /* 0x000003800b087812 */ /* 0x000fe200078ec0ff */
[----:B-1----:R-:W1:Y:S01]  /*dab0*/  @P1 LDC R21, c[0x0][0xbec] ;  /* 0x0002fb00ff151b82 */ /* 0x002e620000000800 */
[----:B------:R-:W-:Y:S01]  /*dac0*/  SHF.R.U64 R32, R32, 0x3, RZ ;  /* 0x0000000320207819 */ /* 0x000fe200000012ff */
[----:B------:R-:W-:Y:S01]  /*dad0*/  UIADD3 UR7, UR7, UR8, URZ ;  /* 0x0000000807077290 */ /* 0x000fe2000fffe03f */
[----:B------:R-:W-:Y:S01]  /*dae0*/  SHF.R.U64 R36, R36, 0x3, RZ ;  /* 0x0000000324247819 */ /* 0x000fe200000012ff */
[----:B------:R-:W-:Y:S01]  /*daf0*/  UIMAD UR4, UR14, UR10, URZ ;  /* 0x0000000a0e0472a4 */ /* 0x000fe2000f8e023f */
[----:B------:R-:W-:Y:S01]  /*db00*/  SHF.R.U64 R68, R68, 0x3, RZ ;  /* 0x0000000344447819 */ /* 0x000fe200000012ff */
[----:B--2---:R-:W-:Y:S01]  /*db10*/  IMAD R0, R232, 0x20, R233 ;  /* 0x00000020e8007824 */ /* 0x004fe200078e02e9 */
[----:B------:R-:W-:Y:S01]  /*db20*/  SHF.R.U64 R44, R44, 0x3, RZ ;  /* 0x000000032c2c7819 */ /* 0x000fe200000012ff */
[----:B------:R-:W-:Y:S01]  /*db30*/  UIMAD UR4, UR42, UR11, UR4 ;  /* 0x0000000b2a0472a4 */ /* 0x000fe2000f8e0204 */
[----:B------:R-:W-:Y:S01]  /*db40*/  LOP3.LUT R32, R32, R33, RZ, 0x3c, !PT ;  /* 0x0000002120207212 */ /* 0x000fe200078e3cff */
[----:B------:R-:W-:Y:S01]  /*db50*/  VIADD R52, R0, UR39 ;  /* 0x0000002700347c36 */ /* 0x000fe20008000000 */
[----:B------:R-:W-:Y:S01]  /*db60*/  LOP3.LUT R36, R36, R37, RZ, 0x3c, !PT ;  /* 0x0000002524247212 */ /* 0x000fe200078e3cff */
[--C-:B------:R-:W-:Y:S01]  /*db70*/  IMAD.X R33, RZ, RZ, R5.reuse, P6 ;  /* 0x000000ffff217224 */ /* 0x100fe200030e0605 */
[----:B------:R-:W-:Y:S01]  /*db80*/  LOP3.LUT R68, R68, R69, RZ, 0x3c, !PT ;  /* 0x0000004544447212 */ /* 0x000fe200078e3cff */
[--C-:B------:R-:W-:Y:S01]  /*db90*/  IMAD.X R37, RZ, RZ, R5.reuse, P5 ;  /* 0x000000ffff257224 */ /* 0x100fe200028e0605 */
[----:B------:R-:W-:Y:S01]  /*dba0*/  LOP3.LUT R44, R44, R45, RZ, 0x3c, !PT ;  /* 0x0000002d2c2c7212 */ /* 0x000fe200078e3cff */
[--C-:B------:R-:W-:Y:S01]  /*dbb0*/  IMAD.X R69, RZ, RZ, R5.reuse, P4 ;  /* 0x000000ffff457224 */ /* 0x100fe200020e0605 */
[----:B------:R-:W-:Y:S01]  /*dbc0*/  UIMAD.WIDE.U32 UR6, UR42, UR10, UR6 ;  /* 0x0000000a2a0672a5 */ /* 0x000fe2000f8e0006 */
[----:B------:R-:W-:Y:S01]  /*dbd0*/  SHF.R.U64 R8, R8, 0x3, RZ ;  /* 0x0000000308087819 */ /* 0x000fe200000012ff */
[--C-:B------:R-:W-:Y:S01]  /*dbe0*/  IMAD.X R45, RZ, RZ, R5.reuse, P3 ;  /* 0x000000ffff2d7224 */ /* 0x100fe200018e0605 */
[C---:B------:R-:W-:Y:S01]  /*dbf0*/  IADD3 R77, P6, R4.reuse, 0xc000, RZ ;  /* 0x0000c000044d7810 */ /* 0x040fe20007fde0ff */
[----:B------:R-:W-:Y:S01]  /*dc00*/  ULDC.64 UR8, c[0x0][0xaf0] ;  /* 0x0002bc0000087ab9 */ /* 0x000fe20000000a00 */
[C---:B------:R-:W-:Y:S01]  /*dc10*/  IADD3 R73, P5, R4.reuse, 0xd000, RZ ;  /* 0x0000d00004497810 */ /* 0x040fe20007fbe0ff */
[----:B------:R-:W5:Y:S01]  /*dc20*/  LD.E.128 R12, desc[UR50][R12.64] ;  /* 0x000000320c0c7980 */ /* 0x000f62000c101d00 */
[----:B------:R-:W-:Y:S01]  /*dc30*/  IADD3 R65, P4, R4, 0xe000, RZ ;  /* 0x0000e00004417810 */ /* 0x000fe20007f9e0ff */
[----:B-1----:R-:W-:Y:S01]  /*dc40*/  @P1 IMAD.HI.U32 R0, R52, R21, RZ ;  /* 0x0000001534001227 */ /* 0x002fe200078e00ff */
[----:B------:R-:W-:Y:S01]  /*dc50*/  IADD3 R7, P3, R4, 0xf000, RZ ;  /* 0x0000f00004077810 */ /* 0x000fe20007f7e0ff */
[----:B------:R-:W-:Y:S01]  /*dc60*/  UIADD3 UR7, UR7, UR4, URZ ;  /* 0x0000000407077290 */ /* 0x000fe2000fffe03f */
[----:B------:R-:W-:Y:S01]  /*dc70*/  LOP3.LUT R8, R8, R11, RZ, 0x3c, !PT ;  /* 0x0000000b08087212 */ /* 0x000fe200078e3cff */
[----:B------:R-:W-:Y:S01]  /*dc80*/  UIMAD UR4, UR37, UR8, URZ ;  /* 0x00000008250472a4 */ /* 0x000fe2000f8e023f */
[----:B------:R-:W-:Y:S01]  /*dc90*/  LOP3.LUT R76, R77, 0x380, RZ, 0xc0, !PT ;  /* 0x000003804d4c7812 */ /* 0x000fe200078ec0ff */
[----:B------:R-:W-:Y:S01]  /*dca0*/  IMAD.MOV.U32 R53, RZ, RZ, R52 ;  /* 0x000000ffff357224 */ /* 0x000fe200078e0034 */
[----:B------:R-:W-:Y:S01]  /*dcb0*/  LOP3.LUT R72, R73, 0x380, RZ, 0xc0, !PT ;  /* 0x0000038049487812 */ /* 0x000fe200078ec0ff */
[----:B------:R-:W-:Y:S01]  /*dcc0*/  IMAD.X R49, RZ, RZ, R5, P3 ;  /* 0x000000ffff317224 */ /* 0x000fe200018e0605 */
[----:B------:R-:W-:Y:S01]  /*dcd0*/  LOP3.LUT R64, R65, 0x380, RZ, 0xc0, !PT ;  /* 0x0000038041407812 */ /* 0x000fe200078ec0ff */
[----:B------:R-:W5:Y:S01]  /*dce0*/  LD.E.128 R24, desc[UR50][R24.64] ;  /* 0x0000003218187980 */ /* 0x000f62000c101d00 */
[----:B------:R-:W-:-:S02]  /*dcf0*/  LOP3.LUT R11, R4, 0x380, RZ, 0xc0, !PT ;  /* 0x00000380040b7812 */ /* 0x000fc400078ec0ff */
[----:B------:R-:W-:Y:S01]  /*dd00*/  LOP3.LUT R6, R7, 0x380, RZ, 0xc0, !PT ;  /* 0x0000038007067812 */ /* 0x000fe200078ec0ff */
[----:B------:R-:W-:Y:S01]  /*dd10*/  UIMAD UR4, UR36, UR9, UR4 ;  /* 0x00000009240472a4 */ /* 0x000fe2000f8e0204 */
[----:B0-----:R-:W-:Y:S01]  /*dd20*/  @P1 SHF.R.U32.HI R53, RZ, R83, R0 ;  /* 0x00000053ff351219 */ /* 0x001fe20000011600 */
[----:B------:R-:W-:Y:S01]  /*dd30*/  UIMAD.WIDE.U32 UR6, UR36, UR8, UR6 ;  /* 0x00000008240672a5 */ /* 0x000fe2000f8e0006 */
[----:B------:R-:W-:Y:S01]  /*dd40*/  SHF.R.U64 R76, R76, 0x3, RZ ;  /* 0x000000034c4c7819 */ /* 0x000fe200000012ff */
[----:B------:R-:W5:Y:S01]  /*dd50*/  LD.E.128 R56, desc[UR50][R56.64] ;  /* 0x0000003238387980 */ /* 0x000f62000c101d00 */
[----:B------:R-:W-:Y:S02]  /*dd60*/  SHF.R.U64 R72, R72, 0x3, RZ ;  /* 0x0000000348487819 */ /* 0x000fe400000012ff */
[----:B------:R-:W-:Y:S01]  /*dd70*/  SHF.R.U64 R64, R64, 0x3, RZ ;  /* 0x0000000340407819 */ /* 0x000fe200000012ff */
[----:B------:R-:W5:Y:S01]  /*dd80*/  LD.E.128 R28, desc[UR50][R28.64] ;  /* 0x000000321c1c7980 */ /* 0x000f62000c101d00 */
[----:B------:R-:W-:-:S02]  /*dd90*/  SHF.R.U64 R11, R11, 0x3, RZ ;  /* 0x000000030b0b7819 */ /* 0x000fc400000012ff */
        /* <DEDUP_REMOVED lines=11> */
[----:B------:R-:W-:Y:S01]  /*de50*/  ULDC.64 UR8, c[0x0][0xae0] ;  /* 0x0002b80000087ab9 */ /* 0x000fe20000000a00 */
[----:B------:R-:W-:Y:S01]  /*de60*/  LOP3.LUT R48, R6, R7, RZ, 0x3c, !PT ;  /* 0x0000000706307212 */ /* 0x000fe200078e3cff */
[----:B------:R-:W-:Y:S01]  /*de70*/  IMAD R0, R0, UR8, RZ ;  /* 0x0000000800007c24 */ /* 0x000fe2000f8e02ff */
[----:B------:R-:W5:Y:S01]  /*de80*/  LD.E.128 R8, desc[UR50][R8.64] ;  /* 0x0000003208087980 */ /* 0x000f62000c101d00 */
[----:B------:R-:W-:-:S02]  /*de90*/  IMAD R81, R81, R2, R52 ;  /* 0x0000000251517224 */ /* 0x000fc400078e0234 */
[----:B------:R-:W-:Y:S01]  /*dea0*/  IMAD.U32 R21, RZ, RZ, UR7 ;  /* 0x00000007ff157e24 */ /* 0x000fe2000f8e00ff */
[----:B------:R-:W5:Y:S01]  /*deb0*/  LD.E.128 R4, desc[UR50][R4.64] ;  /* 0x0000003204047980 */ /* 0x000f62000c101d00 */
[----:B------:R-:W-:Y:S01]  /*dec0*/  IMAD.U32 R20, RZ, RZ, UR6 ;  /* 0x00000006ff147e24 */ /* 0x000fe2000f8e00ff */
[----:B------:R-:W-:Y:S01]  /*ded0*/  ULDC.64 UR6, c[0x0][0xad8] ;  /* 0x0002b60000067ab9 */ /* 0x000fe20000000a00 */
[----:B------:R-:W-:Y:S01]  /*dee0*/  IMAD.U32 R21, RZ, RZ, UR4 ;  /* 0x00000004ff157e24 */ /* 0x000fe2000f8e00ff */
[----:B------:R-:W5:Y:S01]  /*def0*/  LD.E.128 R32, desc[UR50][R32.64] ;  /* 0x0000003220207980 */ /* 0x000f62000c101d00 */
[C---:B------:R-:W-:Y:S01]  /*df00*/  IMAD R83, R53.reuse, UR9, R0 ;  /* 0x0000000935537c24 */ /* 0x040fe2000f8e0200 */
[----:B------:R-:W-:Y:S02]  /*df10*/  SHF.R.S32.HI R0, RZ, 0x1f, R81 ;  /* 0x0000001fff007819 */ /* 0x000fe40000011451 */
[----:B------:R-:W5:Y:S01]  /*df20*/  LD.E.128 R36, desc[UR50][R36.64] ;  /* 0x0000003224247980 */ /* 0x000f62000c101d00 */
[----:B------:R-:W-:-:S03]  /*df30*/  IMAD.WIDE.U32 R20, R53, UR8, R20 ;  /* 0x0000000835147c25 */ /* 0x000fc6000f8e0014 */
        /* <DEDUP_REMOVED lines=16> */
[----:B------:R-:W-:Y:S02]  /*e040*/  VIADD R84, R233, UR39 ;  /* 0x00000027e9547c36 */ /* 0x000fe40008000000 */
        /* <DEDUP_REMOVED lines=39> */
.L_x_2177:
[----:B------:R-:W-:Y:S05]  /*e2c0*/  BSYNC B1 ;  /* 0x0000000000017941 */ /* 0x000fea0003800000 */
.L_x_2176:
        /* <DEDUP_REMOVED lines=21> */
.L_x_2179:
[----:B------:R-:W-:Y:S05]  /*e420*/  BSYNC B1 ;  /* 0x0000000000017941 */ /* 0x000fea0003800000 */
.L_x_2178:
        /* <DEDUP_REMOVED lines=21> */
.L_x_2181:
[----:B------:R-:W-:Y:S05]  /*e580*/  BSYNC B1 ;  /* 0x0000000000017941 */ /* 0x000fea0003800000 */
.L_x_2180:
        /* <DEDUP_REMOVED lines=24> */
.L_x_2174:
        /* <DEDUP_REMOVED lines=35> */
.L_x_2183:
[----:B------:R-:W-:Y:S01]  /*e940*/  USEL UR36, UR36, URZ, !UP0 ;  /* 0x0000003f24247287 */ /* 0x000fe2000c000000 */
[----:B------:R-:W-:Y:S01]  /*e950*/  BSSY B1, `(.L_x_2184) ;  /* 0x000002c000017945 */ /* 0x000fe20003800000 */
[----:B------:R-:W-:-:S03]  /*e960*/  USEL UR37, UR37, URZ, !UP0 ;  /* 0x0000003f25257287 */ /* 0x000fc6000c000000 */
[----:B------:R-:W-:Y:S09]  /*e970*/  @P1 BRA `(.L_x_2185) ;  /* 0x0000000000a41947 */ /* 0x000ff20003800000 */
        /* <DEDUP_REMOVED lines=41> */
.L_x_2185:
[----:B------:R-:W-:Y:S05]  /*ec10*/  BSYNC B1 ;  /* 0x0000000000017941 */ /* 0x000fea0003800000 */
.L_x_2184:
[----:B0-----:R-:W0:Y:S01]  /*ec20*/  @P0 LDC R3, c[0x0][0xbf0] ;  /* 0x0002fc00ff030b82 */ /* 0x001e220000000800 */
[----:B------:R-:W-:Y:S01]  /*ec30*/  ULDC.64 UR12, c[0x0][0xaa0] ;  /* 0x0002a800000c7ab9 */ /* 0x000fe20000000a00 */
[----:B------:R-:W-:Y:S01]  /*ec40*/  IMAD R2, R232, 0x20, R233 ;  /* 0x00000020e8027824 */ /* 0x000fe200078e02e9 */
[----:B------:R-:W-:Y:S01]  /*ec50*/  UIMAD UR8, UR9, UR12, URZ ;  /* 0x0000000c090872a4 */ /* 0x000fe2000f8e023f */
[----:B------:R-:W-:Y:S01]  /*ec60*/  BSSY B1, `(.L_x_2186) ;  /* 0x0000045000017945 */ /* 0x000fe20003800000 */
[----:B------:R-:W-:Y:S01]  /*ec70*/  UIMAD.WIDE.U32 UR6, UR4, UR12, URZ ;  /* 0x0000000c040672a5 */ /* 0x000fe2000f8e003f */
[----:B------:R-:W-:Y:S01]  /*ec80*/  VIADD R6, R2, UR39 ;  /* 0x0000002702067c36 */ /* 0x000fe20008000000 */
[----:B------:R-:W-:Y:S01]  /*ec90*/  UIMAD UR8, UR4, UR13, UR8 ;  /* 0x0000000d040872a4 */ /* 0x000fe2000f8e0208 */
[----:B------:R-:W-:Y:S02]  /*eca0*/  SHF.R.S32.HI R20, RZ, 0x1f, R23 ;  /* 0x0000001fff147819 */ /* 0x000fe40000011417 */
        /* <DEDUP_REMOVED lines=64> */
.L_x_2187:
[----:B------:R-:W-:Y:S05]  /*f0b0*/  BSYNC B1 ;  /* 0x0000000000017941 */ /* 0x000fea0003800000 */
.L_x_2186:
        /* <DEDUP_REMOVED lines=21> */
.L_x_2189:
[----:B------:R-:W-:Y:S05]  /*f210*/  BSYNC B1 ;  /* 0x0000000000017941 */ /* 0x000fea0003800000 */
.L_x_2188:
        /* <DEDUP_REMOVED lines=21> */
.L_x_2191:
[----:B------:R-:W-:Y:S05]  /*f370*/  BSYNC B1 ;  /* 0x0000000000017941 */ /* 0x000fea0003800000 */
.L_x_2190:
        /* <DEDUP_REMOVED lines=22> */
.L_x_2182:
[----:B------:R-:W-:Y:S05]  /*f4e0*/  BSYNC B0 ;  /* 0x0000000000007941 */ /* 0x000fea0003800000 */
.L_x_2173:
[----:B------:R-:W-:Y:S02]  /*f4f0*/  ULDC UR4, c[0x0][0xc3c] ;  /* 0x00030f0000047ab9 */ /* 0x000fe40000000800 */
[----:B------:R-:W-:-:S13]  /*f500*/  ISETP.GE.AND P0, PT, R55, UR4, PT ;  /* 0x0000000437007c0c */ /* 0x000fda000bf06270 */
[----:B------:R-:W-:Y:S05]  /*f510*/  @!P0 BRA `(.L_x_2192) ;  /* 0xffffff1800488947 */ /* 0x000fea000383ffff */
[----:B------:R-:W-:Y:S05]  /*f520*/  EXIT ;  /* 0x000000000000794d */ /* 0x000fea0003800000 */
.L_x_2134:
[----:B------:R-:W-:-:S08]  /*f530*/  NOP ;  /* 0x0000000000007918 */ /* 0x000fd00000000000 */
[----:B------:R-:W0:-:S00]  /*f540*/  USETMAXREG.DEALLOC.CTAPOOL 0x18 ;  /* 0x00000018000079c8 */ /* 0x000e0000080e0500 */
[----:B0-----:R-:W-:Y:S01]  /*f550*/  LOP3.LUT R0, R0, 0x3, RZ, 0xc0, !PT ;  /* 0x0000000300007812 */ /* 0x001fe200078ec0ff */
[----:B------:R-:W-:-:S05]  /*f560*/  IMAD.MOV.U32 R6, RZ, RZ, RZ ;  /* 0x000000ffff067224 */ /* 0x000fca00078e00ff */
[----:B------:R-:W0:Y:S02]  /*f570*/  SHFL.IDX PT, R0, R0, RZ, 0x1f ;  /* 0x00001fff00007589 */ /* 0x000e2400000e0000 */
[----:B0-----:R-:W-:-:S04]  /*f580*/  ISETP.NE.AND P0, PT, R0, RZ, PT ;  /* 0x000000ff0000720c */ /* 0x001fc80003f05270 */
[----:B------:R-:W-:-:S05]  /*f590*/  P2R R0, PR, RZ, 0x1 ;  /* 0x00000001ff007803 */ /* 0x000fca0000000000 */
[----:B------:R0:W-:Y:S04]  /*f5a0*/  STL [R1+0x38], R0 ;  /* 0x0000380001007387 */ /* 0x0001e80000100800 */
        /* <DEDUP_REMOVED lines=12> */
.L_x_2193:
[----:B0-----:R-:W0:Y:S01]  /*f670*/  S2R R0, SR_TID.X ;  /* 0x0000000000007919 */ /* 0x001e220000002100 */
        /* <DEDUP_REMOVED lines=40> */
.L_x_2199:
        /* <DEDUP_REMOVED lines=14> */
.L_x_2198:
[----:B------:R-:W-:Y:S05]  /*f9e0*/  BSYNC B0 ;  /* 0x0000000000007941 */ /* 0x000fea0003800000 */
.L_x_2197:
        /* <DEDUP_REMOVED lines=22> */
.L_x_2195:
        /* <DEDUP_REMOVED lines=25> */
.L_x_2200:
        /* <DEDUP_REMOVED lines=58> */
.L_x_2196:
[----:B------:R0:W-:Y:S01]  /*10080*/  STL [R1+0x10], R0 ;  /* 0x0000100001007387 */ /* 0x0001e20000100800 */
[----:B------:R-:W-:-:S03]  /*10090*/  UMOV UR36, URZ ;  /* 0x0000003f00247c82 */ /* 0x000fc60008000000 */
[----:B------:R0:W-:Y:S02]  /*100a0*/  STL [R1+0x14], RZ ;  /* 0x000014ff01007387 */ /* 0x0001e40000100800 */
.L_x_2201:
        /* <DEDUP_REMOVED lines=11> */
.L_x_2194:
[----:B0-2---:R-:W-:Y:S01]  /*10160*/  IMAD.MOV.U32 R0, RZ, RZ, 0x1 ;  /* 0x00000001ff007424 */ /* 0x005fe200078e00ff */
[----:B------:R-:W-:Y:S01]  /*10170*/  ULDC UR4, c[0x0][0xc3c] ;  /* 0x00030f0000047ab9 */ /* 0x000fe20000000800 */
[----:B------:R0:W-:Y:S01]  /*10180*/  STL [R1+0x34], RZ ;  /* 0x000034ff01007387 */ /* 0x0001e20000100800 */
[----:B------:R-:W-:-:S03]  /*10190*/  UISETP.GE.AND UP0, UPT, UR42, UR4, UPT ;  /* 0x000000042a00728c */ /* 0x000fc6000bf06270 */
[----:B------:R0:W-:Y:S03]  /*101a0*/  STL [R1+0x4], R0 ;  /* 0x0000040001007387 */ /* 0x0001e60000100800 */
[----:B------:R-:W-:Y:S01]  /*101b0*/  PLOP3.LUT P0, PT, PT, PT, UP0, 0x80, 0x0 ;  /* 0x000000000000781c */ /* 0x000fe20003f0f008 */
[----:B------:R0:W-:-:S12]  /*101c0*/  STL [R1], RZ ;  /* 0x000000ff01007387 */ /* 0x0001d80000100800 */
[----:B0-----:R-:W-:Y:S05]  /*101d0*/  @P0 BRA `(.L_x_2202) ;  /* 0x0000004c00bc0947 */ /* 0x001fea0003800000 */
[----:B------:R-:W0:Y:S01]  /*101e0*/  S2R R7, SR_TID.X ;  /* 0x0000000000077919 */ /* 0x000e220000002100 */
        /* <DEDUP_REMOVED lines=8> */
[C---:B0-----:R-:W-:Y:S01]  /*10270*/  LOP3.LUT R6, R7.reuse, 0x7f, RZ, 0xc0, !PT ;  /* 0x0000007f07067812 */ /* 0x041fe200078ec0ff */
[C---:B------:R-:W-:Y:S01]  /*10280*/  IMAD.SHL.U32 R2, R7.reuse, 0x80, RZ ;  /* 0x0000008007027824 */ /* 0x040fe200078e00ff */
        /* <DEDUP_REMOVED lines=35> */
.L_x_2273:
[----:B------:R-:W-:Y:S01]  /*104c0*/  ULDC.64 UR4, c[0x0][0xc88] ;  /* 0x0003220000047ab9 */ /* 0x000fe20000000a00 */
[----:B------:R-:W-:Y:S01]  /*104d0*/  IMAD.MOV.U32 R0, RZ, RZ, RZ ;  /* 0x000000ffff007224 */ /* 0x000fe200078e00ff */
[----:B------:R-:W-:Y:S01]  /*104e0*/  UIMAD.WIDE UR4, UR42, 0x4, UR4 ;  /* 0x000000042a0478a5 */ /* 0x000fe2000f8e0204 */
[----:B------:R-:W-:Y:S01]  /*104f0*/  ULDC.64 UR8, c[0x0][0xa18] ;  /* 0x0002860000087ab9 */ /* 0x000fe20000000a00 */
[----:B------:R-:W-:-:S04]  /*10500*/  ULDC.64 UR6, c[0x0][0xa08] ;  /* 0x0002820000067ab9 */ /* 0x000fc80000000a00 */
[----:B------:R-:W-:Y:S02]  /*10510*/  IMAD.U32 R2, RZ, RZ, UR4 ;  /* 0x00000004ff027e24 */ /* 0x000fe4000f8e00ff */
[----:B------:R-:W-:Y:S01]  /*10520*/  IMAD.U32 R3, RZ, RZ, UR5 ;  /* 0x00000005ff037e24 */ /* 0x000fe2000f8e00ff */
[----:B------:R-:W-:-:S04]  /*10530*/  ULDC.64 UR4, c[0x0][0xa28] ;  /* 0x00028a0000047ab9 */ /* 0x000fc80000000a00 */
[----:B--2---:R-:W2:Y:S01]  /*10540*/  LDG.E R2, desc[UR50][R2.64] ;  /* 0x0000003202027981 */ /* 0x004ea2000c1e1900 */
[----:B------:R-:W-:-:S04]  /*10550*/  UISETP.NE.U32.AND UP0, UPT, UR4, URZ, UPT ;  /* 0x0000003f0400728c */ /* 0x000fc8000bf05070 */
[----:B------:R-:W-:-:S06]  /*10560*/  UISETP.NE.AND.EX UP0, UPT, UR5, URZ, UPT, UP0 ;  /* 0x0000003f0500728c */ /* 0x000fcc000bf05300 */
[----:B------:R-:W-:Y:S02]  /*10570*/  PLOP3.LUT P0, PT, PT, PT, UP0, 0x80, 0x0 ;  /* 0x000000000000781c */ /* 0x000fe40003f0f008 */
[----:B------:R-:W-:-:S04]  /*10580*/  ISETP.NE.U32.AND P1, PT, RZ, UR6, PT ;  /* 0x00000006ff007c0c */ /* 0x000fc8000bf25070 */
[----:B------:R-:W-:Y:S01]  /*10590*/  ISETP.NE.AND.EX P1, PT, RZ, UR7, PT, P1 ;  /* 0x00000007ff007c0c */ /* 0x000fe2000bf25310 */
[----:B------:R-:W-:Y:S01]  /*105a0*/  IMAD.MOV.U32 R8, RZ, RZ, RZ ;  /* 0x000000ffff087224 */ /* 0x000fe200078e00ff */
[----:B--2---:R-:W-:-:S13]  /*105b0*/  R2UR UR43, R2 ;  /* 0x00000000022b72ca */ /* 0x004fda00000e0000 */
[----:B------:R-:W-:Y:S02]  /*105c0*/  USHF.R.S32.HI UR46, URZ, 0x1f, UR43 ;  /* 0x0000001f3f2e7899 */ /* 0x000fe4000801142b */
[----:B------:R-:W-:-:S04]  /*105d0*/  @UP0 ULEA UR4, UP1, UR43, UR4, 0x2 ;  /* 0x000000042b040291 */ /* 0x000fc8000f82103f */
[----:B------:R-:W-:Y:S02]  /*105e0*/  @UP0 ULEA.HI.X UR5, UR43, UR5, UR46, 0x2, UP1 ;  /* 0x000000052b050291 */ /* 0x000fe400088f142e */
[----:B------:R-:W-:Y:S01]  /*105f0*/  IMAD.U32 R2, RZ, RZ, UR4 ;  /* 0x00000004ff027e24 */ /* 0x000fe2000f8e00ff */
[----:B------:R-:W-:-:S03]  /*10600*/  USHF.L.U32 UR44, UR43, 0x2, URZ ;  /* 0x000000022b2c7899 */ /* 0x000fc6000800063f */
[----:B------:R-:W-:Y:S01]  /*10610*/  IMAD.U32 R3, RZ, RZ, UR5 ;  /* 0x00000005ff037e24 */ /* 0x000fe2000f8e00ff */
[----:B------:R-:W-:Y:S01]  /*10620*/  ULDC.64 UR4, c[0x0][0xa00] ;  /* 0x0002800000047ab9 */ /* 0x000fe20000000a00 */
[----:B------:R-:W-:-:S03]  /*10630*/  USHF.L.U64.HI UR45, UR43, 0x2, UR46 ;  /* 0x000000022b2d7899 */ /* 0x000fc6000801022e */
[----:B0-----:R0:W5:Y:S01]  /*10640*/  @P0 LDG.E R0, desc[UR50][R2.64] ;  /* 0x0000003202000981 */ /* 0x001162000c1e1900 */
[----:B------:R-:W-:Y:S01]  /*10650*/  ISETP.NE.U32.AND P0, PT, RZ, UR4, PT ;  /* 0x00000004ff007c0c */ /* 0x000fe2000bf05070 */
[----:B------:R-:W-:Y:S02]  /*10660*/  UIADD3 UR4, UP0, UR44, UR4, URZ ;  /* 0x000000042c047290 */ /* 0x000fe4000ff1e03f */
[----:B------:R-:W-:Y:S01]  /*10670*/  UIADD3 UR6, UP1, UR44, UR6, URZ ;  /* 0x000000062c067290 */ /* 0x000fe2000ff3e03f */
[----:B------:R-:W-:Y:S01]  /*10680*/  ISETP.NE.AND.EX P0, PT, RZ, UR5, PT, P0 ;  /* 0x00000005ff007c0c */ /* 0x000fe2000bf05300 */
[----:B------:R-:W-:Y:S02]  /*10690*/  UIADD3.X UR5, UR45, UR5, URZ, UP0, !UPT ;  /* 0x000000052d057290 */ /* 0x000fe400087fe43f */
[----:B------:R-:W-:Y:S02]  /*106a0*/  UISETP.NE.U32.AND UP0, UPT, UR8, URZ, UPT ;  /* 0x0000003f0800728c */ /* 0x000fe4000bf05070 */
[----:B------:R-:W-:Y:S01]  /*106b0*/  UIADD3.X UR7, UR45, UR7, URZ, UP1, !UPT ;  /* 0x000000072d077290 */ /* 0x000fe20008ffe43f */
[----:B0-----:R-:W-:Y:S01]  /*106c0*/  IMAD.U32 R2, RZ, RZ, UR4 ;  /* 0x00000004ff027e24 */ /* 0x001fe2000f8e00ff */
[----:B------:R-:W-:Y:S01]  /*106d0*/  UISETP.NE.AND.EX UP0, UPT, UR9, URZ, UPT, UP0 ;  /* 0x0000003f0900728c */ /* 0x000fe2000bf05300 */
[----:B------:R-:W-:-:S02]  /*106e0*/  IMAD.U32 R3, RZ, RZ, UR5 ;  /* 0x00000005ff037e24 */ /* 0x000fc4000f8e00ff */
[----:B------:R-:W-:Y:S02]  /*106f0*/  IMAD.U32 R4, RZ, RZ, UR6 ;  /* 0x00000006ff047e24 */ /* 0x000fe4000f8e00ff */
[----:B------:R-:W-:Y:S01]  /*10700*/  IMAD.U32 R5, RZ, RZ, UR7 ;  /* 0x00000007ff057e24 */ /* 0x000fe2000f8e00ff */
[----:B------:R-:W-:-:S05]  /*10710*/  PLOP3.LUT P2, PT, PT, PT, UP0, 0x80, 0x0 ;  /* 0x000000000000781c */ /* 0x000fca0003f4f008 */
[----:B------:R-:W-:Y:S01]  /*10720*/  @UP0 UIADD3 UR4, UP1, UR44, UR8, URZ ;  /* 0x000000082c040290 */ /* 0x000fe2000ff3e03f */
[----:B------:R0:W5:Y:S03]  /*10730*/  @P1 LDG.E R8, desc[UR50][R4.64] ;  /* 0x0000003204081981 */ /* 0x000166000c1e1900 */
[----:B------:R-:W-:Y:S01]  /*10740*/  @UP0 UIADD3.X UR5, UR45, UR9, URZ, UP1, !UPT ;  /* 0x000000092d050290 */ /* 0x000fe20008ffe43f */
[----:B------:R0:W5:Y:S01]  /*10750*/  @P0 LDG.E R9, desc[UR50][R2.64] ;  /* 0x0000003202090981 */ /* 0x000162000c1e1900 */
[----:B------:R-:W-:Y:S01]  /*10760*/  ULDC UR6, c[0x0][0x288] ;  /* 0x0000a20000067ab9 */ /* 0x000fe20000000800 */
[----:B------:R-:W-:Y:S02]  /*10770*/  IMAD.U32 R6, RZ, RZ, UR4 ;  /* 0x00000004ff067e24 */ /* 0x000fe4000f8e00ff */
[----:B------:R-:W-:Y:S02]  /*10780*/  IMAD.U32 R18, RZ, RZ, UR6 ;  /* 0x00000006ff127e24 */ /* 0x000fe4000f8e00ff */
[----:B------:R-:W-:-:S05]  /*10790*/  IMAD.U32 R7, RZ, RZ, UR5 ;  /* 0x00000005ff077e24 */ /* 0x000fca000f8e00ff */
[----:B------:R0:W5:Y:S01]  /*107a0*/  @P2 LDG.E R18, desc[UR50][R6.64] ;  /* 0x0000003206122981 */ /* 0x000162000c1e1900 */
[----:B------:R-:W-:Y:S05]  /*107b0*/  @P2 BRA `(.L_x_2203) ;  /* 0x0000000000102947 */ /* 0x000fea0003800000 */
[----:B------:R-:W-:Y:S05]  /*107c0*/  @!P0 BRA `(.L_x_2203) ;  /* 0x00000000000c8947 */ /* 0x000fea0003800000 */
[----:B-----5:R-:W2:Y:S04]  /*107d0*/  LDG.E R18, desc[UR50][R2.64] ;  /* 0x0000003202127981 */ /* 0x020ea8000c1e1900 */
[----:B0-----:R-:W2:Y:S02]  /*107e0*/  LDG.E R2, desc[UR50][R2.64+0x4] ;  /* 0x0000043202027981 */ /* 0x001ea4000c1e1900 */
[----:B--2---:R-:W-:-:S07]  /*107f0*/  IMAD.IADD R18, R2, 0x1, -R18 ;  /* 0x0000000102127824 */ /* 0x004fce00078e0a12 */
.L_x_2203:
[----:B0----5:R-:W-:Y:S01]  /*10800*/  IMAD.IADD R6, R8, 0x1, R0 ;  /* 0x0000000108067824 */ /* 0x021fe200078e0200 */
[----:B------:R-:W-:Y:S01]  /*10810*/  ULDC.64 UR4, c[0x0][0x418] ;  /* 0x0001060000047ab9 */ /* 0x000fe20000000a00 */
[----:B------:R-:W-:Y:S01]  /*10820*/  IMAD.U32 R3, RZ, RZ, UR43 ;  /* 0x0000002bff037e24 */ /* 0x000fe2000f8e00ff */
[----:B------:R-:W-:Y:S01]  /*10830*/  UISETP.NE.U32.AND UP0, UPT, UR4, URZ, UPT ;  /* 0x0000003f0400728c */ /* 0x000fe2000bf05070 */
[----:B------:R-:W-:Y:S01]  /*10840*/  UMOV UR47, URZ ;  /* 0x0000003f002f7c82 */ /* 0x000fe20008000000 */
[----:B------:R-:W-:Y:S01]  /*10850*/  ULDC.64 UR6, c[0x0][0xa20] ;  /* 0x0002880000067ab9 */ /* 0x000fe20000000a00 */
[----:B------:R0:W-:Y:S01]  /*10860*/  STL [R1+0x24], R6 ;  /* 0x0000240601007387 */ /* 0x0001e20000100800 */
[----:B------:R-:W-:Y:S01]  /*10870*/  @P0 R2UR UR47, R9 ;  /* 0x00000000092f02ca */ /* 0x000fe200000e0000 */
[----:B------:R-:W-:Y:S01]  /*10880*/  UISETP.NE.AND.EX UP0, UPT, UR5, URZ, UPT, UP0 ;  /* 0x0000003f0500728c */ /* 0x000fe2000bf05300 */
[----:B------:R-:W-:Y:S01]  /*10890*/  ISETP.NE.U32.AND P0, PT, RZ, UR6, PT ;  /* 0x00000006ff007c0c */ /* 0x000fe2000bf05070 */
[----:B------:R0:W-:Y:S01]  /*108a0*/  STL [R1+0x8], R3 ;  /* 0x0000080301007387 */ /* 0x0001e20000100800 */
[----:B------:R-:W-:Y:S01]  /*108b0*/  ULDC UR4, c[0x0][0x424] ;  /* 0x0001090000047ab9 */ /* 0x000fe20000000800 */
[----:B------:R-:W-:Y:S01]  /*108c0*/  ULDC UR5, c[0x0][0x2f0] ;  /* 0x0000bc0000057ab9 */ /* 0x000fe20000000800 */
[----:B------:R-:W-:Y:S01]  /*108d0*/  ISETP.NE.AND.EX P0, PT, RZ, UR7, PT, P0 ;  /* 0x00000007ff007c0c */ /* 0x000fe2000bf05300 */
[----:B------:R-:W-:-:S04]  /*108e0*/  USEL UR4, UR4, 0x1, UP0 ;  /* 0x0000000104047887 */ /* 0x000fc80008000000 */
[----:B------:R-:W-:-:S06]  /*108f0*/  UIMAD UR4, UR4, UR5, URZ ;  /* 0x00000005040472a4 */ /* 0x000fcc000f8e023f */
[----:B------:R-:W-:Y:S02]  /*10900*/  IMAD.U32 R2, RZ, RZ, UR4 ;  /* 0x00000004ff027e24 */ /* 0x000fe4000f8e00ff */
[----:B0-----:R-:W-:Y:S05]  /*10910*/  @!P0 BRA `(.L_x_2204) ;  /* 0x0000000000188947 */ /* 0x001fea0003800000 */
[----:B------:R-:W-:-:S04]  /*10920*/  UIADD3 UR4, UP0, UR44, UR6, URZ ;  /* 0x000000062c047290 */ /* 0x000fc8000ff1e03f */
[----:B------:R-:W-:Y:S02]  /*10930*/  UIADD3.X UR5, UR45, UR7, URZ, UP0, !UPT ;  /* 0x000000072d057290 */ /* 0x000fe400087fe43f */
[----:B------:R-:W-:-:S04]  /*10940*/  IMAD.U32 R2, RZ, RZ, UR4 ;  /* 0x00000004ff027e24 */ /* 0x000fc8000f8e00ff */
[----:B------:R-:W-:-:S05]  /*10950*/  IMAD.U32 R3, RZ, RZ, UR5 ;  /* 0x00000005ff037e24 */ /* 0x000fca000f8e00ff */
[----:B------:R0:W5:Y:S01]  /*10960*/  LDG.E R2, desc[UR50][R2.64] ;  /* 0x0000003202027981 */ /* 0x000162000c1e1900 */
[----:B------:R-:W-:Y:S05]  /*10970*/  BRA `(.L_x_2205) ;  /* 0x0000000000107947 */ /* 0x000fea0003800000 */
.L_x_2204:
[----:B------:R-:W-:Y:S05]  /*10980*/  @!P1 BRA `(.L_x_2205) ;  /* 0x00000000000c9947 */ /* 0x000fea0003800000 */
[----:B------:R-:W2:Y:S04]  /*10990*/  LDG.E R2, desc[UR50][R4.64] ;  /* 0x0000003204027981 */ /* 0x000ea8000c1e1900 */
[----:B------:R-:W2:Y:S02]  /*109a0*/  LDG.E R4, desc[UR50][R4.64+0x4] ;  /* 0x0000043204047981 */ /* 0x000ea4000c1e1900 */
[----:B--2---:R-:W-:-:S07]  /*109b0*/  IMAD.IADD R2, R4, 0x1, -R2 ;  /* 0x0000000104027824 */ /* 0x004fce00078e0a02 */
.L_x_2205:
[----:B0-----:R-:W2:Y:S01]  /*109c0*/  LDL R3, [R1+0x14] ;  /* 0x0000140001037983 */ /* 0x001ea20000100800 */
[----:B-----5:R-:W-:Y:S01]  /*109d0*/  IMAD.IADD R2, R2, 0x1, -R0 ;  /* 0x0000000102027824 */ /* 0x020fe200078e0a00 */
[----:B------:R-:W-:Y:S01]  /*109e0*/  BSSY B7, `(.L_x_2206) ;  /* 0x00003a6000077945 */ /* 0x000fe20003800000 */
[----:B------:R-:W0:Y:S02]  /*109f0*/  LDC R0, c[0x0][0x448] ;  /* 0x00011200ff007b82 */ /* 0x000e240000000800 */
[----:B0-----:R-:W-:-:S13]  /*10a00*/  ISETP.NE.AND P0, PT, R0, 0x1, PT ;  /* 0x000000010000780c */ /* 0x001fda0003f05270 */
[----:B------:R-:W0:Y:S08]  /*10a10*/  @P0 LDC R4, c[0x0][0x44c] ;  /* 0x00011300ff040b82 */ /* 0x000e300000000800 */
[----:B------:R-:W3:Y:S01]  /*10a20*/  @P0 LDC R0, c[0x0][0x450] ;  /* 0x00011400ff000b82 */ /* 0x000ee20000000800 */
[----:B--2---:R-:W-:-:S04]  /*10a30*/  IMAD.SHL.U32 R3, R3, 0x80, RZ ;  /* 0x0000008003037824 */ /* 0x004fc800078e00ff */
[----:B------:R-:W-:-:S04]  /*10a40*/  VIADD R3, R3, 0x7f ;  /* 0x0000007f03037836 */ /* 0x000fc80000000000 */
[----:B0-----:R-:W-:-:S05]  /*10a50*/  @P0 IMAD.HI.U32 R4, R3, R4, RZ ;  /* 0x0000000403040227 */ /* 0x001fca00078e00ff */
[----:B---3--:R-:W-:Y:S02]  /*10a60*/  @P0 SHF.R.U32.HI R3, RZ, R0, R4 ;  /* 0x00000000ff030219 */ /* 0x008fe40000011604 */
[C---:B------:R-:W-:Y:S01]  /*10a70*/  IADD3 R0, R2.reuse, 0x80, -R18 ;  /* 0x0000008002007810 */ /* 0x040fe20007ffe812 */
[----:B------:R-:W-:-:S04]  /*10a80*/  VIADD R2, R2, 0x7f ;  /* 0x0000007f02027836 */ /* 0x000fc80000000000 */
[----:B------:R-:W-:Y:S01]  /*10a90*/  IMAD.IADD R0, R0, 0x1, R3 ;  /* 0x0000000100007824 */ /* 0x000fe200078e0203 */
[----:B------:R-:W-:-:S04]  /*10aa0*/  SHF.R.S32.HI R3, RZ, 0x1f, R2 ;  /* 0x0000001fff037819 */ /* 0x000fc80000011402 */
[----:B------:R-:W-:Y:S02]  /*10ab0*/  LEA.HI R3, R3, R2, RZ, 0x7 ;  /* 0x0000000203037211 */ /* 0x000fe400078f38ff */
[----:B------:R-:W-:Y:S02]  /*10ac0*/  SHF.R.S32.HI R2, RZ, 0x1f, R0 ;  /* 0x0000001fff027819 */ /* 0x000fe40000011400 */
[----:B------:R-:W-:Y:S02]  /*10ad0*/  SHF.R.S32.HI R3, RZ, 0x7, R3 ;  /* 0x00000007ff037819 */ /* 0x000fe40000011403 */
[----:B------:R-:W-:-:S04]  /*10ae0*/  LEA.HI R2, R2, R0, RZ, 0x7 ;  /* 0x0000000002027211 */ /* 0x000fc800078f38ff */
[----:B------:R-:W-:-:S04]  /*10af0*/  SHF.R.S32.HI R2, RZ, 0x7, R2 ;  /* 0x00000007ff027819 */ /* 0x000fc80000011402 */
[----:B------:R-:W-:-:S04]  /*10b00*/  VIMNMX R17, R3, R2, PT ;  /* 0x0000000203117248 */ /* 0x000fc80003fe0100 */
[----:B------:R-:W-:-:S13]  /*10b10*/  ISETP.GT.AND P0, PT, R17, RZ, PT ;  /* 0x000000ff1100720c */ /* 0x000fda0003f04270 */
        /* <DEDUP_REMOVED lines=19> */
.L_x_2207:
        /* <DEDUP_REMOVED lines=20> */
.L_x_2210:
[----:B------:R-:W-:Y:S05]  /*10d90*/  BSYNC B6 ;  /* 0x0000000000067941 */ /* 0x000fea0003800000 */
.L_x_2209:
[----:B------:R-:W-:Y:S01]  /*10da0*/  VIADD R0, R19, 0x10400 ;  /* 0x0001040013007836 */ /* 0x000fe20000000000 */
[----:B------:R-:W-:Y:S04]  /*10db0*/  BSSY B6, `(.L_x_2211) ;  /* 0x0000014000067945 */ /* 0x000fe80003800000 */
[----:B------:R-:W-:-:S04]  /*10dc0*/  LOP3.LUT P0, RZ, R0, 0x3ff, RZ, 0xc0, !PT ;  /* 0x000003ff00ff7812 */ /* 0x000fc8000780c0ff */
[----:B------:R-:W-:-:S09]  /*10dd0*/  P2R R16, PR, RZ, 0x1 ;  /* 0x00000001ff107803 */ /* 0x000fd20000000000 */
        /* <DEDUP_REMOVED lines=17> */
.L_x_2212:
[----:B------:R-:W-:Y:S05]  /*10ef0*/  BSYNC B6 ;  /* 0x0000000000067941 */ /* 0x000fea0003800000 */
.L_x_2211:
        /* <DEDUP_REMOVED lines=20> */
.L_x_2214:
[----:B------:R-:W-:Y:S05]  /*11040*/  BSYNC B6 ;  /* 0x0000000000067941 */ /* 0x000fea0003800000 */
.L_x_2213:
[----:B------:R-:W-:Y:S01]  /*11050*/  ISETP.NE.AND P6, PT, R16, RZ, PT ;  /* 0x000000ff1000720c */ /* 0x000fe20003fc5270 */
[----:B------:R-:W-:-:S12]  /*11060*/  BSSY B6, `(.L_x_2215) ;  /* 0x0000012000067945 */ /* 0x000fd80003800000 */
        /* <DEDUP_REMOVED lines=17> */
.L_x_2216:
[----:B------:R-:W-:Y:S05]  /*11180*/  BSYNC B6 ;  /* 0x0000000000067941 */ /* 0x000fea0003800000 */
.L_x_2215:
        /* <DEDUP_REMOVED lines=9> */
[----:B------:R-:W0:Y:S01]  /*11220*/  S2R R0, SR_TID.X ;  /* 0x0000000000007919 */ /* 0x000e220000002100 */
[----:B------:R-:W-:-:S03]  /*11230*/  ULDC.64 UR4, c[0x0][0xa08] ;  /* 0x0002820000047ab9 */ /* 0x000fc60000000a00 */
[----:B--2---:R2:W3:Y:S01]  /*11240*/  @P0 LDG.E R8, desc[UR50][R2.64] ;  /* 0x0000003202080981 */ /* 0x0044e2000c1e1900 */
[----:B0-----:R-:W-:-:S04]  /*11250*/  SHF.R.U32.HI R0, RZ, 0x5, R0 ;  /* 0x00000005ff007819 */ /* 0x001fc80000011600 */
[----:B------:R-:W-:Y:S01]  /*11260*/  LOP3.LUT R0, R0, 0x3, RZ, 0xc0, !PT ;  /* 0x0000000300007812 */ /* 0x000fe200078ec0ff */
[----:B--2---:R-:W0:Y:S01]  /*11270*/  LDC.64 R2, c[0x0][0x418] ;  /* 0x00010600ff027b82 */ /* 0x004e220000000a00 */
[----:B---3--:R-:W-:Y:S01]  /*11280*/  SHF.R.S32.HI R9, RZ, 0x1f, R8 ;  /* 0x0000001fff097819 */ /* 0x008fe20000011408 */
[----:B------:R2:W-:Y:S01]  /*11290*/  @P0 STL [R1+0x8], R8 ;  /* 0x0000080801000387 */ /* 0x0005e20000100800 */
[----:B0-----:R-:W-:Y:S01]  /*112a0*/  LOP3.LUT P0, RZ, R2, UR4, RZ, 0xfc, !PT ;  /* 0x0000000402ff7c12 */ /* 0x001fe2000f80fcff */
[----:B------:R-:W-:Y:S02]  /*112b0*/  UMOV UR4, 0xffffffff ;  /* 0xffffffff00047882 */ /* 0x000fe40000000000 */
[----:B------:R2:W-:Y:S01]  /*112c0*/  STL [R1+0x18], R9 ;  /* 0x0000180901007387 */ /* 0x0005e20000100800 */
[----:B------:R-:W-:-:S04]  /*112d0*/  LOP3.LUT P0, RZ, R3, UR5, RZ, 0xfc, P0 ;  /* 0x0000000503ff7c12 */ /* 0x000fc8000800fcff */
[----:B------:R-:W-:Y:S01]  /*112e0*/  SEL R16, R8, RZ, !P0 ;  /* 0x000000ff08107207 */ /* 0x000fe20004000000 */
[----:B------:R-:W-:Y:S08]  /*112f0*/  BRA.DIV UR4, `(.L_x_2217) ;  /* 0x0000004604287947 */ /* 0x000ff0000b800000 */
[----:B------:R0:W3:Y:S02]  /*11300*/  SHFL.IDX PT, R14, R0, RZ, 0x1f ;  /* 0x00001fff000e7589 */ /* 0x0000e400000e0000 */
.L_x_2292:
[----:B------:R-:W-:Y:S02]  /*11310*/  PLOP3.LUT P1, PT, PT, PT, PT, 0x8, 0x0 ;  /* 0x000000000000781c */ /* 0x000fe40003f2e170 */
[----:B---3--:R-:W-:Y:S02]  /*11320*/  ISETP.NE.AND P0, PT, R14, RZ, PT ;  /* 0x000000ff0e00720c */ /* 0x008fe40003f05270 */
[----:B0-----:R-:W-:-:S05]  /*11330*/  P2R R0, PR, RZ, 0x2 ;  /* 0x00000002ff007803 */ /* 0x001fca0000000000 */
[----:B------:R0:W-:Y:S06]  /*11340*/  STL [R1+0x1c], R0 ;  /* 0x00001c0001007387 */ /* 0x0001ec0000100800 */
[----:B------:R-:W-:Y:S05]  /*11350*/  @P0 BRA `(.L_x_2218) ;  /* 0x00000004008c0947 */ /* 0x000fea0003800000 */
[----:B------:R-:W-:Y:S01]  /*11360*/  UMOV UR4, 0xffffffff ;  /* 0xffffffff00047882 */ /* 0x000fe20000000000 */
[----:B0-----:R-:W-:Y:S02]  /*11370*/  VIADD R0, R17, 0xffffffff ;  /* 0xffffffff11007836 */ /* 0x001fe40000000000 */
[----:B------:R-:W-:Y:S05]  /*11380*/  BRA.DIV UR4, `(.L_x_2219) ;  /* 0x0000004604247947 */ /* 0x000fea000b800000 */
[----:B------:R-:W-:-:S13]  /*11390*/  ELECT P6, URZ, PT ;  /* 0x00000000003f782f */ /* 0x000fda00038c0000 */
.L_x_2295:
        /* <DEDUP_REMOVED lines=21> */
.L_x_2220:
[----:B0-----:R-:W3:Y:S04]  /*114f0*/  LDL R3, [R1] ;  /* 0x0000000001037983 */ /* 0x001ee80000100800 */
[----:B------:R-:W4:Y:S01]  /*11500*/  LDL R2, [R1+0x4] ;  /* 0x0000040001027983 */ /* 0x000f220000100800 */
[----:B--2---:R-:W0:Y:S02]  /*11510*/  S2R R8, SR_TID.X ;  /* 0x0000000000087919 */ /* 0x004e240000002100 */
[----:B0-----:R-:W-:-:S04]  /*11520*/  LOP3.LUT R8, R8, 0x7f, RZ, 0xc0, !PT ;  /* 0x0000007f08087812 */ /* 0x001fc800078ec0ff */
[----:B------:R-:W-:Y:S01]  /*11530*/  ISETP.NE.AND P1, PT, R8, RZ, PT ;  /* 0x000000ff0800720c */ /* 0x000fe20003f25270 */
[----:B---3--:R-:W-:Y:S01]  /*11540*/  IMAD R4, R3, 0x8, R19 ;  /* 0x0000000803047824 */ /* 0x008fe200078e0213 */
[----:B----4-:R-:W-:-:S04]  /*11550*/  SHF.L.U32 R3, R2, 0x1f, RZ ;  /* 0x0000001f02037819 */ /* 0x010fc800000006ff */
[----:B------:R-:W0:Y:S02]  /*11560*/  SYNCS.PHASECHK.TRANS64.TRYWAIT P0, [R4+URZ+0x38880], R3 ;  /* 0x03888003040075a7 */ /* 0x000e24000800017f */
[----:B0-----:R-:W-:Y:S05]  /*11570*/  @!P0 BRA `(.L_x_2221) ;  /* 0x0000004000c88947 */ /* 0x001fea0003800000 */
.L_x_2296:
        /* <DEDUP_REMOVED lines=8> */
.L_x_2222:
[----:B------:R-:W2:Y:S04]  /*11600*/  LDL R2, [R1] ;  /* 0x0000000001027983 */ /* 0x000ea80000100800 */
[----:B------:R-:W3:Y:S01]  /*11610*/  LDL R5, [R1+0x24] ;  /* 0x0000240001057983 */ /* 0x000ee20000100800 */
        /* <DEDUP_REMOVED lines=13> */
[----:B---3--:R-:W-:-:S03]  /*116f0*/  IMAD R0, R0, 0x80, R5 ;  /* 0x0000008000007824 */ /* 0x008fc600078e0205 */
[----:B------:R-:W-:Y:S02]  /*11700*/  R2UR UR8, R2 ;  /* 0x00000000020872ca */ /* 0x000fe400000e0000 */
[----:B------:R-:W-:-:S11]  /*11710*/  R2UR UR35, R0 ;  /* 0x00000000002372ca */ /* 0x000fd600000e0000 */
[----:B------:R-:W-:Y:S02]  /*11720*/  UIADD3 UR32, UR8, 0x10400, URZ ;  /* 0x0001040008207890 */ /* 0x000fe4000fffe03f */
[----:B------:R-:W-:Y:S01]  /*11730*/  UIADD3 UR8, UR8, 0x14400, URZ ;  /* 0x0001440008087890 */ /* 0x000fe2000fffe03f */
[----:B------:R-:W-:-:S06]  /*11740*/  UMOV UR11, UR35 ;  /* 0x00000023000b7c82 */ /* 0x000fcc0008000000 */
[----:B------:R2:W-:Y:S02]  /*11750*/  UTMALDG.4D [UR32], [UR4], desc[UR6] ;  /* 0x00000620040075b4 */ /* 0x0005e40008019000 */
[----:B------:R2:W-:Y:S01]  /*11760*/  UTMALDG.4D [UR8], [UR4], desc[UR6] ;  /* 0x00000608040075b4 */ /* 0x0005e20008019000 */
[----:B------:R-:W3:Y:S02]  /*11770*/  SYNCS.PHASECHK.TRANS64.TRYWAIT P0, [R4+URZ+0x38840], R3 ;  /* 0x03884003040075a7 */ /* 0x000ee4000800017f */
[----:B--23--:R-:W-:Y:S05]  /*11780*/  @!P0 BRA `(.L_x_2223) ;  /* 0x0000004000588947 */ /* 0x00cfea0003800000 */
.L_x_2297:
[----:B------:R-:W-:Y:S05]  /*11790*/  @P1 BRA `(.L_x_2224) ;  /* 0x00000000001c1947 */ /* 0x000fea0003800000 */
[----:B------:R-:W3:Y:S01]  /*117a0*/  S2R R5, SR_TID.X ;  /* 0x0000000000057919 */ /* 0x000ee20000002100 */
[----:B0-2---:R-:W-:-:S04]  /*117b0*/  IMAD.MOV.U32 R3, RZ, RZ, 0x8000 ;  /* 0x00008000ff037424 */ /* 0x005fc800078e00ff */
[----:B------:R4:W-:Y:S01]  /*117c0*/  SYNCS.ARRIVE.TRANS64 RZ, [R4+URZ+0x38830], R3 ;  /* 0x0388300304ff79a7 */ /* 0x0009e2000800003f */
[----:B---3--:R-:W-:-:S04]  /*117d0*/  LOP3.LUT R5, R5, 0x1f, RZ, 0xc0, !PT ;  /* 0x0000001f05057812 */ /* 0x008fc800078ec0ff */
[----:B------:R-:W-:-:S13]  /*117e0*/  ISETP.NE.AND P0, PT, R5, RZ, PT ;  /* 0x000000ff0500720c */ /* 0x000fda0003f05270 */
[----:B----4-:R-:W-:Y:S05]  /*117f0*/  @!P0 BRA `(.L_x_2224) ;  /* 0x0000000000048947 */ /* 0x010fea0003800000 */
[----:B------:R-:W-:Y:S01]  /*11800*/  BPT.TRAP 0x1 ;  /* 0x000000040000795c */ /* 0x000fe20000300000 */
.L_x_2224:
[----:B------:R-:W-:Y:S01]  /*11810*/  R2UR UR8, R2 ;  /* 0x00000000020872ca */ /* 0x000fe200000e0000 */
[----:B------:R-:W-:Y:S01]  /*11820*/  UIADD3 UR4, UP0, UR48, 0x370, URZ ;  /* 0x0000037030047890 */ /* 0x000fe2000ff1e03f */
[----:B------:R-:W-:Y:S01]  /*11830*/  R2UR UR17, R4 ;  /* 0x00000000041172ca */ /* 0x000fe200000e0000 */
[----:B------:R-:W-:Y:S01]  /*11840*/  UMOV UR6, 0x0 ;  /* 0x0000000000067882 */ /* 0x000fe20000000000 */
[----:B------:R-:W-:Y:S01]  /*11850*/  R2UR UR19, R0 ;  /* 0x00000000001372ca */ /* 0x000fe200000e0000 */
[----:B------:R-:W-:Y:S01]  /*11860*/  UIADD3.X UR5, URZ, UR49, URZ, UP0, !UPT ;  /* 0x000000313f057290 */ /* 0x000fe200087fe43f */
[----:B------:R-:W-:Y:S01]  /*11870*/  R2UR UR21, R16 ;  /* 0x00000000101572ca */ /* 0x000fe200000e0000 */
[----:B------:R-:W-:Y:S01]  /*11880*/  UMOV UR7, 0x14f00000 ;  /* 0x14f0000000077882 */ /* 0x000fe20000000000 */
[----:B------:R-:W-:Y:S01]  /*11890*/  PLOP3.LUT P0, PT, PT, PT, PT, 0x80, 0x0 ;  /* 0x000000000000781c */ /* 0x000fe20003f0f070 */
[----:B------:R-:W-:Y:S01]  /*118a0*/  UMOV UR18, URZ ;  /* 0x0000003f00127c82 */ /* 0x000fe20008000000 */
[----:B------:R-:W-:Y:S01]  /*118b0*/  UMOV UR20, UR36 ;  /* 0x0000002400147c82 */ /* 0x000fe20008000000 */
[----:B------:R-:W-:Y:S01]  /*118c0*/  UMOV UR10, 0x80 ;  /* 0x00000080000a7882 */ /* 0x000fe20000000000 */
[----:B------:R-:W-:Y:S01]  /*118d0*/  P2R R0, PR, RZ, 0x1 ;  /* 0x00000001ff007803 */ /* 0x000fe20000000000 */
[----:B------:R-:W-:-:S02]  /*118e0*/  UIADD3 UR16, UR8, 0x28400, URZ ;  /* 0x0002840008107890 */ /* 0x000fc4000fffe03f */
[----:B------:R-:W-:Y:S02]  /*118f0*/  UIADD3 UR17, UR17, 0x38830, URZ ;  /* 0x0003883011117890 */ /* 0x000fe4000fffe03f */
[----:B------:R-:W-:Y:S01]  /*11900*/  UIADD3 UR8, UR8, 0x2c400, URZ ;  /* 0x0002c40008087890 */ /* 0x000fe2000fffe03f */
[----:B------:R3:W-:Y:S01]  /*11910*/  STL [R1+0x1c], R0 ;  /* 0x00001c0001007387 */ /* 0x0007e20000100800 */
[----:B------:R-:W-:Y:S01]  /*11920*/  UMOV UR12, UR36 ;  /* 0x00000024000c7c82 */ /* 0x000fe20008000000 */
[----:B------:R-:W-:Y:S01]  /*11930*/  UMOV UR11, UR19 ;  /* 0x00000013000b7c82 */ /* 0x000fe20008000000 */
[----:B------:R-:W-:Y:S01]  /*11940*/  UMOV UR13, UR21 ;  /* 0x00000015000d7c82 */ /* 0x000fe20008000000 */
[----:B------:R-:W-:Y:S02]  /*11950*/  UMOV UR9, UR17 ;  /* 0x0000001100097c82 */ /* 0x000fe40008000000 */
[----:B------:R3:W-:Y:S02]  /*11960*/  UTMALDG.4D [UR16], [UR4], desc[UR6] ;  /* 0x00000610040075b4 */ /* 0x0007e40008019000 */
[----:B------:R3:W-:Y:S01]  /*11970*/  UTMALDG.4D [UR8], [UR4], desc[UR6] ;  /* 0x00000608040075b4 */ /* 0x0007e20008019000 */
[----:B------:R-:W-:-:S02]  /*11980*/  NOP ;  /* 0x0000000000007918 */ /* 0x000fc40000000000 */
.L_x_2218:
[----:B------:R-:W-:Y:S05]  /*11990*/  WARPSYNC.ALL ;  /* 0x0000000000007948 */ /* 0x000fea0003800000 */
[----:B0--3--:R-:W-:Y:S01]  /*119a0*/  VIADD R0, R19, 0x20400 ;  /* 0x0002040013007836 */ /* 0x009fe20000000000 */
[----:B------:R-:W-:Y:S01]  /*119b0*/  USHF.R.S32.HI UR4, URZ, 0x1f, UR47 ;  /* 0x0000001f3f047899 */ /* 0x000fe2000801142f */
        /* <DEDUP_REMOVED lines=19> */
[----:B--2---:R-:W-:Y:S02]  /*11af0*/  IMAD.U32 R4, RZ, RZ, UR6 ;  /* 0x00000006ff047e24 */ /* 0x004fe4000f8e00ff */
        /* <DEDUP_REMOVED lines=11> */
.L_x_2226:
[----:B------:R-:W-:Y:S05]  /*11bb0*/  BSYNC B6 ;  /* 0x0000000000067941 */ /* 0x000fea0003800000 */
.L_x_2225:
[----:B--2---:R-:W2:Y:S01]  /*11bc0*/  LDL R8, [R1+0x14] ;  /* 0x0000140001087983 */ /* 0x004ea20000100800 */
[----:B------:R-:W0:Y:S01]  /*11bd0*/  LDC R5, c[0x0][0x448] ;  /* 0x00011200ff057b82 */ /* 0x000e220000000800 */
[----:B------:R-:W-:Y:S02]  /*11be0*/  ULDC.64 UR8, c[0x0][0x2d8] ;  /* 0x0000b60000087ab9 */ /* 0x000fe40000000a00 */
[----:B------:R3:W5:Y:S01]  /*11bf0*/  LDL R9, [R1+0x30] ;  /* 0x0000300001097983 */ /* 0x0007620000100800 */
[----:B------:R-:W4:Y:S01]  /*11c00*/  S2R R2, SR_TID.X ;  /* 0x0000000000027919 */ /* 0x000f220000002100 */
[----:B0-----:R-:W-:-:S13]  /*11c10*/  ISETP.NE.AND P0, PT, R5, 0x1, PT ;  /* 0x000000010500780c */ /* 0x001fda0003f05270 */
[----:B------:R-:W0:Y:S01]  /*11c20*/  @P0 LDC R3, c[0x0][0x44c] ;  /* 0x00011300ff030b82 */ /* 0x000e220000000800 */
[C---:B----4-:R-:W-:Y:S01]  /*11c30*/  LOP3.LUT R0, R2.reuse, 0x7f, RZ, 0xc0, !PT ;  /* 0x0000007f02007812 */ /* 0x050fe200078ec0ff */
[----:B------:R-:W-:-:S03]  /*11c40*/  IMAD.SHL.U32 R2, R2, 0x10, RZ ;  /* 0x0000001002027824 */ /* 0x000fc600078e00ff */
[----:B------:R-:W-:-:S03]  /*11c50*/  SHF.R.U32.HI R0, RZ, 0x3, R0 ;  /* 0x00000003ff007819 */ /* 0x000fc60000011600 */
[----:B------:R-:W4:Y:S01]  /*11c60*/  @P0 LDC R4, c[0x0][0x450] ;  /* 0x00011400ff040b82 */ /* 0x000f220000000800 */
[----:B------:R-:W-:Y:S01]  /*11c70*/  LOP3.LUT R2, R0, 0x70, R2, 0xf8, !PT ;  /* 0x0000007000027812 */ /* 0x000fe200078ef802 */
[----:B------:R-:W-:Y:S01]  /*11c80*/  UIMAD UR6, UR44, UR8, URZ ;  /* 0x000000082c0672a4 */ /* 0x000fe2000f8e023f */
[----:B------:R-:W1:Y:S01]  /*11c90*/  S2R R6, SR_TID.X ;  /* 0x0000000000067919 */ /* 0x000e620000002100 */
[----:B------:R-:W-:Y:S01]  /*11ca0*/  UMOV UR4, UR52 ;  /* 0x0000003400047c82 */ /* 0x000fe20008000000 */
[----:B------:R-:W-:Y:S01]  /*11cb0*/  UMOV UR5, UR45 ;  /* 0x0000002d00057c82 */ /* 0x000fe20008000000 */
[----:B------:R-:W-:Y:S01]  /*11cc0*/  UIMAD UR6, UR36, UR9, UR6 ;  /* 0x00000009240672a4 */ /* 0x000fe2000f8e0206 */
[----:B------:R-:W3:Y:S01]  /*11cd0*/  S2R R7, SR_TID.X ;  /* 0x0000000000077919 */ /* 0x000ee20000002100 */
[----:B------:R-:W-:-:S03]  /*11ce0*/  UIMAD.WIDE.U32 UR4, UR36, UR8, UR4 ;  /* 0x00000008240472a5 */ /* 0x000fc6000f8e0004 */
[----:B------:R-:W-:Y:S01]  /*11cf0*/  ULDC.64 UR8, c[0x0][0x2e0] ;  /* 0x0000b80000087ab9 */ /* 0x000fe20000000a00 */
[----:B------:R-:W-:Y:S02]  /*11d00*/  UIADD3 UR5, UR5, UR6, URZ ;  /* 0x0000000605057290 */ /* 0x000fe4000fffe03f */
[----:B------:R-:W-:Y:S02]  /*11d10*/  UIMAD UR6, UR37, UR8, URZ ;  /* 0x00000008250672a4 */ /* 0x000fe4000f8e023f */
[----:B------:R-:W-:Y:S02]  /*11d20*/  UIMAD.WIDE.U32 UR4, UR43, UR8, UR4 ;  /* 0x000000082b0472a5 */ /* 0x000fe4000f8e0004 */
[----:B------:R-:W-:-:S03]  /*11d30*/  UIMAD UR6, UR43, UR9, UR6 ;  /* 0x000000092b0672a4 */ /* 0x000fc6000f8e0206 */
[----:B------:R-:W-:Y:S01]  /*11d40*/  ULDC.64 UR8, c[0x0][0x2d0] ;  /* 0x0000b40000087ab9 */ /* 0x000fe20000000a00 */
[----:B------:R-:W-:Y:S01]  /*11d50*/  UIADD3 UR5, UR5, UR6, URZ ;  /* 0x0000000605057290 */ /* 0x000fe2000fffe03f */
[----:B-1----:R-:W-:Y:S02]  /*11d60*/  IMAD.SHL.U32 R6, R6, 0x10, RZ ;  /* 0x0000001006067824 */ /* 0x002fe400078e00ff */
[----:B---3--:R-:W-:-:S03]  /*11d70*/  IMAD.SHL.U32 R10, R7, 0x10, RZ ;  /* 0x00000010070a7824 */ /* 0x008fc600078e00ff */
[----:B------:R-:W-:Y:S02]  /*11d80*/  LOP3.LUT R6, R6, 0x70, RZ, 0xc0, !PT ;  /* 0x0000007006067812 */ /* 0x000fe400078ec0ff */
[----:B------:R-:W-:Y:S02]  /*11d90*/  LOP3.LUT R10, R10, 0x70, RZ, 0xc0, !PT ;  /* 0x000000700a0a7812 */ /* 0x000fe400078ec0ff */
[----:B------:R-:W-:Y:S01]  /*11da0*/  LOP3.LUT R6, R6, 0x80, RZ, 0xfc, !PT ;  /* 0x0000008006067812 */ /* 0x000fe200078efcff */
[----:B--2---:R-:W-:-:S04]  /*11db0*/  IMAD R0, R8, 0x80, R2 ;  /* 0x0000008008007824 */ /* 0x004fc800078e0202 */
[----:B0-----:R-:W-:-:S04]  /*11dc0*/  @P0 IMAD.HI.U32 R3, R0, R3, RZ ;  /* 0x0000000300030227 */ /* 0x001fc800078e00ff */
[----:B------:R-:W-:Y:S01]  /*11dd0*/  IMAD.MOV.U32 R2, RZ, RZ, R0 ;  /* 0x000000ffff027224 */ /* 0x000fe200078e0000 */
[----:B----4-:R-:W-:-:S04]  /*11de0*/  @P0 SHF.R.U32.HI R2, RZ, R4, R3 ;  /* 0x00000004ff020219 */ /* 0x010fc80000011603 */
        /* <DEDUP_REMOVED lines=10> */
[----:B------:R-:W-:-:S04]  /*11e90*/  IMAD.WIDE.U32 R2, R0, UR4, R2 ;  /* 0x0000000400027c25 */ /* 0x000fc8000f8e0002 */
[----:B------:R-:W-:-:S04]  /*11ea0*/  IMAD R4, R4, UR4, RZ ;  /* 0x0000000404047c24 */ /* 0x000fc8000f8e02ff */
[----:B------:R-:W-:Y:S01]  /*11eb0*/  IMAD R0, R0, UR5, R4 ;  /* 0x0000000500007c24 */ /* 0x000fe2000f8e0204 */
[----:B------:R-:W-:Y:S02]  /*11ec0*/  ULDC.64 UR4, c[0x0][0x280] ;  /* 0x0000a00000047ab9 */ /* 0x000fe40000000a00 */
[----:B------:R-:W-:Y:S01]  /*11ed0*/  IADD3 R2, P0, R2, UR4, RZ ;  /* 0x0000000402027c10 */ /* 0x000fe2000ff1e0ff */
[----:B------:R-:W-:Y:S02]  /*11ee0*/  ULDC UR4, c[0x0][0x2b8] ;  /* 0x0000ae0000047ab9 */ /* 0x000fe40000000800 */
[----:B------:R-:W-:Y:S02]  /*11ef0*/  ISETP.GE.AND P1, PT, R6, UR4, PT ;  /* 0x0000000406007c0c */ /* 0x000fe4000bf26270 */
[----:B------:R-:W-:Y:S02]  /*11f00*/  IADD3.X R0, R3, UR5, R0, P0, !PT ;  /* 0x0000000503007c10 */ /* 0x000fe400087fe400 */
[----:B------:R-:W-:Y:S01]  /*11f10*/  ISETP.GE.AND P0, PT, R10, UR4, PT ;  /* 0x000000040a007c0c */ /* 0x000fe2000bf06270 */
[----:B------:R-:W-:-:S03]  /*11f20*/  UMOV UR4, 0xffffffff ;  /* 0xffffffff00047882 */ /* 0x000fc60000000000 */
[----:B------:R-:W-:Y:S09]  /*11f30*/  BRA.DIV UR4, `(.L_x_2227) ;  /* 0x0000003a04807947 */ /* 0x000ff2000b800000 */
[----:B------:R-:W0:Y:S02]  /*11f40*/  S2R R6, SR_TID.X ;  /* 0x0000000000067919 */ /* 0x000e240000002100 */
[----:B0-----:R-:W-:-:S04]  /*11f50*/  LOP3.LUT R6, R6, 0x7f, RZ, 0xc0, !PT ;  /* 0x0000007f06067812 */ /* 0x001fc800078ec0ff */
[----:B------:R-:W-:Y:S02]  /*11f60*/  SHF.R.U32.HI R7, RZ, 0x3, R6 ;  /* 0x00000003ff077819 */ /* 0x000fe40000011606 */
[----:B------:R-:W2:Y:S01]  /*11f70*/  LDL.LU R6, [R1+0x14] ;  /* 0x0000140001067983 */ /* 0x000ea20000300800 */
[----:B------:R-:W-:-:S03]  /*11f80*/  IMAD R3, R18, R5, RZ ;  /* 0x0000000512037224 */ /* 0x000fc600078e02ff */
[----:B------:R-:W-:Y:S01]  /*11f90*/  SHFL.IDX PT, R8, R0, 0x1, 0x181f ;  /* 0x00381f0000087f89 */ /* 0x000fe200000e0000 */
[----:B--2---:R-:W-:-:S03]  /*11fa0*/  IMAD R4, R6, 0x80, R7 ;  /* 0x0000008006047824 */ /* 0x004fc600078e0207 */
[----:B------:R-:W0:Y:S01]  /*11fb0*/  SHFL.IDX PT, R7, R2, RZ, 0x181f ;  /* 0x00181fff02077589 */ /* 0x000e2200000e0000 */
[C---:B------:R-:W-:Y:S01]  /*11fc0*/  VIADD R5, R4.reuse, 0x10 ;  /* 0x0000001004057836 */ /* 0x040fe20000000000 */
[-C--:B------:R-:W-:Y:S02]  /*11fd0*/  ISETP.GE.AND P4, PT, R4, R3.reuse, PT ;  /* 0x000000030400720c */ /* 0x080fe40003f86270 */
[----:B------:R-:W1:Y:S02]  /*11fe0*/  SHFL.IDX PT, R6, R0, RZ, 0x181f ;  /* 0x00181fff00067589 */ /* 0x000e6400000e0000 */
[----:B------:R-:W-:Y:S02]  /*11ff0*/  ISETP.GE.AND P2, PT, R5, R3, PT ;  /* 0x000000030500720c */ /* 0x000fe40003f46270 */
[----:B------:R-:W2:Y:S07]  /*12000*/  SHFL.IDX PT, R5, R2, 0x1, 0x181f ;  /* 0x00381f0002057f89 */ /* 0x000eae00000e0000 */
[----:B0-----:R-:W-:-:S05]  /*12010*/  @!P4 IADD3 R7, P3, R10, R7, RZ ;  /* 0x000000070a07c210 */ /* 0x001fca0007f7e0ff */
[----:B-1----:R-:W-:Y:S01]  /*12020*/  @!P4 IMAD.X R6, RZ, RZ, R6, P3 ;  /* 0x000000ffff06c224 */ /* 0x002fe200018e0606 */
[----:B--2---:R-:W-:-:S04]  /*12030*/  @!P2 IADD3 R5, P3, R10, R5, RZ ;  /* 0x000000050a05a210 */ /* 0x004fc80007f7e0ff */
[----:B------:R-:W-:-:S04]  /*12040*/  @!P4 LOP3.LUT R7, R7, R6, RZ, 0x3c, !PT ;  /* 0x000000060707c212 */ /* 0x000fc800078e3cff */
        /* <DEDUP_REMOVED lines=56> */
.L_x_2314:
        /* <DEDUP_REMOVED lines=11> */
.L_x_2229:
[----:B------:R-:W-:Y:S05]  /*12480*/  BSYNC B0 ;  /* 0x0000000000007941 */ /* 0x000fea0003800000 */
.L_x_2228:
[----:B------:R-:W-:Y:S01]  /*12490*/  NOP ;  /* 0x0000000000007918 */ /* 0x000fe20000000000 */
[----:B------:R-:W-:-:S13]  /*124a0*/  PLOP3.LUT P0, PT, PT, PT, PT, 0x80, 0x0 ;  /* 0x000000000000781c */ /* 0x000fda0003f0f070 */
.L_x_2230:
[----:B------:R-:W-:Y:S02]  /*124b0*/  PLOP3.LUT P1, PT, P1, P0, PT, 0xa2, 0x0 ;  /* 0x000000000000781c */ /* 0x000fe40000f21472 */
[----:B------:R-:W-:-:S08]  /*124c0*/  @P0 R2UR P1, UR4, R19 ;  /* 0x00000000130402ca */ /* 0x000fd00000020000 */
[----:B------:R-:W-:-:S05]  /*124d0*/  @P0 PLOP3.LUT P0, PT, P1, PT, PT, 0x80, 0x0 ;  /* 0x000000000000081c */ /* 0x000fca0000f0f070 */
[----:B------:R-:W-:Y:S01]  /*124e0*/  @!P1 SYNCS.ARRIVE.TRANS64.RED.A0T1 RZ, [UR4+0x38800], RZ ;  /* 0x038800ffffff99a7 */ /* 0x000fe20008200404 */
[----:B------:R-:W-:Y:S07]  /*124f0*/  @!P1 ARRIVES.LDGSTSBAR.64.TRANSCNT [UR4+0x38800] ;  /* 0x03880000ff0099b0 */ /* 0x000fee0008000a84 */
[----:B------:R-:W-:Y:S05]  /*12500*/  @P0 BRA.U.ANY `(.L_x_2230) ;  /* 0xfffffffd00e80947 */ /* 0x000fea000393ffff */
[----:B-1----:R-:W2:Y:S02]  /*12510*/  LDL.LU R2, [R1+0x34] ;  /* 0x0000340001027983 */ /* 0x002ea40000300800 */
        /* <DEDUP_REMOVED lines=9> */
[----:B------:R-:W2:Y:S03]  /*125b0*/  SYNCS.PHASECHK.TRANS64.TRYWAIT P0, [R19+URZ+0x38820], R0 ;  /* 0x03882000130075a7 */ /* 0x000ea6000800017f */
[----:B-12---:R-:W-:Y:S05]  /*125c0*/  @!P0 BRA `(.L_x_2232) ;  /* 0x0000003c00788947 */ /* 0x006fea0003800000 */
.L_x_2315:
[----:B------:R-:W-:Y:S05]  /*125d0*/  BSYNC B0 ;  /* 0x0000000000007941 */ /* 0x000fea0003800000 */
.L_x_2231:
[----:B------:R-:W-:-:S13]  /*125e0*/  ISETP.GE.AND P0, PT, R17, 0x2, PT ;  /* 0x000000021100780c */ /* 0x000fda0003f06270 */
[----:B------:R-:W-:Y:S05]  /*125f0*/  @!P0 BRA `(.L_x_2233) ;  /* 0x0000001000c08947 */ /* 0x000fea0003800000 */
[----:B0-----:R0:W5:Y:S01]  /*12600*/  LDL.LU R6, [R1+0x4] ;  /* 0x0000040001067983 */ /* 0x0011620000300800 */
[----:B------:R-:W-:-:S03]  /*12610*/  VIADD R17, R17, 0xfffffffe ;  /* 0xfffffffe11117836 */ /* 0x000fc60000000000 */
[----:B-1----:R0:W5:Y:S04]  /*12620*/  LDL.LU R0, [R1] ;  /* 0x0000000001007983 */ /* 0x0021680000300800 */
.L_x_2255:
[----:B------:R-:W2:Y:S01]  /*12630*/  LDL R2, [R1+0x1c] ;  /* 0x00001c0001027983 */ /* 0x000ea20000100800 */
[----:B-1---5:R-:W-:Y:S01]  /*12640*/  VIADD R3, R0, 0x1 ;  /* 0x0000000100037836 */ /* 0x022fe20000000000 */
[----:B------:R-:W-:Y:S05]  /*12650*/  YIELD ;  /* 0x0000000000007946 */ /* 0x000fea0003800000 */
[C---:B------:R-:W-:Y:S01]  /*12660*/  ISETP.NE.AND P0, PT, R3.reuse, 0x2, PT ;  /* 0x000000020300780c */ /* 0x040fe20003f05270 */
[----:B------:R-:W-:Y:S03]  /*12670*/  BSSY B0, `(.L_x_2234) ;  /* 0x000008b000007945 */ /* 0x000fe60003800000 */
[----:B------:R-:W-:-:S02]  /*12680*/  SEL R9, R3, RZ, P0 ;  /* 0x000000ff03097207 */ /* 0x000fc40000000000 */
[----:B--2---:R-:W-:Y:S02]  /*12690*/  ISETP.NE.AND P1, PT, R2, RZ, PT ;  /* 0x000000ff0200720c */ /* 0x004fe40003f25270 */
        /* <DEDUP_REMOVED lines=10> */
[----:B------:R-:W2:Y:S01]  /*12740*/  LDL R10, [R1+0x18] ;  /* 0x00001800010a7983 */ /* 0x000ea20000100800 */
[----:B------:R-:W3:Y:S01]  /*12750*/  LDC R7, c[0x0][0x43c] ;  /* 0x00010f00ff077b82 */ /* 0x000ee20000000800 */
[----:B------:R-:W-:Y:S02]  /*12760*/  ULDC.64 UR6, c[0x0][0x428] ;  /* 0x00010a0000067ab9 */ /* 0x000fe40000000a00 */
[----:B------:R-:W4:Y:S01]  /*12770*/  LDL R5, [R1+0x8] ;  /* 0x0000080001057983 */ /* 0x000f220000100800 */
[----:B---3--:R-:W-:-:S13]  /*12780*/  ISETP.NE.AND P0, PT, R7, 0x1, PT ;  /* 0x000000010700780c */ /* 0x008fda0003f05270 */
[----:B------:R-:W3:Y:S02]  /*12790*/  @P0 LDC.64 R2, c[0x0][0x440] ;  /* 0x00011000ff020b82 */ /* 0x000ee40000000a00 */
[----:B---3--:R-:W-:-:S04]  /*127a0*/  @P0 IMAD.HI.U32 R4, R17, R2, RZ ;  /* 0x0000000211040227 */ /* 0x008fc800078e00ff */
[----:B------:R-:W-:Y:S01]  /*127b0*/  IMAD.MOV.U32 R2, RZ, RZ, R17 ;  /* 0x000000ffff027224 */ /* 0x000fe200078e0011 */
[----:B------:R-:W-:-:S05]  /*127c0*/  @P0 SHF.R.U32.HI R2, RZ, R3, R4 ;  /* 0x00000003ff020219 */ /* 0x000fca0000011604 */
[----:B------:R-:W-:-:S04]  /*127d0*/  IMAD.MOV R3, RZ, RZ, -R2 ;  /* 0x000000ffff037224 */ /* 0x000fc800078e0a02 */
[----:B------:R-:W-:Y:S01]  /*127e0*/  IMAD R7, R7, R3, R17 ;  /* 0x0000000307077224 */ /* 0x000fe200078e0211 */
[----:B------:R-:W-:Y:S01]  /*127f0*/  SHF.R.S32.HI R3, RZ, 0x1f, R2 ;  /* 0x0000001fff037819 */ /* 0x000fe20000011402 */
[----:B--2---:R-:W-:-:S04]  /*12800*/  IMAD R4, R10, UR6, RZ ;  /* 0x000000060a047c24 */ /* 0x004fc8000f8e02ff */
[C---:B----4-:R-:W-:Y:S02]  /*12810*/  IMAD R4, R5.reuse, UR7, R4 ;  /* 0x0000000705047c24 */ /* 0x050fe4000f8e0204 */
[----:B------:R-:W-:-:S04]  /*12820*/  IMAD.WIDE.U32 R2, R5, UR6, R2 ;  /* 0x0000000605027c25 */ /* 0x000fc8000f8e0002 */
[----:B------:R-:W-:Y:S01]  /*12830*/  IMAD.IADD R3, R4, 0x1, R3 ;  /* 0x0000000104037824 */ /* 0x000fe200078e0203 */
[----:B------:R-:W-:-:S04]  /*12840*/  LEA R4, P0, R2, UR4, 0x2 ;  /* 0x0000000402047c11 */ /* 0x000fc8000f8010ff */
[----:B------:R-:W-:-:S05]  /*12850*/  LEA.HI.X R5, R2, UR5, R3, 0x2, P0 ;  /* 0x0000000502057c11 */ /* 0x000fca00080f1403 */
[----:B------:R2:W5:Y:S04]  /*12860*/  LDG.E R16, desc[UR50][R4.64] ;  /* 0x0000003204107981 */ /* 0x000568000c1e1900 */
.L_x_2236:
[----:B--2---:R-:W-:Y:S01]  /*12870*/  IMAD R4, R9, 0x8, R19 ;  /* 0x0000000809047824 */ /* 0x004fe200078e0213 */
[----:B------:R-:W-:Y:S01]  /*12880*/  SHF.L.U32 R3, R8, 0x1f, RZ ;  /* 0x0000001f08037819 */ /* 0x000fe200000006ff */
[----:B------:R-:W2:Y:S01]  /*12890*/  S2R R2, SR_TID.X ;  /* 0x0000000000027919 */ /* 0x000ea20000002100 */
[----:B------:R-:W-:Y:S02]  /*128a0*/  BSSY B1, `(.L_x_2237) ;  /* 0x0000005000017945 */ /* 0x000fe40003800000 */
[----:B------:R-:W3:Y:S01]  /*128b0*/  SYNCS.PHASECHK.TRANS64.TRYWAIT P0, [R4+URZ+0x38880], R3 ;  /* 0x03888003040075a7 */ /* 0x000ee2000800017f */
[----:B--2---:R-:W-:-:S04]  /*128c0*/  LOP3.LUT R2, R2, 0x7f, RZ, 0xc0, !PT ;  /* 0x0000007f02027812 */ /* 0x004fc800078ec0ff */
[----:B------:R-:W-:Y:S01]  /*128d0*/  ISETP.NE.AND P1, PT, R2, RZ, PT ;  /* 0x000000ff0200720c */ /* 0x000fe20003f25270 */
[----:B---3--:R-:W-:-:S12]  /*128e0*/  @!P0 BRA `(.L_x_2238) ;  /* 0x0000003800c48947 */ /* 0x008fd80003800000 */
.L_x_2316:
[----:B------:R-:W-:Y:S05]  /*128f0*/  BSYNC B1 ;  /* 0x0000000000017941 */ /* 0x000fea0003800000 */
.L_x_2237:
[----:B------:R-:W-:Y:S04]  /*12900*/  BSSY B1, `(.L_x_2239) ;  /* 0x0000009000017945 */ /* 0x000fe80003800000 */
        /* <DEDUP_REMOVED lines=8> */
.L_x_2240:
[----:B------:R-:W-:Y:S05]  /*12990*/  BSYNC B1 ;  /* 0x0000000000017941 */ /* 0x000fea0003800000 */
.L_x_2239:
[----:B------:R-:W3:Y:S04]  /*129a0*/  LDL R2, [R1] ;  /* 0x0000000001027983 */ /* 0x000ee80000100800 */
[----:B------:R-:W4:Y:S01]  /*129b0*/  LDL R5, [R1+0x24] ;  /* 0x0000240001057983 */ /* 0x000f220000100800 */
        /* <DEDUP_REMOVED lines=8> */
[----:B----4-:R-:W-:Y:S02]  /*12a40*/  IMAD R7, R7, 0x80, R5 ;  /* 0x0000008007077824 */ /* 0x010fe400078e0205 */
[----:B------:R-:W-:Y:S02]  /*12a50*/  VIADD R5, R4, 0x38870 ;  /* 0x0003887004057836 */ /* 0x000fe40000000000 */
[----:B-1----:R-:W-:-:S07]  /*12a60*/  VIADD R8, R2, 0x10400 ;  /* 0x0001040002087836 */ /* 0x002fce0000000000 */
.L_x_2241:
        /* <DEDUP_REMOVED lines=16> */
.L_x_2242:
        /* <DEDUP_REMOVED lines=13> */
.L_x_2317:
[----:B------:R-:W-:Y:S05]  /*12c40*/  BSYNC B1 ;  /* 0x0000000000017941 */ /* 0x000fea0003800000 */
.L_x_2243:
        /* <DEDUP_REMOVED lines=11> */
.L_x_2246:
[----:B------:R-:W-:Y:S05]  /*12d00*/  BSYNC B1 ;  /* 0x0000000000017941 */ /* 0x000fea0003800000 */
.L_x_2245:
        /* <DEDUP_REMOVED lines=8> */
.L_x_2247:
        /* <DEDUP_REMOVED lines=15> */
.L_x_2248:
        /* <DEDUP_REMOVED lines=10> */
.L_x_2235:
[----:B------:R-:W-:Y:S05]  /*12f20*/  BSYNC B0 ;  /* 0x0000000000007941 */ /* 0x000fea0003800000 */
.L_x_2234:
[----:B------:R-:W-:-:S06]  /*12f30*/  UISETP.NE.AND UP0, UPT, UR39, 0x3, UPT ;  /* 0x000000032700788c */ /* 0x000fcc000bf05270 */
[----:B------:R-:W-:-:S13]  /*12f40*/  PLOP3.LUT P0, PT, PT, PT, UP0, 0x80, 0x0 ;  /* 0x000000000000781c */ /* 0x000fda0003f0f008 */
[----:B------:R-:W-:Y:S05]  /*12f50*/  @!P0 BRA `(.L_x_2249) ;  /* 0x0000000000048947 */ /* 0x000fea0003800000 */
[----:B------:R-:W-:Y:S01]  /*12f60*/  BPT.TRAP 0x1 ;  /* 0x000000040000795c */ /* 0x000fe20000300000 */
.L_x_2249:
[----:B------:R-:W-:Y:S01]  /*12f70*/  IMAD.U32 R2, RZ, RZ, UR41 ;  /* 0x00000029ff027e24 */ /* 0x000fe2000f8e00ff */
[----:B------:R-:W-:Y:S01]  /*12f80*/  BSSY B0, `(.L_x_2250) ;  /* 0x0000007000007945 */ /* 0x000fe20003800000 */
[----:B------:R-:W-:-:S03]  /*12f90*/  IMAD R20, R0, 0x8, R19 ;  /* 0x0000000800147824 */ /* 0x000fc600078e0213 */
[----:B------:R-:W-:Y:S02]  /*12fa0*/  ISETP.NE.AND P1, PT, R2, 0x3, PT ;  /* 0x000000030200780c */ /* 0x000fe40003f25270 */
[----:B------:R-:W-:-:S04]  /*12fb0*/  LOP3.LUT R2, R6, 0x1, RZ, 0x3c, !PT ;  /* 0x0000000106027812 */ /* 0x000fc800078e3cff */
[----:B------:R-:W-:-:S04]  /*12fc0*/  SHF.L.U32 R2, R2, 0x1f, RZ ;  /* 0x0000001f02027819 */ /* 0x000fc800000006ff */
[----:B------:R-:W2:Y:S02]  /*12fd0*/  SYNCS.PHASECHK.TRANS64.TRYWAIT P0, [R20+URZ+0x38870], R2 ;  /* 0x03887002140075a7 */ /* 0x000ea4000800017f */
[----:B--2---:R-:W-:Y:S05]  /*12fe0*/  @!P0 BRA `(.L_x_2251) ;  /* 0x00000034002c8947 */ /* 0x004fea0003800000 */
.L_x_2318:
[----:B------:R-:W-:Y:S05]  /*12ff0*/  BSYNC B0 ;  /* 0x0000000000007941 */ /* 0x000fea0003800000 */
.L_x_2250:
[----:B------:R-:W-:Y:S05]  /*13000*/  @!P1 BRA `(.L_x_2252) ;  /* 0x0000000000049947 */ /* 0x000fea0003800000 */
[----:B------:R-:W-:Y:S01]  /*13010*/  BPT.TRAP 0x1 ;  /* 0x000000040000795c */ /* 0x000fe20000300000 */
.L_x_2252:
[----:B--2---:R-:W-:Y:S01]  /*13020*/  SHF.L.U32 R2, R6, 0x1f, RZ ;  /* 0x0000001f06027819 */ /* 0x004fe200000006ff */
[----:B------:R-:W-:-:S03]  /*13030*/  IMAD.SHL.U32 R3, R0, 0x8000, RZ ;  /* 0x0000800000037824 */ /* 0x000fc600078e00ff */
[----:B------:R-:W2:Y:S02]  /*13040*/  SYNCS.PHASECHK.TRANS64.TRYWAIT P0, [R20+URZ+0x38860], R2 ;  /* 0x03886002140075a7 */ /* 0x000ea4000800017f */
[----:B--2---:R-:W-:Y:S05]  /*13050*/  @!P0 BRA `(.L_x_2253) ;  /* 0x0000003400248947 */ /* 0x004fea0003800000 */
.L_x_2319:
[----:B------:R-:W3:Y:S04]  /*13060*/  LDL R0, [R1+0x2c] ;  /* 0x00002c0001007983 */ /* 0x000ee80000100800 */
[----:B------:R-:W2:Y:S04]  /*13070*/  LDL R18, [R1+0x20] ;  /* 0x0000200001127983 */ /* 0x000ea80000100800 */
[----:B------:R-:W4:Y:S01]  /*13080*/  LDL R12, [R1+0x28] ;  /* 0x00002800010c7983 */ /* 0x000f220000100800 */
[----:B------:R-:W-:Y:S05]  /*13090*/  WARPSYNC.ALL ;  /* 0x0000000000007948 */ /* 0x000fea0003800000 */
[----:B---3--:R-:W-:-:S05]  /*130a0*/  LOP3.LUT R0, R3, R0, RZ, 0xfc, !PT ;  /* 0x0000000003007212 */ /* 0x008fca00078efcff */
[----:B------:R-:W-:-:S05]  /*130b0*/  IMAD.IADD R0, R19, 0x1, R0 ;  /* 0x0000000113007824 */ /* 0x000fca00078e0200 */
[----:B-1----:R-:W1:Y:S01]  /*130c0*/  LDSM.16.MT88.4 R8, [R0+0x10400] ;  /* 0x010400000008783b */ /* 0x002e620000004200 */
[----:B--2---:R-:W-:Y:S01]  /*130d0*/  IMAD.IADD R2, R18, 0x1, R0 ;  /* 0x0000000112027824 */ /* 0x004fe200078e0200 */
[C-C-:B-1----:R-:W-:Y:S02]  /*130e0*/  PRMT R4, R8.reuse, 0x6420, R9.reuse ;  /* 0x0000642008047816 */ /* 0x142fe40000000009 */
[----:B------:R-:W-:Y:S02]  /*130f0*/  PRMT R5, R8, 0x7531, R9 ;  /* 0x0000753108057816 */ /* 0x000fe40000000009 */
[C-C-:B------:R-:W-:Y:S02]  /*13100*/  PRMT R6, R10.reuse, 0x6420, R11.reuse ;  /* 0x000064200a067816 */ /* 0x140fe4000000000b */
[----:B------:R-:W-:Y:S02]  /*13110*/  PRMT R7, R10, 0x7531, R11 ;  /* 0x000075310a077816 */ /* 0x000fe4000000000b */
[----:B------:R-:W1:Y:S01]  /*13120*/  LDSM.16.MT88.4 R8, [R2+0x10400] ;  /* 0x010400000208783b */ /* 0x000e620000004200 */
[----:B----4-:R-:W-:-:S05]  /*13130*/  IADD3 R3, R19, R3, R12 ;  /* 0x0000000313037210 */ /* 0x010fca0007ffe00c */
        /* <DEDUP_REMOVED lines=111> */
.L_x_2254:
[----:B------:R-:W3:Y:S01]  /*13830*/  S2R R0, SR_TID.X ;  /* 0x0000000000007919 */ /* 0x000ee20000002100 */
[----:B--2---:R2:W-:Y:S01]  /*13840*/  SYNCS.ARRIVE.TRANS64.A1T0 RZ, [R20+URZ+0x38850], RZ ;  /* 0x038850ff14ff79a7 */ /* 0x0045e2000810003f */
[----:B------:R4:W5:Y:S01]  /*13850*/  LDL R6, [R1+0x4] ;  /* 0x0000040001067983 */ /* 0x0009620000100800 */
[----:B---3--:R-:W-:Y:S01]  /*13860*/  LOP3.LUT R0, R0, 0x7f, RZ, 0xc0, !PT ;  /* 0x0000007f00007812 */ /* 0x008fe200078ec0ff */
[----:B------:R-:W-:Y:S03]  /*13870*/  BAR.SYNC.DEFER_BLOCKING 0x2, 0x80 ;  /* 0x0082000000007b1d */ /* 0x000fe60000010000 */
[----:B------:R-:W-:-:S03]  /*13880*/  ISETP.NE.AND P0, PT, R0, RZ, PT ;  /* 0x000000ff0000720c */ /* 0x000fc60003f05270 */
[----:B------:R4:W5:Y:S10]  /*13890*/  LDL R0, [R1] ;  /* 0x0000000001007983 */ /* 0x0009740000100800 */
[----:B--2---:R-:W-:-:S05]  /*138a0*/  @!P0 VIADD R20, R20, 0x38880 ;  /* 0x0003888014148836 */ /* 0x004fca0000000000 */
[----:B------:R-:W-:-:S04]  /*138b0*/  @!P0 PRMT R20, RZ, 0x654, R20 ;  /* 0x00000654ff148816 */ /* 0x000fc80000000014 */
[----:B------:R4:W-:Y:S01]  /*138c0*/  @!P0 SYNCS.ARRIVE.TRANS64.RED.A1T0 RZ, [R20+URZ], RZ ;  /* 0x000000ff14ff89a7 */ /* 0x0009e2000810043f */
[C---:B------:R-:W-:Y:S01]  /*138d0*/  ISETP.GT.AND P0, PT, R17.reuse, RZ, PT ;  /* 0x000000ff1100720c */ /* 0x040fe20003f04270 */
[----:B------:R-:W-:-:S12]  /*138e0*/  VIADD R17, R17, 0xffffffff ;  /* 0xffffffff11117836 */ /* 0x000fd80000000000 */
[----:B----4-:R-:W-:Y:S05]  /*138f0*/  @P0 BRA `(.L_x_2255) ;  /* 0xffffffec004c0947 */ /* 0x010fea000383ffff */
.L_x_2233:
[----:B------:R-:W2:Y:S01]  /*13900*/  S2R R2, SR_TID.X ;  /* 0x0000000000027919 */ /* 0x000ea20000002100 */
[----:B------:R-:W-:Y:S01]  /*13910*/  BSSY B0, `(.L_x_2256) ;  /* 0x0000011000007945 */ /* 0x000fe20003800000 */
[----:B--2---:R-:W-:-:S04]  /*13920*/  LOP3.LUT R2, R2, 0x7f, RZ, 0xc0, !PT ;  /* 0x0000007f02027812 */ /* 0x004fc800078ec0ff */
[----:B------:R-:W-:-:S13]  /*13930*/  ISETP.NE.AND P0, PT, R2, RZ, PT ;  /* 0x000000ff0200720c */ /* 0x000fda0003f05270 */
[----:B------:R-:W-:Y:S05]  /*13940*/  @P0 BRA `(.L_x_2257) ;  /* 0x0000000000340947 */ /* 0x000fea0003800000 */
[----:B-1----:R-:W1:Y:S01]  /*13950*/  S2R R3, SR_LANEID ;  /* 0x0000000000037919 */ /* 0x002e620000000000 */
[----:B------:R-:W-:Y:S02]  /*13960*/  VOTEU.ANY UR4, UPT, PT ;  /* 0x0000000000047886 */ /* 0x000fe400038e0100 */
[----:B-----5:R-:W1:Y:S08]  /*13970*/  FLO.U32 R0, UR4 ;  /* 0x0000000400007d00 */ /* 0x020e7000080e0000 */
[----:B------:R-:W2:Y:S01]  /*13980*/  POPC R5, UR4 ;  /* 0x0000000400057d09 */ /* 0x000ea20008000000 */
[----:B-1----:R-:W-:-:S02]  /*13990*/  ISETP.EQ.U32.AND P1, PT, R0, R3, PT ;  /* 0x000000030000720c */ /* 0x002fc40003f22070 */
[----:B------:R-:W2:Y:S11]  /*139a0*/  LDC.64 R2, c[0x0][0xc60] ;  /* 0x00031800ff027b82 */ /* 0x000eb60000000a00 */
[----:B--2---:R-:W2:Y:S01]  /*139b0*/  @P1 ATOMG.E.ADD.STRONG.GPU PT, R3, desc[UR50][R2.64], R5 ;  /* 0x00000005020319a8 */ /* 0x004ea200081ee1f2 */
[----:B------:R-:W1:Y:S02]  /*139c0*/  S2R R4, SR_LTMASK ;  /* 0x0000000000047919 */ /* 0x000e640000003900 */
[----:B-1----:R-:W-:-:S04]  /*139d0*/  LOP3.LUT R4, R4, UR4, RZ, 0xc0, !PT ;  /* 0x0000000404047c12 */ /* 0x002fc8000f8ec0ff */
[----:B0-----:R-:W0:Y:S01]  /*139e0*/  POPC R7, R4 ;  /* 0x0000000400077309 */ /* 0x001e220000000000 */
[----:B--2---:R-:W0:Y:S02]  /*139f0*/  SHFL.IDX PT, R0, R3, R0, 0x1f ;  /* 0x00001f0003007589 */ /* 0x004e2400000e0000 */
[----:B0-----:R-:W-:-:S05]  /*13a00*/  IADD3 R0, R0, UR40, R7 ;  /* 0x0000002800007c10 */ /* 0x001fca000fffe007 */
[----:B------:R2:W-:Y:S02]  /*13a10*/  STL [R1+0x10], R0 ;  /* 0x0000100001007387 */ /* 0x0005e40000100800 */
.L_x_2257:
[----:B------:R-:W-:Y:S05]  /*13a20*/  BSYNC B0 ;  /* 0x0000000000007941 */ /* 0x000fea0003800000 */
.L_x_2256:
[----:B------:R-:W-:-:S06]  /*13a30*/  UISETP.NE.AND UP0, UPT, UR39, 0x3, UPT ;  /* 0x000000032700788c */ /* 0x000fcc000bf05270 */
[----:B------:R-:W-:-:S13]  /*13a40*/  PLOP3.LUT P1, PT, PT, PT, UP0, 0x80, 0x0 ;  /* 0x000000000000781c */ /* 0x000fda0003f2f008 */
[----:B------:R-:W-:Y:S05]  /*13a50*/  @!P1 BRA `(.L_x_2258) ;  /* 0x0000000000049947 */ /* 0x000fea0003800000 */
[----:B------:R-:W-:Y:S01]  /*13a60*/  BPT.TRAP 0x1 ;  /* 0x000000040000795c */ /* 0x000fe20000300000 */
.L_x_2258:
[----:B-1----:R-:W3:Y:S04]  /*13a70*/  LDL R3, [R1+0x4] ;  /* 0x0000040001037983 */ /* 0x002ee80000100800 */
[----:B------:R-:W4:Y:S01]  /*13a80*/  LDL R2, [R1] ;  /* 0x0000000001027983 */ /* 0x000f220000100800 */
[----:B--2--5:R-:W-:Y:S01]  /*13a90*/  IMAD.U32 R0, RZ, RZ, UR41 ;  /* 0x00000029ff007e24 */ /* 0x024fe2000f8e00ff */
[----:B------:R-:W-:Y:S04]  /*13aa0*/  BSSY B0, `(.L_x_2259) ;  /* 0x0000007000007945 */ /* 0x000fe80003800000 */
[----:B------:R-:W-:-:S02]  /*13ab0*/  ISETP.NE.AND P2, PT, R0, 0x3, PT ;  /* 0x000000030000780c */ /* 0x000fc40003f45270 */
[----:B---3--:R-:W-:-:S04]  /*13ac0*/  LOP3.LUT R0, R3, 0x1, RZ, 0x3c, !PT ;  /* 0x0000000103007812 */ /* 0x008fc800078e3cff */
[----:B------:R-:W-:Y:S01]  /*13ad0*/  SHF.L.U32 R0, R0, 0x1f, RZ ;  /* 0x0000001f00007819 */ /* 0x000fe200000006ff */
[----:B----4-:R-:W-:-:S04]  /*13ae0*/  IMAD R17, R2, 0x8, R19 ;  /* 0x0000000802117824 */ /* 0x010fc800078e0213 */
[----:B------:R-:W1:Y:S02]  /*13af0*/  SYNCS.PHASECHK.TRANS64.TRYWAIT P1, [R17+URZ+0x38870], R0 ;  /* 0x03887000110075a7 */ /* 0x000e64000802017f */
[----:B-1----:R-:W-:Y:S05]  /*13b00*/  @!P1 BRA `(.L_x_2260) ;  /* 0x00000028008c9947 */ /* 0x002fea0003800000 */
.L_x_2320:
[----:B------:R-:W-:Y:S05]  /*13b10*/  BSYNC B0 ;  /* 0x0000000000007941 */ /* 0x000fea0003800000 */
.L_x_2259:
[----:B------:R-:W-:Y:S05]  /*13b20*/  @!P2 BRA `(.L_x_2261) ;  /* 0x000000000004a947 */ /* 0x000fea0003800000 */
[----:B------:R-:W-:Y:S01]  /*13b30*/  BPT.TRAP 0x1 ;  /* 0x000000040000795c */ /* 0x000fe20000300000 */
.L_x_2261:
[----:B-1----:R-:W2:Y:S02]  /*13b40*/  LDL R0, [R1+0x4] ;  /* 0x0000040001007983 */ /* 0x002ea40000100800 */
[----:B--2---:R-:W-:-:S04]  /*13b50*/  SHF.L.U32 R0, R0, 0x1f, RZ ;  /* 0x0000001f00007819 */ /* 0x004fc800000006ff */
[----:B------:R-:W1:Y:S02]  /*13b60*/  SYNCS.PHASECHK.TRANS64.TRYWAIT P1, [R17+URZ+0x38860], R0 ;  /* 0x03886000110075a7 */ /* 0x000e64000802017f */
[----:B-1----:R-:W-:Y:S05]  /*13b70*/  @!P1 BRA `(.L_x_2262) ;  /* 0x0000002800849947 */ /* 0x002fea0003800000 */
.L_x_2321:
[----:B------:R-:W2:Y:S04]  /*13b80*/  LDL R18, [R1] ;  /* 0x0000000001127983 */ /* 0x000ea80000100800 */
[----:B------:R-:W1:Y:S04]  /*13b90*/  LDL R2, [R1+0x2c] ;  /* 0x00002c0001027983 */ /* 0x000e680000100800 */
[----:B------:R-:W3:Y:S04]  /*13ba0*/  LDL R16, [R1+0x20] ;  /* 0x0000200001107983 */ /* 0x000ee80000100800 */
[----:B------:R-:W4:Y:S01]  /*13bb0*/  LDL R12, [R1+0x28] ;  /* 0x00002800010c7983 */ /* 0x000f220000100800 */
[----:B------:R-:W-:Y:S05]  /*13bc0*/  WARPSYNC.ALL ;  /* 0x0000000000007948 */ /* 0x000fea0003800000 */
[----:B--2---:R-:W-:-:S05]  /*13bd0*/  IMAD.SHL.U32 R3, R18, 0x8000, RZ ;  /* 0x0000800012037824 */ /* 0x004fca00078e00ff */
[----:B-1----:R-:W-:-:S05]  /*13be0*/  LOP3.LUT R0, R3, R2, RZ, 0xfc, !PT ;  /* 0x0000000203007212 */ /* 0x002fca00078efcff */
[----:B------:R-:W-:-:S05]  /*13bf0*/  IMAD.IADD R0, R19, 0x1, R0 ;  /* 0x0000000113007824 */ /* 0x000fca00078e0200 */
[----:B0-----:R-:W0:Y:S01]  /*13c00*/  LDSM.16.MT88.4 R4, [R0+0x10400] ;  /* 0x010400000004783b */ /* 0x001e220000004200 */
        /* <DEDUP_REMOVED lines=118> */
.L_x_2263:
        /* <DEDUP_REMOVED lines=13> */
.L_x_2208:
[----:B------:R-:W-:Y:S05]  /*14440*/  BSYNC B7 ;  /* 0x0000000000077941 */ /* 0x000fea0003800000 */
.L_x_2206:
[----:B0--3--:R-:W2:Y:S02]  /*14450*/  LDL R0, [R1+0x38] ;  /* 0x0000380001007983 */ /* 0x009ea40000100800 */
[----:B--2---:R-:W-:-:S13]  /*14460*/  ISETP.NE.AND P0, PT, R0, RZ, PT ;  /* 0x000000ff0000720c */ /* 0x004fda0003f05270 */
        /* <DEDUP_REMOVED lines=14> */
.L_x_2264:
        /* <DEDUP_REMOVED lines=41> */
.L_x_2270:
        /* <DEDUP_REMOVED lines=14> */
.L_x_2269:
[----:B------:R-:W-:Y:S05]  /*148c0*/  BSYNC B0 ;  /* 0x0000000000007941 */ /* 0x000fea0003800000 */
.L_x_2268:
        /* <DEDUP_REMOVED lines=21> */
.L_x_2266:
        /* <DEDUP_REMOVED lines=21> */
.L_x_2271:
[----:B------:R-:W3:Y:S01]  /*14b70*/  I2F.RP R3, R8 ;  /* 0x0000000800037306 */ /* 0x000ee20000209400 */
[----:B0-2---:R-:W-:-:S04]  /*14b80*/  IMAD R9, R2, R10, R6 ;  /* 0x0000000a02097224 */ /* 0x005fc800078e0206 */
[----:B------:R-:W-:Y:S01]  /*14b90*/  IMAD.IADD R0, R0, 0x1, -R9 ;  /* 0x0000000100007824 */ /* 0x000fe200078e0a09 */
[----:B------:R2:W-:Y:S02]  /*14ba0*/  STL [R1+0x10], R9 ;  /* 0x0000100901007387 */ /* 0x0005e40000100800 */
[----:B---3--:R-:W0:Y:S02]  /*14bb0*/  MUFU.RCP R3, R3 ;  /* 0x0000000300037308 */ /* 0x008e240000001000 */
        /* <DEDUP_REMOVED lines=27> */
[----:B------:R-:W0:Y:S08]  /*14d70*/  I2F.RP R3, R8 ;  /* 0x0000000800037306 */ /* 0x000e300000209400 */
        /* <DEDUP_REMOVED lines=30> */
.L_x_2267:
[----:B------:R0:W-:Y:S01]  /*14f60*/  STL [R1+0x10], R0 ;  /* 0x0000100001007387 */ /* 0x0001e20000100800 */
[----:B------:R-:W-:Y:S01]  /*14f70*/  ULDC UR42, c[0x0][0xc3c] ;  /* 0x00030f00002a7ab9 */ /* 0x000fe20000000800 */
[----:B------:R-:W-:Y:S02]  /*14f80*/  UMOV UR36, URZ ;  /* 0x0000003f00247c82 */ /* 0x000fe40008000000 */
[----:B------:R0:W-:Y:S03]  /*14f90*/  STL [R1+0x14], RZ ;  /* 0x000014ff01007387 */ /* 0x0001e60000100800 */
.L_x_2272:
        /* <DEDUP_REMOVED lines=15> */
.L_x_2265:
[----:B------:R-:W-:Y:S02]  /*15090*/  ULDC UR4, c[0x0][0xc3c] ;  /* 0x00030f0000047ab9 */ /* 0x000fe40000000800 */
[----:B------:R-:W-:-:S06]  /*150a0*/  UISETP.GE.AND UP0, UPT, UR42, UR4, UPT ;  /* 0x000000042a00728c */ /* 0x000fcc000bf06270 */
[----:B------:R-:W-:-:S13]  /*150b0*/  PLOP3.LUT P0, PT, PT, PT, UP0, 0x80, 0x0 ;  /* 0x000000000000781c */ /* 0x000fda0003f0f008 */
[----:B------:R-:W-:Y:S05]  /*150c0*/  @!P0 BRA `(.L_x_2273) ;  /* 0xffffffb000fc8947 */ /* 0x000fea000383ffff */
.L_x_2202:
        /* <DEDUP_REMOVED lines=12> */
.L_x_2322:
[----:B------:R-:W-:Y:S05]  /*15190*/  BSYNC B0 ;  /* 0x0000000000007941 */ /* 0x000fea0003800000 */
.L_x_2274:
[----:B------:R-:W-:-:S03]  /*151a0*/  UMOV UR4, 0xffffffff ;  /* 0xffffffff00047882 */ /* 0x000fc60000000000 */
[----:B------:R-:W-:Y:S05]  /*151b0*/  BRA.DIV UR4, `(.L_x_2276) ;  /* 0x00000016041c7947 */ /* 0x000fea000b800000 */
[----:B------:R-:W1:Y:S02]  /*151c0*/  S2R R2, SR_TID.X ;  /* 0x0000000000027919 */ /* 0x000e640000002100 */
[----:B-1----:R-:W-:-:S04]  /*151d0*/  SHF.R.U32.HI R2, RZ, 0x5, R2 ;  /* 0x00000005ff027819 */ /* 0x002fc80000011602 */
[----:B------:R-:W-:-:S05]  /*151e0*/  LOP3.LUT R2, R2, 0x3, RZ, 0xc0, !PT ;  /* 0x0000000302027812 */ /* 0x000fca00078ec0ff */
[----:B------:R1:W2:Y:S02]  /*151f0*/  SHFL.IDX PT, R14, R2, RZ, 0x1f ;  /* 0x00001fff020e7589 */ /* 0x0002a400000e0000 */
.L_x_2325:
[----:B--2---:R-:W-:Y:S01]  /*15200*/  ISETP.NE.AND P0, PT, R14, RZ, PT ;  /* 0x000000ff0e00720c */ /* 0x004fe20003f05270 */
[----:B------:R-:W-:-:S12]  /*15210*/  BSSY B0, `(.L_x_2277) ;  /* 0x000002e000007945 */ /* 0x000fd80003800000 */
[----:B------:R-:W-:Y:S05]  /*15220*/  @P0 BRA `(.L_x_2278) ;  /* 0x0000000000b00947 */ /* 0x000fea0003800000 */
[----:B------:R-:W-:-:S03]  /*15230*/  UMOV UR4, 0xffffffff ;  /* 0xffffffff00047882 */ /* 0x000fc60000000000 */
[----:B------:R-:W-:Y:S05]  /*15240*/  BRA.DIV UR4, `(.L_x_2279) ;  /* 0x00000016042c7947 */ /* 0x000fea000b800000 */
[----:B------:R-:W-:-:S13]  /*15250*/  ELECT P6, URZ, PT ;  /* 0x00000000003f782f */ /* 0x000fda00038c0000 */
.L_x_2328:
[----:B------:R-:W-:Y:S05]  /*15260*/  @!P6 BRA `(.L_x_2278) ;  /* 0x0000000000a0e947 */ /* 0x000fea0003800000 */
[----:B------:R-:W-:-:S06]  /*15270*/  ULOP3.LUT UR4, UR38, 0x2, URZ, 0xfc, !UPT ;  /* 0x0000000226047892 */ /* 0x000fcc000f8efc3f */
[----:B-1----:R-:W-:-:S05]  /*15280*/  IMAD.U32 R2, RZ, RZ, UR4 ;  /* 0x00000004ff027e24 */ /* 0x002fca000f8e00ff */
[----:B------:R-:W-:-:S13]  /*15290*/  ISETP.NE.AND P0, PT, R2, 0x3, PT ;  /* 0x000000030200780c */ /* 0x000fda0003f05270 */
[----:B------:R-:W-:Y:S05]  /*152a0*/  @!P0 BRA `(.L_x_2280) ;  /* 0x0000000000048947 */ /* 0x000fea0003800000 */
[----:B------:R-:W-:Y:S01]  /*152b0*/  BPT.TRAP 0x1 ;  /* 0x000000040000795c */ /* 0x000fe20000300000 */
.L_x_2280:
        /* <DEDUP_REMOVED lines=14> */
.L_x_2329:
[----:B------:R-:W1:Y:S02]  /*153a0*/  SYNCS.PHASECHK.TRANS64.TRYWAIT P1, [R7+URZ], R2 ;  /* 0x00000002070075a7 */ /* 0x000e64000802017f */
[----:B-1----:R-:W-:Y:S05]  /*153b0*/  @!P1 BRA `(.L_x_2282) ;  /* 0x0000001400049947 */ /* 0x002fea0003800000 */
.L_x_2330:
[----:B------:R-:W-:Y:S05]  /*153c0*/  @!P0 BRA `(.L_x_2283) ;  /* 0x0000000000048947 */ /* 0x000fea0003800000 */
[----:B------:R-:W-:Y:S01]  /*153d0*/  BPT.TRAP 0x1 ;  /* 0x000000040000795c */ /* 0x000fe20000300000 */
.L_x_2283:
[----:B------:R-:W2:Y:S02]  /*153e0*/  LDL.LU R4, [R1] ;  /* 0x0000000001047983 */ /* 0x000ea40000300800 */
[----:B--2---:R-:W-:-:S04]  /*153f0*/  IMAD R4, R4, 0x8, R0 ;  /* 0x0000000804047824 */ /* 0x004fc800078e0200 */
[----:B------:R-:W2:Y:S02]  /*15400*/  SYNCS.PHASECHK.TRANS64.TRYWAIT P1, [R4+URZ+0x38860], R5 ;  /* 0x03886005040075a7 */ /* 0x000ea4000802017f */
[----:B--2---:R-:W-:Y:S05]  /*15410*/  @!P1 BRA `(.L_x_2284) ;  /* 0x0000001400009947 */ /* 0x004fea0003800000 */
.L_x_2331:
[----:B------:R-:W-:Y:S05]  /*15420*/  @!P0 BRA `(.L_x_2285) ;  /* 0x0000000000048947 */ /* 0x000fea0003800000 */
[----:B------:R-:W-:Y:S01]  /*15430*/  BPT.TRAP 0x1 ;  /* 0x000000040000795c */ /* 0x000fe20000300000 */
.L_x_2285:
[----:B------:R-:W-:-:S04]  /*15440*/  IMAD R3, R3, 0x8, R0 ;  /* 0x0000000803037824 */ /* 0x000fc800078e0200 */
[----:B------:R-:W3:Y:S02]  /*15450*/  SYNCS.PHASECHK.TRANS64.TRYWAIT P1, [R3+URZ+0x38860], R2 ;  /* 0x03886002030075a7 */ /* 0x000ee4000802017f */
[----:B---3--:R-:W-:Y:S05]  /*15460*/  @!P1 BRA `(.L_x_2286) ;  /* 0x0000001400009947 */ /* 0x008fea0003800000 */
.L_x_2332:
[----:B------:R-:W-:Y:S05]  /*15470*/  @!P0 BRA `(.L_x_2287) ;  /* 0x0000000000048947 */ /* 0x000fea0003800000 */
[----:B------:R-:W-:Y:S01]  /*15480*/  BPT.TRAP 0x1 ;  /* 0x000000040000795c */ /* 0x000fe20000300000 */
.L_x_2287:
[----:B------:R-:W4:Y:S02]  /*15490*/  SYNCS.PHASECHK.TRANS64.TRYWAIT P0, [R4+URZ+0x38880], R5 ;  /* 0x03888005040075a7 */ /* 0x000f24000800017f */
[----:B----4-:R-:W-:Y:S05]  /*154a0*/  @!P0 BRA `(.L_x_2288) ;  /* 0x0000001400048947 */ /* 0x010fea0003800000 */
.L_x_2289:
[----:B------:R0:W0:Y:S02]  /*154b0*/  SYNCS.PHASECHK.TRANS64.TRYWAIT P0, [R3+URZ+0x38880], R2 ;  /* 0x03888002030075a7 */ /* 0x000024000800017f */
[----:B0-----:R-:W-:Y:S05]  /*154c0*/  @!P0 NANOSLEEP.SYNCS 0x989680 ;  /* 0x009896800000895d */ /* 0x001fea0003900000 */
[----:B------:R-:W0:Y:S02]  /*154d0*/  @!P0 SYNCS.PHASECHK.TRANS64 P0, [R3+URZ+0x38880], R2 ;  /* 0x03888002030085a7 */ /* 0x000e24000800007f */
[----:B0-----:R-:W-:Y:S05]  /*154e0*/  @!P0 BRA `(.L_x_2289) ;  /* 0xfffffffc00f08947 */ /* 0x001fea000383ffff */
.L_x_2278:
[----:B------:R-:W-:Y:S05]  /*154f0*/  BSYNC B0 ;  /* 0x0000000000007941 */ /* 0x000fea0003800000 */
.L_x_2277:
[----:B------:R-:W-:Y:S05]  /*15500*/  EXIT ;  /* 0x000000000000794d */ /* 0x000fea0003800000 */
.L_x_2141:
[----:B0-----:R-:W-:-:S04]  /*15510*/  IMAD.U32 R3, RZ, RZ, UR41 ;  /* 0x00000029ff037e24 */ /* 0x001fc8000f8e00ff */
[----:B------:R0:W1:Y:S03]  /*15520*/  SYNCS.PHASECHK.TRANS64.TRYWAIT P1, [R3+URZ+0x38800], R6 ;  /* 0x03880006030075a7 */ /* 0x000066000802017f */
[----:B-1----:R-:W-:Y:S05]  /*15530*/  @!P1 NANOSLEEP.SYNCS 0x989680 ;  /* 0x009896800000995d */ /* 0x002fea0003900000 */
[----:B------:R-:W1:Y:S02]  /*15540*/  @!P1 SYNCS.PHASECHK.TRANS64 P1, [R3+URZ+0x38800], R6 ;  /* 0x03880006030095a7 */ /* 0x000e64000802007f */
[----:B-1----:R-:W-:Y:S05]  /*15550*/  @!P1 BRA `(.L_x_2141) ;  /* 0xfffffffc00ec9947 */ /* 0x002fea000383ffff */
[----:B------:R-:W-:Y:S05]  /*15560*/  BRA `(.L_x_2290) ;  /* 0xfffffec800147947 */ /* 0x000fea000383ffff */
.L_x_2145:
[----:B-1----:R1:W2:Y:S02]  /*15570*/  SYNCS.PHASECHK.TRANS64.TRYWAIT P2, [R2+URZ+0x38830], R3 ;  /* 0x03883003020075a7 */ /* 0x0022a4000804017f */
[----:B--2---:R-:W-:Y:S05]  /*15580*/  @!P2 NANOSLEEP.SYNCS 0x989680 ;  /* 0x009896800000a95d */ /* 0x004fea0003900000 */
[----:B------:R-:W2:Y:S02]  /*15590*/  @!P2 SYNCS.PHASECHK.TRANS64 P2, [R2+URZ+0x38830], R3 ;  /* 0x038830030200a5a7 */ /* 0x000ea4000804007f */
[----:B--2---:R-:W-:Y:S05]  /*155a0*/  @!P2 BRA `(.L_x_2145) ;  /* 0xfffffffc00f0a947 */ /* 0x004fea000383ffff */
[----:B------:R-:W-:Y:S05]  /*155b0*/  BRA `(.L_x_2144) ;  /* 0xfffffec800387947 */ /* 0x000fea000383ffff */
.L_x_2150:
[----:B-1----:R-:W-:-:S04]  /*155c0*/  IMAD.U32 R7, RZ, RZ, UR6 ;  /* 0x00000006ff077e24 */ /* 0x002fc8000f8e00ff */
[----:B------:R1:W2:Y:S03]  /*155d0*/  SYNCS.PHASECHK.TRANS64.TRYWAIT P3, [R7+URZ+0x38830], R6 ;  /* 0x03883006070075a7 */ /* 0x0002a6000806017f */
[----:B--2---:R-:W-:Y:S05]  /*155e0*/  @!P3 NANOSLEEP.SYNCS 0x989680 ;  /* 0x009896800000b95d */ /* 0x004fea0003900000 */
[----:B------:R-:W2:Y:S02]  /*155f0*/  @!P3 SYNCS.PHASECHK.TRANS64 P3, [R7+URZ+0x38830], R6 ;  /* 0x038830060700b5a7 */ /* 0x000ea4000806007f */
[----:B--2---:R-:W-:Y:S05]  /*15600*/  @!P3 BRA `(.L_x_2150) ;  /* 0xfffffffc00ecb947 */ /* 0x004fea000383ffff */
[----:B------:R-:W-:Y:S05]  /*15610*/  BRA `(.L_x_2147) ;  /* 0xfffffef400cc7947 */ /* 0x000fea000383ffff */
.L_x_2154:
[----:B-1----:R-:W-:-:S04]  /*15620*/  IMAD.U32 R7, RZ, RZ, UR6 ;  /* 0x00000006ff077e24 */ /* 0x002fc8000f8e00ff */
[----:B------:R1:W2:Y:S03]  /*15630*/  SYNCS.PHASECHK.TRANS64.TRYWAIT P3, [R7+URZ+0x38850], R6 ;  /* 0x03885006070075a7 */ /* 0x0002a6000806017f */
[----:B--2---:R-:W-:Y:S05]  /*15640*/  @!P3 NANOSLEEP.SYNCS 0x989680 ;  /* 0x009896800000b95d */ /* 0x004fea0003900000 */
[----:B------:R-:W2:Y:S02]  /*15650*/  @!P3 SYNCS.PHASECHK.TRANS64 P3, [R7+URZ+0x38850], R6 ;  /* 0x038850060700b5a7 */ /* 0x000ea4000806007f */
[----:B--2---:R-:W-:Y:S05]  /*15660*/  @!P3 BRA `(.L_x_2154) ;  /* 0xfffffffc00ecb947 */ /* 0x004fea000383ffff */
[----:B------:R-:W-:Y:S05]  /*15670*/  BRA `(.L_x_2151) ;  /* 0xfffffef800a07947 */ /* 0x000fea000383ffff */
.L_x_2161:
[----:B-1----:R-:W-:-:S04]  /*15680*/  IMAD.U32 R7, RZ, RZ, UR6 ;  /* 0x00000006ff077e24 */ /* 0x002fc8000f8e00ff */
[----:B------:R1:W2:Y:S03]  /*15690*/  SYNCS.PHASECHK.TRANS64.TRYWAIT P2, [R7+URZ+0x38830], R6 ;  /* 0x03883006070075a7 */ /* 0x0002a6000804017f */
[----:B--2---:R-:W-:Y:S05]  /*156a0*/  @!P2 NANOSLEEP.SYNCS 0x989680 ;  /* 0x009896800000a95d */ /* 0x004fea0003900000 */
[----:B------:R-:W2:Y:S02]  /*156b0*/  @!P2 SYNCS.PHASECHK.TRANS64 P2, [R7+URZ+0x38830], R6 ;  /* 0x038830060700a5a7 */ /* 0x000ea4000804007f */
[----:B--2---:R-:W-:Y:S05]  /*156c0*/  @!P2 BRA `(.L_x_2161) ;  /* 0xfffffffc00eca947 */ /* 0x004fea000383ffff */
[----:B------:R-:W-:Y:S05]  /*156d0*/  BRA `(.L_x_2158) ;  /* 0xffffff2800d47947 */ /* 0x000fea000383ffff */
.L_x_2165:
[----:B-1----:R-:W-:-:S04]  /*156e0*/  IMAD.U32 R7, RZ, RZ, UR6 ;  /* 0x00000006ff077e24 */ /* 0x002fc8000f8e00ff */
[----:B------:R1:W2:Y:S03]  /*156f0*/  SYNCS.PHASECHK.TRANS64.TRYWAIT P2, [R7+URZ+0x38850], R6 ;  /* 0x03885006070075a7 */ /* 0x0002a6000804017f */
[----:B--2---:R-:W-:Y:S05]  /*15700*/  @!P2 NANOSLEEP.SYNCS 0x989680 ;  /* 0x009896800000a95d */ /* 0x004fea0003900000 */
[----:B------:R-:W2:Y:S02]  /*15710*/  @!P2 SYNCS.PHASECHK.TRANS64 P2, [R7+URZ+0x38850], R6 ;  /* 0x038850060700a5a7 */ /* 0x000ea4000804007f */
[----:B--2---:R-:W-:Y:S05]  /*15720*/  @!P2 BRA `(.L_x_2165) ;  /* 0xfffffffc00eca947 */ /* 0x004fea000383ffff */
[----:B------:R-:W-:Y:S05]  /*15730*/  BRA `(.L_x_2162) ;  /* 0xffffff2c009c7947 */ /* 0x000fea000383ffff */
.L_x_2171:
[----:B-1----:R-:W-:-:S04]  /*15740*/  IMAD.U32 R5, RZ, RZ, UR16 ;  /* 0x00000010ff057e24 */ /* 0x002fc8000f8e00ff */
[----:B------:R1:W2:Y:S03]  /*15750*/  SYNCS.PHASECHK.TRANS64.TRYWAIT P1, [R5+URZ+0x38850], R0 ;  /* 0x03885000050075a7 */ /* 0x0002a6000802017f */
[----:B--2---:R-:W-:Y:S05]  /*15760*/  @!P1 NANOSLEEP.SYNCS 0x989680 ;  /* 0x009896800000995d */ /* 0x004fea0003900000 */
[----:B------:R-:W2:Y:S02]  /*15770*/  @!P1 SYNCS.PHASECHK.TRANS64 P1, [R5+URZ+0x38850], R0 ;  /* 0x03885000050095a7 */ /* 0x000ea4000802007f */
[----:B--2---:R-:W-:Y:S05]  /*15780*/  @!P1 BRA `(.L_x_2171) ;  /* 0xfffffffc00ec9947 */ /* 0x004fea000383ffff */
[----:B------:R-:W-:Y:S05]  /*15790*/  BRA `(.L_x_2170) ;  /* 0xffffff5400407947 */ /* 0x000fea000383ffff */
.L_x_2217:
[----:B------:R-:W-:Y:S02]  /*157a0*/  IMAD.MOV.U32 R13, RZ, RZ, R0 ;  /* 0x000000ffff0d7224 */ /* 0x000fe400078e0000 */
[----:B------:R-:W-:Y:S02]  /*157b0*/  IMAD.MOV.U32 R12, RZ, RZ, RZ ;  /* 0x000000ffff0c7224 */ /* 0x000fe400078e00ff */
[----:B------:R-:W-:Y:S02]  /*157c0*/  IMAD.MOV.U32 R11, RZ, RZ, 0x1f ;  /* 0x0000001fff0b7424 */ /* 0x000fe400078e00ff */
[----:B------:R-:W-:-:S07]  /*157d0*/  IMAD.MOV.U32 R15, RZ, RZ, -0x1 ;  /* 0xffffffffff0f7424 */ /* 0x000fce00078e00ff */
[----:B-12---:R-:W-:Y:S05]  /*157e0*/  WARPSYNC.COLLECTIVE R15, `(.L_x_2291) ;  /* 0x000000000f087348 */ /* 0x006fea0003c00000 */
[----:B------:R0:W3:Y:S02]  /*157f0*/  SHFL.IDX P6, R14, R13, R12, R11 ;  /* 0x0000000c0d0e7389 */ /* 0x0000e400000c000b */
[----:B0123--:R-:W-:Y:S01]  /*15800*/  ENDCOLLECTIVE ;  /* 0x000000000000791b */ /* 0x00ffe20003800000 */
.L_x_2291:
[----:B------:R-:W-:Y:S05]  /*15810*/  BRA `(.L_x_2292) ;  /* 0xffffffb800bc7947 */ /* 0x000fea000383ffff */
.L_x_2219:
[----:B------:R-:W-:Y:S01]  /*15820*/  BSSY B0, `(.L_x_2293) ;  /* 0x0000006000007945 */ /* 0x000fe20003800000 */
[----:B------:R-:W-:-:S07]  /*15830*/  IMAD.MOV.U32 R15, RZ, RZ, -0x1 ;  /* 0xffffffffff0f7424 */ /* 0x000fce00078e00ff */
[----:B-12---:R-:W-:Y:S05]  /*15840*/  WARPSYNC.COLLECTIVE R15, `(.L_x_2294) ;  /* 0x000000000f0c7348 */ /* 0x006fea0003c00000 */
[----:B------:R-:W-:Y:S02]  /*15850*/  ELECT P6, UR62, PT ;  /* 0x00000000003e782f */ /* 0x000fe400038c0000 */
[----:B------:R-:W-:Y:S01]  /*15860*/  MOV R14, UR62 ;  /* 0x0000003e000e7c02 */ /* 0x000fe20008000f00 */
[----:B-12---:R-:W-:Y:S10]  /*15870*/  ENDCOLLECTIVE ;  /* 0x000000000000791b */ /* 0x006ff40003800000 */
.L_x_2294:
[----:B------:R-:W-:Y:S05]  /*15880*/  BSYNC B0 ;  /* 0x0000000000007941 */ /* 0x000fea0003800000 */
.L_x_2293:
[----:B------:R-:W-:Y:S05]  /*15890*/  BRA `(.L_x_2295) ;  /* 0xffffffb800c07947 */ /* 0x000fea000383ffff */
.L_x_2221:
[----:B0-----:R0:W2:Y:S02]  /*158a0*/  SYNCS.PHASECHK.TRANS64.TRYWAIT P0, [R4+URZ+0x38880], R3 ;  /* 0x03888003040075a7 */ /* 0x0010a4000800017f */
[----:B--2---:R-:W-:Y:S05]  /*158b0*/  @!P0 NANOSLEEP.SYNCS 0x989680 ;  /* 0x009896800000895d */ /* 0x004fea0003900000 */
[----:B------:R-:W2:Y:S02]  /*158c0*/  @!P0 SYNCS.PHASECHK.TRANS64 P0, [R4+URZ+0x38880], R3 ;  /* 0x03888003040085a7 */ /* 0x000ea4000800007f */
[----:B--2---:R-:W-:Y:S05]  /*158d0*/  @!P0 BRA `(.L_x_2221) ;  /* 0xfffffffc00f08947 */ /* 0x004fea000383ffff */
[----:B------:R-:W-:Y:S05]  /*158e0*/  BRA `(.L_x_2296) ;  /* 0xffffffbc00247947 */ /* 0x000fea000383ffff */
.L_x_2223:
[----:B--2---:R2:W3:Y:S02]  /*158f0*/  SYNCS.PHASECHK.TRANS64.TRYWAIT P0, [R4+URZ+0x38840], R3 ;  /* 0x03884003040075a7 */ /* 0x0044e4000800017f */
[----:B---3--:R-:W-:Y:S05]  /*15900*/  @!P0 NANOSLEEP.SYNCS 0x989680 ;  /* 0x009896800000895d */ /* 0x008fea0003900000 */
[----:B------:R-:W3:Y:S02]  /*15910*/  @!P0 SYNCS.PHASECHK.TRANS64 P0, [R4+URZ+0x38840], R3 ;  /* 0x03884003040085a7 */ /* 0x000ee4000800007f */
[----:B---3--:R-:W-:Y:S05]  /*15920*/  @!P0 BRA `(.L_x_2223) ;  /* 0xfffffffc00f08947 */ /* 0x008fea000383ffff */
[----:B------:R-:W-:Y:S05]  /*15930*/  BRA `(.L_x_2297) ;  /* 0xffffffbc00947947 */ /* 0x000fea000383ffff */
.L_x_2227:
[----:B------:R-:W-:Y:S01]  /*15940*/  IMAD.MOV.U32 R13, RZ, RZ, R0 ;  /* 0x000000ffff0d7224 */ /* 0x000fe200078e0000 */
[----:B------:R-:W-:Y:S01]  /*15950*/  LOP3.LUT R7, R7, 0x7f, RZ, 0xc0, !PT ;  /* 0x0000007f07077812 */ /* 0x000fe200078ec0ff */
[----:B------:R-:W-:Y:S02]  /*15960*/  IMAD.MOV.U32 R12, RZ, RZ, RZ ;  /* 0x000000ffff0c7224 */ /* 0x000fe400078e00ff */
[----:B------:R-:W-:Y:S01]  /*15970*/  IMAD.MOV.U32 R11, RZ, RZ, 0x181f ;  /* 0x0000181fff0b7424 */ /* 0x000fe200078e00ff */
[----:B------:R-:W-:Y:S01]  /*15980*/  SHF.R.U32.HI R4, RZ, 0x3, R7 ;  /* 0x00000003ff047819 */ /* 0x000fe20000011607 */
[----:B------:R-:W-:Y:S02]  /*15990*/  IMAD.MOV.U32 R15, RZ, RZ, -0x1 ;  /* 0xffffffffff0f7424 */ /* 0x000fe400078e00ff */
[----:B------:R-:W-:Y:S02]  /*159a0*/  IMAD R3, R18, R5, RZ ;  /* 0x0000000512037224 */ /* 0x000fe400078e02ff */
[----:B------:R-:W-:-:S07]  /*159b0*/  IMAD R4, R8, 0x80, R4 ;  /* 0x0000008008047824 */ /* 0x000fce00078e0204 */
[----:B-----5:R-:W-:Y:S05]  /*159c0*/  WARPSYNC.COLLECTIVE R15, `(.L_x_2298) ;  /* 0x000000000f087348 */ /* 0x020fea0003c00000 */
[----:B------:R0:W1:Y:S02]  /*159d0*/  SHFL.IDX P6, R14, R13, R12, R11 ;  /* 0x0000000c0d0e7389 */ /* 0x00006400000c000b */
[----:B01---5:R-:W-:Y:S01]  /*159e0*/  ENDCOLLECTIVE ;  /* 0x000000000000791b */ /* 0x023fe20003800000 */
.L_x_2298:
[C---:B------:R-:W-:Y:S01]  /*159f0*/  VIADD R5, R4.reuse, 0x10 ;  /* 0x0000001004057836 */ /* 0x040fe20000000000 */
[----:B------:R-:W-:Y:S01]  /*15a00*/  ISETP.GE.AND P2, PT, R4, R3, PT ;  /* 0x000000030400720c */ /* 0x000fe20003f46270 */
[----:B------:R-:W-:Y:S02]  /*15a10*/  IMAD.MOV.U32 R13, RZ, RZ, R2 ;  /* 0x000000ffff0d7224 */ /* 0x000fe400078e0002 */
[----:B------:R-:W-:-:S10]  /*15a20*/  IMAD.MOV.U32 R6, RZ, RZ, R14 ;  /* 0x000000ffff067224 */ /* 0x000fd400078e000e */
[----:B------:R-:W-:Y:S05]  /*15a30*/  WARPSYNC.COLLECTIVE R15, `(.L_x_2299) ;  /* 0x000000000f087348 */ /* 0x000fea0003c00000 */
[----:B------:R0:W1:Y:S02]  /*15a40*/  SHFL.IDX P6, R14, R13, R12, R11 ;  /* 0x0000000c0d0e7389 */ /* 0x00006400000c000b */
[----:B01----:R-:W-:Y:S01]  /*15a50*/  ENDCOLLECTIVE ;  /* 0x000000000000791b */ /* 0x003fe20003800000 */
.L_x_2299:
[----:B------:R-:W-:Y:S02]  /*15a60*/  IMAD.MOV.U32 R13, RZ, RZ, R0 ;  /* 0x000000ffff0d7224 */ /* 0x000fe400078e0000 */
[----:B------:R-:W-:Y:S02]  /*15a70*/  IMAD.MOV.U32 R12, RZ, RZ, 0x1 ;  /* 0x00000001ff0c7424 */ /* 0x000fe400078e00ff */
[----:B------:R-:W-:-:S07]  /*15a80*/  IMAD.MOV.U32 R7, RZ, RZ, R14 ;  /* 0x000000ffff077224 */ /* 0x000fce00078e000e */
[----:B------:R-:W-:Y:S05]  /*15a90*/  WARPSYNC.COLLECTIVE R15, `(.L_x_2300) ;  /* 0x000000000f087348 */ /* 0x000fea0003c00000 */
[----:B------:R0:W1:Y:S02]  /*15aa0*/  SHFL.IDX P6, R14, R13, R12, R11 ;  /* 0x0000000c0d0e7389 */ /* 0x00006400000c000b */
[----:B01----:R-:W-:Y:S01]  /*15ab0*/  ENDCOLLECTIVE ;  /* 0x000000000000791b */ /* 0x003fe20003800000 */
.L_x_2300:
        /* <DEDUP_REMOVED lines=10> */
.L_x_2301:
        /* <DEDUP_REMOVED lines=12> */
.L_x_2302:
[----:B------:R-:W-:-:S05]  /*15c20*/  @!P2 IADD3 R5, P3, R10, R5, RZ ;  /* 0x000000050a05a210 */ /* 0x000fca0007f7e0ff */
[----:B------:R-:W-:Y:S02]  /*15c30*/  @!P2 IMAD.X R6, RZ, RZ, R8, P3 ;  /* 0x000000ffff06a224 */ /* 0x000fe400018e0608 */
[C---:B------:R-:W-:Y:S02]  /*15c40*/  VIADD R8, R4.reuse, 0x60 ;  /* 0x0000006004087836 */ /* 0x040fe40000000000 */
        /* <DEDUP_REMOVED lines=14> */
.L_x_2303:
[----:B------:R-:W-:Y:S02]  /*15d30*/  IMAD.MOV.U32 R13, RZ, RZ, R0 ;  /* 0x000000ffff0d7224 */ /* 0x000fe400078e0000 */
[----:B------:R-:W-:Y:S02]  /*15d40*/  IMAD.MOV.U32 R12, RZ, RZ, 0x3 ;  /* 0x00000003ff0c7424 */ /* 0x000fe400078e00ff */
[----:B------:R-:W-:-:S07]  /*15d50*/  IMAD.MOV.U32 R6, RZ, RZ, R14 ;  /* 0x000000ffff067224 */ /* 0x000fce00078e000e */
[----:B------:R-:W-:Y:S05]  /*15d60*/  WARPSYNC.COLLECTIVE R15, `(.L_x_2304) ;  /* 0x000000000f087348 */ /* 0x000fea0003c00000 */
[----:B------:R0:W1:Y:S02]  /*15d70*/  SHFL.IDX P6, R14, R13, R12, R11 ;  /* 0x0000000c0d0e7389 */ /* 0x00006400000c000b */
[----:B01----:R-:W-:Y:S01]  /*15d80*/  ENDCOLLECTIVE ;  /* 0x000000000000791b */ /* 0x003fe20003800000 */
.L_x_2304:
        /* <DEDUP_REMOVED lines=15> */
.L_x_2305:
[----:B------:R-:W-:Y:S02]  /*15e80*/  IMAD.MOV.U32 R13, RZ, RZ, R0 ;  /* 0x000000ffff0d7224 */ /* 0x000fe400078e0000 */
[----:B------:R-:W-:Y:S02]  /*15e90*/  IMAD.MOV.U32 R12, RZ, RZ, 0x4 ;  /* 0x00000004ff0c7424 */ /* 0x000fe400078e00ff */
[----:B------:R-:W-:-:S07]  /*15ea0*/  IMAD.MOV.U32 R6, RZ, RZ, R14 ;  /* 0x000000ffff067224 */ /* 0x000fce00078e000e */
[----:B------:R-:W-:Y:S05]  /*15eb0*/  WARPSYNC.COLLECTIVE R15, `(.L_x_2306) ;  /* 0x000000000f087348 */ /* 0x000fea0003c00000 */
[----:B------:R0:W1:Y:S02]  /*15ec0*/  SHFL.IDX P6, R14, R13, R12, R11 ;  /* 0x0000000c0d0e7389 */ /* 0x00006400000c000b */
[----:B01----:R-:W-:Y:S01]  /*15ed0*/  ENDCOLLECTIVE ;  /* 0x000000000000791b */ /* 0x003fe20003800000 */
.L_x_2306:
        /* <DEDUP_REMOVED lines=15> */
.L_x_2307:
[----:B------:R-:W-:Y:S02]  /*15fd0*/  IMAD.MOV.U32 R13, RZ, RZ, R0 ;  /* 0x000000ffff0d7224 */ /* 0x000fe400078e0000 */
[----:B------:R-:W-:Y:S02]  /*15fe0*/  IMAD.MOV.U32 R12, RZ, RZ, 0x5 ;  /* 0x00000005ff0c7424 */ /* 0x000fe400078e00ff */
[----:B------:R-:W-:-:S07]  /*15ff0*/  IMAD.MOV.U32 R6, RZ, RZ, R14 ;  /* 0x000000ffff067224 */ /* 0x000fce00078e000e */
[----:B------:R-:W-:Y:S05]  /*16000*/  WARPSYNC.COLLECTIVE R15, `(.L_x_2308) ;  /* 0x000000000f087348 */ /* 0x000fea0003c00000 */
[----:B------:R0:W1:Y:S02]  /*16010*/  SHFL.IDX P6, R14, R13, R12, R11 ;  /* 0x0000000c0d0e7389 */ /* 0x00006400000c000b */
[----:B01----:R-:W-:Y:S01]  /*16020*/  ENDCOLLECTIVE ;  /* 0x000000000000791b */ /* 0x003fe20003800000 */
.L_x_2308:
        /* <DEDUP_REMOVED lines=15> */
.L_x_2309:
[----:B------:R-:W-:Y:S02]  /*16120*/  IMAD.MOV.U32 R13, RZ, RZ, R0 ;  /* 0x000000ffff0d7224 */ /* 0x000fe400078e0000 */
[----:B------:R-:W-:Y:S02]  /*16130*/  IMAD.MOV.U32 R12, RZ, RZ, 0x6 ;  /* 0x00000006ff0c7424 */ /* 0x000fe400078e00ff */
[----:B------:R-:W-:-:S07]  /*16140*/  IMAD.MOV.U32 R6, RZ, RZ, R14 ;  /* 0x000000ffff067224 */ /* 0x000fce00078e000e */
[----:B------:R-:W-:Y:S05]  /*16150*/  WARPSYNC.COLLECTIVE R15, `(.L_x_2310) ;  /* 0x000000000f087348 */ /* 0x000fea0003c00000 */
[----:B------:R0:W1:Y:S02]  /*16160*/  SHFL.IDX P6, R14, R13, R12, R11 ;  /* 0x0000000c0d0e7389 */ /* 0x00006400000c000b */
[----:B01----:R-:W-:Y:S01]  /*16170*/  ENDCOLLECTIVE ;  /* 0x000000000000791b */ /* 0x003fe20003800000 */
.L_x_2310:
        /* <DEDUP_REMOVED lines=14> */
.L_x_2311:
[----:B------:R-:W-:Y:S02]  /*16260*/  IMAD.MOV.U32 R13, RZ, RZ, R0 ;  /* 0x000000ffff0d7224 */ /* 0x000fe400078e0000 */
[----:B------:R-:W-:Y:S02]  /*16270*/  IMAD.MOV.U32 R12, RZ, RZ, 0x7 ;  /* 0x00000007ff0c7424 */ /* 0x000fe400078e00ff */
[----:B------:R-:W-:-:S07]  /*16280*/  IMAD.MOV.U32 R6, RZ, RZ, R14 ;  /* 0x000000ffff067224 */ /* 0x000fce00078e000e */
[----:B------:R-:W-:Y:S05]  /*16290*/  WARPSYNC.COLLECTIVE R15, `(.L_x_2312) ;  /* 0x000000000f087348 */ /* 0x000fea0003c00000 */
[----:B------:R0:W1:Y:S02]  /*162a0*/  SHFL.IDX P6, R14, R13, R12, R11 ;  /* 0x0000000c0d0e7389 */ /* 0x00006400000c000b */
[----:B01----:R-:W-:Y:S01]  /*162b0*/  ENDCOLLECTIVE ;  /* 0x000000000000791b */ /* 0x003fe20003800000 */
.L_x_2312:
        /* <DEDUP_REMOVED lines=13> */
.L_x_2313:
[----:B------:R-:W-:Y:S01]  /*16390*/  IMAD.MOV.U32 R2, RZ, RZ, R14 ;  /* 0x000000ffff027224 */ /* 0x000fe200078e000e */
[----:B------:R-:W-:Y:S06]  /*163a0*/  BRA `(.L_x_2314) ;  /* 0xffffffc000087947 */ /* 0x000fec000383ffff */
.L_x_2232:
[----:B-1----:R1:W2:Y:S02]  /*163b0*/  SYNCS.PHASECHK.TRANS64.TRYWAIT P0, [R19+URZ+0x38820], R0 ;  /* 0x03882000130075a7 */ /* 0x0022a4000800017f */
[----:B--2---:R-:W-:Y:S05]  /*163c0*/  @!P0 NANOSLEEP.SYNCS 0x989680 ;  /* 0x009896800000895d */ /* 0x004fea0003900000 */
[----:B------:R-:W2:Y:S02]  /*163d0*/  @!P0 SYNCS.PHASECHK.TRANS64 P0, [R19+URZ+0x38820], R0 ;  /* 0x03882000130085a7 */ /* 0x000ea4000800007f */
[----:B--2---:R-:W-:Y:S05]  /*163e0*/  @!P0 BRA `(.L_x_2232) ;  /* 0xfffffffc00f08947 */ /* 0x004fea000383ffff */
[----:B------:R-:W-:Y:S05]  /*163f0*/  BRA `(.L_x_2315) ;  /* 0xffffffc000747947 */ /* 0x000fea000383ffff */
.L_x_2238:
[----:B--2---:R2:W3:Y:S02]  /*16400*/  SYNCS.PHASECHK.TRANS64.TRYWAIT P0, [R4+URZ+0x38880], R3 ;  /* 0x03888003040075a7 */ /* 0x0044e4000800017f */
[----:B---3--:R-:W-:Y:S05]  /*16410*/  @!P0 NANOSLEEP.SYNCS 0x989680 ;  /* 0x009896800000895d */ /* 0x008fea0003900000 */
[----:B------:R-:W3:Y:S02]  /*16420*/  @!P0 SYNCS.PHASECHK.TRANS64 P0, [R4+URZ+0x38880], R3 ;  /* 0x03888003040085a7 */ /* 0x000ee4000800007f */
[----:B---3--:R-:W-:Y:S05]  /*16430*/  @!P0 BRA `(.L_x_2238) ;  /* 0xfffffffc00f08947 */ /* 0x008fea000383ffff */
[----:B------:R-:W-:Y:S05]  /*16440*/  BRA `(.L_x_2316) ;  /* 0xffffffc400287947 */ /* 0x000fea000383ffff */
.L_x_2244:
[----:B-1----:R1:W3:Y:S02]  /*16450*/  SYNCS.PHASECHK.TRANS64.TRYWAIT P0, [R4+URZ+0x38840], R3 ;  /* 0x03884003040075a7 */ /* 0x0022e4000800017f */
[----:B---3--:R-:W-:Y:S05]  /*16460*/  @!P0 NANOSLEEP.SYNCS 0x989680 ;  /* 0x009896800000895d */ /* 0x008fea0003900000 */
[----:B------:R-:W3:Y:S02]  /*16470*/  @!P0 SYNCS.PHASECHK.TRANS64 P0, [R4+URZ+0x38840], R3 ;  /* 0x03884003040085a7 */ /* 0x000ee4000800007f */
[----:B---3--:R-:W-:Y:S05]  /*16480*/  @!P0 BRA `(.L_x_2244) ;  /* 0xfffffffc00f08947 */ /* 0x008fea000383ffff */
[----:B------:R-:W-:Y:S05]  /*16490*/  BRA `(.L_x_2317) ;  /* 0xffffffc400e87947 */ /* 0x000fea000383ffff */
.L_x_2251:
[----:B--2---:R2:W3:Y:S02]  /*164a0*/  SYNCS.PHASECHK.TRANS64.TRYWAIT P0, [R20+URZ+0x38870], R2 ;  /* 0x03887002140075a7 */ /* 0x0044e4000800017f */
[----:B---3--:R-:W-:Y:S05]  /*164b0*/  @!P0 NANOSLEEP.SYNCS 0x989680 ;  /* 0x009896800000895d */ /* 0x008fea0003900000 */
[----:B------:R-:W3:Y:S02]  /*164c0*/  @!P0 SYNCS.PHASECHK.TRANS64 P0, [R20+URZ+0x38870], R2 ;  /* 0x03887002140085a7 */ /* 0x000ee4000800007f */
[----:B---3--:R-:W-:Y:S05]  /*164d0*/  @!P0 BRA `(.L_x_2251) ;  /* 0xfffffffc00f08947 */ /* 0x008fea000383ffff */
[----:B------:R-:W-:Y:S05]  /*164e0*/  BRA `(.L_x_2318) ;  /* 0xffffffc800c07947 */ /* 0x000fea000383ffff */
.L_x_2253:
[----:B--2---:R2:W3:Y:S02]  /*164f0*/  SYNCS.PHASECHK.TRANS64.TRYWAIT P0, [R20+URZ+0x38860], R2 ;  /* 0x03886002140075a7 */ /* 0x0044e4000800017f */
[----:B---3--:R-:W-:Y:S05]  /*16500*/  @!P0 NANOSLEEP.SYNCS 0x989680 ;  /* 0x009896800000895d */ /* 0x008fea0003900000 */
[----:B------:R-:W3:Y:S02]  /*16510*/  @!P0 SYNCS.PHASECHK.TRANS64 P0, [R20+URZ+0x38860], R2 ;  /* 0x03886002140085a7 */ /* 0x000ee4000800007f */
[----:B---3--:R-:W-:Y:S05]  /*16520*/  @!P0 BRA `(.L_x_2253) ;  /* 0xfffffffc00f08947 */ /* 0x008fea000383ffff */
[----:B------:R-:W-:Y:S05]  /*16530*/  BRA `(.L_x_2319) ;  /* 0xffffffc800c87947 */ /* 0x000fea000383ffff */
.L_x_2260:
[----:B-1----:R1:W2:Y:S02]  /*16540*/  SYNCS.PHASECHK.TRANS64.TRYWAIT P1, [R17+URZ+0x38870], R0 ;  /* 0x03887000110075a7 */ /* 0x0022a4000802017f */
[----:B--2---:R-:W-:Y:S05]  /*16550*/  @!P1 NANOSLEEP.SYNCS 0x989680 ;  /* 0x009896800000995d */ /* 0x004fea0003900000 */
[----:B------:R-:W2:Y:S02]  /*16560*/  @!P1 SYNCS.PHASECHK.TRANS64 P1, [R17+URZ+0x38870], R0 ;  /* 0x03887000110095a7 */ /* 0x000ea4000802007f */
[----:B--2---:R-:W-:Y:S05]  /*16570*/  @!P1 BRA `(.L_x_2260) ;  /* 0xfffffffc00f09947 */ /* 0x004fea000383ffff */
[----:B------:R-:W-:Y:S05]  /*16580*/  BRA `(.L_x_2320) ;  /* 0xffffffd400607947 */ /* 0x000fea000383ffff */
.L_x_2262:
[----:B-1----:R1:W2:Y:S02]  /*16590*/  SYNCS.PHASECHK.TRANS64.TRYWAIT P1, [R17+URZ+0x38860], R0 ;  /* 0x03886000110075a7 */ /* 0x0022a4000802017f */
[----:B--2---:R-:W-:Y:S05]  /*165a0*/  @!P1 NANOSLEEP.SYNCS 0x989680 ;  /* 0x009896800000995d */ /* 0x004fea0003900000 */
[----:B------:R-:W2:Y:S02]  /*165b0*/  @!P1 SYNCS.PHASECHK.TRANS64 P1, [R17+URZ+0x38860], R0 ;  /* 0x03886000110095a7 */ /* 0x000ea4000802007f */
[----:B--2---:R-:W-:Y:S05]  /*165c0*/  @!P1 BRA `(.L_x_2262) ;  /* 0xfffffffc00f09947 */ /* 0x004fea000383ffff */
[----:B------:R-:W-:Y:S05]  /*165d0*/  BRA `(.L_x_2321) ;  /* 0xffffffd400687947 */ /* 0x000fea000383ffff */
.L_x_2275:
[----:B0-----:R0:W1:Y:S02]  /*165e0*/  SYNCS.PHASECHK.TRANS64.TRYWAIT P0, [R0+URZ+0x38820], R3 ;  /* 0x03882003000075a7 */ /* 0x001064000800017f */
[----:B-1----:R-:W-:Y:S05]  /*165f0*/  @!P0 NANOSLEEP.SYNCS 0x989680 ;  /* 0x009896800000895d */ /* 0x002fea0003900000 */
[----:B------:R-:W1:Y:S02]  /*16600*/  @!P0 SYNCS.PHASECHK.TRANS64 P0, [R0+URZ+0x38820], R3 ;  /* 0x03882003000085a7 */ /* 0x000e64000800007f */
[----:B-1----:R-:W-:Y:S05]  /*16610*/  @!P0 BRA `(.L_x_2275) ;  /* 0xfffffffc00f08947 */ /* 0x002fea000383ffff */
[----:B------:R-:W-:Y:S05]  /*16620*/  BRA `(.L_x_2322) ;  /* 0xffffffe800d87947 */ /* 0x000fea000383ffff */
.L_x_2276:
        /* <DEDUP_REMOVED lines=11> */
.L_x_2324:
[----:B------:R-:W-:Y:S05]  /*166e0*/  BSYNC B0 ;  /* 0x0000000000007941 */ /* 0x000fea0003800000 */
.L_x_2323:
[----:B------:R-:W-:Y:S05]  /*166f0*/  BRA `(.L_x_2325) ;  /* 0xffffffe800c07947 */ /* 0x000fea000383ffff */
.L_x_2279:
[----:B------:R-:W-:Y:S01]  /*16700*/  BSSY B1, `(.L_x_2326) ;  /* 0x0000006000017945 */ /* 0x000fe20003800000 */
[----:B------:R-:W-:-:S07]  /*16710*/  IMAD.MOV.U32 R15, RZ, RZ, -0x1 ;  /* 0xffffffffff0f7424 */ /* 0x000fce00078e00ff */
[----:B01----:R-:W-:Y:S05]  /*16720*/  WARPSYNC.COLLECTIVE R15, `(.L_x_2327) ;  /* 0x000000000f0c7348 */ /* 0x003fea0003c00000 */
[----:B------:R-:W-:Y:S02]  /*16730*/  ELECT P6, UR62, PT ;  /* 0x00000000003e782f */ /* 0x000fe400038c0000 */
[----:B------:R-:W-:Y:S01]  /*16740*/  MOV R14, UR62 ;  /* 0x0000003e000e7c02 */ /* 0x000fe20008000f00 */
[----:B01----:R-:W-:Y:S10]  /*16750*/  ENDCOLLECTIVE ;  /* 0x000000000000791b */ /* 0x003ff40003800000 */
.L_x_2327:
[----:B------:R-:W-:Y:S05]  /*16760*/  BSYNC B1 ;  /* 0x0000000000017941 */ /* 0x000fea0003800000 */
.L_x_2326:
[----:B------:R-:W-:Y:S05]  /*16770*/  BRA `(.L_x_2328) ;  /* 0xffffffe800b87947 */ /* 0x000fea000383ffff */
.L_x_2281:
[----:B0-----:R0:W1:Y:S02]  /*16780*/  SYNCS.PHASECHK.TRANS64.TRYWAIT P1, [R6+URZ], R5 ;  /* 0x00000005060075a7 */ /* 0x001064000802017f */
[----:B-1----:R-:W-:Y:S05]  /*16790*/  @!P1 NANOSLEEP.SYNCS 0x989680 ;  /* 0x009896800000995d */ /* 0x002fea0003900000 */
[----:B------:R-:W1:Y:S02]  /*167a0*/  @!P1 SYNCS.PHASECHK.TRANS64 P1, [R6+URZ], R5 ;  /* 0x00000005060095a7 */ /* 0x000e64000802007f */
[----:B-1----:R-:W-:Y:S05]  /*167b0*/  @!P1 BRA `(.L_x_2281) ;  /* 0xfffffffc00f09947 */ /* 0x002fea000383ffff */
[----:B------:R-:W-:Y:S05]  /*167c0*/  BRA `(.L_x_2329) ;  /* 0xffffffe800f47947 */ /* 0x000fea000383ffff */
.L_x_2282:
[----:B-1----:R1:W2:Y:S02]  /*167d0*/  SYNCS.PHASECHK.TRANS64.TRYWAIT P1, [R7+URZ], R2 ;  /* 0x00000002070075a7 */ /* 0x0022a4000802017f */
[----:B--2---:R-:W-:Y:S05]  /*167e0*/  @!P1 NANOSLEEP.SYNCS 0x989680 ;  /* 0x009896800000995d */ /* 0x004fea0003900000 */
[----:B------:R-:W2:Y:S02]  /*167f0*/  @!P1 SYNCS.PHASECHK.TRANS64 P1, [R7+URZ], R2 ;  /* 0x00000002070095a7 */ /* 0x000ea4000802007f */
[----:B--2---:R-:W-:Y:S05]  /*16800*/  @!P1 BRA `(.L_x_2282) ;  /* 0xfffffffc00f09947 */ /* 0x004fea000383ffff */
[----:B------:R-:W-:Y:S05]  /*16810*/  BRA `(.L_x_2330) ;  /* 0xffffffe800e87947 */ /* 0x000fea000383ffff */
.L_x_2284:
[----:B--2---:R2:W3:Y:S02]  /*16820*/  SYNCS.PHASECHK.TRANS64.TRYWAIT P1, [R4+URZ+0x38860], R5 ;  /* 0x03886005040075a7 */ /* 0x0044e4000802017f */
[----:B---3--:R-:W-:Y:S05]  /*16830*/  @!P1 NANOSLEEP.SYNCS 0x989680 ;  /* 0x009896800000995d */ /* 0x008fea0003900000 */
[----:B------:R-:W3:Y:S02]  /*16840*/  @!P1 SYNCS.PHASECHK.TRANS64 P1, [R4+URZ+0x38860], R5 ;  /* 0x03886005040095a7 */ /* 0x000ee4000802007f */
[----:B---3--:R-:W-:Y:S05]  /*16850*/  @!P1 BRA `(.L_x_2284) ;  /* 0xfffffffc00f09947 */ /* 0x008fea000383ffff */
[----:B------:R-:W-:Y:S05]  /*16860*/  BRA `(.L_x_2331) ;  /* 0xffffffe800ec7947 */ /* 0x000fea000383ffff */
.L_x_2286:
[----:B---3--:R3:W4:Y:S02]  /*16870*/  SYNCS.PHASECHK.TRANS64.TRYWAIT P1, [R3+URZ+0x38860], R2 ;  /* 0x03886002030075a7 */ /* 0x008724000802017f */
[----:B----4-:R-:W-:Y:S05]  /*16880*/  @!P1 NANOSLEEP.SYNCS 0x989680 ;  /* 0x009896800000995d */ /* 0x010fea0003900000 */
[----:B------:R-:W4:Y:S02]  /*16890*/  @!P1 SYNCS.PHASECHK.TRANS64 P1, [R3+URZ+0x38860], R2 ;  /* 0x03886002030095a7 */ /* 0x000f24000802007f */
[----:B----4-:R-:W-:Y:S05]  /*168a0*/  @!P1 BRA `(.L_x_2286) ;  /* 0xfffffffc00f09947 */ /* 0x010fea000383ffff */
[----:B------:R-:W-:Y:S05]  /*168b0*/  BRA `(.L_x_2332) ;  /* 0xffffffe800ec7947 */ /* 0x000fea000383ffff */
.L_x_2288:
[----:B----4-:R4:W0:Y:S02]  /*168c0*/  SYNCS.PHASECHK.TRANS64.TRYWAIT P0, [R4+URZ+0x38880], R5 ;  /* 0x03888005040075a7 */ /* 0x010824000800017f */
[----:B0-----:R-:W-:Y:S05]  /*168d0*/  @!P0 NANOSLEEP.SYNCS 0x989680 ;  /* 0x009896800000895d */ /* 0x001fea0003900000 */
[----:B------:R-:W0:Y:S02]  /*168e0*/  @!P0 SYNCS.PHASECHK.TRANS64 P0, [R4+URZ+0x38880], R5 ;  /* 0x03888005040085a7 */ /* 0x000e24000800007f */
[----:B0-----:R-:W-:Y:S05]  /*168f0*/  @!P0 BRA `(.L_x_2288) ;  /* 0xfffffffc00f08947 */ /* 0x001fea000383ffff */
[----:B------:R-:W-:Y:S05]  /*16900*/  BRA `(.L_x_2289) ;  /* 0xffffffe800e87947 */ /* 0x000fea000383ffff */
.L_x_2333:
        /* <DEDUP_REMOVED lines=15> */
.L_x_2903:


//--------------------- .text._ZN7cutlass13device_kernelIN5flash11enable_sm90INS1_16FlashAttnFwdSm90INS1_25CollectiveMainloopFwdSm90ILi2EN4cute5tupleIJNS5_1CILi1EEES8_S8_EEENS6_IJNS7_ILi128EEESA_NS7_ILi256EEEEEELi256ENS_12float_e4m3_tEfNS_4arch4Sm90ELb1ELb0ELb1ELb1ELb0ELb1ELb0ELb1ELb1ELb1ELb0ELb0EEENS1_21CollectiveEpilogueFwdINS6_IJSA_SB_SA_EEES9_NS_10bfloat16_tESF_Li256ELb1ELb1ELb0ELb1EEENS1_36VarlenDynamicPersistentTileSchedulerILi128ELi128ELi256ELi128ELb0ELb1ELb1ELb1ELb1ELb1EEEEEEEEEvNT_6ParamsE --------------------------
	.section	.text._ZN7cutlass13device_kernelIN5flash11enable_sm90INS1_16FlashAttnFwdSm90INS1_25CollectiveMainloopFwdSm90ILi2EN4cute5tupleIJNS5_1CILi1EEES8_S8_EEENS6_IJNS7_ILi128EEESA_NS7_ILi256EEEEEELi256ENS_12float_e4m3_tEfNS_4arch4Sm90ELb1ELb0ELb1ELb1ELb0ELb1ELb0ELb1ELb1ELb1ELb0ELb0EEENS1_21CollectiveEpilogueFwdINS6_IJSA_SB_SA_EEES9_NS_10bfloat16_tESF_Li256ELb1ELb1ELb0ELb1EEENS1_36VarlenDynamicPersistentTileSchedulerILi128ELi128ELi256ELi128ELb0ELb1ELb1ELb1ELb1ELb1EEEEEEEEEvNT_6ParamsE,"ax",@progbits
	.align	128
.text._ZN7cutlass13device_kernelIN5flash11enable_sm90INS1_16FlashAttnFwdSm90INS1_25CollectiveMainloopFwdSm90ILi2EN4cute5tupleIJNS5_1CILi1EEES8_S8_EEENS6_IJNS7_ILi128EEESA_NS7_ILi256EEEEEELi256ENS_12float_e4m3_tEfNS_4arch4Sm90ELb1ELb0ELb1ELb1ELb0ELb1ELb0ELb1ELb1ELb1ELb0ELb0EEENS1_21CollectiveEpilogueFwdINS6_IJSA_SB_SA_EEES9_NS_10bfloat16_tESF_Li256ELb1ELb1ELb0ELb1EEENS1_36VarlenDynamicPersistentTileSchedulerILi128ELi128ELi256ELi128ELb0ELb1ELb1ELb1ELb1ELb1EEEEEEEEEvNT_6ParamsE:
        .type           _ZN7cutlass13device_kernelIN5flash11enable_sm90INS1_16FlashAttnFwdSm90INS1_25CollectiveMainloopFwdSm90ILi2EN4cute5tupleIJNS5_1CILi1EEES8_S8_EEENS6_IJNS7_ILi128EEESA_NS7_ILi256EEEEEELi256ENS_12float_e4m3_tEfNS_4arch4Sm90ELb1ELb0ELb1ELb1ELb0ELb1ELb0ELb1ELb1ELb1ELb0ELb0EEENS1_21CollectiveEpilogueFwdINS6_IJSA_SB_SA_EEES9_NS_10bfloat16_tESF_Li256ELb1ELb1ELb0ELb1EEENS1_36VarlenDynamicPersistentTileSchedulerILi128ELi128ELi256ELi128ELb0ELb1ELb1ELb1ELb1ELb1EEEEEEEEEvNT_6ParamsE,@function
        .size           _ZN7cutlass13device_kernelIN5flash11enable_sm90INS1_16FlashAttnFwdSm90INS1_25CollectiveMainloopFwdSm90ILi2EN4cute5tupleIJNS5_1CILi1EEES8_S8_EEENS6_IJNS7_ILi128EEESA_NS7_ILi256EEEEEELi256ENS_12float_e4m3_tEfNS_4arch4Sm90ELb1ELb0ELb1ELb1ELb0ELb1ELb0ELb1ELb1ELb1ELb0ELb0EEENS1_21CollectiveEpilogueFwdINS6_IJSA_SB_SA_EEES9_NS_10bfloat16_tESF_Li256ELb1ELb1ELb0ELb1EEENS1_36VarlenDynamicPersistentTileSchedulerILi128ELi128ELi256ELi128ELb0ELb1ELb1ELb1ELb1ELb1EEEEEEEEEvNT_6ParamsE,(.L_x_2904 - _ZN7cutlass13device_kernelIN5flash11enable_sm90INS1_16FlashAttnFwdSm90INS1_25CollectiveMainloopFwdSm90ILi2EN4cute5tupleIJNS5_1CILi1EEES8_S8_EEENS6_IJNS7_ILi128EEESA_NS7_ILi256EEEEEELi256ENS_12float_e4m3_tEfNS_4arch4Sm90ELb1ELb0ELb1ELb1ELb0ELb1ELb0ELb1ELb1ELb1ELb0ELb0EEENS1_21CollectiveEpilogueFwdINS6_IJSA_SB_SA_EEES9_NS_10bfloat16_tESF_Li256ELb1ELb1ELb0ELb1EEENS1_36VarlenDynamicPersistentTileSchedulerILi128ELi128ELi256ELi128ELb0ELb1ELb1ELb1ELb1ELb1EEEEEEEEEvNT_6ParamsE)
        .other          _ZN7cutlass13device_kernelIN5flash11enable_sm90INS1_16FlashAttnFwdSm90INS1_25CollectiveMainloopFwdSm90ILi2EN4cute5tupleIJNS5_1CILi1EEES8_S8_EEENS6_IJNS7_ILi128EEESA_NS7_ILi256EEEEEELi256ENS_12float_e4m3_tEfNS_4arch4Sm90ELb1ELb0ELb1ELb1ELb0ELb1ELb0ELb1ELb1ELb1ELb0ELb0EEENS1_21CollectiveEpilogueFwdINS6_IJSA_SB_SA_EEES9_NS_10bfloat16_tESF_Li256ELb1ELb1ELb0ELb1EEENS1_36VarlenDynamicPersistentTileSchedulerILi128ELi128ELi256ELi128ELb0ELb1ELb1ELb1ELb1ELb1EEEEEEEEEvNT_6ParamsE,@"STO_CUDA_ENTRY STV_DEFAULT"
_ZN7cutlass13device_kernelIN5flash11enable_sm90INS1_16FlashAttnFwdSm90INS1_25CollectiveMainloopFwdSm90ILi2EN4cute5tupleIJNS5_1CILi1EEES8_S8_EEENS6_IJNS7_ILi128EEESA_NS7_ILi256EEEEEELi256ENS_12float_e4m3_tEfNS_4arch4Sm90ELb1ELb0ELb1ELb1ELb0ELb1ELb0ELb1ELb1ELb1ELb0ELb0EEENS1_21CollectiveEpilogueFwdINS6_IJSA_SB_SA_EEES9_NS_10bfloat16_tESF_Li256ELb1ELb1ELb0ELb1EEENS1_36VarlenDynamicPersistentTileSchedulerILi128ELi128ELi256ELi128ELb0ELb1ELb1ELb1ELb1ELb1EEEEEEEEEvNT_6ParamsE:
        /* <DEDUP_REMOVED lines=24> */
.L_x_2335:
[----:B------:R-:W-:Y:S05]  /*0180*/  BSYNC B0 ;  /* 0x0000000000007941 */ /* 0x000fea0003800000 */
.L_x_2334:
        /* <DEDUP_REMOVED lines=41> */
.L_x_2336:
        /* <DEDUP_REMOVED lines=22> */
.L_x_2337:
        /* <DEDUP_REMOVED lines=18> */
.L_x_2338:
        /* <DEDUP_REMOVED lines=22> */
.L_x_2339:
        /* <DEDUP_REMOVED lines=22> */
.L_x_2340:
        /* <DEDUP_REMOVED lines=8> */
.L_x_2343:
        /* <DEDUP_REMOVED lines=22> */
[----:B------:R-:W-:Y:S01]  /*0b40*/  CS2R R234, SRZ ;  /* 0x0000000000ea7805 */ /* 0x000fe2000001ff00 */
[----:B------:R-:W-:Y:S01]  /*0b50*/  IMAD.MOV.U32 R236, RZ, RZ, RZ ;  /* 0x000000ffffec7224 */ /* 0x000fe200078e00ff */
[----:B------:R-:W-:Y:S01]  /*0b60*/  ULOP3.LUT UR45, UR40, 0x1, URZ, 0xfc, !UPT ;  /* 0x00000001282d7892 */ /* 0x000fe2000f8efc3f */
[----:B------:R-:W-:-:S08]  /*0b70*/  UMOV UR43, URZ ;  /* 0x0000003f002b7c82 */ /* 0x000fd00008000000 */
[----:B------:R-:W-:Y:S01]  /*0b80*/  UIADD3 UR44, UR44, 0x20400, URZ ;  /* 0x000204002c2c7890 */ /* 0x000fe2000fffe03f */
[----:B0-----:R-:W-:-:S05]  /*0b90*/  VIADD R0, R0, 0xffffff80 ;  /* 0xffffff8000007836 */ /* 0x001fca0000000000 */
[----:B------:R-:W-:-:S04]  /*0ba0*/  SHF.R.S32.HI R3, RZ, 0x1f, R0 ;  /* 0x0000001fff037819 */ /* 0x000fc80000011400 */
[CC--:B------:R-:W-:Y:S02]  /*0bb0*/  LEA.HI R2, R3.reuse, R0.reuse, RZ, 0x7 ;  /* 0x0000000003027211 */ /* 0x0c0fe400078f38ff */
[CC--:B------:R-:W-:Y:S02]  /*0bc0*/  LEA.HI R5, R3.reuse, R0.reuse, RZ, 0x4 ;  /* 0x0000000003057211 */ /* 0x0c0fe400078f20ff */
[CC--:B------:R-:W-:Y:S02]  /*0bd0*/  LEA.HI R19, R3.reuse, R0.reuse, RZ, 0x3 ;  /* 0x0000000003137211 */ /* 0x0c0fe400078f18ff */
[CC--:B------:R-:W-:Y:S02]  /*0be0*/  LEA.HI R8, R3.reuse, R0.reuse, RZ, 0x2 ;  /* 0x0000000003087211 */ /* 0x0c0fe400078f10ff */
[----:B------:R-:W-:Y:S02]  /*0bf0*/  LOP3.LUT R9, R2, 0xffffff80, RZ, 0xc0, !PT ;  /* 0xffffff8002097812 */ /* 0x000fe400078ec0ff */
[----:B------:R-:W-:-:S02]  /*0c00*/  LEA.HI R6, R3, R0, RZ, 0x5 ;  /* 0x0000000003067211 */ /* 0x000fc400078f28ff */
[----:B------:R-:W-:Y:S01]  /*0c10*/  LEA.HI R4, R3, R0, RZ, 0x6 ;  /* 0x0000000003047211 */ /* 0x000fe200078f30ff */
[----:B------:R-:W-:Y:S01]  /*0c20*/  IMAD.IADD R9, R0, 0x1, -R9 ;  /* 0x0000000100097824 */ /* 0x000fe200078e0a09 */
[----:B------:R-:W-:Y:S01]  /*0c30*/  LOP3.LUT R7, R5, 0x3fffff0, RZ, 0xc0, !PT ;  /* 0x03fffff005077812 */ /* 0x000fe200078ec0ff */
[----:B------:R-:W-:Y:S01]  /*0c40*/  IMAD.SHL.U32 R6, R6, 0x20, RZ ;  /* 0x0000002006067824 */ /* 0x000fe200078e00ff */
[----:B------:R-:W-:Y:S02]  /*0c50*/  LOP3.LUT R3, R19, 0xfffffff8, RZ, 0xc0, !PT ;  /* 0xfffffff813037812 */ /* 0x000fe400078ec0ff */
[----:B------:R-:W-:Y:S01]  /*0c60*/  LOP3.LUT R11, R8, 0xfffffffc, RZ, 0xc0, !PT ;  /* 0xfffffffc080b7812 */ /* 0x000fe200078ec0ff */
[C---:B------:R-:W-:Y:S01]  /*0c70*/  IMAD.IADD R7, R0.reuse, 0x1, -R7 ;  /* 0x0000000100077824 */ /* 0x040fe200078e0a07 */
[----:B------:R-:W-:Y:S01]  /*0c80*/  SHF.R.S32.HI R8, RZ, 0x1f, R9 ;  /* 0x0000001fff087819 */ /* 0x000fe20000011409 */
[C---:B------:R-:W-:Y:S01]  /*0c90*/  IMAD.IADD R22, R0.reuse, 0x1, -R3 ;  /* 0x0000000100167824 */ /* 0x040fe200078e0a03 */
[----:B------:R-:W-:-:S02]  /*0ca0*/  IADD3 R13, R0, -R11, RZ ;  /* 0x8000000b000d7210 */ /* 0x000fc40007ffe0ff */
[----:B------:R-:W-:Y:S01]  /*0cb0*/  SHF.R.S32.HI R0, RZ, 0x4, R5 ;  /* 0x00000004ff007819 */ /* 0x000fe20000011405 */
[----:B------:R-:W-:Y:S01]  /*0cc0*/  IMAD.SHL.U32 R16, R22, 0x10, RZ ;  /* 0x0000001016107824 */ /* 0x000fe200078e00ff */
[----:B------:R-:W-:Y:S01]  /*0cd0*/  LEA.HI R10, R8, R9, RZ, 0x2 ;  /* 0x00000009080a7211 */ /* 0x000fe200078f10ff */
[----:B------:R-:W-:Y:S01]  /*0ce0*/  IMAD.SHL.U32 R22, R22, 0x8, RZ ;  /* 0x0000000816167824 */ /* 0x000fe200078e00ff */
[----:B------:R-:W-:Y:S02]  /*0cf0*/  LEA.HI R5, R5, R0, RZ, 0x1 ;  /* 0x0000000005057211 */ /* 0x000fe400078f08ff */
[----:B------:R-:W-:Y:S01]  /*0d00*/  SHF.R.S32.HI R3, RZ, 0x7, R2 ;  /* 0x00000007ff037819 */ /* 0x000fe20000011402 */
[----:B------:R-:W-:Y:S01]  /*0d10*/  VIADD R233, R22, 0x40 ;  /* 0x0000004016e97836 */ /* 0x000fe20000000000 */
[----:B------:R-:W-:Y:S02]  /*0d20*/  LOP3.LUT R5, R5, 0x1ffffffe, RZ, 0xc0, !PT ;  /* 0x1ffffffe05057812 */ /* 0x000fe400078ec0ff */
[----:B------:R-:W-:-:S02]  /*0d30*/  SHF.R.S32.HI R11, RZ, 0x2, R10 ;  /* 0x00000002ff0b7819 */ /* 0x000fc4000001140a */
[----:B------:R-:W-:Y:S01]  /*0d40*/  SHF.R.S32.HI R12, RZ, 0x1f, R10 ;  /* 0x0000001fff0c7819 */ /* 0x000fe2000001140a */
[----:B------:R-:W-:Y:S01]  /*0d50*/  IMAD.IADD R5, R0, 0x1, -R5 ;  /* 0x0000000100057824 */ /* 0x000fe200078e0a05 */
[----:B------:R-:W-:Y:S02]  /*0d60*/  LEA.HI R2, R2, R3, RZ, 0x1 ;  /* 0x0000000302027211 */ /* 0x000fe400078f08ff */
[----:B------:R-:W-:Y:S02]  /*0d70*/  LOP3.LUT R6, R6, 0xfffffc00, RZ, 0xc0, !PT ;  /* 0xfffffc0006067812 */ /* 0x000fe400078ec0ff */
[----:B------:R-:W-:Y:S02]  /*0d80*/  LEA.HI R12, R12, R11, RZ, 0x3 ;  /* 0x0000000b0c0c7211 */ /* 0x000fe400078f18ff */
[----:B------:R-:W-:Y:S01]  /*0d90*/  LOP3.LUT R2, R2, 0x3fffffe, RZ, 0xc0, !PT ;  /* 0x03fffffe02027812 */ /* 0x000fe200078ec0ff */
[----:B------:R-:W-:Y:S01]  /*0da0*/  IMAD R6, R7, 0x40, R6 ;  /* 0x0000004007067824 */ /* 0x000fe200078e0206 */
[----:B------:R-:W-:-:S02]  /*0db0*/  LEA.HI R0, R13, R13, RZ, 0x1 ;  /* 0x0000000d0d007211 */ /* 0x000fc400078f08ff */
[----:B------:R-:W-:Y:S01]  /*0dc0*/  SHF.R.S32.HI R19, RZ, 0x3, R19 ;  /* 0x00000003ff137819 */ /* 0x000fe20000011413 */
[----:B------:R-:W-:Y:S01]  /*0dd0*/  IMAD.IADD R2, R3, 0x1, -R2 ;  /* 0x0000000103027824 */ /* 0x000fe200078e0a02 */
[----:B------:R-:W-:Y:S01]  /*0de0*/  LOP3.LUT R12, R12, 0xfffffff8, RZ, 0xc0, !PT ;  /* 0xfffffff80c0c7812 */ /* 0x000fe200078ec0ff */
[----:B------:R-:W-:Y:S01]  /*0df0*/  IMAD R3, R5, 0x8, R6 ;  /* 0x0000000805037824 */ /* 0x000fe200078e0206 */
[----:B------:R-:W-:Y:S01]  /*0e00*/  LOP3.LUT R0, R0, 0x1ffffffe, RZ, 0xc0, !PT ;  /* 0x1ffffffe00007812 */ /* 0x000fe200078ec0ff */
[----:B------:R-:W-:Y:S01]  /*0e10*/  VIADD R5, R19, 0x40 ;  /* 0x0000004013057836 */ /* 0x000fe20000000000 */
[----:B------:R-:W-:Y:S01]  /*0e20*/  LOP3.LUT R10, R10, 0x7ffffffc, RZ, 0xc0, !PT ;  /* 0x7ffffffc0a0a7812 */ /* 0x000fe200078ec0ff */
[----:B------:R-:W-:Y:S01]  /*0e30*/  IMAD.IADD R11, R11, 0x1, -R12 ;  /* 0x000000010b0b7824 */ /* 0x000fe200078e0a0c */
[----:B------:R-:W-:Y:S01]  /*0e40*/  IADD3 R13, R13, -R0, RZ ;  /* 0x800000000d0d7210 */ /* 0x000fe20007ffe0ff */
[----:B------:R-:W-:Y:S01]  /*0e50*/  VIADD R12, R19, 0x60 ;  /* 0x00000060130c7836 */ /* 0x000fe20000000000 */
[----:B------:R-:W-:Y:S01]  /*0e60*/  LEA.HI R8, R8, R9, RZ, 0x5 ;  /* 0x0000000908087211 */ /* 0x000fe200078f28ff */
[----:B------:R-:W-:Y:S01]  /*0e70*/  IMAD.IADD R0, R9, 0x1, -R10 ;  /* 0x0000000109007824 */ /* 0x000fe200078e0a0a */
[----:B------:R0:W-:Y:S01]  /*0e80*/  STL [R1+0x64], R3 ;  /* 0x0000640301007387 */ /* 0x0001e20000100800 */
[----:B------:R-:W-:Y:S01]  /*0e90*/  IMAD.SHL.U32 R237, R19, 0x80, RZ ;  /* 0x0000008013ed7824 */ /* 0x000fe200078e00ff */
[----:B------:R-:W-:-:S02]  /*0ea0*/  SHF.R.S32.HI R8, RZ, 0x5, R8 ;  /* 0x00000005ff087819 */ /* 0x000fc40000011408 */
[----:B------:R1:W-:Y:S01]  /*0eb0*/  STL [R1+0x38], R0 ;  /* 0x0000380001007387 */ /* 0x0003e20000100800 */
[----:B------:R-:W-:Y:S02]  /*0ec0*/  SHF.R.S32.HI R7, RZ, 0x1f, R12 ;  /* 0x0000001fff077819 */ /* 0x000fe4000001140c */
[----:B------:R-:W-:Y:S01]  /*0ed0*/  IMAD R11, R8, 0x10, R11 ;  /* 0x00000010080b7824 */ /* 0x000fe200078e020b */
[----:B------:R-:W-:Y:S02]  /*0ee0*/  SHF.L.U32 R6, R12, 0x7, RZ ;  /* 0x000000070c067819 */ /* 0x000fe400000006ff */
[----:B0-----:R-:W-:Y:S01]  /*0ef0*/  SHF.R.S32.HI R3, RZ, 0x1f, R5 ;  /* 0x0000001fff037819 */ /* 0x001fe20000011405 */
[----:B------:R-:W-:Y:S01]  /*0f00*/  IMAD R2, R2, 0x40, R11 ;  /* 0x0000004002027824 */ /* 0x000fe200078e020b */
[----:B------:R-:W-:Y:S01]  /*0f10*/  LEA.HI R8, R7, R12, RZ, 0x3 ;  /* 0x0000000c07087211 */ /* 0x000fe200078f18ff */
[----:B-1----:R-:W-:Y:S01]  /*0f20*/  IMAD.SHL.U32 R0, R5, 0x80, RZ ;  /* 0x0000008005007824 */ /* 0x002fe200078e00ff */
[----:B------:R-:W-:-:S03]  /*0f30*/  LEA.HI R5, R3, R5, RZ, 0x3 ;  /* 0x0000000503057211 */ /* 0x000fc600078f18ff */
[----:B------:R-:W-:Y:S01]  /*0f40*/  IMAD.SHL.U32 R8, R8, 0x80, RZ ;  /* 0x0000008008087824 */ /* 0x000fe200078e00ff */
[----:B------:R-:W-:Y:S01]  /*0f50*/  LOP3.LUT R7, R6, 0x380, RZ, 0xc0, !PT ;  /* 0x0000038006077812 */ /* 0x000fe200078ec0ff */
[----:B------:R-:W-:Y:S01]  /*0f60*/  IMAD.SHL.U32 R5, R5, 0x80, RZ ;  /* 0x0000008005057824 */ /* 0x000fe200078e00ff */
[----:B------:R-:W-:Y:S02]  /*0f70*/  LOP3.LUT R3, R0, 0x380, RZ, 0xc0, !PT ;  /* 0x0000038000037812 */ /* 0x000fe400078ec0ff */
[----:B------:R-:W-:Y:S02]  /*0f80*/  LOP3.LUT R10, R8, 0xfffffc00, RZ, 0xc0, !PT ;  /* 0xfffffc00080a7812 */ /* 0x000fe400078ec0ff */
[----:B------:R-:W-:Y:S02]  /*0f90*/  SHF.R.U32.HI R0, RZ, 0x3, R3 ;  /* 0x00000003ff007819 */ /* 0x000fe40000011603 */
[----:B------:R-:W-:Y:S02]  /*0fa0*/  LOP3.LUT R9, R3, 0x70, R16, 0xf8, !PT ;  /* 0x0000007003097812 */ /* 0x000fe400078ef810 */
[----:B------:R-:W-:Y:S01]  /*0fb0*/  LOP3.LUT R12, R5, 0xfffffc00, RZ, 0xc0, !PT ;  /* 0xfffffc00050c7812 */ /* 0x000fe200078ec0ff */
[----:B------:R-:W-:Y:S01]  /*0fc0*/  VIADD R5, R19, 0x20 ;  /* 0x0000002013057836 */ /* 0x000fe20000000000 */
[----:B------:R-:W-:-:S02]  /*0fd0*/  SHF.R.U32.HI R3, RZ, 0x3, R7 ;  /* 0x00000003ff037819 */ /* 0x000fc40000011607 */
[----:B------:R-:W-:Y:S01]  /*0fe0*/  LOP3.LUT R9, R12, R9, R0, 0xf6, !PT ;  /* 0x000000090c097212 */ /* 0x000fe200078ef600 */
[----:B------:R-:W-:Y:S01]  /*0ff0*/  IMAD R0, R13, 0x8, R2 ;  /* 0x000000080d007824 */ /* 0x000fe200078e0202 */
[----:B------:R-:W-:Y:S01]  /*1000*/  STL [R1+0x2c], R12 ;  /* 0x00002c0c01007387 */ /* 0x000fe20000100800 */
[----:B------:R-:W-:Y:S02]  /*1010*/  SHF.R.S32.HI R2, RZ, 0x1f, R5 ;  /* 0x0000001fff027819 */ /* 0x000fe40000011405 */
[----:B------:R-:W-:Y:S01]  /*1020*/  LOP3.LUT R6, R7, 0x70, R16, 0xf8, !PT ;  /* 0x0000007007067812 */ /* 0x000fe200078ef810 */
[----:B------:R-:W-:Y:S01]  /*1030*/  STL [R1+0x28], R10 ;  /* 0x0000280a01007387 */ /* 0x000fe20000100800 */
[----:B------:R-:W-:Y:S02]  /*1040*/  SHF.L.U32 R4, R4, 0x4, RZ ;  /* 0x0000000404047819 */ /* 0x000fe400000006ff */
[----:B------:R-:W-:Y:S01]  /*1050*/  LEA.HI R2, R2, R5, RZ, 0x3 ;  /* 0x0000000502027211 */ /* 0x000fe200078f18ff */
[----:B------:R-:W-:Y:S01]  /*1060*/  STL [R1+0x14], R25 ;  /* 0x0000141901007387 */ /* 0x000fe20000100800 */
[----:B------:R-:W-:-:S02]  /*1070*/  LOP3.LUT R7, R10, R6, R3, 0xf6, !PT ;  /* 0x000000060a077212 */ /* 0x000fc400078ef603 */
[----:B------:R-:W-:Y:S01]  /*1080*/  LOP3.LUT R237, R237, 0x380, RZ, 0xc0, !PT ;  /* 0x00000380eded7812 */ /* 0x000fe200078ec0ff */
[----:B------:R0:W-:Y:S01]  /*1090*/  STL [R1+0x3c], R0 ;  /* 0x00003c0001007387 */ /* 0x0001e20000100800 */
[----:B------:R-:W-:Y:S01]  /*10a0*/  LOP3.LUT R3, R4, 0xfffffc00, RZ, 0xc0, !PT ;  /* 0xfffffc0004037812 */ /* 0x000fe200078ec0ff */
[----:B------:R-:W-:Y:S01]  /*10b0*/  IMAD.SHL.U32 R2, R2, 0x80, RZ ;  /* 0x0000008002027824 */ /* 0x000fe200078e00ff */
[----:B------:R-:W-:Y:S01]  /*10c0*/  SHF.R.S32.HI R4, RZ, 0x1f, R19 ;  /* 0x0000001fff047819 */ /* 0x000fe20000011413 */
[----:B------:R-:W-:Y:S01]  /*10d0*/  STL [R1+0x18], R26 ;  /* 0x0000181a01007387 */ /* 0x000fe20000100800 */
[----:B------:R-:W-:Y:S02]  /*10e0*/  SHF.R.U32.HI R6, RZ, 0x3, R237 ;  /* 0x00000003ff067819 */ /* 0x000fe400000116ed */
[----:B------:R-:W-:Y:S01]  /*10f0*/  LOP3.LUT R2, R2, 0xfffffc00, RZ, 0xc0, !PT ;  /* 0xfffffc0002027812 */ /* 0x000fe200078ec0ff */
[----:B------:R-:W-:Y:S01]  /*1100*/  STL [R1+0x1c], R27 ;  /* 0x00001c1b01007387 */ /* 0x000fe20000100800 */
[----:B------:R-:W-:Y:S01]  /*1110*/  SHF.R.S32.HI R17, RZ, 0x1f, R16 ;  /* 0x0000001fff117819 */ /* 0x000fe20000011410 */
[----:B0-----:R-:W-:-:S02]  /*1120*/  IMAD.SHL.U32 R0, R5, 0x80, RZ ;  /* 0x0000008005007824 */ /* 0x001fc400078e00ff */
[----:B------:R0:W-:Y:S03]  /*1130*/  STL [R1+0x4], R3 ;  /* 0x0000040301007387 */ /* 0x0001e60000100800 */
[----:B------:R-:W-:Y:S01]  /*1140*/  LOP3.LUT R4, R0, 0x380, RZ, 0xc0, !PT ;  /* 0x0000038000047812 */ /* 0x000fe200078ec0ff */
[----:B------:R1:W-:Y:S01]  /*1150*/  STL [R1+0x30], R2 ;  /* 0x0000300201007387 */ /* 0x0003e20000100800 */
[----:B------:R-:W-:Y:S02]  /*1160*/  LOP3.LUT R0, R237, 0x70, R16, 0xf8, !PT ;  /* 0x00000070ed007812 */ /* 0x000fe400078ef810 */
[----:B------:R-:W-:Y:S02]  /*1170*/  SHF.R.U32.HI R5, RZ, 0x3, R4 ;  /* 0x00000003ff057819 */ /* 0x000fe40000011604 */
[----:B------:R-:W-:Y:S02]  /*1180*/  LOP3.LUT R4, R4, 0x70, R16, 0xf8, !PT ;  /* 0x0000007004047812 */ /* 0x000fe400078ef810 */
[----:B0-----:R-:W-:-:S02]  /*1190*/  LOP3.LUT R3, R3, R0, R6, 0xf6, !PT ;  /* 0x0000000003037212 */ /* 0x001fc400078ef606 */
[----:B------:R-:W-:Y:S01]  /*11a0*/  LOP3.LUT R5, R2, R4, R5, 0xf6, !PT ;  /* 0x0000000402057212 */ /* 0x000fe200078ef605 */
[C---:B-1----:R-:W-:Y:S01]  /*11b0*/  IMAD.IADD R2, R18.reuse, 0x1, R7 ;  /* 0x0000000112027824 */ /* 0x042fe200078e0207 */
[C---:B------:R-:W-:Y:S01]  /*11c0*/  IADD3 R0, R18.reuse, R3, RZ ;  /* 0x0000000312007210 */ /* 0x040fe20007ffe0ff */
[----:B------:R-:W-:-:S04]  /*11d0*/  IMAD.IADD R3, R18, 0x1, R9 ;  /* 0x0000000112037824 */ /* 0x000fc800078e0209 */
[----:B------:R0:W-:Y:S04]  /*11e0*/  STL [R1+0x34], R0 ;  /* 0x0000340001007387 */ /* 0x0001e80000100800 */
[----:B------:R1:W-:Y:S04]  /*11f0*/  STL [R1+0x5c], R3 ;  /* 0x00005c0301007387 */ /* 0x0003e80000100800 */
[----:B------:R1:W-:Y:S01]  /*1200*/  STL [R1+0x58], R2 ;  /* 0x0000580201007387 */ /* 0x0003e20000100800 */
[----:B0-----:R-:W-:-:S05]  /*1210*/  IMAD.IADD R0, R18, 0x1, R5 ;  /* 0x0000000112007824 */ /* 0x001fca00078e0205 */
[----:B------:R1:W-:Y:S02]  /*1220*/  STL [R1+0x60], R0 ;  /* 0x0000600001007387 */ /* 0x0003e40000100800 */
.L_x_2549:
        /* <DEDUP_REMOVED lines=10> */
[----:B------:R-:W-:Y:S01]  /*12d0*/  IMAD.MOV.U32 R29, RZ, RZ, RZ ;  /* 0x000000ffff1d7224 */ /* 0x000fe200078e00ff */
        /* <DEDUP_REMOVED lines=12> */
[----:B---3--:R-:W-:Y:S01]  /*13a0*/  IADD3 R8, P3, R28, UR6, RZ ;  /* 0x000000061c087c10 */ /* 0x008fe2000ff7e0ff */
        /* <DEDUP_REMOVED lines=8> */
[----:B------:R-:W2:Y:S01]  /*1430*/  @P2 LDG.E R2, desc[UR46][R6.64] ;  /* 0x0000002e06022981 */ /* 0x000ea2000c1e1900 */
[----:B------:R-:W-:-:S03]  /*1440*/  UISETP.NE.U32.AND UP0, UPT, UR4, URZ, UPT ;  /* 0x0000003f0400728c */ /* 0x000fc6000bf05070 */
[----:B------:R-:W-:Y:S01]  /*1450*/  ULDC UR4, c[0x0][0x424] ;  /* 0x0001090000047ab9 */ /* 0x000fe20000000800 */
[----:B------:R-:W-:-:S03]  /*1460*/  UISETP.NE.AND.EX UP0, UPT, UR5, URZ, UPT, UP0 ;  /* 0x0000003f0500728c */ /* 0x000fc6000bf05300 */
[----:B------:R-:W-:Y:S01]  /*1470*/  ULDC UR5, c[0x0][0x2f0] ;  /* 0x0000bc0000057ab9 */ /* 0x000fe20000000800 */
[----:B------:R-:W-:-:S04]  /*1480*/  USEL UR4, UR4, 0x1, UP0 ;  /* 0x0000000104047887 */ /* 0x000fc80008000000 */
[----:B------:R-:W-:-:S03]  /*1490*/  UIMAD UR4, UR4, UR5, URZ ;  /* 0x00000005040472a4 */ /* 0x000fc6000f8e023f */
[----:B------:R-:W-:-:S03]  /*14a0*/  ULDC UR5, c[0x0][0x348] ;  /* 0x0000d20000057ab9 */ /* 0x000fc60000000800 */
[----:B------:R-:W-:Y:S02]  /*14b0*/  IMAD.U32 R26, RZ, RZ, UR4 ;  /* 0x00000004ff1a7e24 */ /* 0x000fe4000f8e00ff */
[----:B------:R-:W-:Y:S01]  /*14c0*/  IMAD.MOV.U32 R27, RZ, RZ, R0 ;  /* 0x000000ffff1b7224 */ /* 0x000fe200078e0000 */
[----:B--2---:R0:W-:Y:S01]  /*14d0*/  STL [R1+0xc], R2 ;  /* 0x00000c0201007387 */ /* 0x0041e20000100800 */
[----:B------:R-:W-:Y:S02]  /*14e0*/  IMAD.MOV.U32 R10, RZ, RZ, R2 ;  /* 0x000000ffff0a7224 */ /* 0x000fe400078e0002 */
[----:B0-----:R-:W-:Y:S01]  /*14f0*/  IMAD.U32 R2, RZ, RZ, UR5 ;  /* 0x00000005ff027e24 */ /* 0x001fe2000f8e00ff */
[----:B-1----:R-:W-:Y:S06]  /*1500*/  @P2 BRA `(.L_x_2345) ;  /* 0x0000000000282947 */ /* 0x002fec0003800000 */
[----:B------:R-:W-:Y:S02]  /*1510*/  ULDC.64 UR4, c[0x0][0xa00] ;  /* 0x0002800000047ab9 */ /* 0x000fe40000000a00 */
[----:B------:R-:W-:-:S04]  /*1520*/  ISETP.NE.U32.AND P1, PT, RZ, UR4, PT ;  /* 0x00000004ff007c0c */ /* 0x000fc8000bf25070 */
[----:B------:R-:W-:-:S13]  /*1530*/  ISETP.NE.AND.EX P1, PT, RZ, UR5, PT, P1 ;  /* 0x00000005ff007c0c */ /* 0x000fda000bf25310 */
[----:B------:R-:W-:Y:S05]  /*1540*/  @!P1 BRA `(.L_x_2345) ;  /* 0x0000000000189947 */ /* 0x000fea0003800000 */
[----:B------:R-:W0:Y:S02]  /*1550*/  LDC.64 R4, c[0x0][0xa00] ;  /* 0x00028000ff047b82 */ /* 0x000e240000000a00 */
[----:B0-----:R-:W-:-:S05]  /*1560*/  IMAD.WIDE R4, R27, 0x4, R4 ;  /* 0x000000041b047825 */ /* 0x001fca00078e0204 */
[----:B------:R-:W2:Y:S04]  /*1570*/  LDG.E R0, desc[UR46][R4.64] ;  /* 0x0000002e04007981 */ /* 0x000ea8000c1e1900 */
[----:B------:R-:W2:Y:S02]  /*1580*/  LDG.E R7, desc[UR46][R4.64+0x4] ;  /* 0x0000042e04077981 */ /* 0x000ea4000c1e1900 */
[----:B--2---:R-:W-:-:S05]  /*1590*/  IMAD.IADD R10, R7, 0x1, -R0 ;  /* 0x00000001070a7824 */ /* 0x004fca00078e0a00 */
[----:B------:R0:W-:Y:S02]  /*15a0*/  STL [R1+0xc], R10 ;  /* 0x00000c0a01007387 */ /* 0x0001e40000100800 */
.L_x_2345:
[----:B------:R-:W2:Y:S01]  /*15b0*/  LDL R31, [R1+0x18] ;  /* 0x00001800011f7983 */ /* 0x000ea20000100800 */
[----:B------:R-:W-:Y:S02]  /*15c0*/  ULDC.64 UR4, c[0x0][0xa20] ;  /* 0x0002880000047ab9 */ /* 0x000fe40000000a00 */
[----:B------:R-:W-:-:S04]  /*15d0*/  ISETP.NE.U32.AND P1, PT, RZ, UR4, PT ;  /* 0x00000004ff007c0c */ /* 0x000fc8000bf25070 */
[----:B------:R-:W-:Y:S01]  /*15e0*/  ISETP.NE.AND.EX P1, PT, RZ, UR5, PT, P1 ;  /* 0x00000005ff007c0c */ /* 0x000fe2000bf25310 */
[----:B--2---:R1:W-:-:S12]  /*15f0*/  STL [R1+0x40], R31 ;  /* 0x0000401f01007387 */ /* 0x0043d80000100800 */
[----:B------:R-:W-:Y:S05]  /*1600*/  @!P1 BRA `(.L_x_2346) ;  /* 0x0000000000109947 */ /* 0x000fea0003800000 */
[----:B------:R-:W-:-:S04]  /*1610*/  IADD3 R4, P0, R28, UR4, RZ ;  /* 0x000000041c047c10 */ /* 0x000fc8000ff1e0ff */
[----:B------:R-:W-:-:S05]  /*1620*/  IADD3.X R5, R30, UR5, RZ, P0, !PT ;  /* 0x000000051e057c10 */ /* 0x000fca00087fe4ff */
[----:B------:R2:W5:Y:S01]  /*1630*/  LDG.E R26, desc[UR46][R4.64] ;  /* 0x0000002e041a7981 */ /* 0x000562000c1e1900 */
[----:B------:R-:W-:Y:S05]  /*1640*/  BRA `(.L_x_2347) ;  /* 0x0000000000107947 */ /* 0x000fea0003800000 */
.L_x_2346:
[----:B------:R-:W-:Y:S05]  /*1650*/  @!P0 BRA `(.L_x_2347) ;  /* 0x00000000000c8947 */ /* 0x000fea0003800000 */
[----:B------:R-:W2:Y:S04]  /*1660*/  LDG.E R5, desc[UR46][R8.64] ;  /* 0x0000002e08057981 */ /* 0x000ea8000c1e1900 */
[----:B------:R-:W2:Y:S02]  /*1670*/  LDG.E R26, desc[UR46][R8.64+0x4] ;  /* 0x0000042e081a7981 */ /* 0x000ea4000c1e1900 */
[----:B--2---:R-:W-:-:S07]  /*1680*/  IMAD.IADD R26, R26, 0x1, -R5 ;  /* 0x000000011a1a7824 */ /* 0x004fce00078e0a05 */
.L_x_2347:
[----:B------:R-:W-:Y:S01]  /*1690*/  ULDC.64 UR4, c[0x0][0xa10] ;  /* 0x0002840000047ab9 */ /* 0x000fe20000000a00 */
[----:B------:R-:W3:Y:S01]  /*16a0*/  LDL.LU R12, [R1+0x14] ;  /* 0x00001400010c7983 */ /* 0x000ee20000300800 */
[----:B------:R-:W-:Y:S01]  /*16b0*/  ISETP.NE.U32.AND P0, PT, RZ, UR4, PT ;  /* 0x00000004ff007c0c */ /* 0x000fe2000bf05070 */
[----:B------:R-:W4:Y:S03]  /*16c0*/  LDC R8, c[0x0][0x448] ;  /* 0x00011200ff087b82 */ /* 0x000f260000000800 */
[----:B------:R-:W-:Y:S01]  /*16d0*/  ISETP.NE.AND.EX P0, PT, RZ, UR5, PT, P0 ;  /* 0x00000005ff007c0c */ /* 0x000fe2000bf05300 */
[----:B------:R-:W-:-:S12]  /*16e0*/  ULDC.64 UR4, c[0x0][0xa30] ;  /* 0x00028c0000047ab9 */ /* 0x000fd80000000a00 */
[----:B--2---:R-:W2:Y:S02]  /*16f0*/  @P0 LDC.64 R4, c[0x0][0xa10] ;  /* 0x00028400ff040b82 */ /* 0x004ea40000000a00 */
[----:B--2---:R-:W-:-:S05]  /*1700*/  @P0 IMAD.WIDE R4, R27, 0x4, R4 ;  /* 0x000000041b040825 */ /* 0x004fca00078e0204 */
[----:B------:R-:W2:Y:S04]  /*1710*/  @P0 LDG.E R0, desc[UR46][R4.64] ;  /* 0x0000002e04000981 */ /* 0x000ea8000c1e1900 */
[----:B------:R0:W2:Y:S01]  /*1720*/  @P0 LDG.E R9, desc[UR46][R4.64+0x4] ;  /* 0x0000042e04090981 */ /* 0x0000a2000c1e1900 */
[----:B------:R-:W-:Y:S02]  /*1730*/  ISETP.NE.U32.AND P1, PT, RZ, UR4, PT ;  /* 0x00000004ff007c0c */ /* 0x000fe4000bf25070 */
[----:B-----5:R-:W-:Y:S02]  /*1740*/  MOV R116, R26 ;  /* 0x0000001a00747202 */ /* 0x020fe40000000f00 */
[----:B------:R-:W-:-:S13]  /*1750*/  ISETP.NE.AND.EX P1, PT, RZ, UR5, PT, P1 ;  /* 0x00000005ff007c0c */ /* 0x000fda000bf25310 */
[----:B------:R-:W-:-:S04]  /*1760*/  @P1 IADD3 R6, P2, R28, UR4, RZ ;  /* 0x000000041c061c10 */ /* 0x000fc8000ff5e0ff */
[----:B------:R-:W-:-:S05]  /*1770*/  @P1 IADD3.X R7, R30, UR5, RZ, P2, !PT ;  /* 0x000000051e071c10 */ /* 0x000fca00097fe4ff */
[----:B------:R1:W5:Y:S01]  /*1780*/  @P1 LDG.E R116, desc[UR46][R6.64] ;  /* 0x0000002e06741981 */ /* 0x000362000c1e1900 */
[----:B----4-:R-:W-:-:S13]  /*1790*/  ISETP.NE.AND P1, PT, R8, 0x1, PT ;  /* 0x000000010800780c */ /* 0x010fda0003f25270 */
[----:B------:R-:W4:Y:S08]  /*17a0*/  @P1 LDC R11, c[0x0][0x44c] ;  /* 0x00011300ff0b1b82 */ /* 0x000f300000000800 */
[----:B0-----:R-:W0:Y:S01]  /*17b0*/  @P1 LDC R5, c[0x0][0x450] ;  /* 0x00011400ff051b82 */ /* 0x001e220000000800 */
[----:B---3--:R-:W-:-:S04]  /*17c0*/  IMAD.SHL.U32 R12, R12, 0x80, RZ ;  /* 0x000000800c0c7824 */ /* 0x008fc800078e00ff */
[----:B------:R-:W-:Y:S01]  /*17d0*/  VIADD R4, R12, 0x7f ;  /* 0x0000007f0c047836 */ /* 0x000fe20000000000 */
[----:B------:R3:W-:Y:S01]  /*17e0*/  STL [R1+0x8], R12 ;  /* 0x0000080c01007387 */ /* 0x0007e20000100800 */
[----:B--2---:R-:W-:Y:S02]  /*17f0*/  @P0 IMAD.IADD R2, R9, 0x1, -R0 ;  /* 0x0000000109020824 */ /* 0x004fe400078e0a00 */
[----:B------:R-:W-:Y:S02]  /*1800*/  IMAD.IADD R9, R26, 0x1, -R3 ;  /* 0x000000011a097824 */ /* 0x000fe400078e0a03 */
[----:B----4-:R-:W-:-:S04]  /*1810*/  @P1 IMAD.HI.U32 R0, R4, R11, RZ ;  /* 0x0000000b04001227 */ /* 0x010fc800078e00ff */
[----:B-1----:R-:W-:Y:S01]  /*1820*/  IMAD.IADD R6, R9, 0x1, R2 ;  /* 0x0000000109067824 */ /* 0x002fe200078e0202 */
[----:B0-----:R-:W-:Y:S01]  /*1830*/  @P1 SHF.R.U32.HI R4, RZ, R5, R0 ;  /* 0x00000005ff041219 */ /* 0x001fe20000011600 */
[----:B------:R-:W-:Y:S02]  /*1840*/  IMAD.MOV R24, RZ, RZ, -R9 ;  /* 0x000000ffff187224 */ /* 0x000fe400078e0a09 */
[C---:B------:R-:W-:Y:S01]  /*1850*/  VIADD R0, R6.reuse, 0x7f ;  /* 0x0000007f06007836 */ /* 0x040fe20000000000 */
[----:B------:R-:W-:Y:S01]  /*1860*/  IADD3 R130, R6, 0x80, -R10 ;  /* 0x0000008006827810 */ /* 0x000fe20007ffe80a */
[----:B------:R3:W-:Y:S01]  /*1870*/  STL [R1+0x10], R6 ;  /* 0x0000100601007387 */ /* 0x0007e20000100800 */
[----:B------:R-:W-:Y:S02]  /*1880*/  VIMNMX R24, RZ, R24, !PT ;  /* 0x00000018ff187248 */ /* 0x000fe40007fe0100 */
[----:B------:R-:W-:Y:S02]  /*1890*/  IADD3 R4, R130, R4, RZ ;  /* 0x0000000482047210 */ /* 0x000fe40007ffe0ff */
[----:B------:R-:W-:-:S02]  /*18a0*/  SHF.R.S32.HI R3, RZ, 0x1f, R0 ;  /* 0x0000001fff037819 */ /* 0x000fc40000011400 */
[----:B------:R-:W-:Y:S02]  /*18b0*/  SHF.R.S32.HI R5, RZ, 0x1f, R4 ;  /* 0x0000001fff057819 */ /* 0x000fe40000011404 */
[----:B------:R-:W-:Y:S02]  /*18c0*/  LEA.HI R3, R3, R0, RZ, 0x7 ;  /* 0x0000000003037211 */ /* 0x000fe400078f38ff */
[----:B------:R-:W-:Y:S02]  /*18d0*/  LEA.HI R5, R5, R4, RZ, 0x7 ;  /* 0x0000000405057211 */ /* 0x000fe400078f38ff */
[----:B------:R-:W-:Y:S02]  /*18e0*/  SHF.R.S32.HI R131, RZ, 0x7, R3 ;  /* 0x00000007ff837819 */ /* 0x000fe40000011403 */
[----:B------:R-:W-:-:S04]  /*18f0*/  SHF.R.S32.HI R0, RZ, 0x7, R5 ;  /* 0x00000007ff007819 */ /* 0x000fc80000011405 */
[----:B------:R-:W-:-:S05]  /*1900*/  VIMNMX R0, R131, R0, PT ;  /* 0x0000000083007248 */ /* 0x000fca0003fe0100 */
[----:B------:R-:W-:-:S05]  /*1910*/  IMAD R3, R0, 0x80, -R9 ;  /* 0x0000008000037824 */ /* 0x000fca00078e0a09 */
[----:B------:R-:W-:-:S04]  /*1920*/  VIMNMX R3, R3, R2, PT ;  /* 0x0000000203037248 */ /* 0x000fc80003fe0100 */
        /* <DEDUP_REMOVED lines=9> */
[----:B---3--:R-:W-:Y:S05]  /*19c0*/  @!P1 BRA `(.L_x_2348) ;  /* 0x000000a400b09947 */ /* 0x008fea0003800000 */
        /* <DEDUP_REMOVED lines=12> */
[----:B------:R-:W-:Y:S01]  /*1a90*/  MOV R13, RZ ;  /* 0x000000ff000d7202 */ /* 0x000fe20000000f00 */
[----:B------:R-:W-:Y:S02]  /*1aa0*/  IMAD.U32 R6, RZ, RZ, UR4 ;  /* 0x00000004ff067e24 */ /* 0x000fe4000f8e00ff */
[----:B------:R-:W-:-:S02]  /*1ab0*/  IMAD.U32 R7, RZ, RZ, UR5 ;  /* 0x00000005ff077e24 */ /* 0x000fc4000f8e00ff */
[----:B------:R-:W-:Y:S02]  /*1ac0*/  IMAD.U32 R11, RZ, RZ, UR7 ;  /* 0x00000007ff0b7e24 */ /* 0x000fe4000f8e00ff */
[----:B------:R-:W-:Y:S02]  /*1ad0*/  IMAD.MOV.U32 R8, RZ, RZ, 0x70 ;  /* 0x00000070ff087424 */ /* 0x000fe400078e00ff */
[----:B0-----:R-:W-:-:S07]  /*1ae0*/  IMAD.MOV.U32 R12, RZ, RZ, 0x1 ;  /* 0x00000001ff0c7424 */ /* 0x001fce00078e00ff */
[----:B------:R-:W-:-:S07]  /*1af0*/  LEPC R20, `(.L_x_2350) ;  /* 0x000000001014794e */ /* 0x000fce0000000000 */
[----:B-1---5:R-:W-:Y:S05]  /*1b00*/  CALL.ABS.NOINC R14 ;  /* 0x000000000e007343 */ /* 0x022fea0003c00000 */
.L_x_2350:
[----:B------:R-:W-:Y:S05]  /*1b10*/  BSYNC B6 ;  /* 0x0000000000067941 */ /* 0x000fea0003800000 */
.L_x_2349:
        /* <DEDUP_REMOVED lines=20> */
.L_x_2352:
[----:B------:R-:W-:Y:S05]  /*1c60*/  BSYNC B6 ;  /* 0x0000000000067941 */ /* 0x000fea0003800000 */
.L_x_2351:
[----:B------:R-:W-:Y:S01]  /*1c70*/  ULDC.64 UR4, c[0x0][0x9f8] ;  /* 0x00027e0000047ab9 */ /* 0x000fe20000000a00 */
[----:B------:R-:W0:Y:S01]  /*1c80*/  LDC.64 R102, c[0x0][0x300] ;  /* 0x0000c000ff667b82 */ /* 0x000e220000000a00 */
[----:B------:R-:W-:Y:S01]  /*1c90*/  ISETP.NE.U32.AND P0, PT, RZ, UR4, PT ;  /* 0x00000004ff007c0c */ /* 0x000fe2000bf05070 */
[----:B------:R-:W1:Y:S01]  /*1ca0*/  S2R R20, SR_TID.X ;  /* 0x0000000000147919 */ /* 0x000e620000002100 */
[----:B------:R-:W-:Y:S01]  /*1cb0*/  IMAD.IADD R46, R29, 0x1, R26 ;  /* 0x000000011d2e7824 */ /* 0x000fe200078e021a */
[----:B------:R-:W-:Y:S01]  /*1cc0*/  SHF.R.S32.HI R8, RZ, 0x1f, R31 ;  /* 0x0000001fff087819 */ /* 0x000fe2000001141f */
[----:B------:R-:W-:Y:S01]  /*1cd0*/  ULDC.64 UR6, c[0x0][0xa08] ;  /* 0x0002820000067ab9 */ /* 0x000fe20000000a00 */
[----:B------:R-:W-:Y:S01]  /*1ce0*/  ISETP.NE.AND.EX P0, PT, RZ, UR5, PT, P0 ;  /* 0x00000005ff007c0c */ /* 0x000fe2000bf05300 */
[----:B------:R-:W2:Y:S01]  /*1cf0*/  LDL R26, [R1+0x30] ;  /* 0x00003000011a7983 */ /* 0x000ea20000100800 */
[----:B------:R-:W3:Y:S03]  /*1d00*/  LDC.64 R32, c[0x0][0x3f8] ;  /* 0x0000fe00ff207b82 */ /* 0x000ee60000000a00 */
[----:B------:R-:W4:Y:S05]  /*1d10*/  LDL R21, [R1+0x2c] ;  /* 0x00002c0001157983 */ /* 0x000f2a0000100800 */
[----:B------:R-:W3:Y:S03]  /*1d20*/  LDC R39, c[0x0][0x3f4] ;  /* 0x0000fd00ff277b82 */ /* 0x000ee60000000800 */
[----:B------:R-:W-:-:S04]  /*1d30*/  @P0 IADD3 R4, P1, R28, UR4, RZ ;  /* 0x000000041c040c10 */ /* 0x000fc8000ff3e0ff */
[----:B------:R-:W-:Y:S01]  /*1d40*/  @P0 IADD3.X R5, R30, UR5, RZ, P1, !PT ;  /* 0x000000051e050c10 */ /* 0x000fe20008ffe4ff */
[----:B------:R-:W-:-:S04]  /*1d50*/  ULDC.64 UR4, c[0x0][0x308] ;  /* 0x0000c20000047ab9 */ /* 0x000fc80000000a00 */
[----:B------:R1:W2:Y:S01]  /*1d60*/  @P0 LDG.E R27, desc[UR46][R4.64] ;  /* 0x0000002e041b0981 */ /* 0x0002a2000c1e1900 */
[----:B------:R-:W-:Y:S01]  /*1d70*/  SHF.R.S32.HI R43, RZ, 0x1f, R46 ;  /* 0x0000001fff2b7819 */ /* 0x000fe2000001142e */
[----:B0-----:R-:W-:Y:S01]  /*1d80*/  IMAD.WIDE.U32 R6, R46, R102, RZ ;  /* 0x000000662e067225 */ /* 0x001fe200078e00ff */
[----:B------:R-:W-:-:S03]  /*1d90*/  ISETP.NE.U32.AND P0, PT, RZ, UR6, PT ;  /* 0x00000006ff007c0c */ /* 0x000fc6000bf05070 */
[----:B------:R-:W-:Y:S01]  /*1da0*/  IMAD R0, R43, R102, RZ ;  /* 0x000000662b007224 */ /* 0x000fe200078e02ff */
[----:B------:R-:W-:Y:S02]  /*1db0*/  ISETP.NE.AND.EX P0, PT, RZ, UR7, PT, P0 ;  /* 0x00000007ff007c0c */ /* 0x000fe4000bf05300 */
[----:B-1----:R-:W-:Y:S01]  /*1dc0*/  SHF.R.U32.HI R36, RZ, 0x7, R20 ;  /* 0x00000007ff247819 */ /* 0x002fe20000011614 */
[----:B------:R-:W-:Y:S01]  /*1dd0*/  IMAD R3, R46, R103, R0 ;  /* 0x000000672e037224 */ /* 0x000fe200078e0200 */
[----:B------:R-:W4:Y:S01]  /*1de0*/  LDL R20, [R1+0x28] ;  /* 0x0000280001147983 */ /* 0x000f220000100800 */
[----:B------:R-:W-:Y:S01]  /*1df0*/  IMAD R0, R8, UR4, RZ ;  /* 0x0000000408007c24 */ /* 0x000fe2000f8e02ff */
[----:B------:R-:W-:Y:S01]  /*1e00*/  ISETP.NE.AND P6, PT, R36, 0x1, PT ;  /* 0x000000012400780c */ /* 0x000fe20003fc5270 */
[----:B------:R-:W-:Y:S02]  /*1e10*/  IMAD.IADD R7, R7, 0x1, R3 ;  /* 0x0000000107077824 */ /* 0x000fe400078e0203 */
[----:B------:R-:W-:-:S02]  /*1e20*/  IMAD R3, R31, UR5, R0 ;  /* 0x000000051f037c24 */ /* 0x000fc4000f8e0200 */
[----:B------:R-:W-:Y:S01]  /*1e30*/  IMAD.WIDE.U32 R4, R31, UR4, R6 ;  /* 0x000000041f047c25 */ /* 0x000fe2000f8e0006 */
[----:B------:R-:W-:-:S03]  /*1e40*/  ULDC.64 UR4, c[0x0][0x310] ;  /* 0x0000c40000047ab9 */ /* 0x000fc60000000a00 */
[----:B------:R-:W-:Y:S01]  /*1e50*/  IMAD.IADD R5, R5, 0x1, R3 ;  /* 0x0000000105057824 */ /* 0x000fe200078e0203 */
[----:B------:R-:W-:Y:S02]  /*1e60*/  SHF.R.S32.HI R34, RZ, 0x1f, R19 ;  /* 0x0000001fff227819 */ /* 0x000fe40000011413 */
[----:B------:R-:W-:Y:S01]  /*1e70*/  SHF.R.S32.HI R23, RZ, 0x1f, R22 ;  /* 0x0000001fff177819 */ /* 0x000fe20000011416 */
[----:B---3--:R-:W-:Y:S01]  /*1e80*/  IMAD.WIDE.U32 R10, R19, R32, R16 ;  /* 0x00000020130a7225 */ /* 0x008fe200078e0010 */
[----:B------:R-:W-:Y:S02]  /*1e90*/  ISETP.GE.AND P2, PT, R16, R39, PT ;  /* 0x000000271000720c */ /* 0x000fe40003f46270 */
[----:B--2---:R-:W-:Y:S02]  /*1ea0*/  SHF.R.S32.HI R0, RZ, 0x1f, R27 ;  /* 0x0000001fff007819 */ /* 0x004fe4000001141b */
[----:B------:R-:W-:Y:S02]  /*1eb0*/  SEL R99, R27, RZ, !P0 ;  /* 0x000000ff1b637207 */ /* 0x000fe40004000000 */
[----:B------:R-:W2:Y:S01]  /*1ec0*/  LDL R27, [R1+0x4] ;  /* 0x00000400011b7983 */ /* 0x000ea20000100800 */
[----:B------:R-:W-:-:S02]  /*1ed0*/  SEL R9, R0, RZ, !P0 ;  /* 0x000000ff00097207 */ /* 0x000fc40004000000 */
[----:B------:R-:W-:Y:S02]  /*1ee0*/  IMAD.WIDE.U32 R100, R99, UR4, R4 ;  /* 0x0000000463647c25 */ /* 0x000fe4000f8e0004 */
[----:B------:R-:W0:Y:S02]  /*1ef0*/  LDC.64 R4, c[0x0][0x408] ;  /* 0x00010200ff047b82 */ /* 0x000e240000000a00 */
[----:B------:R-:W-:-:S04]  /*1f00*/  IMAD R0, R9, UR4, RZ ;  /* 0x0000000409007c24 */ /* 0x000fc8000f8e02ff */
[----:B------:R-:W-:Y:S01]  /*1f10*/  IMAD R41, R99, UR5, R0 ;  /* 0x0000000563297c24 */ /* 0x000fe2000f8e0200 */
[----:B------:R-:W-:Y:S05]  /*1f20*/  @!P6 WARPSYNC.ALL ;  /* 0x000000000000e948 */ /* 0x000fea0003800000 */
[----:B------:R-:W-:Y:S02]  /*1f30*/  ULDC.64 UR4, c[0x0][0x330] ;  /* 0x0000cc0000047ab9 */ /* 0x000fe40000000a00 */
[----:B------:R-:W-:Y:S02]  /*1f40*/  IMAD R0, R8, UR4, RZ ;  /* 0x0000000408007c24 */ /* 0x000fe4000f8e02ff */
[----:B------:R-:W-:-:S04]  /*1f50*/  IMAD.WIDE.U32 R6, R31, UR4, R16 ;  /* 0x000000041f067c25 */ /* 0x000fc8000f8e0010 */
[----:B------:R-:W-:Y:S01]  /*1f60*/  IMAD R3, R31, UR5, R0 ;  /* 0x000000051f037c24 */ /* 0x000fe2000f8e0200 */
[----:B------:R-:W-:Y:S02]  /*1f70*/  ULDC.64 UR4, c[0x0][0x338] ;  /* 0x0000ce0000047ab9 */ /* 0x000fe40000000a00 */
[----:B------:R-:W-:Y:S02]  /*1f80*/  IMAD R0, R9, UR4, RZ ;  /* 0x0000000409007c24 */ /* 0x000fe4000f8e02ff */
[----:B------:R-:W-:Y:S02]  /*1f90*/  IADD3 R7, R7, R3, RZ ;  /* 0x0000000307077210 */ /* 0x000fe40007ffe0ff */
[C---:B------:R-:W-:Y:S02]  /*1fa0*/  IMAD R109, R99.reuse, UR5, R0 ;  /* 0x00000005636d7c24 */ /* 0x040fe4000f8e0200 */
[----:B------:R-:W-:Y:S02]  /*1fb0*/  IMAD R0, R34, R32, RZ ;  /* 0x0000002022007224 */ /* 0x000fe400078e02ff */
[----:B------:R-:W-:Y:S01]  /*1fc0*/  IMAD.WIDE.U32 R98, R99, UR4, R6 ;  /* 0x0000000463627c25 */ /* 0x000fe2000f8e0006 */
[----:B------:R-:W-:Y:S01]  /*1fd0*/  IADD3 R38, R19, 0x60, RZ ;  /* 0x0000006013267810 */ /* 0x000fe20007ffe0ff */
[----:B------:R-:W-:-:S02]  /*1fe0*/  ULDC UR4, c[0x0][0x2f4] ;  /* 0x0000bd0000047ab9 */ /* 0x000fc40000000800 */
[C---:B------:R-:W-:Y:S02]  /*1ff0*/  IMAD R3, R19.reuse, R33, R0 ;  /* 0x0000002113037224 */ /* 0x040fe400078e0200 */
[----:B------:R-:W-:-:S04]  /*2000*/  IMAD.WIDE.U32 R6, R19, R32, R22 ;  /* 0x0000002013067225 */ /* 0x000fc800078e0016 */
[----:B------:R-:W-:Y:S02]  /*2010*/  IMAD.IADD R7, R7, 0x1, R3 ;  /* 0x0000000107077824 */ /* 0x000fe400078e0203 */
[----:B------:R-:W-:Y:S01]  /*2020*/  IMAD.IADD R11, R3, 0x1, R11 ;  /* 0x00000001030b7824 */ /* 0x000fe200078e020b */
[----:B------:R-:W-:Y:S01]  /*2030*/  SEL R3, R39, RZ, P2 ;  /* 0x000000ff27037207 */ /* 0x000fe20001000000 */
[----:B0-----:R-:W-:-:S04]  /*2040*/  IMAD.WIDE.U32 R8, R19, R4, R22 ;  /* 0x0000000413087225 */ /* 0x001fc800078e0016 */
[----:B------:R-:W-:Y:S02]  /*2050*/  IMAD.IADD R3, R16, 0x1, R3 ;  /* 0x0000000110037824 */ /* 0x000fe400078e0203 */
[C---:B------:R-:W-:Y:S02]  /*2060*/  VIADD R15, R19.reuse, 0x20 ;  /* 0x00000020130f7836 */ /* 0x040fe40000000000 */
[C---:B------:R-:W-:Y:S02]  /*2070*/  VIADD R35, R19.reuse, 0x40 ;  /* 0x0000004013237836 */ /* 0x040fe40000000000 */
[----:B------:R-:W-:Y:S02]  /*2080*/  VIADD R28, R19, 0x20 ;  /* 0x00000020131c7836 */ /* 0x000fe40000000000 */
[----:B------:R-:W-:Y:S01]  /*2090*/  IMAD.MOV.U32 R92, RZ, RZ, R8 ;  /* 0x000000ffff5c7224 */ /* 0x000fe200078e0008 */
[----:B------:R-:W-:Y:S01]  /*20a0*/  SHF.R.S32.HI R8, RZ, 0x1f, R3 ;  /* 0x0000001fff087819 */ /* 0x000fe20000011403 */
[----:B------:R-:W-:-:S02]  /*20b0*/  IMAD R12, R34, R4, RZ ;  /* 0x00000004220c7224 */ /* 0x000fc400078e02ff */
[----:B------:R-:W-:Y:S02]  /*20c0*/  IMAD.SHL.U32 R15, R15, 0x80, RZ ;  /* 0x000000800f0f7824 */ /* 0x000fe400078e00ff */
[----:B------:R-:W-:Y:S02]  /*20d0*/  IMAD.SHL.U32 R30, R35, 0x80, RZ ;  /* 0x00000080231e7824 */ /* 0x000fe400078e00ff */
[----:B------:R-:W-:Y:S02]  /*20e0*/  IMAD.SHL.U32 R29, R38, 0x80, RZ ;  /* 0x00000080261d7824 */ /* 0x000fe400078e00ff */
[----:B------:R-:W-:Y:S01]  /*20f0*/  IMAD.SHL.U32 R28, R28, 0x80, RZ ;  /* 0x000000801c1c7824 */ /* 0x000fe200078e00ff */
[C---:B------:R-:W-:Y:S01]  /*2100*/  LEA.HI R48, R8.reuse, R3, RZ, 0x4 ;  /* 0x0000000308307211 */ /* 0x040fe200078f20ff */
[C---:B------:R-:W-:Y:S01]  /*2110*/  IMAD R91, R19.reuse, R5, R12 ;  /* 0x00000005135b7224 */ /* 0x040fe200078e020c */
[----:B------:R-:W-:Y:S01]  /*2120*/  LEA.HI R3, R8, R3, RZ, 0x7 ;  /* 0x0000000308037211 */ /* 0x000fe200078f38ff */
[----:B------:R-:W-:Y:S01]  /*2130*/  IMAD.WIDE.U32 R12, R19, R4, R16 ;  /* 0x00000004130c7225 */ /* 0x000fe200078e0010 */
[----:B------:R-:W-:-:S02]  /*2140*/  LOP3.LUT R15, R15, 0x380, RZ, 0xc0, !PT ;  /* 0x000003800f0f7812 */ /* 0x000fc400078ec0ff */
[----:B------:R-:W-:Y:S02]  /*2150*/  LOP3.LUT R30, R30, 0x380, RZ, 0xc0, !PT ;  /* 0x000003801e1e7812 */ /* 0x000fe400078ec0ff */
[----:B------:R-:W-:Y:S02]  /*2160*/  LOP3.LUT R29, R29, 0x380, RZ, 0xc0, !PT ;  /* 0x000003801d1d7812 */ /* 0x000fe400078ec0ff */
[----:B------:R-:W-:Y:S01]  /*2170*/  LOP3.LUT R28, R28, 0x380, RZ, 0xc0, !PT ;  /* 0x000003801c1c7812 */ /* 0x000fe200078ec0ff */
[----:B------:R-:W-:Y:S01]  /*2180*/  IMAD.IADD R93, R9, 0x1, R91 ;  /* 0x00000001095d7824 */ /* 0x000fe200078e025b */
[----:B------:R-:W-:Y:S01]  /*2190*/  SHF.L.U32 R8, R3, 0x7, RZ ;  /* 0x0000000703087819 */ /* 0x000fe200000006ff */
[----:B------:R-:W-:Y:S01]  /*21a0*/  IMAD.MOV.U32 R90, RZ, RZ, R12 ;  /* 0x000000ffff5a7224 */ /* 0x000fe200078e000c */
[--C-:B------:R-:W-:Y:S02]  /*21b0*/  LOP3.LUT R3, R237, 0x70, R48.reuse, 0xf8, !PT ;  /* 0x00000070ed037812 */ /* 0x100fe400078ef830 */
[----:B------:R-:W-:-:S02]  /*21c0*/  LOP3.LUT R9, R15, 0x70, R48, 0xf8, !PT ;  /* 0x000000700f097812 */ /* 0x000fc400078ef830 */
[----:B------:R-:W-:Y:S02]  /*21d0*/  SHF.R.U32.HI R37, RZ, 0x3, R237 ;  /* 0x00000003ff257819 */ /* 0x000fe400000116ed */
[----:B------:R-:W-:Y:S02]  /*21e0*/  SHF.R.U32.HI R135, RZ, 0x3, R30 ;  /* 0x00000003ff877819 */ /* 0x000fe4000001161e */
[----:B------:R-:W-:Y:S02]  /*21f0*/  SHF.R.U32.HI R134, RZ, 0x3, R29 ;  /* 0x00000003ff867819 */ /* 0x000fe4000001161d */
[----:B------:R-:W-:Y:S02]  /*2200*/  LOP3.LUT R12, R30, 0x70, R48, 0xf8, !PT ;  /* 0x000000701e0c7812 */ /* 0x000fe400078ef830 */
[----:B------:R-:W-:Y:S02]  /*2210*/  SHF.R.U32.HI R28, RZ, 0x3, R28 ;  /* 0x00000003ff1c7819 */ /* 0x000fe4000001161c */
[----:B------:R-:W-:Y:S01]  /*2220*/  LOP3.LUT R15, R29, 0x70, R48, 0xf8, !PT ;  /* 0x000000701d0f7812 */ /* 0x000fe200078ef830 */
[----:B------:R-:W-:Y:S01]  /*2230*/  IMAD.IADD R91, R91, 0x1, R13 ;  /* 0x000000015b5b7824 */ /* 0x000fe200078e020d */
[----:B-----5:R-:W-:-:S02]  /*2240*/  SHF.R.S32.HI R31, RZ, 0x1f, R116 ;  /* 0x0000001fff1f7819 */ /* 0x020fc40000011474 */
[----:B------:R-:W-:Y:S02]  /*2250*/  LOP3.LUT R8, R8, 0xffffc000, RZ, 0xc0, !PT ;  /* 0xffffc00008087812 */ /* 0x000fe400078ec0ff */
[----:B------:R-:W-:Y:S02]  /*2260*/  LOP3.LUT R3, R3, R37, RZ, 0x3c, !PT ;  /* 0x0000002503037212 */ /* 0x000fe400078e3cff */
[----:B------:R-:W-:Y:S02]  /*2270*/  LOP3.LUT R9, R9, R28, RZ, 0x3c, !PT ;  /* 0x0000001c09097212 */ /* 0x000fe400078e3cff */
[----:B------:R-:W-:Y:S02]  /*2280*/  LOP3.LUT R13, R12, R135, RZ, 0x3c, !PT ;  /* 0x000000870c0d7212 */ /* 0x000fe400078e3cff */
[----:B------:R-:W-:Y:S01]  /*2290*/  LOP3.LUT R15, R15, R134, RZ, 0x3c, !PT ;  /* 0x000000860f0f7212 */ /* 0x000fe200078e3cff */
[-C--:B------:R-:W-:Y:S01]  /*22a0*/  IMAD R14, R31, R32.reuse, RZ ;  /* 0x000000201f0e7224 */ /* 0x080fe200078e02ff */
[----:B------:R-:W-:Y:S01]  /*22b0*/  SHF.L.U64.HI R89, R102, 0x5, R103 ;  /* 0x0000000566597819 */ /* 0x000fe20000010267 */
[----:B------:R-:W-:Y:S01]  /*22c0*/  IMAD.WIDE.U32 R96, R116, R32, R6 ;  /* 0x0000002074607225 */ /* 0x000fe200078e0006 */
[----:B------:R-:W-:-:S02]  /*22d0*/  IADD3 R112, R9, R8, R26 ;  /* 0x0000000809707210 */ /* 0x000fc40007ffe01a */
[----:B----4-:R-:W-:Y:S01]  /*22e0*/  IADD3 R28, R13, R8, R21 ;  /* 0x000000080d1c7210 */ /* 0x010fe20007ffe015 */
[----:B------:R-:W-:Y:S01]  /*22f0*/  IMAD.WIDE.U32 R94, R116, R32, R10 ;  /* 0x00000020745e7225 */ /* 0x000fe200078e000a */
[C-C-:B------:R-:W-:Y:S02]  /*2300*/  SHF.L.U64.HI R12, R4.reuse, 0x5, R5.reuse ;  /* 0x00000005040c7819 */ /* 0x140fe40000010205 */
[--C-:B------:R-:W-:Y:S01]  /*2310*/  SHF.L.U64.HI R11, R4, 0x6, R5.reuse ;  /* 0x00000006040b7819 */ /* 0x100fe20000010205 */
[----:B------:R-:W-:Y:S01]  /*2320*/  IMAD.SHL.U32 R88, R102, 0x20, RZ ;  /* 0x0000002066587824 */ /* 0x000fe200078e00ff */
[C---:B------:R-:W-:Y:S01]  /*2330*/  SHF.L.U64.HI R10, R4.reuse, 0x7, R5 ;  /* 0x00000007040a7819 */ /* 0x040fe20000010205 */
[-C--:B------:R-:W-:Y:S02]  /*2340*/  IMAD R31, R31, R4.reuse, RZ ;  /* 0x000000041f1f7224 */ /* 0x080fe400078e02ff */
[----:B------:R-:W-:Y:S02]  /*2350*/  IMAD.SHL.U32 R9, R4, 0x20, RZ ;  /* 0x0000002004097824 */ /* 0x000fe400078e00ff */
[----:B------:R-:W-:-:S04]  /*2360*/  IMAD.WIDE.U32 R92, R116, R4, R92 ;  /* 0x00000004745c7225 */ /* 0x000fc800078e005c */
[----:B------:R-:W-:-:S04]  /*2370*/  IMAD.WIDE.U32 R90, R116, R4, R90 ;  /* 0x00000004745a7225 */ /* 0x000fc800078e005a */
[----:B------:R-:W-:Y:S01]  /*2380*/  IMAD.SHL.U32 R7, R4, 0x80, RZ ;  /* 0x0000008004077824 */ /* 0x000fe200078e00ff */
[----:B------:R-:W-:Y:S01]  /*2390*/  SHF.R.S32.HI R119, RZ, 0x1f, R35 ;  /* 0x0000001fff777819 */ /* 0x000fe20000011423 */
[C---:B------:R-:W-:Y:S01]  /*23a0*/  IMAD.WIDE.U32 R132, R19.reuse, R102, R88 ;  /* 0x0000006613847225 */ /* 0x040fe200078e0058 */
[----:B------:R-:W-:-:S03]  /*23b0*/  IADD3 R46, P0, R19, R46, RZ ;  /* 0x0000002e132e7210 */ /* 0x000fc60007f1e0ff */
[----:B------:R-:W-:-:S04]  /*23c0*/  IMAD.WIDE.U32 R44, R19, R102, R16 ;  /* 0x00000066132c7225 */ /* 0x000fc800078e0010 */
[----:B------:R-:W-:Y:S02]  /*23d0*/  IMAD R49, R116, R5, R31 ;  /* 0x0000000574317224 */ /* 0x000fe400078e021f */
[----:B------:R-:W-:Y:S02]  /*23e0*/  VIADD R40, R19, 0x20 ;  /* 0x0000002013287836 */ /* 0x000fe40000000000 */
[----:B------:R-:W-:Y:S02]  /*23f0*/  IMAD.SHL.U32 R114, R39, 0x2, RZ ;  /* 0x0000000227727824 */ /* 0x000fe400078e00ff */
[----:B------:R-:W-:Y:S01]  /*2400*/  IMAD.X R47, R34, 0x1, R43, P0 ;  /* 0x00000001222f7824 */ /* 0x000fe200000e062b */
[----:B------:R-:W-:Y:S01]  /*2410*/  IADD3 R39, P0, R100, R44, RZ ;  /* 0x0000002c64277210 */ /* 0x000fe20007f1e0ff */
[----:B------:R-:W-:Y:S01]  /*2420*/  IMAD R37, R116, R33, R14 ;  /* 0x0000002174257224 */ /* 0x000fe200078e020e */
[C-C-:B------:R-:W-:Y:S01]  /*2430*/  SHF.L.U64.HI R26, R32.reuse, 0x5, R33.reuse ;  /* 0x00000005201a7819 */ /* 0x140fe20000010221 */
[C---:B------:R-:W-:Y:S01]  /*2440*/  IMAD.SHL.U32 R14, R32.reuse, 0x40, RZ ;  /* 0x00000040200e7824 */ /* 0x040fe200078e00ff */
[C---:B------:R-:W-:Y:S01]  /*2450*/  SHF.L.U64.HI R21, R32.reuse, 0x6, R33 ;  /* 0x0000000620157819 */ /* 0x040fe20000010221 */
[----:B------:R-:W-:-:S02]  /*2460*/  IMAD.SHL.U32 R13, R32, 0x80, RZ ;  /* 0x00000080200d7824 */ /* 0x000fc400078e00ff */
[----:B------:R-:W-:Y:S01]  /*2470*/  IMAD.IADD R41, R101, 0x1, R41 ;  /* 0x0000000165297824 */ /* 0x000fe200078e0229 */
[----:B------:R-:W-:Y:S01]  /*2480*/  P2R R0, PR, RZ, 0x4 ;  /* 0x00000004ff007803 */ /* 0x000fe20000000000 */
[----:B------:R-:W-:Y:S01]  /*2490*/  VIADD R6, R16, 0x80 ;  /* 0x0000008010067836 */ /* 0x000fe20000000000 */
[----:B------:R-:W-:Y:S02]  /*24a0*/  SHF.R.S32.HI R120, RZ, 0x1f, R40 ;  /* 0x0000001fff787819 */ /* 0x000fe40000011428 */
[----:B------:R-:W-:Y:S02]  /*24b0*/  SHF.L.U64.HI R31, R102, 0x6, R103 ;  /* 0x00000006661f7819 */ /* 0x000fe40000010267 */
[----:B------:R-:W-:Y:S02]  /*24c0*/  IADD3 R42, P3, R100, 0x80, RZ ;  /* 0x00000080642a7810 */ /* 0x000fe40007f7e0ff */
[----:B------:R-:W-:Y:S02]  /*24d0*/  IADD3 R43, P2, R39, 0x80, RZ ;  /* 0x00000080272b7810 */ /* 0x000fe40007f5e0ff */
[----:B------:R-:W-:Y:S01]  /*24e0*/  LOP3.LUT R40, R48, 0xfffffff0, RZ, 0xc0, !PT ;  /* 0xfffffff030287812 */ /* 0x000fe200078ec0ff */
[----:B------:R-:W-:Y:S01]  /*24f0*/  VIADD R126, R36, 0x8 ;  /* 0x00000008247e7836 */ /* 0x000fe20000000000 */
[----:B------:R-:W-:Y:S01]  /*2500*/  SHF.R.S32.HI R118, RZ, 0x1f, R38 ;  /* 0x0000001fff767819 */ /* 0x000fe20000011426 */
[----:B------:R-:W-:Y:S01]  /*2510*/  IMAD.IADD R36, R97, 0x1, R37 ;  /* 0x0000000161247824 */ /* 0x000fe200078e0225 */
[----:B------:R-:W-:Y:S01]  /*2520*/  SHF.L.U32 R127, R102, 0x7, RZ ;  /* 0x00000007667f7819 */ /* 0x000fe200000006ff */
[----:B------:R-:W-:Y:S01]  /*2530*/  IMAD.IADD R38, R93, 0x1, R49 ;  /* 0x000000015d267824 */ /* 0x000fe200078e0231 */
[----:B------:R-:W-:Y:S01]  /*2540*/  IADD3 R37, R37, R95, RZ ;  /* 0x0000005f25257210 */ /* 0x000fe20007ffe0ff */
[----:B------:R-:W-:Y:S01]  /*2550*/  IMAD.IADD R104, R49, 0x1, R91 ;  /* 0x0000000131687824 */ /* 0x000fe200078e025b */
[----:B------:R-:W-:Y:S01]  /*2560*/  SHF.R.S32.HI R105, RZ, 0x4, R48 ;  /* 0x00000004ff697819 */ /* 0x000fe20000011430 */
[----:B------:R-:W-:Y:S01]  /*2570*/  IMAD.X R107, RZ, RZ, R41, P3 ;  /* 0x000000ffff6b7224 */ /* 0x000fe200018e0629 */
[----:B------:R-:W-:-:S02]  /*2580*/  SHF.R.S32.HI R106, RZ, 0x1f, R40 ;  /* 0x0000001fff6a7819 */ /* 0x000fc40000011428 */
[----:B------:R-:W-:Y:S02]  /*2590*/  IADD3 R109, R99, R109, RZ ;  /* 0x0000006d636d7210 */ /* 0x000fe40007ffe0ff */
[-C--:B--2---:R-:W-:Y:S02]  /*25a0*/  IADD3 R113, R3, R8.reuse, R27 ;  /* 0x0000000803717210 */ /* 0x084fe40007ffe01b */
[----:B------:R-:W-:Y:S02]  /*25b0*/  IADD3 R27, R15, R8, R20 ;  /* 0x000000080f1b7210 */ /* 0x000fe40007ffe014 */
[----:B------:R-:W-:Y:S01]  /*25c0*/  SHF.L.U32 R8, R4, 0x6, RZ ;  /* 0x0000000604087819 */ /* 0x000fe200000006ff */
[----:B------:R-:W-:-:S04]  /*25d0*/  IMAD R4, R34, R102, RZ ;  /* 0x0000006622047224 */ /* 0x000fc800078e02ff */
[----:B------:R-:W-:Y:S01]  /*25e0*/  IMAD R35, R19, R103, R4 ;  /* 0x0000006713237224 */ /* 0x000fe200078e0204 */
[----:B------:R-:W-:Y:S01]  /*25f0*/  @!P6 BAR.SYNC.DEFER_BLOCKING 0x9, 0x100 ;  /* 0x024400000000eb1d */ /* 0x000fe20000010000 */
[----:B------:R-:W-:Y:S02]  /*2600*/  IADD3 R4, P1, R88, R132, RZ ;  /* 0x0000008458047210 */ /* 0x000fe40007f3e0ff */
[----:B------:R-:W-:Y:S01]  /*2610*/  IMAD.IADD R5, R35, 0x1, R133 ;  /* 0x0000000123057824 */ /* 0x000fe200078e0285 */
[C---:B------:R-:W-:Y:S01]  /*2620*/  SHF.L.U64.HI R20, R32.reuse, 0x7, R33 ;  /* 0x0000000720147819 */ /* 0x040fe20000010221 */
[----:B------:R-:W-:Y:S02]  /*2630*/  IMAD.SHL.U32 R15, R32, 0x20, RZ ;  /* 0x00000020200f7824 */ /* 0x000fe400078e00ff */
[----:B------:R-:W-:Y:S02]  /*2640*/  IMAD.IADD R34, R45, 0x1, R35 ;  /* 0x000000012d227824 */ /* 0x000fe400078e0223 */
[----:B------:R-:W-:Y:S01]  /*2650*/  IMAD.X R32, R5, 0x1, R89, P1 ;  /* 0x0000000105207824 */ /* 0x000fe200008e0659 */
[----:B------:R-:W-:-:S02]  /*2660*/  IADD3 R33, P1, R4, R88, RZ ;  /* 0x0000005804217210 */ /* 0x000fc40007f3e0ff */
[----:B------:R-:W-:Y:S01]  /*2670*/  SHF.L.U64.HI R3, R102, 0x7, R103 ;  /* 0x0000000766037819 */ /* 0x000fe20000010267 */
[----:B------:R-:W-:Y:S01]  /*2680*/  IMAD.X R103, R34, 0x1, R41, P0 ;  /* 0x0000000122677824 */ /* 0x000fe200000e0629 */
[----:B------:R-:W-:Y:S01]  /*2690*/  ISETP.GE.AND P0, PT, R16, UR4, PT ;  /* 0x0000000410007c0c */ /* 0x000fe2000bf06270 */
[----:B------:R-:W-:Y:S01]  /*26a0*/  IMAD.X R35, R32, 0x1, R89, P1 ;  /* 0x0000000120237824 */ /* 0x000fe200008e0659 */
[----:B------:R-:W-:Y:S01]  /*26b0*/  ISETP.GE.AND P1, PT, R6, UR4, PT ;  /* 0x0000000406007c0c */ /* 0x000fe2000bf26270 */
[----:B------:R-:W-:-:S12]  /*26c0*/  IMAD.X R108, RZ, RZ, R103, P2 ;  /* 0x000000ffff6c7224 */ /* 0x000fd800010e0667 */
.L_x_2436:
[----:B------:R-:W2:Y:S01]  /*26d0*/  LDL R49, [R1+0x4] ;  /* 0x0000040001317983 */ /* 0x000ea20000100800 */
[----:B------:R-:W0:Y:S01]  /*26e0*/  LDC R124, c[0x0][0x3f4] ;  /* 0x0000fd00ff7c7b82 */ /* 0x000e220000000800 */
[----:B------:R-:W-:Y:S02]  /*26f0*/  SHF.R.U32.HI R50, RZ, 0x3, R237 ;  /* 0x00000003ff327819 */ /* 0x000fe400000116ed */
[----:B------:R-:W-:Y:S01]  /*2700*/  LOP3.LUT R48, R237, 0x70, R16, 0xf8, !PT ;  /* 0x00000070ed307812 */ /* 0x000fe200078ef810 */
[----:B------:R-:W-:Y:S01]  /*2710*/  VIADD R25, R25, 0xffffffff ;  /* 0xffffffff19197836 */ /* 0x000fe20000000000 */
[----:B------:R-:W-:Y:S05]  /*2720*/  YIELD ;  /* 0x0000000000007946 */ /* 0x000fea0003800000 */
[----:B------:R-:W-:Y:S01]  /*2730*/  ISETP.GT.AND P3, PT, R25, R24, PT ;  /* 0x000000181900720c */ /* 0x000fe20003f64270 */
[----:B------:R-:W-:Y:S01]  /*2740*/  BSSY B0, `(.L_x_2353) ;  /* 0x0000917000007945 */ /* 0x000fe20003800000 */
[----:B0-----:R-:W-:-:S02]  /*2750*/  ISETP.GE.AND P2, PT, R124, 0x1, PT ;  /* 0x000000017c00780c */ /* 0x001fc40003f46270 */
[----:B------:R-:W-:Y:S02]  /*2760*/  P2R R111, PR, RZ, 0x8 ;  /* 0x00000008ff6f7803 */ /* 0x000fe40000000000 */
[----:B--2---:R-:W-:-:S05]  /*2770*/  LOP3.LUT R115, R49, R48, R50, 0xf6, !PT ;  /* 0x0000003031737212 */ /* 0x004fca00078ef632 */
[----:B------:R-:W-:-:S04]  /*2780*/  IMAD R115, R232, 0x8000, R115 ;  /* 0x00008000e8737824 */ /* 0x000fc800078e0273 */
[----:B------:R-:W-:Y:S01]  /*2790*/  IMAD.IADD R115, R18, 0x1, R115 ;  /* 0x0000000112737824 */ /* 0x000fe200078e0273 */
[----:B------:R-:W-:Y:S06]  /*27a0*/  @!P2 BRA `(.L_x_2354) ;  /* 0x0000008800f4a947 */ /* 0x000fec0003800000 */
        /* <DEDUP_REMOVED lines=12> */
[----:B------:R-:W-:-:S04]  /*2870*/  IMAD.WIDE.U32 R48, R13, R25, RZ ;  /* 0x000000190d307225 */ /* 0x000fc800078e00ff */
[----:B------:R-:W-:-:S04]  /*2880*/  IMAD.WIDE.U32 R50, R7, R25, RZ ;  /* 0x0000001907327225 */ /* 0x000fc800078e00ff */
[----:B------:R-:W-:Y:S02]  /*2890*/  IMAD.IADD R125, R123, 0x1, R125 ;  /* 0x000000017b7d7824 */ /* 0x000fe400078e027d */
        /* <DEDUP_REMOVED lines=27> */
.L_x_2357:
[----:B------:R-:W-:Y:S05]  /*2a50*/  BSYNC B1 ;  /* 0x0000000000017941 */ /* 0x000fea0003800000 */
.L_x_2356:
[----:B0-----:R-:W-:Y:S01]  /*2a60*/  IADD3 R52, R19, 0x20, RZ ;  /* 0x0000002013347810 */ /* 0x001fe20007ffe0ff */
[----:B------:R-:W-:Y:S01]  /*2a70*/  BSSY B1, `(.L_x_2358) ;  /* 0x0000024000017945 */ /* 0x000fe20003800000 */
[----:B------:R-:W-:Y:S02]  /*2a80*/  CS2R R72, SRZ ;  /* 0x0000000000487805 */ /* 0x000fe4000001ff00 */
[----:B------:R-:W-:Y:S02]  /*2a90*/  CS2R R70, SRZ ;  /* 0x0000000000467805 */ /* 0x000fe4000001ff00 */
[----:B------:R-:W-:Y:S02]  /*2aa0*/  ISETP.GE.AND P3, PT, R52, R117, PT ;  /* 0x000000753400720c */ /* 0x000fe40003f66270 */
[----:B------:R-:W-:Y:S02]  /*2ab0*/  CS2R R52, SRZ ;  /* 0x0000000000347805 */ /* 0x000fe4000001ff00 */
[----:B------:R-:W-:-:S02]  /*2ac0*/  CS2R R60, SRZ ;  /* 0x00000000003c7805 */ /* 0x000fc4000001ff00 */
[----:B------:R-:W-:Y:S02]  /*2ad0*/  CS2R R64, SRZ ;  /* 0x0000000000407805 */ /* 0x000fe4000001ff00 */
[----:B------:R-:W-:Y:S02]  /*2ae0*/  CS2R R62, SRZ ;  /* 0x00000000003e7805 */ /* 0x000fe4000001ff00 */
[----:B------:R-:W-:Y:S02]  /*2af0*/  CS2R R66, SRZ ;  /* 0x0000000000427805 */ /* 0x000fe4000001ff00 */
[----:B------:R-:W-:Y:S02]  /*2b00*/  CS2R R56, SRZ ;  /* 0x0000000000387805 */ /* 0x000fe4000001ff00 */
[----:B------:R-:W-:Y:S02]  /*2b10*/  CS2R R54, SRZ ;  /* 0x0000000000367805 */ /* 0x000fe4000001ff00 */
[----:B------:R-:W-:Y:S01]  /*2b20*/  CS2R R58, SRZ ;  /* 0x00000000003a7805 */ /* 0x000fe2000001ff00 */
[----:B-----5:R-:W-:Y:S01]  /*2b30*/  IMAD.MOV.U32 R136, RZ, RZ, R76 ;  /* 0x000000ffff887224 */ /* 0x020fe200078e004c */
[----:B------:R-:W-:Y:S01]  /*2b40*/  CS2R R74, SRZ ;  /* 0x00000000004a7805 */ /* 0x000fe2000001ff00 */
[----:B------:R-:W-:Y:S01]  /*2b50*/  IMAD.MOV.U32 R146, RZ, RZ, R80 ;  /* 0x000000ffff927224 */ /* 0x000fe200078e0050 */
        /* <DEDUP_REMOVED lines=21> */
.L_x_2359:
[----:B------:R-:W-:Y:S05]  /*2cb0*/  BSYNC B1 ;  /* 0x0000000000017941 */ /* 0x000fea0003800000 */
.L_x_2358:
        /* <DEDUP_REMOVED lines=25> */
.L_x_2361:
[----:B------:R-:W-:Y:S05]  /*2e50*/  BSYNC B1 ;  /* 0x0000000000017941 */ /* 0x000fea0003800000 */
.L_x_2360:
[----:B0-----:R-:W-:Y:S01]  /*2e60*/  VIADD R84, R19, 0x60 ;  /* 0x0000006013547836 */ /* 0x001fe20000000000 */
[----:B------:R-:W-:Y:S04]  /*2e70*/  BSSY B1, `(.L_x_2362) ;  /* 0x000001d000017945 */ /* 0x000fe80003800000 */
[----:B------:R-:W-:-:S13]  /*2e80*/  ISETP.GE.AND P4, PT, R84, R117, PT ;  /* 0x000000755400720c */ /* 0x000fda0003f86270 */
[----:B------:R-:W-:Y:S05]  /*2e90*/  @P4 BRA `(.L_x_2363) ;  /* 0x0000000000684947 */ /* 0x000fea0003800000 */
[----:B------:R-:W0:Y:S01]  /*2ea0*/  LDC.64 R52, c[0x0][0x3f8] ;  /* 0x0000fe00ff347b82 */ /* 0x000e220000000a00 */
[----:B------:R-:W-:Y:S01]  /*2eb0*/  IMAD.MOV.U32 R49, RZ, RZ, R129 ;  /* 0x000000ffff317224 */ /* 0x000fe200078e0081 */
[----:B------:R-:W-:Y:S01]  /*2ec0*/  MOV R51, R121 ;  /* 0x0000007900337202 */ /* 0x000fe20000000f00 */
[----:B------:R-:W-:Y:S01]  /*2ed0*/  ULDC.64 UR4, c[0x0][0x3e8] ;  /* 0x0000fa0000047ab9 */ /* 0x000fe20000000a00 */
[----:B------:R-:W-:Y:S02]  /*2ee0*/  CS2R R56, SRZ ;  /* 0x0000000000387805 */ /* 0x000fe4000001ff00 */
[----:B------:R-:W-:Y:S01]  /*2ef0*/  CS2R R58, SRZ ;  /* 0x00000000003a7805 */ /* 0x000fe2000001ff00 */
[----:B0-----:R-:W-:Y:S02]  /*2f00*/  IMAD R53, R53, 0x60, RZ ;  /* 0x0000006035357824 */ /* 0x001fe400078e02ff */
[----:B------:R-:W-:-:S04]  /*2f10*/  IMAD.WIDE.U32 R48, R52, 0x60, R48 ;  /* 0x0000006034307825 */ /* 0x000fc800078e0030 */
[----:B------:R-:W-:Y:S01]  /*2f20*/  IMAD.IADD R49, R49, 0x1, R53 ;  /* 0x0000000131317824 */ /* 0x000fe200078e0235 */
[----:B------:R-:W-:Y:S01]  /*2f30*/  IADD3 R48, P5, P6, R96, UR4, R48 ;  /* 0x0000000460307c10 */ /* 0x000fe2000febe030 */
[----:B------:R-:W0:Y:S03]  /*2f40*/  LDC.64 R52, c[0x0][0x408] ;  /* 0x00010200ff347b82 */ /* 0x000e260000000a00 */
[----:B------:R-:W-:Y:S01]  /*2f50*/  IADD3.X R49, R36, UR5, R49, P5, P6 ;  /* 0x0000000524317c10 */ /* 0x000fe2000afec431 */
[----:B------:R-:W-:Y:S01]  /*2f60*/  ULDC.64 UR4, c[0x0][0x400] ;  /* 0x0001000000047ab9 */ /* 0x000fe20000000a00 */
        /* <DEDUP_REMOVED lines=13> */
.L_x_2363:
[----:B------:R-:W-:Y:S05]  /*3040*/  BSYNC B1 ;  /* 0x0000000000017941 */ /* 0x000fea0003800000 */
.L_x_2362:
[----:B------:R-:W-:Y:S01]  /*3050*/  UISETP.NE.AND UP0, UPT, UR45, 0x3, UPT ;  /* 0x000000032d00788c */ /* 0x000fe2000bf05270 */
[----:B------:R-:W-:Y:S01]  /*3060*/  IMAD.MOV.U32 R145, RZ, RZ, R78 ;  /* 0x000000ffff917224 */ /* 0x000fe200078e004e */
[----:B-----5:R-:W-:Y:S01]  /*3070*/  MOV R142, R74 ;  /* 0x0000004a008e7202 */ /* 0x020fe20000000f00 */
[----:B------:R-:W-:Y:S01]  /*3080*/  IMAD.MOV.U32 R156, RZ, RZ, R82 ;  /* 0x000000ffff9c7224 */ /* 0x000fe200078e0052 */
[----:B------:R-:W-:Y:S01]  /*3090*/  MOV R85, R54 ;  /* 0x0000003600557202 */ /* 0x000fe20000000f00 */
[----:B------:R-:W-:Y:S01]  /*30a0*/  IMAD.MOV.U32 R139, RZ, RZ, R68 ;  /* 0x000000ffff8b7224 */ /* 0x000fe200078e0044 */
[----:B------:R-:W-:Y:S01]  /*30b0*/  PLOP3.LUT P5, PT, PT, PT, UP0, 0x80, 0x0 ;  /* 0x000000000000781c */ /* 0x000fe20003faf008 */
[----:B------:R-:W-:Y:S02]  /*30c0*/  IMAD.MOV.U32 R141, RZ, RZ, R72 ;  /* 0x000000ffff8d7224 */ /* 0x000fe400078e0048 */
[----:B------:R-:W-:Y:S02]  /*30d0*/  IMAD.MOV.U32 R140, RZ, RZ, R70 ;  /* 0x000000ffff8c7224 */ /* 0x000fe400078e0046 */
[----:B------:R-:W-:-:S02]  /*30e0*/  IMAD.MOV.U32 R128, RZ, RZ, R60 ;  /* 0x000000ffff807224 */ /* 0x000fc400078e003c */
[----:B------:R-:W-:Y:S02]  /*30f0*/  IMAD.MOV.U32 R137, RZ, RZ, R64 ;  /* 0x000000ffff897224 */ /* 0x000fe400078e0040 */
[----:B------:R-:W-:Y:S02]  /*3100*/  IMAD.MOV.U32 R129, RZ, RZ, R62 ;  /* 0x000000ffff817224 */ /* 0x000fe400078e003e */
[----:B------:R-:W-:Y:S02]  /*3110*/  IMAD.MOV.U32 R138, RZ, RZ, R66 ;  /* 0x000000ffff8a7224 */ /* 0x000fe400078e0042 */
[----:B------:R-:W-:Y:S02]  /*3120*/  IMAD.MOV.U32 R84, RZ, RZ, R52 ;  /* 0x000000ffff547224 */ /* 0x000fe400078e0034 */
[----:B------:R-:W-:Y:S02]  /*3130*/  IMAD.MOV.U32 R86, RZ, RZ, R56 ;  /* 0x000000ffff567224 */ /* 0x000fe400078e0038 */
[----:B------:R-:W-:Y:S01]  /*3140*/  IMAD.MOV.U32 R87, RZ, RZ, R58 ;  /* 0x000000ffff577224 */ /* 0x000fe200078e003a */
[----:B------:R-:W-:Y:S06]  /*3150*/  @!P5 BRA `(.L_x_2364) ;  /* 0x000000000004d947 */ /* 0x000fec0003800000 */
[----:B------:R-:W-:Y:S01]  /*3160*/  BPT.TRAP 0x1 ;  /* 0x000000040000795c */ /* 0x000fe20000300000 */
.L_x_2364:
[----:B------:R-:W-:Y:S01]  /*3170*/  IMAD R110, R232, 0x8, R18 ;  /* 0x00000008e86e7824 */ /* 0x000fe200078e0212 */
[----:B------:R-:W-:Y:S01]  /*3180*/  SHF.L.U32 R121, R236, 0x1f, RZ ;  /* 0x0000001fec797819 */ /* 0x000fe200000006ff */
[----:B------:R-:W-:Y:S03]  /*3190*/  BSSY B1, `(.L_x_2365) ;  /* 0x0000003000017945 */ /* 0x000fe60003800000 */
[----:B------:R-:W1:Y:S02]  /*31a0*/  SYNCS.PHASECHK.TRANS64.TRYWAIT P6, [R110+URZ+0x38890], R121 ;  /* 0x038890796e0075a7 */ /* 0x000e6400080c017f */
[----:B-1----:R-:W-:Y:S05]  /*31b0*/  @!P6 BRA `(.L_x_2366) ;  /* 0x000002840078e947 */ /* 0x002fea0003800000 */
.L_x_2684:
[----:B------:R-:W-:Y:S05]  /*31c0*/  BSYNC B1 ;  /* 0x0000000000017941 */ /* 0x000fea0003800000 */
.L_x_2365:
        /* <DEDUP_REMOVED lines=16> */
[----:B------:R-:W-:Y:S01]  /*32d0*/  LOP3.LUT R82, R81, 0xff0000ff, RZ, 0xc0, !PT ;  /* 0xff0000ff51527812 */ /* 0x000fe200078ec0ff */
[----:B------:R-:W-:Y:S01]  /*32e0*/  IMAD.SHL.U32 R81, R149, 0x100, RZ ;  /* 0x0000010095517824 */ /* 0x000fe200078e00ff */
[----:B------:R-:W-:Y:S01]  /*32f0*/  LOP3.LUT R149, R148, 0xff00, R83, 0xf8, !PT ;  /* 0x0000ff0094957812 */ /* 0x000fe200078ef853 */
[----:B------:R-:W-:Y:S01]  /*3300*/  IMAD.U32 R148, R150, 0x10000, RZ ;  /* 0x0001000096947824 */ /* 0x000fe200078e00ff */
[----:B--2---:R-:W-:-:S02]  /*3310*/  MOV R80, R48 ;  /* 0x0000003000507202 */ /* 0x004fc40000000f00 */
[----:B------:R-:W-:Y:S01]  /*3320*/  LOP3.LUT R82, R82, 0xff00, R81, 0xf8, !PT ;  /* 0x0000ff0052527812 */ /* 0x000fe200078ef851 */
[----:B------:R-:W-:Y:S01]  /*3330*/  IMAD.U32 R81, R151, 0x10000, RZ ;  /* 0x0001000097517824 */ /* 0x000fe200078e00ff */
[----:B------:R-:W-:Y:S02]  /*3340*/  F2FP.F16.E4M3.UNPACK_B R83, R156.H1 ;  /* 0x0000009cff53723e */ /* 0x000fe400030006ff */
[-C--:B------:R-:W-:Y:S02]  /*3350*/  F2FP.F16.E4M3.UNPACK_B R48, R49.reuse ;  /* 0x00000031ff30723e */ /* 0x080fe400020006ff */
[----:B------:R-:W-:Y:S01]  /*3360*/  LOP3.LUT R153, R149, 0xff0000, R148, 0xf8, !PT ;  /* 0x00ff000095997812 */ /* 0x000fe200078ef894 */
[--C-:B------:R-:W-:Y:S01]  /*3370*/  HADD2.F32 R151, -RZ, R83.reuse.H0_H0 ;  /* 0x20000053ff977230 */ /* 0x100fe20000004100 */
[----:B------:R-:W-:Y:S01]  /*3380*/  LOP3.LUT R150, R82, 0xff0000, R81, 0xf8, !PT ;  /* 0x00ff000052967812 */ /* 0x000fe200078ef851 */
[--C-:B------:R-:W-:Y:S01]  /*3390*/  HADD2.F32 R81, -RZ, R48.reuse.H1_H1 ;  /* 0x30000030ff517230 */ /* 0x100fe20000004100 */
[----:B------:R-:W-:Y:S01]  /*33a0*/  F2FP.F16.E4M3.UNPACK_B R148, R146.H1 ;  /* 0x00000092ff94723e */ /* 0x000fe200030006ff */
[----:B------:R-:W-:Y:S01]  /*33b0*/  HADD2.F32 R48, -RZ, R48.H0_H0 ;  /* 0x20000030ff307230 */ /* 0x000fe20000004100 */
[----:B------:R-:W-:Y:S01]  /*33c0*/  F2FP.F16.E4M3.UNPACK_B R49, R49.H1 ;  /* 0x00000031ff31723e */ /* 0x000fe200030006ff */
[----:B------:R-:W-:-:S02]  /*33d0*/  HADD2.F32 R152, -RZ, R83.H1_H1 ;  /* 0x30000053ff987230 */ /* 0x000fc40000004100 */
[-C--:B------:R-:W-:Y:S01]  /*33e0*/  FMUL.FTZ R155, R81, R151.reuse ;  /* 0x00000097519b7220 */ /* 0x080fe20000410000 */
[--C-:B------:R-:W-:Y:S02]  /*33f0*/  HADD2.F32 R149, -RZ, R148.reuse.H0_H0 ;  /* 0x20000094ff957230 */ /* 0x100fe40000004100 */
[C---:B------:R-:W-:Y:S01]  /*3400*/  FMUL.FTZ R154, R48.reuse, R151 ;  /* 0x00000097309a7220 */ /* 0x040fe20000410000 */
[--C-:B------:R-:W-:Y:S01]  /*3410*/  HADD2.F32 R83, -RZ, R49.reuse.H1_H1 ;  /* 0x30000031ff537230 */ /* 0x100fe20000004100 */
[----:B------:R-:W-:Y:S01]  /*3420*/  F2FP.F16.E4M3.UNPACK_B R151, R156 ;  /* 0x0000009cff97723e */ /* 0x000fe200020006ff */
[----:B------:R-:W-:Y:S02]  /*3430*/  HADD2.F32 R82, -RZ, R49.H0_H0 ;  /* 0x20000031ff527230 */ /* 0x000fe40000004100 */
[-C--:B------:R-:W-:Y:S01]  /*3440*/  FFMA.FTZ R48, R48, R149.reuse, -R155 ;  /* 0x0000009530307223 */ /* 0x080fe2000001089b */
[----:B------:R-:W-:Y:S02]  /*3450*/  HADD2.F32 R148, -RZ, R148.H1_H1 ;  /* 0x30000094ff947230 */ /* 0x000fe40000004100 */
[-C--:B------:R-:W-:Y:S01]  /*3460*/  FMUL.FTZ R155, R83, R152.reuse ;  /* 0x00000098539b7220 */ /* 0x080fe20000410000 */
[----:B------:R-:W-:Y:S01]  /*3470*/  FFMA.FTZ R49, R81, R149, R154 ;  /* 0x0000009551317223 */ /* 0x000fe2000001009a */
[C---:B------:R-:W-:Y:S01]  /*3480*/  FMUL.FTZ R152, R82.reuse, R152 ;  /* 0x0000009852987220 */ /* 0x040fe20000410000 */
[----:B------:R-:W-:Y:S01]  /*3490*/  F2FP.F16.E4M3.UNPACK_B R81, R80.H1 ;  /* 0x00000050ff51723e */ /* 0x000fe200030006ff */
[----:B------:R-:W-:Y:S01]  /*34a0*/  FFMA.FTZ R156, R82, R148, -R155 ;  /* 0x00000094529c7223 */ /* 0x000fe2000001089b */
[----:B------:R-:W-:Y:S01]  /*34b0*/  F2FP.F16.E4M3.UNPACK_B R80, R80 ;  /* 0x00000050ff50723e */ /* 0x000fe200020006ff */
[----:B------:R-:W-:Y:S01]  /*34c0*/  FFMA.FTZ R157, R83, R148, R152 ;  /* 0x00000094539d7223 */ /* 0x000fe20000010098 */
[----:B------:R-:W-:Y:S01]  /*34d0*/  F2FP.F16.E4M3.UNPACK_B R146, R146 ;  /* 0x00000092ff92723e */ /* 0x000fe200020006ff */
[----:B------:R-:W-:-:S02]  /*34e0*/  HADD2.F32 R82, -RZ, R81.H0_H0 ;  /* 0x20000051ff527230 */ /* 0x000fc40000004100 */
[----:B------:R-:W-:Y:S01]  /*34f0*/  HADD2.F32 R83, -RZ, R81.H1_H1 ;  /* 0x30000051ff537230 */ /* 0x000fe20000004100 */
[----:B------:R-:W-:Y:S01]  /*3500*/  F2FP.SATFINITE.E4M3.F32.PACK_AB_MERGE_C R160, R157, R156, RZ ;  /* 0x0000009c9da0723e */ /* 0x000fe200048070ff */
[--C-:B------:R-:W-:Y:S02]  /*3510*/  HADD2.F32 R149, -RZ, R151.reuse.H1_H1 ;  /* 0x30000097ff957230 */ /* 0x100fe40000004100 */
[--C-:B------:R-:W-:Y:S01]  /*3520*/  HADD2.F32 R81, -RZ, R80.reuse.H0_H0 ;  /* 0x20000050ff517230 */ /* 0x100fe20000004100 */
[----:B------:R-:W-:Y:S01]  /*3530*/  F2FP.SATFINITE.E4M3.F32.PACK_AB_MERGE_C R49, R49, R48, R160 ;  /* 0x000000303131723e */ /* 0x000fe200048070a0 */
[----:B------:R-:W-:Y:S02]  /*3540*/  HADD2.F32 R151, -RZ, R151.H0_H0 ;  /* 0x20000097ff977230 */ /* 0x000fe40000004100 */
[-C--:B------:R-:W-:Y:S01]  /*3550*/  FMUL.FTZ R154, R82, R149.reuse ;  /* 0x00000095529a7220 */ /* 0x080fe20000410000 */
[----:B------:R-:W-:Y:S02]  /*3560*/  HADD2.F32 R80, -RZ, R80.H1_H1 ;  /* 0x30000050ff507230 */ /* 0x000fe40000004100 */
[----:B------:R-:W-:Y:S01]  /*3570*/  FMUL.FTZ R155, R83, R149 ;  /* 0x00000095539b7220 */ /* 0x000fe20000410000 */
[--C-:B------:R-:W-:Y:S01]  /*3580*/  HADD2.F32 R148, -RZ, R146.reuse.H1_H1 ;  /* 0x30000092ff947230 */ /* 0x100fe20000004100 */
[----:B------:R-:W-:Y:S01]  /*3590*/  F2FP.F16.E4M3.UNPACK_B R149, R153.H1 ;  /* 0x00000099ff95723e */ /* 0x000fe200030006ff */
[----:B------:R-:W-:-:S02]  /*35a0*/  HADD2.F32 R146, -RZ, R146.H0_H0 ;  /* 0x20000092ff927230 */ /* 0x000fc40000004100 */
[-C--:B------:R-:W-:Y:S01]  /*35b0*/  FMUL.FTZ R152, R80, R151.reuse ;  /* 0x0000009750987220 */ /* 0x080fe20000410000 */
[----:B------:R-:W-:Y:S01]  /*35c0*/  FMUL.FTZ R151, R81, R151 ;  /* 0x0000009751977220 */ /* 0x000fe20000410000 */
[-C--:B------:R-:W-:Y:S01]  /*35d0*/  FFMA.FTZ R83, R83, R148.reuse, R154 ;  /* 0x0000009453537223 */ /* 0x080fe2000001009a */
[----:B------:R-:W-:Y:S01]  /*35e0*/  FFMA.FTZ R82, R82, R148, -R155 ;  /* 0x0000009452527223 */ /* 0x000fe2000001089b */
[-C--:B------:R-:W-:Y:S01]  /*35f0*/  FFMA.FTZ R154, R81, R146.reuse, -R152 ;  /* 0x00000092519a7223 */ /* 0x080fe20000010898 */
        /* <DEDUP_REMOVED lines=31> */
[----:B------:R-:W-:Y:S01]  /*37f0*/  HADD2.F32 R50, -RZ, R50.H1_H1 ;  /* 0x30000032ff327230 */ /* 0x000fe20000004100 */
[----:B------:R-:W-:Y:S01]  /*3800*/  F2FP.SATFINITE.E4M3.F32.PACK_AB_MERGE_C R151, R151, R156, RZ ;  /* 0x0000009c9797723e */ /* 0x000fe200048070ff */
[----:B------:R-:W-:-:S02]  /*3810*/  HADD2.F32 R149, -RZ, R149.H0_H0 ;  /* 0x20000095ff957230 */ /* 0x000fc40000004100 */
[----:B------:R-:W-:Y:S02]  /*3820*/  HADD2.F32 R146, -RZ, R146.H0_H0 ;  /* 0x20000092ff927230 */ /* 0x000fe40000004100 */
        /* <DEDUP_REMOVED lines=11> */
.L_x_2372:
[----:B------:R-:W-:Y:S05]  /*38e0*/  BSYNC B3 ;  /* 0x0000000000037941 */ /* 0x000fea0003800000 */
.L_x_2371:
[----:B------:R-:W-:Y:S02]  /*38f0*/  ULDC.64 UR4, c[0x0][0x2e8] ;  /* 0x0000ba0000047ab9 */ /* 0x000fe40000000a00 */
[----:B------:R-:W-:-:S04]  /*3900*/  IADD3 R80, P2, P6, R143, UR4, R100 ;  /* 0x000000048f507c10 */ /* 0x000fc8000fe5e064 */
[----:B------:R-:W-:-:S05]  /*3910*/  IADD3.X R81, R144, UR5, R41, P2, P6 ;  /* 0x0000000590517c10 */ /* 0x000fca00097ec429 */
[----:B--2---:R2:W-:Y:S04]  /*3920*/  STG.E.128 desc[UR46][R80.64], R48 ;  /* 0x0000003050007986 */ /* 0x0045e8000c101d2e */
.L_x_2370:
[----:B------:R-:W-:Y:S05]  /*3930*/  BSYNC B2 ;  /* 0x0000000000027941 */ /* 0x000fea0003800000 */
.L_x_2369:
        /* <DEDUP_REMOVED lines=58> */
[-C--:B------:R-:W-:Y:S01]  /*3ce0*/  F2FP.F16.E4M3.UNPACK_B R80, R82.reuse.H1 ;  /* 0x00000052ff50723e */ /* 0x080fe200030006ff */
[-C--:B------:R-:W-:Y:S01]  /*3cf0*/  FMUL.FTZ R146, R76, R145.reuse ;  /* 0x000000914c927220 */ /* 0x080fe20000410000 */
[C---:B------:R-:W-:Y:S01]  /*3d00*/  FMUL.FTZ R145, R77.reuse, R145 ;  /* 0x000000914d917220 */ /* 0x040fe20000410000 */
[----:B------:R-:W-:Y:S02]  /*3d10*/  F2FP.F16.E4M3.UNPACK_B R82, R82 ;  /* 0x00000052ff52723e */ /* 0x000fe400020006ff */
[-C--:B------:R-:W-:Y:S01]  /*3d20*/  FFMA.FTZ R146, R77, R136.reuse, -R146 ;  /* 0x000000884d927223 */ /* 0x080fe20000010892 */
[----:B------:R-:W-:Y:S01]  /*3d30*/  F2FP.SATFINITE.E4M3.F32.PACK_AB_MERGE_C R153, R150, R83, RZ ;  /* 0x000000539699723e */ /* 0x000fe200048070ff */
[----:B------:R-:W-:Y:S01]  /*3d40*/  FFMA.FTZ R149, R76, R136, R145 ;  /* 0x000000884c957223 */ /* 0x000fe20000010091 */
[-C--:B------:R-:W-:Y:S01]  /*3d50*/  F2FP.F16.E4M3.UNPACK_B R77, R51.reuse.H1 ;  /* 0x00000033ff4d723e */ /* 0x080fe200030006ff */
[--C-:B------:R-:W-:Y:S01]  /*3d60*/  HADD2.F32 R81, -RZ, R80.reuse.H1_H1 ;  /* 0x30000050ff517230 */ /* 0x100fe20000004100 */
[----:B------:R-:W-:Y:S01]  /*3d70*/  F2FP.F16.E4M3.UNPACK_B R83, R148.H1 ;  /* 0x00000094ff53723e */ /* 0x000fe200030006ff */
[----:B------:R-:W-:Y:S01]  /*3d80*/  HADD2.F32 R80, -RZ, R80.H0_H0 ;  /* 0x20000050ff507230 */ /* 0x000fe20000004100 */
        /* <DEDUP_REMOVED lines=9> */
[----:B------:R-:W-:Y:S02]  /*3e20*/  HADD2.F32 R136, -RZ, R148.H1_H1 ;  /* 0x30000094ff887230 */ /* 0x000fe40000004100 */
[C---:B------:R-:W-:Y:S01]  /*3e30*/  FMUL.FTZ R150, R78.reuse, R145 ;  /* 0x000000914e967220 */ /* 0x040fe20000410000 */
[----:B------:R-:W-:Y:S02]  /*3e40*/  HADD2.F32 R76, -RZ, R76.H0_H0 ;  /* 0x2000004cff4c7230 */ /* 0x000fe40000004100 */
[----:B------:R-:W-:Y:S01]  /*3e50*/  FFMA.FTZ R151, R78, R81, -R151 ;  /* 0x000000514e977223 */ /* 0x000fe20000010897 */
[----:B------:R-:W-:Y:S02]  /*3e60*/  HADD2.F32 R78, -RZ, R82.H1_H1 ;  /* 0x30000052ff4e7230 */ /* 0x000fe40000004100 */
[----:B------:R-:W-:Y:S01]  /*3e70*/  FMUL.FTZ R145, R77, R136 ;  /* 0x000000884d917220 */ /* 0x000fe20000410000 */
[----:B------:R-:W-:-:S02]  /*3e80*/  HADD2.F32 R83, -RZ, R83.H0_H0 ;  /* 0x20000053ff537230 */ /* 0x000fc40000004100 */
[C---:B------:R-:W-:Y:S01]  /*3e90*/  FMUL.FTZ R136, R76.reuse, R136 ;  /* 0x000000884c887220 */ /* 0x040fe20000410000 */
[----:B------:R-:W-:Y:S02]  /*3ea0*/  HADD2.F32 R148, -RZ, R148.H0_H0 ;  /* 0x20000094ff947230 */ /* 0x000fe40000004100 */
[-C--:B------:R-:W-:Y:S01]  /*3eb0*/  FFMA.FTZ R145, R76, R78.reuse, -R145 ;  /* 0x0000004e4c917223 */ /* 0x080fe20000010891 */
[--C-:B------:R-:W-:Y:S02]  /*3ec0*/  HADD2.F32 R76, -RZ, R51.reuse.H0_H0 ;  /* 0x20000033ff4c7230 */ /* 0x100fe40000004100 */
[----:B------:R-:W-:Y:S01]  /*3ed0*/  FFMA.FTZ R136, R77, R78, R136 ;  /* 0x0000004e4d887223 */ /* 0x000fe20000010088 */
[----:B------:R-:W-:Y:S02]  /*3ee0*/  HADD2.F32 R77, -RZ, R51.H1_H1 ;  /* 0x30000033ff4d7230 */ /* 0x000fe40000004100 */
[----:B------:R-:W-:Y:S01]  /*3ef0*/  FFMA.FTZ R152, R79, R81, R150 ;  /* 0x000000514f987223 */ /* 0x000fe20000010096 */
[----:B------:R-:W-:-:S02]  /*3f00*/  HADD2.F32 R51, -RZ, R50.H0_H0 ;  /* 0x20000032ff337230 */ /* 0x000fc40000004100 */
[-C--:B------:R-:W-:Y:S01]  /*3f10*/  FMUL.FTZ R150, R76, R83.reuse ;  /* 0x000000534c967220 */ /* 0x080fe20000410000 */
[----:B------:R-:W-:Y:S02]  /*3f20*/  HADD2.F32 R50, -RZ, R50.H1_H1 ;  /* 0x30000032ff327230 */ /* 0x000fe40000004100 */
[----:B------:R-:W-:Y:S01]  /*3f30*/  FMUL.FTZ R81, R77, R83 ;  /* 0x000000534d517220 */ /* 0x000fe20000410000 */
[----:B------:R-:W-:Y:S02]  /*3f40*/  HADD2.F32 R82, -RZ, R82.H0_H0 ;  /* 0x20000052ff527230 */ /* 0x000fe40000004100 */
[----:B------:R-:W-:Y:S01]  /*3f50*/  FMUL.FTZ R79, R51, R148 ;  /* 0x00000094334f7220 */ /* 0x000fe20000410000 */
[----:B------:R-:W-:Y:S01]  /*3f60*/  FFMA.FTZ R150, R77, R80, R150 ;  /* 0x000000504d967223 */ /* 0x000fe20000010096 */
[----:B------:R-:W-:Y:S01]  /*3f70*/  FMUL.FTZ R78, R50, R148 ;  /* 0x00000094324e7220 */ /* 0x000fe20000410000 */
[----:B------:R-:W-:Y:S01]  /*3f80*/  FFMA.FTZ R81, R76, R80, -R81 ;  /* 0x000000504c517223 */ /* 0x000fe20000010851 */
[-C--:B------:R-:W-:Y:S01]  /*3f90*/  FFMA.FTZ R79, R50, R82.reuse, R79 ;  /* 0x00000052324f7223 */ /* 0x080fe2000001004f */
[----:B------:R-:W-:Y:S01]  /*3fa0*/  F2FP.SATFINITE.E4M3.F32.PACK_AB_MERGE_C R136, R136, R145, RZ ;  /* 0x000000918888723e */ /* 0x000fe200048070ff */
[----:B------:R-:W-:Y:S01]  /*3fb0*/  FFMA.FTZ R78, R51, R82, -R78 ;  /* 0x00000052334e7223 */ /* 0x000fe2000001084e */
[----:B------:R-:W-:-:S02]  /*3fc0*/  F2FP.SATFINITE.E4M3.F32.PACK_AB_MERGE_C R151, R152, R151, RZ ;  /* 0x000000979897723e */ /* 0x000fc400048070ff */
[----:B------:R-:W-:Y:S02]  /*3fd0*/  F2FP.SATFINITE.E4M3.F32.PACK_AB_MERGE_C R48, R149, R146, R153 ;  /* 0x000000929530723e */ /* 0x000fe40004807099 */
[----:B------:R-:W-:Y:S02]  /*3fe0*/  F2FP.SATFINITE.E4M3.F32.PACK_AB_MERGE_C R50, R79, R78, R136 ;  /* 0x0000004e4f32723e */ /* 0x000fe40004807088 */
[----:B------:R-:W-:-:S07]  /*3ff0*/  F2FP.SATFINITE.E4M3.F32.PACK_AB_MERGE_C R51, R150, R81, R151 ;  /* 0x000000519633723e */ /* 0x000fce0004807097 */
.L_x_2374:
[----:B------:R-:W-:Y:S05]  /*4000*/  BSYNC B2 ;  /* 0x0000000000027941 */ /* 0x000fea0003800000 */
.L_x_2373:
[----:B------:R-:W-:Y:S02]  /*4010*/  ULDC.64 UR4, c[0x0][0x2e8] ;  /* 0x0000ba0000047ab9 */ /* 0x000fe40000000a00 */
[----:B------:R-:W-:-:S04]  /*4020*/  IADD3 R76, P2, P6, R42, UR4, R143 ;  /* 0x000000042a4c7c10 */ /* 0x000fc8000fe5e08f */
[----:B------:R-:W-:-:S05]  /*4030*/  IADD3.X R77, R107, UR5, R144, P2, P6 ;  /* 0x000000056b4d7c10 */ /* 0x000fca00097ec490 */
[----:B--2---:R3:W-:Y:S04]  /*4040*/  STG.E.128 desc[UR46][R76.64], R48 ;  /* 0x000000304c007986 */ /* 0x0047e8000c101d2e */
.L_x_2368:
[----:B------:R-:W-:Y:S05]  /*4050*/  BSYNC B1 ;  /* 0x0000000000017941 */ /* 0x000fea0003800000 */
.L_x_2367:
        /* <DEDUP_REMOVED lines=113> */
.L_x_2380:
[----:B------:R-:W-:Y:S05]  /*4770*/  BSYNC B3 ;  /* 0x0000000000037941 */ /* 0x000fea0003800000 */
.L_x_2379:
[----:B------:R-:W-:Y:S02]  /*4780*/  ULDC.64 UR4, c[0x0][0x2e8] ;  /* 0x0000ba0000047ab9 */ /* 0x000fe40000000a00 */
[----:B------:R-:W-:-:S04]  /*4790*/  IADD3 R72, P2, P3, R77, UR4, R100 ;  /* 0x000000044d487c10 */ /* 0x000fc8000fb5e064 */
[----:B------:R-:W-:-:S05]  /*47a0*/  IADD3.X R73, R76, UR5, R41, P2, P3 ;  /* 0x000000054c497c10 */ /* 0x000fca00097e6429 */
[----:B--2---:R3:W-:Y:S04]  /*47b0*/  STG.E.128 desc[UR46][R72.64], R48 ;  /* 0x0000003048007986 */ /* 0x0047e8000c101d2e */
.L_x_2378:
[----:B------:R-:W-:Y:S05]  /*47c0*/  BSYNC B2 ;  /* 0x0000000000027941 */ /* 0x000fea0003800000 */
.L_x_2377:
        /* <DEDUP_REMOVED lines=10> */
[----:B------:R-:W-:Y:S01]  /*4870*/  SHF.R.U32.HI R75, RZ, 0x10, R69 ;  /* 0x00000010ff4b7819 */ /* 0x000fe20000011645 */
[----:B--2---:R-:W-:Y:S01]  /*4880*/  IMAD.MOV.U32 R68, RZ, RZ, R48 ;  /* 0x000000ffff447224 */ /* 0x004fe200078e0030 */
[----:B------:R-:W-:Y:S01]  /*4890*/  LOP3.LUT R70, R69, 0xff0000ff, RZ, 0xc0, !PT ;  /* 0xff0000ff45467812 */ /* 0x000fe200078ec0ff */
[----:B------:R-:W-:Y:S01]  /*48a0*/  IMAD.SHL.U32 R69, R74, 0x100, RZ ;  /* 0x000001004a457824 */ /* 0x000fe200078e00ff */
[----:B------:R-:W-:Y:S01]  /*48b0*/  LOP3.LUT R74, R72, 0xff00, R71, 0xf8, !PT ;  /* 0x0000ff00484a7812 */ /* 0x000fe200078ef847 */
[----:B------:R-:W-:Y:S01]  /*48c0*/  IMAD.U32 R71, R73, 0x10000, RZ ;  /* 0x0001000049477824 */ /* 0x000fe200078e00ff */
[----:B------:R-:W-:-:S02]  /*48d0*/  F2FP.F16.E4M3.UNPACK_B R48, R49 ;  /* 0x00000031ff30723e */ /* 0x000fc400020006ff */
[----:B------:R-:W-:Y:S01]  /*48e0*/  LOP3.LUT R70, R70, 0xff00, R69, 0xf8, !PT ;  /* 0x0000ff0046467812 */ /* 0x000fe200078ef845 */
[----:B------:R-:W-:Y:S01]  /*48f0*/  IMAD.U32 R69, R75, 0x10000, RZ ;  /* 0x000100004b457824 */ /* 0x000fe200078e00ff */
[-C--:B------:R-:W-:Y:S02]  /*4900*/  F2FP.F16.E4M3.UNPACK_B R72, R140.reuse.H1 ;  /* 0x0000008cff48723e */ /* 0x080fe400030006ff */
[----:B------:R-:W-:Y:S02]  /*4910*/  F2FP.F16.E4M3.UNPACK_B R49, R49.H1 ;  /* 0x00000031ff31723e */ /* 0x000fe400030006ff */
[----:B------:R-:W-:Y:S01]  /*4920*/  LOP3.LUT R78, R74, 0xff0000, R71, 0xf8, !PT ;  /* 0x00ff00004a4e7812 */ /* 0x000fe200078ef847 */
[--C-:B------:R-:W-:Y:S01]  /*4930*/  HADD2.F32 R75, -RZ, R72.reuse.H1_H1 ;  /* 0x30000048ff4b7230 */ /* 0x100fe20000004100 */
[-C--:B------:R-:W-:Y:S01]  /*4940*/  F2FP.F16.E4M3.UNPACK_B R71, R139.reuse.H1 ;  /* 0x0000008bff47723e */ /* 0x080fe200030006ff */
[----:B------:R-:W-:Y:S01]  /*4950*/  HADD2.F32 R74, -RZ, R72.H0_H0 ;  /* 0x20000048ff4a7230 */ /* 0x000fe20000004100 */
[----:B------:R-:W-:Y:S01]  /*4960*/  LOP3.LUT R73, R70, 0xff0000, R69, 0xf8, !PT ;  /* 0x00ff000046497812 */ /* 0x000fe200078ef845 */
[----:B------:R-:W-:Y:S01]  /*4970*/  HADD2.F32 R70, -RZ, R49.H1_H1 ;  /* 0x30000031ff467230 */ /* 0x000fe20000004100 */
[----:B------:R-:W-:Y:S01]  /*4980*/  F2FP.F16.E4M3.UNPACK_B R140, R140 ;  /* 0x0000008cff8c723e */ /* 0x000fe200020006ff */
[----:B------:R-:W-:Y:S01]  /*4990*/  HADD2.F32 R72, -RZ, R71.H0_H0 ;  /* 0x20000047ff487230 */ /* 0x000fe20000004100 */
[----:B------:R-:W-:Y:S01]  /*49a0*/  F2FP.F16.E4M3.UNPACK_B R139, R139 ;  /* 0x0000008bff8b723e */ /* 0x000fe200020006ff */
[----:B------:R-:W-:-:S02]  /*49b0*/  HADD2.F32 R69, -RZ, R48.H1_H1 ;  /* 0x30000030ff457230 */ /* 0x000fc40000004100 */
[-C--:B------:R-:W-:Y:S01]  /*49c0*/  FMUL.FTZ R80, R70, R75.reuse ;  /* 0x0000004b46507220 */ /* 0x080fe20000410000 */
[----:B------:R-:W-:Y:S02]  /*49d0*/  HADD2.F32 R49, -RZ, R49.H0_H0 ;  /* 0x20000031ff317230 */ /* 0x000fe40000004100 */
[----:B------:R-:W-:Y:S02]  /*49e0*/  HADD2.F32 R71, -RZ, R71.H1_H1 ;  /* 0x30000047ff477230 */ /* 0x000fe40000004100 */
[----:B------:R-:W-:Y:S01]  /*49f0*/  FMUL.FTZ R79, R69, R74 ;  /* 0x0000004a454f7220 */ /* 0x000fe20000410000 */
[----:B------:R-:W-:Y:S02]  /*4a00*/  HADD2.F32 R48, -RZ, R48.H0_H0 ;  /* 0x20000030ff307230 */ /* 0x000fe40000004100 */
[C---:B------:R-:W-:Y:S01]  /*4a10*/  FMUL.FTZ R75, R49.reuse, R75 ;  /* 0x0000004b314b7220 */ /* 0x040fe20000410000 */
[-C--:B------:R-:W-:Y:S01]  /*4a20*/  FFMA.FTZ R82, R49, R71.reuse, -R80 ;  /* 0x0000004731527223 */ /* 0x080fe20000010850 */
[----:B------:R-:W-:Y:S01]  /*4a30*/  F2FP.F16.E4M3.UNPACK_B R49, R68.H1 ;  /* 0x00000044ff31723e */ /* 0x000fe200030006ff */
[C---:B------:R-:W-:Y:S01]  /*4a40*/  FMUL.FTZ R74, R48.reuse, R74 ;  /* 0x0000004a304a7220 */ /* 0x040fe20000410000 */
[----:B------:R-:W-:Y:S01]  /*4a50*/  F2FP.F16.E4M3.UNPACK_B R68, R68 ;  /* 0x00000044ff44723e */ /* 0x000fe200020006ff */
[-C--:B------:R-:W-:Y:S01]  /*4a60*/  FFMA.FTZ R48, R48, R72.reuse, -R79 ;  /* 0x0000004830307223 */ /* 0x080fe2000001084f */
[----:B------:R-:W-:Y:S01]  /*4a70*/  FFMA.FTZ R83, R70, R71, R75 ;  /* 0x0000004746537223 */ /* 0x000fe2000001004b */
[----:B------:R-:W-:Y:S01]  /*4a80*/  FFMA.FTZ R81, R69, R72, R74 ;  /* 0x0000004845517223 */ /* 0x000fe2000001004a */
[----:B------:R-:W-:-:S02]  /*4a90*/  HADD2.F32 R72, -RZ, R140.H1_H1 ;  /* 0x3000008cff487230 */ /* 0x000fc40000004100 */
[--C-:B------:R-:W-:Y:S02]  /*4aa0*/  HADD2.F32 R69, -RZ, R49.reuse.H0_H0 ;  /* 0x20000031ff457230 */ /* 0x100fe40000004100 */
        /* <DEDUP_REMOVED lines=10> */
[----:B------:R-:W-:Y:S01]  /*4b50*/  F2FP.SATFINITE.E4M3.F32.PACK_AB_MERGE_C R140, R83, R82, RZ ;  /* 0x00000052538c723e */ /* 0x000fe200048070ff */
        /* <DEDUP_REMOVED lines=8> */
[-C--:B------:R-:W-:Y:S01]  /*4be0*/  F2FP.F16.E4M3.UNPACK_B R71, R73.reuse.H1 ;  /* 0x00000049ff47723e */ /* 0x080fe200030006ff */
[----:B------:R-:W-:Y:S01]  /*4bf0*/  HADD2.F32 R69, -RZ, R68.H0_H0 ;  /* 0x20000044ff457230 */ /* 0x000fe20000004100 */
[----:B------:R-:W-:Y:S01]  /*4c00*/  F2FP.F16.E4M3.UNPACK_B R49, R50.H1 ;  /* 0x00000032ff31723e */ /* 0x000fe200030006ff */
[----:B------:R-:W-:Y:S01]  /*4c10*/  HADD2.F32 R79, -RZ, R74.H1_H1 ;  /* 0x3000004aff4f7230 */ /* 0x000fe20000004100 */
[----:B------:R-:W-:Y:S01]  /*4c20*/  F2FP.F16.E4M3.UNPACK_B R78, R78 ;  /* 0x0000004eff4e723e */ /* 0x000fe200020006ff */
[----:B------:R-:W-:Y:S01]  /*4c30*/  HADD2.F32 R72, -RZ, R71.H1_H1 ;  /* 0x30000047ff487230 */ /* 0x000fe20000004100 */
        /* <DEDUP_REMOVED lines=37> */
.L_x_2382:
[----:B------:R-:W-:Y:S05]  /*4e90*/  BSYNC B2 ;  /* 0x0000000000027941 */ /* 0x000fea0003800000 */
.L_x_2381:
[----:B------:R-:W-:Y:S02]  /*4ea0*/  ULDC.64 UR4, c[0x0][0x2e8] ;  /* 0x0000ba0000047ab9 */ /* 0x000fe40000000a00 */
[----:B------:R-:W-:-:S04]  /*4eb0*/  IADD3 R68, P2, P3, R42, UR4, R77 ;  /* 0x000000042a447c10 */ /* 0x000fc8000fb5e04d */
[----:B------:R-:W-:-:S05]  /*4ec0*/  IADD3.X R69, R107, UR5, R76, P2, P3 ;  /* 0x000000056b457c10 */ /* 0x000fca00097e644c */
[----:B--2---:R4:W-:Y:S04]  /*4ed0*/  STG.E.128 desc[UR46][R68.64], R48 ;  /* 0x0000003044007986 */ /* 0x0049e8000c101d2e */
.L_x_2376:
[----:B------:R-:W-:Y:S05]  /*4ee0*/  BSYNC B1 ;  /* 0x0000000000017941 */ /* 0x000fea0003800000 */
.L_x_2375:
        /* <DEDUP_REMOVED lines=12> */
[--C-:B------:R-:W-:Y:S02]  /*4fb0*/  SHF.R.U32.HI R72, RZ, 0x8, R65.reuse ;  /* 0x00000008ff487819 */ /* 0x100fe40000011641 */
[----:B------:R-:W-:Y:S02]  /*4fc0*/  SHF.R.U32.HI R74, RZ, 0x10, R65 ;  /* 0x00000010ff4a7819 */ /* 0x000fe40000011641 */
[----:B------:R-:W-:Y:S01]  /*4fd0*/  LOP3.LUT R71, R65, 0xff0000ff, RZ, 0xc0, !PT ;  /* 0xff0000ff41477812 */ /* 0x000fe200078ec0ff */
[----:B--2---:R-:W-:Y:S01]  /*4fe0*/  IMAD.MOV.U32 R65, RZ, RZ, R50 ;  /* 0x000000ffff417224 */ /* 0x004fe200078e0032 */
[----:B------:R-:W-:Y:S01]  /*4ff0*/  MOV R66, R51 ;  /* 0x0000003300427202 */ /* 0x000fe20000000f00 */
[----:B------:R-:W-:Y:S01]  /*5000*/  IMAD.SHL.U32 R51, R64, 0x100, RZ ;  /* 0x0000010040337824 */ /* 0x000fe200078e00ff */
[----:B------:R-:W-:Y:S01]  /*5010*/  SHF.R.U32.HI R73, RZ, 0x10, R67 ;  /* 0x00000010ff497819 */ /* 0x000fe20000011643 */
[----:B------:R-:W-:Y:S01]  /*5020*/  IMAD.SHL.U32 R50, R72, 0x100, RZ ;  /* 0x0000010048327824 */ /* 0x000fe200078e00ff */
[----:B------:R-:W-:-:S03]  /*5030*/  LOP3.LUT R70, R67, 0xff0000ff, RZ, 0xc0, !PT ;  /* 0xff0000ff43467812 */ /* 0x000fc600078ec0ff */
[----:B------:R-:W-:Y:S01]  /*5040*/  IMAD.U32 R67, R73, 0x10000, RZ ;  /* 0x0001000049437824 */ /* 0x000fe200078e00ff */
[----:B------:R-:W-:Y:S01]  /*5050*/  LOP3.LUT R72, R70, 0xff00, R51, 0xf8, !PT ;  /* 0x0000ff0046487812 */ /* 0x000fe200078ef833 */
[----:B------:R-:W-:Y:S01]  /*5060*/  IMAD.U32 R51, R74, 0x10000, RZ ;  /* 0x000100004a337824 */ /* 0x000fe200078e00ff */
[----:B------:R-:W-:Y:S02]  /*5070*/  LOP3.LUT R64, R71, 0xff00, R50, 0xf8, !PT ;  /* 0x0000ff0047407812 */ /* 0x000fe400078ef832 */
        /* <DEDUP_REMOVED lines=91> */
.L_x_2388:
[----:B------:R-:W-:Y:S05]  /*5630*/  BSYNC B3 ;  /* 0x0000000000037941 */ /* 0x000fea0003800000 */
.L_x_2387:
[----:B------:R-:W-:Y:S02]  /*5640*/  ULDC.64 UR4, c[0x0][0x2e8] ;  /* 0x0000ba0000047ab9 */ /* 0x000fe40000000a00 */
[----:B------:R-:W-:-:S04]  /*5650*/  IADD3 R64, P2, P3, R69, UR4, R100 ;  /* 0x0000000445407c10 */ /* 0x000fc8000fb5e064 */
[----:B------:R-:W-:-:S05]  /*5660*/  IADD3.X R65, R68, UR5, R41, P2, P3 ;  /* 0x0000000544417c10 */ /* 0x000fca00097e6429 */
[----:B--2---:R4:W-:Y:S04]  /*5670*/  STG.E.128 desc[UR46][R64.64], R48 ;  /* 0x0000003040007986 */ /* 0x0049e8000c101d2e */
.L_x_2386:
[----:B------:R-:W-:Y:S05]  /*5680*/  BSYNC B2 ;  /* 0x0000000000027941 */ /* 0x000fea0003800000 */
.L_x_2385:
        /* <DEDUP_REMOVED lines=13> */
[----:B------:R-:W-:Y:S01]  /*5760*/  SHF.R.U32.HI R67, RZ, 0x10, R61 ;  /* 0x00000010ff437819 */ /* 0x000fe2000001163d */
[----:B------:R-:W-:Y:S01]  /*5770*/  IMAD.MOV.U32 R61, RZ, RZ, R50 ;  /* 0x000000ffff3d7224 */ /* 0x000fe200078e0032 */
[----:B------:R-:W-:-:S02]  /*5780*/  LOP3.LUT R51, R60, 0xff00, R51, 0xf8, !PT ;  /* 0x0000ff003c337812 */ /* 0x000fc400078ef833 */
[----:B------:R-:W-:Y:S01]  /*5790*/  LOP3.LUT R63, R64, 0xff00, R63, 0xf8, !PT ;  /* 0x0000ff00403f7812 */ /* 0x000fe200078ef83f */
[----:B------:R-:W-:Y:S01]  /*57a0*/  IMAD.U32 R60, R67, 0x10000, RZ ;  /* 0x00010000433c7824 */ /* 0x000fe200078e00ff */
        /* <DEDUP_REMOVED lines=92> */
.L_x_2390:
[----:B------:R-:W-:Y:S05]  /*5d70*/  BSYNC B2 ;  /* 0x0000000000027941 */ /* 0x000fea0003800000 */
.L_x_2389:
[----:B------:R-:W-:Y:S02]  /*5d80*/  ULDC.64 UR4, c[0x0][0x2e8] ;  /* 0x0000ba0000047ab9 */ /* 0x000fe40000000a00 */
[----:B------:R-:W-:-:S04]  /*5d90*/  IADD3 R60, P2, P3, R42, UR4, R69 ;  /* 0x000000042a3c7c10 */ /* 0x000fc8000fb5e045 */
[----:B------:R-:W-:-:S05]  /*5da0*/  IADD3.X R61, R107, UR5, R68, P2, P3 ;  /* 0x000000056b3d7c10 */ /* 0x000fca00097e6444 */
[----:B--2---:R0:W-:Y:S04]  /*5db0*/  STG.E.128 desc[UR46][R60.64], R48 ;  /* 0x000000303c007986 */ /* 0x0041e8000c101d2e */
.L_x_2384:
[----:B------:R-:W-:Y:S05]  /*5dc0*/  BSYNC B1 ;  /* 0x0000000000017941 */ /* 0x000fea0003800000 */
.L_x_2383:
[----:B------:R-:W-:Y:S05]  /*5dd0*/  @P4 BRA `(.L_x_2391) ;  /* 0x0000005800b44947 */ /* 0x000fea0003800000 */
[----:B------:R-:W-:Y:S01]  /*5de0*/  IADD3 R123, P2, P3, R33, R122, R16 ;  /* 0x0000007a217b7210 */ /* 0x000fe20007b5e010 */
[----:B------:R-:W-:Y:S03]  /*5df0*/  BSSY B1, `(.L_x_2392) ;  /* 0x0000074000017945 */ /* 0x000fe60003800000 */
[----:B0-----:R-:W-:Y:S01]  /*5e00*/  IADD3.X R60, R35, R125, R17, P2, P3 ;  /* 0x0000007d233c7210 */ /* 0x001fe200017e6411 */
[----:B------:R-:W-:Y:S08]  /*5e10*/  @P0 BRA `(.L_x_2393) ;  /* 0x0000000400c40947 */ /* 0x000ff00003800000 */
[----:B--234-:R0:W2:Y:S01]  /*5e20*/  LDS.128 R48, [R115+0x2b400] ;  /* 0x02b4000073307984 */ /* 0x01c0a20000000c00 */
        /* <DEDUP_REMOVED lines=8> */
[----:B------:R-:W-:Y:S01]  /*5eb0*/  SHF.R.U32.HI R63, RZ, 0x10, R57 ;  /* 0x00000010ff3f7819 */ /* 0x000fe20000011639 */
[----:B------:R-:W-:Y:S01]  /*5ec0*/  IMAD.MOV.U32 R57, RZ, RZ, R50 ;  /* 0x000000ffff397224 */ /* 0x000fe200078e0032 */
[----:B------:R-:W-:Y:S01]  /*5ed0*/  SHF.R.U32.HI R64, RZ, 0x10, R59 ;  /* 0x00000010ff407819 */ /* 0x000fe2000001163b */
[----:B------:R-:W-:Y:S01]  /*5ee0*/  IMAD.SHL.U32 R50, R62, 0x100, RZ ;  /* 0x000001003e327824 */ /* 0x000fe200078e00ff */
[----:B------:R-:W-:-:S02]  /*5ef0*/  LOP3.LUT R61, R59, 0xff0000ff, RZ, 0xc0, !PT ;  /* 0xff0000ff3b3d7812 */ /* 0x000fc400078ec0ff */
[----:B------:R-:W-:Y:S01]  /*5f00*/  LOP3.LUT R51, R56, 0xff00, R51, 0xf8, !PT ;  /* 0x0000ff0038337812 */ /* 0x000fe200078ef833 */
[----:B------:R-:W-:Y:S01]  /*5f10*/  IMAD.U32 R64, R64, 0x10000, RZ ;  /* 0x0001000040407824 */ /* 0x000fe200078e00ff */
[----:B------:R-:W-:Y:S02]  /*5f20*/  LOP3.LUT R59, R61, 0xff00, R50, 0xf8, !PT ;  /* 0x0000ff003d3b7812 */ /* 0x000fe400078ef832 */
[----:B------:R-:W-:Y:S02]  /*5f30*/  SHF.L.U32 R56, R63, 0x10, RZ ;  /* 0x000000103f387819 */ /* 0x000fe400000006ff */
[----:B------:R-:W-:Y:S02]  /*5f40*/  F2FP.F16.E4M3.UNPACK_B R61, R87.H1 ;  /* 0x00000057ff3d723e */ /* 0x000fe400030006ff */
[-C--:B------:R-:W-:Y:S02]  /*5f50*/  F2FP.F16.E4M3.UNPACK_B R50, R49.reuse ;  /* 0x00000031ff32723e */ /* 0x080fe400020006ff */
[----:B------:R-:W-:Y:S01]  /*5f60*/  LOP3.LUT R65, R59, 0xff0000, R64, 0xf8, !PT ;  /* 0x00ff00003b417812 */ /* 0x000fe200078ef840 */
[--C-:B------:R-:W-:Y:S01]  /*5f70*/  HADD2.F32 R63, -RZ, R61.reuse.H0_H0 ;  /* 0x2000003dff3f7230 */ /* 0x100fe20000004100 */
[----:B------:R-:W-:Y:S01]  /*5f80*/  LOP3.LUT R62, R51, 0xff0000, R56, 0xf8, !PT ;  /* 0x00ff0000333e7812 */ /* 0x000fe200078ef838 */
[--C-:B------:R-:W-:Y:S01]  /*5f90*/  HADD2.F32 R51, -RZ, R50.reuse.H1_H1 ;  /* 0x30000032ff337230 */ /* 0x100fe20000004100 */
        /* <DEDUP_REMOVED lines=19> */
[----:B------:R-:W-:Y:S01]  /*60d0*/  HADD2.F32 R59, -RZ, R87.H1_H1 ;  /* 0x30000057ff3b7230 */ /* 0x000fe20000004100 */
[----:B------:R-:W-:Y:S01]  /*60e0*/  F2FP.F16.E4M3.UNPACK_B R48, R48 ;  /* 0x00000030ff30723e */ /* 0x000fe200020006ff */
[----:B------:R-:W-:-:S02]  /*60f0*/  HADD2.F32 R56, -RZ, R86.H1_H1 ;  /* 0x30000056ff387230 */ /* 0x000fc40000004100 */
[--C-:B------:R-:W-:Y:S01]  /*6100*/  HADD2.F32 R51, -RZ, R49.reuse.H1_H1 ;  /* 0x30000031ff337230 */ /* 0x100fe20000004100 */
[----:B------:R-:W-:Y:S01]  /*6110*/  F2FP.SATFINITE.E4M3.F32.PACK_AB_MERGE_C R74, R70, R63, RZ ;  /* 0x0000003f464a723e */ /* 0x000fe200048070ff */
[----:B------:R-:W-:Y:S02]  /*6120*/  HADD2.F32 R50, -RZ, R49.H0_H0 ;  /* 0x20000031ff327230 */ /* 0x000fe40000004100 */
[--C-:B------:R-:W-:Y:S02]  /*6130*/  HADD2.F32 R49, -RZ, R48.reuse.H0_H0 ;  /* 0x20000030ff317230 */ /* 0x100fe40000004100 */
[-C--:B------:R-:W-:Y:S01]  /*6140*/  FMUL.FTZ R61, R51, R59.reuse ;  /* 0x0000003b333d7220 */ /* 0x080fe20000410000 */
[----:B------:R-:W-:Y:S02]  /*6150*/  HADD2.F32 R87, -RZ, R87.H0_H0 ;  /* 0x20000057ff577230 */ /* 0x000fe40000004100 */
[----:B------:R-:W-:Y:S01]  /*6160*/  FMUL.FTZ R66, R50, R59 ;  /* 0x0000003b32427220 */ /* 0x000fe20000410000 */
[----:B------:R-:W-:-:S02]  /*6170*/  HADD2.F32 R48, -RZ, R48.H1_H1 ;  /* 0x30000030ff307230 */ /* 0x000fc40000004100 */
[-C--:B------:R-:W-:Y:S01]  /*6180*/  FFMA.FTZ R61, R50, R56.reuse, -R61 ;  /* 0x00000038323d7223 */ /* 0x080fe2000001083d */
[----:B------:R-:W-:Y:S02]  /*6190*/  HADD2.F32 R86, -RZ, R86.H0_H0 ;  /* 0x20000056ff567230 */ /* 0x000fe40000004100 */
[----:B------:R-:W-:Y:S01]  /*61a0*/  FFMA.FTZ R56, R51, R56, R66 ;  /* 0x0000003833387223 */ /* 0x000fe20000010042 */
[-C--:B------:R-:W-:Y:S01]  /*61b0*/  FMUL.FTZ R64, R48, R87.reuse ;  /* 0x0000005730407220 */ /* 0x080fe20000410000 */
[----:B------:R-:W-:-:S03]  /*61c0*/  FMUL.FTZ R87, R49, R87 ;  /* 0x0000005731577220 */ /* 0x000fc60000410000 */
[----:B------:R-:W-:Y:S01]  /*61d0*/  F2FP.SATFINITE.E4M3.F32.PACK_AB_MERGE_C R73, R56, R61, RZ ;  /* 0x0000003d3849723e */ /* 0x000fe200048070ff */
[----:B------:R-:W-:Y:S01]  /*61e0*/  FFMA.FTZ R66, R49, R86, -R64 ;  /* 0x0000005631427223 */ /* 0x000fe20000010840 */
[----:B------:R-:W-:Y:S01]  /*61f0*/  F2FP.F16.E4M3.UNPACK_B R49, R58.H1 ;  /* 0x0000003aff31723e */ /* 0x000fe200030006ff */
[----:B------:R-:W-:Y:S01]  /*6200*/  FFMA.FTZ R87, R48, R86, R87 ;  /* 0x0000005630577223 */ /* 0x000fe20000010057 */
[----:B------:R-:W-:Y:S02]  /*6210*/  F2FP.F16.E4M3.UNPACK_B R61, R65.H1 ;  /* 0x00000041ff3d723e */ /* 0x000fe400030006ff */
[-C--:B------:R-:W-:Y:S01]  /*6220*/  F2FP.F16.E4M3.UNPACK_B R56, R62.reuse.H1 ;  /* 0x0000003eff38723e */ /* 0x080fe200030006ff */
[----:B------:R-:W-:Y:S01]  /*6230*/  HADD2.F32 R51, -RZ, R49.H1_H1 ;  /* 0x30000031ff337230 */ /* 0x000fe20000004100 */
[----:B------:R-:W-:Y:S01]  /*6240*/  F2FP.F16.E4M3.UNPACK_B R48, R57.H1 ;  /* 0x00000039ff30723e */ /* 0x000fe200030006ff */
        /* <DEDUP_REMOVED lines=18> */
[----:B------:R-:W-:Y:S02]  /*6370*/  HADD2.F32 R65, -RZ, R65.H0_H0 ;  /* 0x20000041ff417230 */ /* 0x000fe40000004100 */
[----:B------:R-:W-:Y:S01]  /*6380*/  FFMA.FTZ R64, R49, R50, R64 ;  /* 0x0000003231407223 */ /* 0x000fe20000010040 */
[--C-:B------:R-:W-:Y:S02]  /*6390*/  HADD2.F32 R49, -RZ, R58.reuse.H0_H0 ;  /* 0x2000003aff317230 */ /* 0x100fe40000004100 */
[----:B------:R-:W-:Y:S01]  /*63a0*/  FFMA.FTZ R72, R51, R59, R70 ;  /* 0x0000003b33487223 */ /* 0x000fe20000010046 */
[--C-:B------:R-:W-:Y:S02]  /*63b0*/  HADD2.F32 R48, -RZ, R57.reuse.H0_H0 ;  /* 0x20000039ff307230 */ /* 0x100fe40000004100 */
[----:B------:R-:W-:Y:S01]  /*63c0*/  HADD2.F32 R58, -RZ, R58.H1_H1 ;  /* 0x3000003aff3a7230 */ /* 0x000fe20000004100 */
[----:B------:R-:W-:Y:S01]  /*63d0*/  F2FP.SATFINITE.E4M3.F32.PACK_AB_MERGE_C R64, R64, R69, RZ ;  /* 0x000000454040723e */ /* 0x000fe200048070ff */
[----:B------:R-:W-:-:S02]  /*63e0*/  HADD2.F32 R57, -RZ, R57.H1_H1 ;  /* 0x30000039ff397230 */ /* 0x000fc40000004100 */
[----:B------:R-:W-:Y:S01]  /*63f0*/  FMUL.FTZ R50, R48, R65 ;  /* 0x0000004130327220 */ /* 0x000fe20000410000 */
[----:B------:R-:W-:Y:S02]  /*6400*/  HADD2.F32 R62, -RZ, R62.H0_H0 ;  /* 0x2000003eff3e7230 */ /* 0x000fe40000004100 */
[----:B------:R-:W-:Y:S01]  /*6410*/  FMUL.FTZ R70, R58, R61 ;  /* 0x0000003d3a467220 */ /* 0x000fe20000410000 */
[----:B------:R-:W-:Y:S02]  /*6420*/  HADD2.F32 R56, -RZ, R56.H0_H0 ;  /* 0x20000038ff387230 */ /* 0x000fe40000004100 */
[----:B------:R-:W-:Y:S01]  /*6430*/  FMUL.FTZ R51, R57, R65 ;  /* 0x0000004139337220 */ /* 0x000fe20000410000 */
[----:B------:R-:W-:Y:S01]  /*6440*/  FMUL.FTZ R61, R49, R61 ;  /* 0x0000003d313d7220 */ /* 0x000fe20000410000 */
[-C--:B------:R-:W-:Y:S01]  /*6450*/  FFMA.FTZ R50, R57, R62.reuse, R50 ;  /* 0x0000003e39327223 */ /* 0x080fe20000010032 */
[----:B------:R-:W-:Y:S01]  /*6460*/  F2FP.SATFINITE.E4M3.F32.PACK_AB_MERGE_C R71, R72, R71, RZ ;  /* 0x000000474847723e */ /* 0x000fe200048070ff */
[----:B------:R-:W-:Y:S01]  /*6470*/  FFMA.FTZ R51, R48, R62, -R51 ;  /* 0x0000003e30337223 */ /* 0x000fe20000010833 */
[-C--:B------:R-:W-:Y:S01]  /*6480*/  FFMA.FTZ R70, R49, R56.reuse, -R70 ;  /* 0x0000003831467223 */ /* 0x080fe20000010846 */
[----:B------:R-:W-:Y:S01]  /*6490*/  FFMA.FTZ R61, R58, R56, R61 ;  /* 0x000000383a3d7223 */ /* 0x000fe2000001003d */
[----:B------:R-:W-:-:S02]  /*64a0*/  F2FP.SATFINITE.E4M3.F32.PACK_AB_MERGE_C R49, R68, R67, R74 ;  /* 0x000000434431723e */ /* 0x000fc4000480704a */
[----:B------:R-:W-:Y:S02]  /*64b0*/  F2FP.SATFINITE.E4M3.F32.PACK_AB_MERGE_C R50, R50, R51, R64 ;  /* 0x000000333232723e */ /* 0x000fe40004807040 */
[----:B------:R-:W-:Y:S02]  /*64c0*/  F2FP.SATFINITE.E4M3.F32.PACK_AB_MERGE_C R48, R87, R66, R73 ;  /* 0x000000425730723e */ /* 0x000fe40004807049 */
[----:B------:R-:W-:-:S07]  /*64d0*/  F2FP.SATFINITE.E4M3.F32.PACK_AB_MERGE_C R51, R61, R70, R71 ;  /* 0x000000463d33723e */ /* 0x000fce0004807047 */
.L_x_2395:
[----:B------:R-:W-:Y:S05]  /*64e0*/  BSYNC B2 ;  /* 0x0000000000027941 */ /* 0x000fea0003800000 */
.L_x_2394:
[----:B------:R-:W-:Y:S02]  /*64f0*/  ULDC.64 UR4, c[0x0][0x2e8] ;  /* 0x0000ba0000047ab9 */ /* 0x000fe40000000a00 */
[----:B------:R-:W-:-:S04]  /*6500*/  IADD3 R56, P2, P3, R123, UR4, R100 ;  /* 0x000000047b387c10 */ /* 0x000fc8000fb5e064 */
[----:B------:R-:W-:-:S05]  /*6510*/  IADD3.X R57, R60, UR5, R41, P2, P3 ;  /* 0x000000053c397c10 */ /* 0x000fca00097e6429 */
[----:B--2---:R0:W-:Y:S04]  /*6520*/  STG.E.128 desc[UR46][R56.64], R48 ;  /* 0x0000003038007986 */ /* 0x0041e8000c101d2e */
.L_x_2393:
[----:B------:R-:W-:Y:S05]  /*6530*/  BSYNC B1 ;  /* 0x0000000000017941 */ /* 0x000fea0003800000 */
.L_x_2392:
        /* <DEDUP_REMOVED lines=13> */
[----:B------:R-:W-:Y:S01]  /*6610*/  LOP3.LUT R56, R55, 0xff0000ff, RZ, 0xc0, !PT ;  /* 0xff0000ff37387812 */ /* 0x000fe200078ec0ff */
[----:B------:R-:W-:-:S02]  /*6620*/  IMAD.SHL.U32 R51, R52, 0x100, RZ ;  /* 0x0000010034337824 */ /* 0x000fc400078e00ff */
[----:B------:R-:W-:Y:S01]  /*6630*/  IMAD.U32 R55, R59, 0x10000, RZ ;  /* 0x000100003b377824 */ /* 0x000fe200078e00ff */
[----:B------:R-:W-:Y:S02]  /*6640*/  LOP3.LUT R52, R57, 0xff00, R50, 0xf8, !PT ;  /* 0x0000ff0039347812 */ /* 0x000fe400078ef832 */
        /* <DEDUP_REMOVED lines=92> */
.L_x_2397:
[----:B------:R-:W-:Y:S05]  /*6c10*/  BSYNC B1 ;  /* 0x0000000000017941 */ /* 0x000fea0003800000 */
.L_x_2396:
[----:B------:R-:W-:Y:S02]  /*6c20*/  ULDC.64 UR4, c[0x0][0x2e8] ;  /* 0x0000ba0000047ab9 */ /* 0x000fe40000000a00 */
[----:B------:R-:W-:-:S04]  /*6c30*/  IADD3 R52, P2, P3, R42, UR4, R123 ;  /* 0x000000042a347c10 */ /* 0x000fc8000fb5e07b */
[----:B------:R-:W-:-:S05]  /*6c40*/  IADD3.X R53, R107, UR5, R60, P2, P3 ;  /* 0x000000056b357c10 */ /* 0x000fca00097e643c */
[----:B--2---:R0:W-:Y:S01]  /*6c50*/  STG.E.128 desc[UR46][R52.64], R48 ;  /* 0x0000003034007986 */ /* 0x0041e2000c101d2e */
[----:B------:R-:W-:Y:S05]  /*6c60*/  BRA `(.L_x_2391) ;  /* 0x0000004c00107947 */ /* 0x000fea0003800000 */
.L_x_2355:
[C---:B------:R-:W-:Y:S01]  /*6c70*/  ISETP.GE.AND P5, PT, R19.reuse, R117, PT ;  /* 0x000000751300720c */ /* 0x040fe20003fa6270 */
[C---:B------:R-:W-:Y:S01]  /*6c80*/  VIADD R52, R19.reuse, 0x60 ;  /* 0x0000006013347836 */ /* 0x040fe20000000000 */
[----:B------:R-:W-:Y:S01]  /*6c90*/  P2R R61, PR, RZ, 0x1 ;  /* 0x00000001ff3d7803 */ /* 0x000fe20000000000 */
[C---:B------:R-:W-:Y:S01]  /*6ca0*/  VIADD R60, R19.reuse, 0x20 ;  /* 0x00000020133c7836 */ /* 0x040fe20000000000 */
[----:B------:R-:W-:Y:S01]  /*6cb0*/  ISETP.GE.OR P5, PT, R16, R124, P5 ;  /* 0x0000007c1000720c */ /* 0x000fe20002fa6670 */
[----:B------:R-:W-:-:S12]  /*6cc0*/  VIADD R62, R19, 0x40 ;  /* 0x00000040133e7836 */ /* 0x000fd80000000000 */
        /* <DEDUP_REMOVED lines=24> */
[----:B------:R-:W-:-:S04]  /*6e50*/  ISETP.GE.AND P4, PT, R60, R117, PT ;  /* 0x000000753c00720c */ /* 0x000fc80003f86270 */
        /* <DEDUP_REMOVED lines=19> */
[----:B-1----:R-:W-:-:S05]  /*6f90*/  @!P4 IADD3 R66, P6, R53, R66, RZ ;  /* 0x000000423542c210 */ /* 0x002fca0007fde0ff */
[----:B------:R-:W-:Y:S01]  /*6fa0*/  @!P4 IMAD.X R67, R54, 0x1, R67, P6 ;  /* 0x000000013643c824 */ /* 0x000fe200030e0643 */
[----:B--2---:R-:W-:Y:S02]  /*6fb0*/  @!P3 IADD3 R68, P6, R49, R68, RZ ;  /* 0x000000443144b210 */ /* 0x004fe40007fde0ff */
[----:B------:R-:W-:-:S03]  /*6fc0*/  CS2R R54, SRZ ;  /* 0x0000000000367805 */ /* 0x000fc6000001ff00 */
[----:B------:R-:W-:Y:S01]  /*6fd0*/  @!P3 IMAD.X R69, R52, 0x1, R69, P6 ;  /* 0x000000013445b824 */ /* 0x000fe200030e0645 */
[----:B---3--:R-:W-:Y:S02]  /*6fe0*/  @!P3 IADD3 R84, P6, R51, R84, RZ ;  /* 0x000000543354b210 */ /* 0x008fe40007fde0ff */
[----:B------:R-:W-:Y:S02]  /*6ff0*/  CS2R R50, SRZ ;  /* 0x0000000000327805 */ /* 0x000fe4000001ff00 */
[----:B------:R-:W-:Y:S02]  /*7000*/  CS2R R52, SRZ ;  /* 0x0000000000347805 */ /* 0x000fe4000001ff00 */
[----:B------:R-:W-:Y:S02]  /*7010*/  @!P3 IADD3.X R85, R48, R85, RZ, P6, !PT ;  /* 0x000000553055b210 */ /* 0x000fe400037fe4ff */
[----:B------:R-:W-:Y:S02]  /*7020*/  CS2R R48, SRZ ;  /* 0x0000000000307805 */ /* 0x000fe4000001ff00 */
[----:B------:R-:W-:Y:S01]  /*7030*/  CS2R R60, SRZ ;  /* 0x00000000003c7805 */ /* 0x000fe2000001ff00 */
[----:B------:R0:W2:Y:S04]  /*7040*/  @!P5 LDG.E.128 R52, desc[UR46][R58.64] ;  /* 0x0000002e3a34d981 */ /* 0x0000a8000c1e1d00 */
[----:B------:R1:W3:Y:S04]  /*7050*/  @!P5 LDG.E.128 R48, desc[UR46][R56.64] ;  /* 0x0000002e3830d981 */ /* 0x0002e8000c1e1d00 */
[----:B------:R4:W5:Y:S01]  /*7060*/  @!P4 LDG.E.128 R60, desc[UR46][R66.64] ;  /* 0x0000002e423cc981 */ /* 0x000962000c1e1d00 */
[----:B0-----:R-:W-:-:S02]  /*7070*/  CS2R R58, SRZ ;  /* 0x00000000003a7805 */ /* 0x001fc4000001ff00 */
[----:B-1----:R-:W-:Y:S02]  /*7080*/  CS2R R56, SRZ ;  /* 0x0000000000387805 */ /* 0x002fe4000001ff00 */
[----:B----4-:R-:W-:-:S04]  /*7090*/  CS2R R66, SRZ ;  /* 0x0000000000427805 */ /* 0x010fc8000001ff00 */
[----:B------:R0:W4:Y:S01]  /*70a0*/  @!P4 LDG.E.128 R56, desc[UR46][R64.64] ;  /* 0x0000002e4038c981 */ /* 0x000122000c1e1d00 */
[----:B------:R-:W-:Y:S02]  /*70b0*/  CS2R R70, SRZ ;  /* 0x0000000000467805 */ /* 0x000fe4000001ff00 */
[----:B------:R-:W-:Y:S02]  /*70c0*/  CS2R R72, SRZ ;  /* 0x0000000000487805 */ /* 0x000fe4000001ff00 */
[----:B------:R-:W-:Y:S02]  /*70d0*/  CS2R R74, SRZ ;  /* 0x00000000004a7805 */ /* 0x000fe4000001ff00 */
[----:B------:R-:W-:Y:S02]  /*70e0*/  CS2R R76, SRZ ;  /* 0x00000000004c7805 */ /* 0x000fe4000001ff00 */
[----:B------:R-:W-:Y:S02]  /*70f0*/  CS2R R78, SRZ ;  /* 0x00000000004e7805 */ /* 0x000fe4000001ff00 */
[----:B------:R-:W4:Y:S01]  /*7100*/  @!P2 LDG.E.128 R72, desc[UR46][R80.64] ;  /* 0x0000002e5048a981 */ /* 0x000f22000c1e1d00 */
[----:B0-----:R-:W-:-:S03]  /*7110*/  CS2R R64, SRZ ;  /* 0x0000000000407805 */ /* 0x001fc6000001ff00 */
[----:B------:R-:W4:Y:S04]  /*7120*/  @!P2 LDG.E.128 R76, desc[UR46][R82.64] ;  /* 0x0000002e524ca981 */ /* 0x000f28000c1e1d00 */
        /* <DEDUP_REMOVED lines=8> */
[----:B---3--:R-:W-:Y:S02]  /*71b0*/  IMAD.MOV.U32 R155, RZ, RZ, R48 ;  /* 0x000000ffff9b7224 */ /* 0x008fe400078e0030 */
[----:B------:R-:W-:Y:S02]  /*71c0*/  IMAD.MOV.U32 R153, RZ, RZ, R50 ;  /* 0x000000ffff997224 */ /* 0x000fe400078e0032 */
[----:B-----5:R-:W-:-:S02]  /*71d0*/  IMAD.MOV.U32 R146, RZ, RZ, R60 ;  /* 0x000000ffff927224 */ /* 0x020fc400078e003c */
[----:B------:R-:W-:Y:S02]  /*71e0*/  IMAD.MOV.U32 R147, RZ, RZ, R62 ;  /* 0x000000ffff937224 */ /* 0x000fe400078e003e */
[----:B----4-:R-:W-:Y:S01]  /*71f0*/  IMAD.MOV.U32 R149, RZ, RZ, R56 ;  /* 0x000000ffff957224 */ /* 0x010fe200078e0038 */
[----:B------:R-:W-:Y:S01]  /*7200*/  MOV R148, R58 ;  /* 0x0000003a00947202 */ /* 0x000fe20000000f00 */
[----:B------:R-:W-:Y:S02]  /*7210*/  IMAD.MOV.U32 R136, RZ, RZ, R72 ;  /* 0x000000ffff887224 */ /* 0x000fe400078e0048 */
[----:B------:R-:W-:Y:S02]  /*7220*/  IMAD.MOV.U32 R137, RZ, RZ, R74 ;  /* 0x000000ffff897224 */ /* 0x000fe400078e004a */
[----:B------:R-:W-:Y:S02]  /*7230*/  IMAD.MOV.U32 R138, RZ, RZ, R76 ;  /* 0x000000ffff8a7224 */ /* 0x000fe400078e004c */
[----:B------:R-:W-:-:S02]  /*7240*/  IMAD.MOV.U32 R139, RZ, RZ, R78 ;  /* 0x000000ffff8b7224 */ /* 0x000fc400078e004e */
[----:B------:R-:W-:Y:S02]  /*7250*/  IMAD.MOV.U32 R140, RZ, RZ, R64 ;  /* 0x000000ffff8c7224 */ /* 0x000fe400078e0040 */
[----:B------:R-:W-:Y:S02]  /*7260*/  IMAD.MOV.U32 R142, RZ, RZ, R66 ;  /* 0x000000ffff8e7224 */ /* 0x000fe400078e0042 */
[----:B------:R-:W-:Y:S01]  /*7270*/  IMAD.MOV.U32 R144, RZ, RZ, R68 ;  /* 0x000000ffff907224 */ /* 0x000fe200078e0044 */
[----:B------:R-:W-:Y:S01]  /*7280*/  MOV R145, R70 ;  /* 0x0000004600917202 */ /* 0x000fe20000000f00 */
[----:B------:R-:W-:Y:S06]  /*7290*/  @!P5 BRA `(.L_x_2398) ;  /* 0x000000000004d947 */ /* 0x000fec0003800000 */
[----:B------:R-:W-:Y:S01]  /*72a0*/  BPT.TRAP 0x1 ;  /* 0x000000040000795c */ /* 0x000fe20000300000 */
.L_x_2398:
        /* <DEDUP_REMOVED lines=9> */
.L_x_2685:
[----:B------:R-:W-:Y:S05]  /*7340*/  BSYNC B1 ;  /* 0x0000000000017941 */ /* 0x000fea0003800000 */
.L_x_2399:
[----:B------:R-:W-:Y:S01]  /*7350*/  ISETP.GE.OR P3, PT, R19, R117, P0 ;  /* 0x000000751300720c */ /* 0x000fe20000766670 */
[----:B------:R-:W-:-:S12]  /*7360*/  BSSY B1, `(.L_x_2401) ;  /* 0x00000f8000017945 */ /* 0x000fd80003800000 */
[----:B------:R-:W-:Y:S05]  /*7370*/  @P3 BRA `(.L_x_2402) ;  /* 0x0000000c00d83947 */ /* 0x000fea0003800000 */
[----:B------:R-:W3:Y:S01]  /*7380*/  LDL R82, [R1+0x4] ;  /* 0x0000040001527983 */ /* 0x000ee20000100800 */
[----:B------:R-:W-:Y:S02]  /*7390*/  SHF.R.S32.HI R80, RZ, 0x1f, R19 ;  /* 0x0000001fff507819 */ /* 0x000fe40000011413 */
[----:B------:R-:W-:-:S03]  /*73a0*/  ISETP.NE.AND P6, PT, R0, RZ, PT ;  /* 0x000000ff0000720c */ /* 0x000fc60003fc5270 */
[-C--:B--2---:R-:W-:Y:S02]  /*73b0*/  IMAD R80, R80, R124.reuse, RZ ;  /* 0x0000007c50507224 */ /* 0x084fe400078e02ff */
[----:B------:R-:W-:-:S04]  /*73c0*/  IMAD.WIDE.U32 R128, R19, R124, R122 ;  /* 0x0000007c13807225 */ /* 0x000fc800078e007a */
[----:B------:R-:W-:Y:S01]  /*73d0*/  IMAD R81, R19, R125, R80 ;  /* 0x0000007d13517224 */ /* 0x000fe200078e0250 */
[----:B------:R-:W-:-:S03]  /*73e0*/  SEL R80, R114, R143, !P6 ;  /* 0x0000008f72507207 */ /* 0x000fc60007000000 */
[----:B------:R-:W-:Y:S01]  /*73f0*/  IMAD.IADD R150, R81, 0x1, R129 ;  /* 0x0000000151967824 */ /* 0x000fe200078e0281 */
[----:B------:R-:W-:-:S04]  /*7400*/  SHF.R.S32.HI R81, RZ, 0x1f, R80 ;  /* 0x0000001fff517819 */ /* 0x000fc80000011450 */
[----:B------:R-:W-:-:S04]  /*7410*/  LEA.HI R80, R81, R80, RZ, 0x5 ;  /* 0x0000005051507211 */ /* 0x000fc800078f28ff */
[----:B------:R-:W-:-:S04]  /*7420*/  LEA.HI.SX32 R80, R80, R105, 0x1b ;  /* 0x0000006950507211 */ /* 0x000fc800078fdaff */
[----:B------:R-:W-:Y:S01]  /*7430*/  SHF.R.S32.HI R81, RZ, 0x1f, R80 ;  /* 0x0000001fff517819 */ /* 0x000fe20000011450 */
[----:B------:R-:W-:-:S03]  /*7440*/  IMAD.SHL.U32 R152, R80, 0x10, RZ ;  /* 0x0000001050987824 */ /* 0x000fc600078e00ff */
[----:B------:R-:W-:Y:S02]  /*7450*/  LEA.HI R81, R81, R80, RZ, 0x3 ;  /* 0x0000005051517211 */ /* 0x000fe400078f18ff */
[----:B------:R-:W-:Y:S02]  /*7460*/  SHF.R.U32.HI R83, RZ, 0x3, R237 ;  /* 0x00000003ff537819 */ /* 0x000fe400000116ed */
[----:B------:R-:W-:Y:S01]  /*7470*/  LOP3.LUT R80, R237, 0x70, R152, 0xf8, !PT ;  /* 0x00000070ed507812 */ /* 0x000fe200078ef898 */
[----:B------:R-:W-:-:S03]  /*7480*/  IMAD.SHL.U32 R81, R81, 0x800, RZ ;  /* 0x0000080051517824 */ /* 0x000fc600078e00ff */
[----:B------:R-:W-:Y:S02]  /*7490*/  LOP3.LUT R80, R80, R83, RZ, 0x3c, !PT ;  /* 0x0000005350507212 */ /* 0x000fe400078e3cff */
[----:B------:R-:W-:Y:S01]  /*74a0*/  LOP3.LUT R81, R81, 0xffffc000, RZ, 0xc0, !PT ;  /* 0xffffc00051517812 */ /* 0x000fe200078ec0ff */
[----:B------:R-:W-:Y:S01]  /*74b0*/  BSSY B2, `(.L_x_2403) ;  /* 0x00000d7000027945 */ /* 0x000fe20003800000 */
[----:B------:R-:W-:-:S04]  /*74c0*/  IADD3 R151, P3, P4, R100, R128, R40 ;  /* 0x0000008064977210 */ /* 0x000fc80007c7e028 */
[----:B------:R-:W-:Y:S02]  /*74d0*/  IADD3.X R158, R41, R150, R106, P3, P4 ;  /* 0x00000096299e7210 */ /* 0x000fe40001fe846a */
[----:B---3--:R-:W-:Y:S01]  /*74e0*/  IADD3 R83, R80, R81, R82 ;  /* 0x0000005150537210 */ /* 0x008fe20007ffe052 */
[----:B------:R-:W-:-:S03]  /*74f0*/  IMAD R81, R232, 0x8000, R113 ;  /* 0x00008000e8517824 */ /* 0x000fc600078e0271 */
[----:B------:R-:W-:Y:S01]  /*7500*/  LEA R83, R232, R83, 0xf ;  /* 0x00000053e8537211 */ /* 0x000fe200078e78ff */
[----:B------:R-:W-:-:S04]  /*7510*/  IMAD.IADD R81, R18, 0x1, R81 ;  /* 0x0000000112517824 */ /* 0x000fc800078e0251 */
[----:B------:R-:W-:Y:S02]  /*7520*/  IMAD.IADD R84, R18, 0x1, R83 ;  /* 0x0000000112547824 */ /* 0x000fe400078e0253 */
        /* <DEDUP_REMOVED lines=18> */
[----:B------:R-:W-:Y:S01]  /*7650*/  LOP3.LUT R51, R50, 0xff00, R51, 0xf8, !PT ;  /* 0x0000ff0032337812 */ /* 0x000fe200078ef833 */
[----:B------:R-:W-:Y:S01]  /*7660*/  IMAD.U32 R163, R163, 0x10000, RZ ;  /* 0x00010000a3a37824 */ /* 0x000fe200078e00ff */
[----:B------:R-:W-:-:S02]  /*7670*/  LOP3.LUT R52, R53, 0xff0000ff, RZ, 0xc0, !PT ;  /* 0xff0000ff35347812 */ /* 0x000fc400078ec0ff */
[----:B------:R-:W-:Y:S01]  /*7680*/  SHF.R.U32.HI R159, RZ, 0x10, R53 ;  /* 0x00000010ff9f7819 */ /* 0x000fe20000011635 */
[----:B------:R-:W-:Y:S01]  /*7690*/  IMAD.SHL.U32 R53, R160, 0x100, RZ ;  /* 0x00000100a0357824 */ /* 0x000fe200078e00ff */
[----:B------:R-:W-:Y:S01]  /*76a0*/  LOP3.LUT R50, R48, 0xff0000, R49, 0xf8, !PT ;  /* 0x00ff000030327812 */ /* 0x000fe200078ef831 */
[----:B------:R-:W-:Y:S01]  /*76b0*/  IMAD.U32 R48, R161, 0x10000, RZ ;  /* 0x00010000a1307824 */ /* 0x000fe200078e00ff */
[----:B------:R-:W-:Y:S02]  /*76c0*/  LOP3.LUT R162, R54, 0xff00, R55, 0xf8, !PT ;  /* 0x0000ff0036a27812 */ /* 0x000fe400078ef837 */
[----:B------:R-:W-:Y:S02]  /*76d0*/  F2FP.F16.E4M3.UNPACK_B R161, R156.H1 ;  /* 0x0000009cffa1723e */ /* 0x000fe400030006ff */
[----:B--2---:R-:W-:Y:S02]  /*76e0*/  F2FP.F16.E4M3.UNPACK_B R55, R84.H1 ;  /* 0x00000054ff37723e */ /* 0x004fe400030006ff */
[----:B-1----:R-:W-:Y:S01]  /*76f0*/  F2FP.F16.E4M3.UNPACK_B R54, R80.H1 ;  /* 0x00000050ff36723e */ /* 0x002fe200030006ff */
[----:B------:R-:W-:Y:S01]  /*7700*/  HADD2.F32 R49, -RZ, R161.H0_H0 ;  /* 0x200000a1ff317230 */ /* 0x000fe20000004100 */
[----:B------:R-:W-:Y:S01]  /*7710*/  LOP3.LUT R160, R52, 0xff00, R53, 0xf8, !PT ;  /* 0x0000ff0034a07812 */ /* 0x000fe200078ef835 */
[----:B------:R-:W-:Y:S01]  /*7720*/  HADD2.F32 R53, -RZ, R55.H0_H0 ;  /* 0x20000037ff357230 */ /* 0x000fe20000004100 */
[----:B------:R-:W-:Y:S01]  /*7730*/  F2FP.F16.E4M3.UNPACK_B R157, R155.H1 ;  /* 0x0000009bff9d723e */ /* 0x000fe200030006ff */
[----:B------:R-:W-:Y:S01]  /*7740*/  HADD2.F32 R52, -RZ, R54.H0_H0 ;  /* 0x20000036ff347230 */ /* 0x000fe20000004100 */
[----:B------:R-:W-:Y:S01]  /*7750*/  LOP3.LUT R48, R51, 0xff0000, R48, 0xf8, !PT ;  /* 0x00ff000033307812 */ /* 0x000fe200078ef830 */
[----:B------:R-:W-:-:S02]  /*7760*/  IMAD.U32 R51, R159, 0x10000, RZ ;  /* 0x000100009f337824 */ /* 0x000fc400078e00ff */
[CC--:B------:R-:W-:Y:S01]  /*7770*/  FMUL.FTZ R165, R53.reuse, R49.reuse ;  /* 0x0000003135a57220 */ /* 0x0c0fe20000410000 */
[----:B------:R-:W-:Y:S02]  /*7780*/  HADD2.F32 R159, -RZ, R157.H0_H0 ;  /* 0x2000009dff9f7230 */ /* 0x000fe40000004100 */
[----:B------:R-:W-:Y:S01]  /*7790*/  FMUL.FTZ R164, R52, R49 ;  /* 0x0000003134a47220 */ /* 0x000fe20000410000 */
        /* <DEDUP_REMOVED lines=40> */
[----:B------:R-:W-:Y:S01]  /*7a20*/  F2FP.SATFINITE.E4M3.F32.PACK_AB_MERGE_C R53, R54, R53, RZ ;  /* 0x000000353635723e */ /* 0x000fe200048070ff */
[----:B------:R-:W-:Y:S02]  /*7a30*/  HADD2.F32 R159, -RZ, R156.H0_H0 ;  /* 0x2000009cff9f7230 */ /* 0x000fe40000004100 */
[----:B------:R-:W-:Y:S01]  /*7a40*/  FMUL.FTZ R166, R161, R164 ;  /* 0x000000a4a1a67220 */ /* 0x000fe20000410000 */
[----:B------:R-:W-:Y:S01]  /*7a50*/  HADD2.F32 R162, -RZ, R163.H0_H0 ;  /* 0x200000a3ffa27230 */ /* 0x000fe20000004100 */
[----:B------:R-:W-:Y:S01]  /*7a60*/  F2FP.SATFINITE.E4M3.F32.PACK_AB_MERGE_C R52, R55, R52, RZ ;  /* 0x000000343734723e */ /* 0x000fe200048070ff */
        /* <DEDUP_REMOVED lines=8> */
[----:B------:R-:W-:Y:S01]  /*7af0*/  F2FP.F16.E4M3.UNPACK_B R154, R86 ;  /* 0x00000056ff9a723e */ /* 0x000fe200020006ff */
[----:B------:R-:W-:Y:S01]  /*7b00*/  FFMA.FTZ R169, R156, R163, -R167 ;  /* 0x000000a39ca97223 */ /* 0x000fe200000108a7 */
[----:B------:R-:W-:Y:S01]  /*7b10*/  F2FP.F16.E4M3.UNPACK_B R156, R153 ;  /* 0x00000099ff9c723e */ /* 0x000fe200020006ff */
[----:B------:R-:W-:Y:S01]  /*7b20*/  FFMA.FTZ R171, R160, R163, R165 ;  /* 0x000000a3a0ab7223 */ /* 0x000fe200000100a5 */
[----:B------:R-:W-:-:S02]  /*7b30*/  HADD2.F32 R160, -RZ, R159.H0_H0 ;  /* 0x2000009fffa07230 */ /* 0x000fc40000004100 */
[----:B------:R-:W-:Y:S01]  /*7b40*/  FFMA.FTZ R164, R161, R162, R164 ;  /* 0x000000a2a1a47223 */ /* 0x000fe200000100a4 */
[----:B------:R-:W-:Y:S01]  /*7b50*/  HADD2.F32 R153, -RZ, R154.H0_H0 ;  /* 0x2000009aff997230 */ /* 0x000fe20000004100 */
[----:B------:R-:W-:Y:S01]  /*7b60*/  F2FP.SATFINITE.E4M3.F32.PACK_AB_MERGE_C R84, R157, R84, R53 ;  /* 0x000000549d54723e */ /* 0x000fe20004807035 */
[----:B------:R-:W-:Y:S01]  /*7b70*/  HADD2.F32 R163, -RZ, R159.H1_H1 ;  /* 0x3000009fffa37230 */ /* 0x000fe20000004100 */
[----:B------:R-:W-:Y:S01]  /*7b80*/  F2FP.F16.E4M3.UNPACK_B R54, R85 ;  /* 0x00000055ff36723e */ /* 0x000fe200020006ff */
[----:B------:R-:W-:Y:S02]  /*7b90*/  HADD2.F32 R86, -RZ, R82.H0_H0 ;  /* 0x20000052ff567230 */ /* 0x000fe40000004100 */
[----:B------:R-:W-:Y:S01]  /*7ba0*/  FMUL.FTZ R165, R153, R160 ;  /* 0x000000a099a57220 */ /* 0x000fe20000410000 */
[----:B------:R-:W-:Y:S01]  /*7bb0*/  HADD2.F32 R154, -RZ, R154.H1_H1 ;  /* 0x3000009aff9a7230 */ /* 0x000fe20000004100 */
[----:B------:R-:W-:Y:S01]  /*7bc0*/  F2FP.F16.E4M3.UNPACK_B R55, R51 ;  /* 0x00000033ff37723e */ /* 0x000fe200020006ff */
[----:B------:R-:W-:-:S02]  /*7bd0*/  HADD2.F32 R82, -RZ, R82.H1_H1 ;  /* 0x30000052ff527230 */ /* 0x000fc40000004100 */
[----:B------:R-:W-:Y:S01]  /*7be0*/  FMUL.FTZ R160, R86, R160 ;  /* 0x000000a056a07220 */ /* 0x000fe20000410000 */
[--C-:B------:R-:W-:Y:S02]  /*7bf0*/  HADD2.F32 R159, -RZ, R156.reuse.H0_H0 ;  /* 0x2000009cff9f7230 */ /* 0x100fe40000004100 */
[----:B------:R-:W-:Y:S01]  /*7c00*/  FMUL.FTZ R167, R154, R163 ;  /* 0x000000a39aa77220 */ /* 0x000fe20000410000 */
[----:B------:R-:W-:Y:S01]  /*7c10*/  HADD2.F32 R161, -RZ, R156.H1_H1 ;  /* 0x3000009cffa17230 */ /* 0x000fe20000004100 */
[----:B------:R-:W-:Y:S01]  /*7c20*/  F2FP.F16.E4M3.UNPACK_B R53, R81 ;  /* 0x00000051ff35723e */ /* 0x000fe200020006ff */
[----:B------:R-:W-:Y:S01]  /*7c30*/  FMUL.FTZ R163, R82, R163 ;  /* 0x000000a352a37220 */ /* 0x000fe20000410000 */
[-C--:B------:R-:W-:Y:S01]  /*7c40*/  FFMA.FTZ R165, R86, R159.reuse, -R165 ;  /* 0x0000009f56a57223 */ /* 0x080fe200000108a5 */
[----:B------:R-:W-:Y:S01]  /*7c50*/  FFMA.FTZ R86, R153, R159, R160 ;  /* 0x0000009f99567223 */ /* 0x000fe200000100a0 */
[----:B------:R-:W-:Y:S01]  /*7c60*/  F2FP.SATFINITE.E4M3.F32.PACK_AB_MERGE_C R80, R155, R80, R52 ;  /* 0x000000509b50723e */ /* 0x000fe20004807034 */
[----:B------:R-:W-:Y:S01]  /*7c70*/  FFMA.FTZ R163, R154, R161, R163 ;  /* 0x000000a19aa37223 */ /* 0x000fe200000100a3 */
[----:B------:R-:W-:Y:S01]  /*7c80*/  HADD2.F32 R153, -RZ, R54.H0_H0 ;  /* 0x20000036ff997230 */ /* 0x000fe20000004100 */
[----:B------:R-:W-:Y:S01]  /*7c90*/  F2FP.F16.E4M3.UNPACK_B R154, R50 ;  /* 0x00000032ff9a723e */ /* 0x000fe200020006ff */
[----:B------:R-:W-:Y:S01]  /*7ca0*/  HADD2.F32 R156, -RZ, R55.H0_H0 ;  /* 0x20000037ff9c7230 */ /* 0x000fe20000004100 */
[----:B------:R-:W-:Y:S01]  /*7cb0*/  F2FP.F16.E4M3.UNPACK_B R81, R81.H1 ;  /* 0x00000051ff51723e */ /* 0x000fe200030006ff */
        /* <DEDUP_REMOVED lines=10> */
[----:B------:R-:W-:Y:S01]  /*7d60*/  HADD2.F32 R154, -RZ, R154.H1_H1 ;  /* 0x3000009aff9a7230 */ /* 0x000fe20000004100 */
[----:B------:R-:W-:Y:S01]  /*7d70*/  F2FP.F16.E4M3.UNPACK_B R155, R51.H1 ;  /* 0x00000033ff9b723e */ /* 0x000fe200030006ff */
[CC--:B------:R-:W-:Y:S01]  /*7d80*/  FMUL.FTZ R160, R54.reuse, R156.reuse ;  /* 0x0000009c36a07220 */ /* 0x0c0fe20000410000 */
[----:B------:R-:W-:Y:S01]  /*7d90*/  FMUL.FTZ R153, R55, R156 ;  /* 0x0000009c37997220 */ /* 0x000fe20000410000 */
[----:B------:R-:W-:Y:S01]  /*7da0*/  F2FP.SATFINITE.E4M3.F32.PACK_AB_MERGE_C R164, R171, R164, RZ ;  /* 0x000000a4aba4723e */ /* 0x000fe200048070ff */
[----:B------:R-:W-:Y:S01]  /*7db0*/  HADD2.F32 R51, -RZ, R81.H0_H0 ;  /* 0x20000051ff337230 */ /* 0x000fe20000004100 */
[----:B------:R-:W-:Y:S01]  /*7dc0*/  F2FP.F16.E4M3.UNPACK_B R50, R50.H1 ;  /* 0x00000032ff32723e */ /* 0x000fe200030006ff */
[----:B------:R-:W-:Y:S01]  /*7dd0*/  FFMA.FTZ R54, R54, R154, R153 ;  /* 0x0000009a36367223 */ /* 0x000fe20000010099 */
[----:B------:R-:W-:-:S02]  /*7de0*/  HADD2.F32 R153, -RZ, R85.H0_H0 ;  /* 0x20000055ff997230 */ /* 0x000fc40000004100 */
[----:B------:R-:W-:Y:S01]  /*7df0*/  FFMA.FTZ R55, R55, R154, -R160 ;  /* 0x0000009a37377223 */ /* 0x000fe200000108a0 */
[----:B------:R-:W-:Y:S01]  /*7e00*/  HADD2.F32 R156, -RZ, R155.H0_H0 ;  /* 0x2000009bff9c7230 */ /* 0x000fe20000004100 */
[----:B------:R-:W-:Y:S01]  /*7e10*/  F2FP.SATFINITE.E4M3.F32.PACK_AB_MERGE_C R86, R163, R86, R164 ;  /* 0x00000056a356723e */ /* 0x000fe200048070a4 */
[----:B------:R-:W-:Y:S01]  /*7e20*/  HADD2.F32 R85, -RZ, R85.H1_H1 ;  /* 0x30000055ff557230 */ /* 0x000fe20000004100 */
[----:B------:R-:W-:Y:S01]  /*7e30*/  F2FP.F16.E4M3.UNPACK_B R159, R49.H1 ;  /* 0x00000031ff9f723e */ /* 0x000fe200030006ff */
[----:B------:R-:W-:Y:S02]  /*7e40*/  HADD2.F32 R160, -RZ, R155.H1_H1 ;  /* 0x3000009bffa07230 */ /* 0x000fe40000004100 */
[-C--:B------:R-:W-:Y:S01]  /*7e50*/  FMUL.FTZ R162, R153, R156.reuse ;  /* 0x0000009c99a27220 */ /* 0x080fe20000410000 */
[----:B------:R-:W-:Y:S02]  /*7e60*/  HADD2.F32 R154, -RZ, R50.H0_H0 ;  /* 0x20000032ff9a7230 */ /* 0x000fe40000004100 */
[----:B------:R-:W-:Y:S01]  /*7e70*/  FMUL.FTZ R164, R51, R156 ;  /* 0x0000009c33a47220 */ /* 0x000fe20000410000 */
[----:B------:R-:W-:-:S02]  /*7e80*/  HADD2.F32 R81, -RZ, R81.H1_H1 ;  /* 0x30000051ff517230 */ /* 0x000fc40000004100 */
[----:B------:R-:W-:Y:S01]  /*7e90*/  FFMA.FTZ R82, R82, R161, -R167 ;  /* 0x000000a152527223 */ /* 0x000fe200000108a7 */
[----:B------:R-:W-:Y:S02]  /*7ea0*/  HADD2.F32 R156, -RZ, R50.H1_H1 ;  /* 0x30000032ff9c7230 */ /* 0x000fe40000004100 */
[----:B------:R-:W-:Y:S01]  /*7eb0*/  FMUL.FTZ R50, R85, R160 ;  /* 0x000000a055327220 */ /* 0x000fe20000410000 */
[-C--:B------:R-:W-:Y:S01]  /*7ec0*/  FFMA.FTZ R164, R153, R154.reuse, R164 ;  /* 0x0000009a99a47223 */ /* 0x080fe200000100a4 */
[----:B------:R-:W-:Y:S01]  /*7ed0*/  F2FP.F16.E4M3.UNPACK_B R153, R87 ;  /* 0x00000057ff99723e */ /* 0x000fe200020006ff */
[----:B------:R-:W-:Y:S01]  /*7ee0*/  FFMA.FTZ R162, R51, R154, -R162 ;  /* 0x0000009a33a27223 */ /* 0x000fe200000108a2 */
[C---:B------:R-:W-:Y:S01]  /*7ef0*/  FFMA.FTZ R163, R81.reuse, R156, -R50 ;  /* 0x0000009c51a37223 */ /* 0x040fe20000010832 */
[----:B------:R-:W-:Y:S01]  /*7f00*/  F2FP.F16.E4M3.UNPACK_B R50, R83 ;  /* 0x00000053ff32723e */ /* 0x000fe200020006ff */
[----:B------:R-:W-:Y:S01]  /*7f10*/  FMUL.FTZ R160, R81, R160 ;  /* 0x000000a051a07220 */ /* 0x000fe20000410000 */
[----:B------:R-:W-:Y:S01]  /*7f20*/  F2FP.F16.E4M3.UNPACK_B R87, R87.H1 ;  /* 0x00000057ff57723e */ /* 0x000fe200030006ff */
[----:B------:R-:W-:Y:S01]  /*7f30*/  HADD2.F32 R161, -RZ, R159.H0_H0 ;  /* 0x2000009fffa17230 */ /* 0x000fe20000004100 */
[----:B------:R-:W-:Y:S01]  /*7f40*/  F2FP.F16.E4M3.UNPACK_B R83, R83.H1 ;  /* 0x00000053ff53723e */ /* 0x000fe200030006ff */
[--C-:B------:R-:W-:Y:S01]  /*7f50*/  HADD2.F32 R51, -RZ, R50.reuse.H0_H0 ;  /* 0x20000032ff337230 */ /* 0x100fe20000004100 */
[----:B------:R-:W-:Y:S01]  /*7f60*/  F2FP.F16.E4M3.UNPACK_B R157, R49 ;  /* 0x00000031ff9d723e */ /* 0x000fe200020006ff */
[----:B------:R-:W-:Y:S01]  /*7f70*/  HADD2.F32 R50, -RZ, R50.H1_H1 ;  /* 0x30000032ff327230 */ /* 0x000fe20000004100 */
[----:B------:R-:W-:Y:S01]  /*7f80*/  F2FP.SATFINITE.E4M3.F32.PACK_AB_MERGE_C R166, R169, R166, RZ ;  /* 0x000000a6a9a6723e */ /* 0x000fe200048070ff */
[--C-:B------:R-:W-:Y:S01]  /*7f90*/  HADD2.F32 R81, -RZ, R83.reuse.H0_H0 ;  /* 0x20000053ff517230 */ /* 0x100fe20000004100 */
[-C--:B------:R-:W-:Y:S01]  /*7fa0*/  F2FP.F16.E4M3.UNPACK_B R49, R48.reuse ;  /* 0x00000030ff31723e */ /* 0x080fe200020006ff */
[----:B------:R-:W-:Y:S01]  /*7fb0*/  HADD2.F32 R83, -RZ, R83.H1_H1 ;  /* 0x30000053ff537230 */ /* 0x000fe20000004100 */
[----:B------:R-:W-:Y:S01]  /*7fc0*/  F2FP.F16.E4M3.UNPACK_B R154, R48.H1 ;  /* 0x00000030ff9a723e */ /* 0x000fe200030006ff */
[----:B------:R-:W-:Y:S01]  /*7fd0*/  HADD2.F32 R48, -RZ, R87.H0_H0 ;  /* 0x20000057ff307230 */ /* 0x000fe20000004100 */
[----:B------:R-:W-:Y:S01]  /*7fe0*/  F2FP.SATFINITE.E4M3.F32.PACK_AB_MERGE_C R82, R82, R165, R166 ;  /* 0x000000a55252723e */ /* 0x000fe200048070a6 */
[----:B------:R-:W-:Y:S01]  /*7ff0*/  FFMA.FTZ R165, R85, R156, R160 ;  /* 0x0000009c55a57223 */ /* 0x000fe200000100a0 */
[----:B------:R-:W-:Y:S01]  /*8000*/  HADD2.F32 R85, -RZ, R153.H0_H0 ;  /* 0x20000099ff557230 */ /* 0x000fe20000004100 */
[----:B------:R-:W-:Y:S01]  /*8010*/  F2FP.SATFINITE.E4M3.F32.PACK_AB_MERGE_C R162, R163, R162, RZ ;  /* 0x000000a2a3a2723e */ /* 0x000fe200048070ff */
[----:B------:R-:W-:-:S02]  /*8020*/  HADD2.F32 R160, -RZ, R157.H0_H0 ;  /* 0x2000009dffa07230 */ /* 0x000fc40000004100 */
[CC--:B------:R-:W-:Y:S01]  /*8030*/  FMUL.FTZ R168, R48.reuse, R161.reuse ;  /* 0x000000a130a87220 */ /* 0x0c0fe20000410000 */
[----:B------:R-:W-:Y:S02]  /*8040*/  HADD2.F32 R155, -RZ, R154.H0_H0 ;  /* 0x2000009aff9b7230 */ /* 0x000fe40000004100 */
[----:B------:R-:W-:Y:S01]  /*8050*/  FMUL.FTZ R161, R81, R161 ;  /* 0x000000a151a17220 */ /* 0x000fe20000410000 */
[----:B------:R-:W-:Y:S02]  /*8060*/  HADD2.F32 R156, -RZ, R49.H0_H0 ;  /* 0x20000031ff9c7230 */ /* 0x000fe40000004100 */
[-C--:B------:R-:W-:Y:S01]  /*8070*/  FMUL.FTZ R166, R85, R160.reuse ;  /* 0x000000a055a67220 */ /* 0x080fe20000410000 */
[C---:B------:R-:W-:Y:S01]  /*8080*/  FMUL.FTZ R160, R51.reuse, R160 ;  /* 0x000000a033a07220 */ /* 0x040fe20000410000 */
[----:B------:R-:W-:Y:S01]  /*8090*/  FFMA.FTZ R161, R48, R155, R161 ;  /* 0x0000009b30a17223 */ /* 0x000fe200000100a1 */
[----:B------:R-:W-:Y:S02]  /*80a0*/  HADD2.F32 R87, -RZ, R87.H1_H1 ;  /* 0x30000057ff577230 */ /* 0x000fe40000004100 */
[----:B------:R-:W-:Y:S01]  /*80b0*/  FFMA.FTZ R166, R51, R156, -R166 ;  /* 0x0000009c33a67223 */ /* 0x000fe200000108a6 */
[----:B------:R-:W-:-:S02]  /*80c0*/  HADD2.F32 R48, -RZ, R159.H1_H1 ;  /* 0x3000009fff307230 */ /* 0x000fc40000004100 */
[----:B------:R-:W-:Y:S01]  /*80d0*/  FFMA.FTZ R160, R85, R156, R160 ;  /* 0x0000009c55a07223 */ /* 0x000fe200000100a0 */
[----:B------:R-:W-:Y:S02]  /*80e0*/  HADD2.F32 R153, -RZ, R153.H1_H1 ;  /* 0x30000099ff997230 */ /* 0x000fe40000004100 */
[----:B------:R-:W-:Y:S01]  /*80f0*/  FFMA.FTZ R168, R81, R155, -R168 ;  /* 0x0000009b51a87223 */ /* 0x000fe200000108a8 */
[----:B------:R-:W-:Y:S02]  /*8100*/  HADD2.F32 R157, -RZ, R157.H1_H1 ;  /* 0x3000009dff9d7230 */ /* 0x000fe40000004100 */
[-C--:B------:R-:W-:Y:S01]  /*8110*/  FMUL.FTZ R156, R87, R48.reuse ;  /* 0x00000030579c7220 */ /* 0x080fe20000410000 */
[----:B------:R-:W-:Y:S02]  /*8120*/  HADD2.F32 R154, -RZ, R154.H1_H1 ;  /* 0x3000009aff9a7230 */ /* 0x000fe40000004100 */
[----:B------:R-:W-:Y:S01]  /*8130*/  FMUL.FTZ R170, R83, R48 ;  /* 0x0000003053aa7220 */ /* 0x000fe20000410000 */
[----:B------:R-:W-:-:S02]  /*8140*/  HADD2.F32 R49, -RZ, R49.H1_H1 ;  /* 0x30000031ff317230 */ /* 0x000fc40000004100 */
[-C--:B------:R-:W-:Y:S01]  /*8150*/  FMUL.FTZ R51, R153, R157.reuse ;  /* 0x0000009d99337220 */ /* 0x080fe20000410000 */
[C---:B------:R-:W-:Y:S01]  /*8160*/  FMUL.FTZ R48, R50.reuse, R157 ;  /* 0x0000009d32307220 */ /* 0x040fe20000410000 */
[-C--:B------:R-:W-:Y:S01]  /*8170*/  FFMA.FTZ R83, R83, R154.reuse, -R156 ;  /* 0x0000009a53537223 */ /* 0x080fe2000001089c */
[----:B------:R-:W-:Y:S01]  /*8180*/  FFMA.FTZ R170, R87, R154, R170 ;  /* 0x0000009a57aa7223 */ /* 0x000fe200000100aa */
[-C--:B------:R-:W-:Y:S01]  /*8190*/  FFMA.FTZ R51, R50, R49.reuse, -R51 ;  /* 0x0000003132337223 */ /* 0x080fe20000010833 */
[----:B------:R-:W-:Y:S01]  /*81a0*/  FFMA.FTZ R49, R153, R49, R48 ;  /* 0x0000003199317223 */ /* 0x000fe20000010030 */
[----:B------:R-:W-:Y:S02]  /*81b0*/  F2FP.SATFINITE.E4M3.F32.PACK_AB_MERGE_C R164, R165, R164, RZ ;  /* 0x000000a4a5a4723e */ /* 0x000fe400048070ff */
[----:B------:R-:W-:Y:S02]  /*81c0*/  F2FP.SATFINITE.E4M3.F32.PACK_AB_MERGE_C R83, R83, R168, RZ ;  /* 0x000000a85353723e */ /* 0x000fe400048070ff */
[----:B------:R-:W-:-:S02]  /*81d0*/  F2FP.SATFINITE.E4M3.F32.PACK_AB_MERGE_C R161, R170, R161, RZ ;  /* 0x000000a1aaa1723e */ /* 0x000fc400048070ff */
[----:B------:R-:W-:Y:S02]  /*81e0*/  F2FP.SATFINITE.E4M3.F32.PACK_AB_MERGE_C R81, R55, R52, R162 ;  /* 0x000000343751723e */ /* 0x000fe400048070a2 */
[----:B------:R-:W-:Y:S02]  /*81f0*/  F2FP.SATFINITE.E4M3.F32.PACK_AB_MERGE_C R83, R51, R166, R83 ;  /* 0x000000a63353723e */ /* 0x000fe40004807053 */
[----:B------:R-:W-:Y:S02]  /*8200*/  F2FP.SATFINITE.E4M3.F32.PACK_AB_MERGE_C R85, R54, R53, R164 ;  /* 0x000000353655723e */ /* 0x000fe400048070a4 */
[----:B------:R-:W-:-:S07]  /*8210*/  F2FP.SATFINITE.E4M3.F32.PACK_AB_MERGE_C R87, R49, R160, R161 ;  /* 0x000000a03157723e */ /* 0x000fce00048070a1 */
.L_x_2404:
[----:B------:R-:W-:Y:S05]  /*8220*/  BSYNC B2 ;  /* 0x0000000000027941 */ /* 0x000fea0003800000 */
.L_x_2403:
        /* <DEDUP_REMOVED lines=11> */
.L_x_2402:
[----:B------:R-:W-:Y:S05]  /*82e0*/  BSYNC B1 ;  /* 0x0000000000017941 */ /* 0x000fea0003800000 */
.L_x_2401:
[----:B-1----:R-:W-:Y:S01]  /*82f0*/  VIADD R49, R19, 0x20 ;  /* 0x0000002013317836 */ /* 0x002fe20000000000 */
[----:B------:R-:W-:Y:S04]  /*8300*/  BSSY B1, `(.L_x_2405) ;  /* 0x0000105000017945 */ /* 0x000fe80003800000 */
        /* <DEDUP_REMOVED lines=12> */
[----:B------:R-:W-:Y:S01]  /*83d0*/  IADD3 R82, R81, R49, RZ ;  /* 0x0000003151527210 */ /* 0x000fe20007ffe0ff */
[----:B------:R-:W-:Y:S01]  /*83e0*/  IMAD.SHL.U32 R51, R51, 0x80, RZ ;  /* 0x0000008033337824 */ /* 0x000fe200078e00ff */
[----:B------:R-:W-:Y:S01]  /*83f0*/  SHF.R.S32.HI R49, RZ, 0x1f, R48 ;  /* 0x0000001fff317819 */ /* 0x000fe20000011430 */
[----:B------:R-:W-:Y:S01]  /*8400*/  IMAD.SHL.U32 R52, R52, 0x80, RZ ;  /* 0x0000008034347824 */ /* 0x000fe200078e00ff */
[----:B------:R-:W-:-:S02]  /*8410*/  IADD3.X R86, R41, R82, R106, P3, P4 ;  /* 0x0000005229567210 */ /* 0x000fc40001fe846a */
        /* <DEDUP_REMOVED lines=11> */
[----:B------:R-:W-:-:S04]  /*84d0*/  LOP3.LUT R49, R49, 0xffffc000, RZ, 0xc0, !PT ;  /* 0xffffc00031317812 */ /* 0x000fc800078ec0ff */
[----:B---3--:R-:W-:Y:S01]  /*84e0*/  IADD3 R51, R48, R49, R50 ;  /* 0x0000003130337210 */ /* 0x008fe20007ffe032 */
[----:B------:R-:W-:-:S04]  /*84f0*/  IMAD R49, R232, 0x8000, R112 ;  /* 0x00008000e8317824 */ /* 0x000fc800078e0270 */
[----:B------:R-:W-:Y:S02]  /*8500*/  IMAD R51, R232, 0x8000, R51 ;  /* 0x00008000e8337824 */ /* 0x000fe400078e0233 */
[C---:B------:R-:W-:Y:S02]  /*8510*/  IMAD.IADD R49, R18.reuse, 0x1, R49 ;  /* 0x0000000112317824 */ /* 0x040fe400078e0231 */
[----:B------:R-:W-:-:S04]  /*8520*/  IMAD.IADD R52, R18, 0x1, R51 ;  /* 0x0000000112347824 */ /* 0x000fc800078e0233 */
[----:B------:R-:W1:Y:S04]  /*8530*/  LDS.128 R48, [R49+0x28400] ;  /* 0x0284000031307984 */ /* 0x000e680000000c00 */
[----:B------:R-:W2:Y:S01]  /*8540*/  LDS.128 R52, [R52+0x28400] ;  /* 0x0284000034347984 */ /* 0x000ea20000000c00 */
[----:B------:R-:W-:Y:S05]  /*8550*/  @P2 BRA `(.L_x_2408) ;  /* 0x0000000c004c2947 */ /* 0x000fea0003800000 */
[----:B------:R-:W-:Y:S01]  /*8560*/  SHF.R.U32.HI R153, RZ, 0x8, R57 ;  /* 0x00000008ff997819 */ /* 0x000fe20000011639 */
[----:B--2---:R-:W-:Y:S01]  /*8570*/  IMAD.MOV.U32 R62, RZ, RZ, R52 ;  /* 0x000000ffff3e7224 */ /* 0x004fe200078e0034 */
[----:B-1----:R-:W-:Y:S01]  /*8580*/  MOV R60, R48 ;  /* 0x00000030003c7202 */ /* 0x002fe20000000f00 */
[----:B------:R-:W-:Y:S01]  /*8590*/  IMAD.MOV.U32 R56, RZ, RZ, R49 ;  /* 0x000000ffff387224 */ /* 0x000fe200078e0031 */
[----:B------:R-:W-:Y:S01]  /*85a0*/  LOP3.LUT R87, R57, 0xff0000ff, RZ, 0xc0, !PT ;  /* 0xff0000ff39577812 */ /* 0x000fe200078ec0ff */
[----:B------:R-:W-:Y:S01]  /*85b0*/  IMAD.SHL.U32 R48, R153, 0x100, RZ ;  /* 0x0000010099307824 */ /* 0x000fe200078e00ff */
[----:B------:R-:W-:Y:S02]  /*85c0*/  SHF.R.U32.HI R151, RZ, 0x8, R59 ;  /* 0x00000008ff977819 */ /* 0x000fe4000001163b */
        /* <DEDUP_REMOVED lines=19> */
[----:B------:R-:W-:Y:S01]  /*8700*/  F2FP.F16.E4M3.UNPACK_B R129, R146.H1 ;  /* 0x00000092ff81723e */ /* 0x000fe200030006ff */
[----:B------:R-:W-:Y:S01]  /*8710*/  IMAD.U32 R128, R128, 0x10000, RZ ;  /* 0x0001000080807824 */ /* 0x000fe200078e00ff */
        /* <DEDUP_REMOVED lines=12> */
[C---:B------:R-:W-:Y:S01]  /*87e0*/  FMUL.FTZ R150, R58.reuse, R49 ;  /* 0x000000313a967220 */ /* 0x040fe20000410000 */
[----:B------:R-:W-:Y:S01]  /*87f0*/  LOP3.LUT R49, R153, 0xff0000, R128, 0xf8, !PT ;  /* 0x00ff000099317812 */ /* 0x000fe200078ef880 */
[----:B------:R-:W-:Y:S01]  /*8800*/  HADD2.F32 R128, -RZ, R84.H1_H1 ;  /* 0x30000054ff807230 */ /* 0x000fe20000004100 */
[----:B------:R-:W-:Y:S01]  /*8810*/  F2FP.F16.E4M3.UNPACK_B R146, R146 ;  /* 0x00000092ff92723e */ /* 0x000fe200020006ff */
[-C--:B------:R-:W-:Y:S01]  /*8820*/  FFMA.FTZ R58, R58, R87.reuse, -R155 ;  /* 0x000000573a3a7223 */ /* 0x080fe2000001089b */
[----:B------:R-:W-:Y:S01]  /*8830*/  FFMA.FTZ R59, R59, R87, R150 ;  /* 0x000000573b3b7223 */ /* 0x000fe20000010096 */
[----:B------:R-:W-:Y:S01]  /*8840*/  HADD2.F32 R84, -RZ, R129.H1_H1 ;  /* 0x30000081ff547230 */ /* 0x000fe20000004100 */
[----:B------:R-:W-:Y:S01]  /*8850*/  F2FP.F16.E4M3.UNPACK_B R60, R60 ;  /* 0x0000003cff3c723e */ /* 0x000fe200020006ff */
[----:B------:R-:W-:Y:S01]  /*8860*/  HADD2.F32 R87, -RZ, R63.H1_H1 ;  /* 0x3000003fff577230 */ /* 0x000fe20000004100 */
[----:B------:R-:W-:Y:S01]  /*8870*/  F2FP.F16.E4M3.UNPACK_B R63, R62 ;  /* 0x0000003eff3f723e */ /* 0x000fe200020006ff */
[----:B------:R-:W-:-:S02]  /*8880*/  HADD2.F32 R129, -RZ, R146.H0_H0 ;  /* 0x20000092ff817230 */ /* 0x000fc40000004100 */
[-C--:B------:R-:W-:Y:S01]  /*8890*/  FMUL.FTZ R152, R61, R84.reuse ;  /* 0x000000543d987220 */ /* 0x080fe20000410000 */
[----:B------:R-:W-:Y:S01]  /*88a0*/  F2FP.F16.E4M3.UNPACK_B R149, R149 ;  /* 0x00000095ff95723e */ /* 0x000fe200020006ff */
[----:B------:R-:W-:Y:S01]  /*88b0*/  FMUL.FTZ R150, R87, R84 ;  /* 0x0000005457967220 */ /* 0x000fe20000410000 */
[----:B------:R-:W-:Y:S01]  /*88c0*/  HADD2.F32 R84, -RZ, R63.H0_H0 ;  /* 0x2000003fff547230 */ /* 0x000fe20000004100 */
[----:B------:R-:W-:Y:S01]  /*88d0*/  LOP3.LUT R52, R151, 0xff0000, R52, 0xf8, !PT ;  /* 0x00ff000097347812 */ /* 0x000fe200078ef834 */
[----:B------:R-:W-:Y:S02]  /*88e0*/  HADD2.F32 R62, -RZ, R60.H0_H0 ;  /* 0x2000003cff3e7230 */ /* 0x000fe40000004100 */
[----:B------:R-:W-:Y:S01]  /*88f0*/  FFMA.FTZ R154, R87, R128, R152 ;  /* 0x00000080579a7223 */ /* 0x000fe20000010098 */
[----:B------:R-:W-:Y:S02]  /*8900*/  HADD2.F32 R87, -RZ, R149.H0_H0 ;  /* 0x20000095ff577230 */ /* 0x000fe40000004100 */
[----:B------:R-:W-:Y:S01]  /*8910*/  FMUL.FTZ R151, R84, R129 ;  /* 0x0000008154977220 */ /* 0x000fe20000410000 */
[----:B------:R-:W-:-:S02]  /*8920*/  HADD2.F32 R146, -RZ, R146.H1_H1 ;  /* 0x30000092ff927230 */ /* 0x000fc40000004100 */
[C---:B------:R-:W-:Y:S01]  /*8930*/  FMUL.FTZ R129, R62.reuse, R129 ;  /* 0x000000813e817220 */ /* 0x040fe20000410000 */
[----:B------:R-:W-:Y:S02]  /*8940*/  HADD2.F32 R63, -RZ, R63.H1_H1 ;  /* 0x3000003fff3f7230 */ /* 0x000fe40000004100 */
[----:B------:R-:W-:Y:S01]  /*8950*/  FFMA.FTZ R61, R61, R128, -R150 ;  /* 0x000000803d3d7223 */ /* 0x000fe20000010896 */
        /* <DEDUP_REMOVED lines=11> */
[--C-:B------:R-:W-:Y:S01]  /*8a10*/  HADD2.F32 R129, -RZ, R62.reuse.H0_H0 ;  /* 0x2000003eff817230 */ /* 0x100fe20000004100 */
[-C--:B------:R-:W-:Y:S01]  /*8a20*/  F2FP.F16.E4M3.UNPACK_B R128, R148.reuse.H1 ;  /* 0x00000094ff80723e */ /* 0x080fe200030006ff */
[----:B------:R-:W-:Y:S01]  /*8a30*/  HADD2.F32 R149, -RZ, R62.H1_H1 ;  /* 0x3000003eff957230 */ /* 0x000fe20000004100 */
[----:B------:R-:W-:Y:S01]  /*8a40*/  F2FP.F16.E4M3.UNPACK_B R147, R147 ;  /* 0x00000093ff93723e */ /* 0x000fe200020006ff */
[----:B------:R-:W-:Y:S01]  /*8a50*/  HADD2.F32 R87, -RZ, R84.H0_H0 ;  /* 0x20000054ff577230 */ /* 0x000fe20000004100 */
[----:B------:R-:W-:Y:S01]  /*8a60*/  F2FP.F16.E4M3.UNPACK_B R57, R57 ;  /* 0x00000039ff39723e */ /* 0x000fe200020006ff */
[----:B------:R-:W-:Y:S01]  /*8a70*/  HADD2.F32 R62, -RZ, R60.H0_H0 ;  /* 0x2000003cff3e7230 */ /* 0x000fe20000004100 */
[----:B------:R-:W-:Y:S01]  /*8a80*/  F2FP.F16.E4M3.UNPACK_B R148, R148 ;  /* 0x00000094ff94723e */ /* 0x000fe200020006ff */
[----:B------:R-:W-:-:S02]  /*8a90*/  HADD2.F32 R84, -RZ, R84.H1_H1 ;  /* 0x30000054ff547230 */ /* 0x000fc40000004100 */
[-C--:B------:R-:W-:Y:S01]  /*8aa0*/  FMUL.FTZ R155, R87, R129.reuse ;  /* 0x00000081579b7220 */ /* 0x080fe20000410000 */
[----:B------:R-:W-:Y:S02]  /*8ab0*/  HADD2.F32 R60, -RZ, R60.H1_H1 ;  /* 0x3000003cff3c7230 */ /* 0x000fe40000004100 */
[----:B------:R-:W-:Y:S01]  /*8ac0*/  FMUL.FTZ R152, R62, R129 ;  /* 0x000000813e987220 */ /* 0x000fe20000410000 */
[--C-:B------:R-:W-:Y:S02]  /*8ad0*/  HADD2.F32 R129, -RZ, R128.reuse.H1_H1 ;  /* 0x30000080ff817230 */ /* 0x100fe40000004100 */
[-C--:B------:R-:W-:Y:S01]  /*8ae0*/  FMUL.FTZ R157, R84, R149.reuse ;  /* 0x00000095549d7220 */ /* 0x080fe20000410000 */
[----:B------:R-:W-:Y:S02]  /*8af0*/  HADD2.F32 R63, -RZ, R128.H0_H0 ;  /* 0x20000080ff3f7230 */ /* 0x000fe40000004100 */
[C---:B------:R-:W-:Y:S01]  /*8b00*/  FMUL.FTZ R149, R60.reuse, R149 ;  /* 0x000000953c957220 */ /* 0x040fe20000410000 */
[----:B------:R-:W-:Y:S01]  /*8b10*/  F2FP.SATFINITE.E4M3.F32.PACK_AB_MERGE_C R58, R61, R58, RZ ;  /* 0x0000003a3d3a723e */ /* 0x000fe200048070ff */
[----:B------:R-:W-:Y:S01]  /*8b20*/  FFMA.FTZ R156, R60, R129, -R157 ;  /* 0x000000813c9c7223 */ /* 0x000fe2000001089d */
[----:B------:R-:W-:Y:S01]  /*8b30*/  F2FP.F16.E4M3.UNPACK_B R60, R54 ;  /* 0x00000036ff3c723e */ /* 0x000fe200020006ff */
[-C--:B------:R-:W-:Y:S01]  /*8b40*/  FFMA.FTZ R155, R62, R63.reuse, -R155 ;  /* 0x0000003f3e9b7223 */ /* 0x080fe2000001089b */
[----:B------:R-:W-:Y:S01]  /*8b50*/  FFMA.FTZ R152, R87, R63, R152 ;  /* 0x0000003f57987223 */ /* 0x000fe20000010098 */
[----:B------:R-:W-:-:S02]  /*8b60*/  HADD2.F32 R87, -RZ, R147.H0_H0 ;  /* 0x20000093ff577230 */ /* 0x000fc40000004100 */
[----:B------:R-:W-:Y:S01]  /*8b70*/  FFMA.FTZ R149, R84, R129, R149 ;  /* 0x0000008154957223 */ /* 0x000fe20000010095 */
[--C-:B------:R-:W-:Y:S01]  /*8b80*/  HADD2.F32 R62, -RZ, R60.reuse.H0_H0 ;  /* 0x2000003cff3e7230 */ /* 0x100fe20000004100 */
[----:B------:R-:W-:Y:S01]  /*8b90*/  F2FP.F16.E4M3.UNPACK_B R61, R56 ;  /* 0x00000038ff3d723e */ /* 0x000fe200020006ff */
[----:B------:R-:W-:Y:S01]  /*8ba0*/  HADD2.F32 R54, -RZ, R57.H0_H0 ;  /* 0x20000039ff367230 */ /* 0x000fe20000004100 */
[----:B------:R-:W-:Y:S01]  /*8bb0*/  F2FP.SATFINITE.E4M3.F32.PACK_AB_MERGE_C R155, R156, R155, RZ ;  /* 0x0000009b9c9b723e */ /* 0x000fe200048070ff */
[----:B------:R-:W-:Y:S02]  /*8bc0*/  HADD2.F32 R147, -RZ, R147.H1_H1 ;  /* 0x30000093ff937230 */ /* 0x000fe40000004100 */
[-C--:B------:R-:W-:Y:S01]  /*8bd0*/  FMUL.FTZ R129, R62, R87.reuse ;  /* 0x000000573e817220 */ /* 0x080fe20000410000 */
[----:B------:R-:W-:Y:S02]  /*8be0*/  HADD2.F32 R60, -RZ, R60.H1_H1 ;  /* 0x3000003cff3c7230 */ /* 0x000fe40000004100 */
[----:B------:R-:W-:Y:S01]  /*8bf0*/  FMUL.FTZ R87, R54, R87 ;  /* 0x0000005736577220 */ /* 0x000fe20000410000 */
[----:B------:R-:W-:Y:S01]  /*8c00*/  HADD2.F32 R63, -RZ, R148.H0_H0 ;  /* 0x20000094ff3f7230 */ /* 0x000fe20000004100 */
[----:B------:R-:W-:Y:S01]  /*8c10*/  F2FP.SATFINITE.E4M3.F32.PACK_AB_MERGE_C R58, R146, R151, R58 ;  /* 0x00000097923a723e */ /* 0x000fe2000480703a */
[----:B------:R-:W-:-:S02]  /*8c20*/  HADD2.F32 R57, -RZ, R57.H1_H1 ;  /* 0x30000039ff397230 */ /* 0x000fc40000004100 */
[----:B------:R-:W-:Y:S01]  /*8c30*/  FMUL.FTZ R128, R60, R147 ;  /* 0x000000933c807220 */ /* 0x000fe20000410000 */
[----:B------:R-:W-:Y:S02]  /*8c40*/  HADD2.F32 R148, -RZ, R148.H1_H1 ;  /* 0x30000094ff947230 */ /* 0x000fe40000004100 */
[-C--:B------:R-:W-:Y:S01]  /*8c50*/  FFMA.FTZ R54, R54, R63.reuse, -R129 ;  /* 0x0000003f36367223 */ /* 0x080fe20000010881 */
[----:B------:R-:W-:Y:S01]  /*8c60*/  FFMA.FTZ R84, R62, R63, R87 ;  /* 0x0000003f3e547223 */ /* 0x000fe20000010057 */
[C---:B------:R-:W-:Y:S01]  /*8c70*/  FMUL.FTZ R147, R57.reuse, R147 ;  /* 0x0000009339937220 */ /* 0x040fe20000410000 */
[----:B------:R-:W-:Y:S01]  /*8c80*/  F2FP.F16.E4M3.UNPACK_B R62, R53 ;  /* 0x00000035ff3e723e */ /* 0x000fe200020006ff */
[----:B------:R-:W-:Y:S01]  /*8c90*/  FFMA.FTZ R57, R57, R148, -R128 ;  /* 0x0000009439397223 */ /* 0x000fe20000010880 */
[----:B------:R-:W-:Y:S01]  /*8ca0*/  F2FP.F16.E4M3.UNPACK_B R129, R52 ;  /* 0x00000034ff81723e */ /* 0x000fe200020006ff */
[----:B------:R-:W-:Y:S01]  /*8cb0*/  FFMA.FTZ R147, R60, R148, R147 ;  /* 0x000000943c937223 */ /* 0x000fe20000010093 */
[----:B------:R-:W-:Y:S01]  /*8cc0*/  F2FP.F16.E4M3.UNPACK_B R87, R50 ;  /* 0x00000032ff57723e */ /* 0x000fe200020006ff */
[----:B------:R-:W-:Y:S01]  /*8cd0*/  HADD2.F32 R63, -RZ, R62.H0_H0 ;  /* 0x2000003eff3f7230 */ /* 0x000fe20000004100 */
[----:B------:R-:W-:Y:S01]  /*8ce0*/  F2FP.SATFINITE.E4M3.F32.PACK_AB_MERGE_C R149, R149, R152, RZ ;  /* 0x000000989595723e */ /* 0x000fe200048070ff */
[----:B------:R-:W-:Y:S01]  /*8cf0*/  HADD2.F32 R146, -RZ, R129.H0_H0 ;  /* 0x20000081ff927230 */ /* 0x000fe20000004100 */
[----:B------:R-:W-:Y:S01]  /*8d00*/  F2FP.SATFINITE.E4M3.F32.PACK_AB_MERGE_C R57, R57, R54, R155 ;  /* 0x000000363939723e */ /* 0x000fe2000480709b */
[----:B------:R-:W-:Y:S01]  /*8d10*/  HADD2.F32 R60, -RZ, R61.H0_H0 ;  /* 0x2000003dff3c7230 */ /* 0x000fe20000004100 */
[----:B------:R-:W-:Y:S01]  /*8d20*/  F2FP.SATFINITE.E4M3.F32.PACK_AB_MERGE_C R54, R147, R84, R149 ;  /* 0x000000549336723e */ /* 0x000fe20004807095 */
        /* <DEDUP_REMOVED lines=16> */
[--C-:B------:R-:W-:Y:S01]  /*8e30*/  HADD2.F32 R84, -RZ, R63.reuse.H0_H0 ;  /* 0x2000003fff547230 */ /* 0x100fe20000004100 */
[----:B------:R-:W-:Y:S01]  /*8e40*/  F2FP.F16.E4M3.UNPACK_B R50, R50.H1 ;  /* 0x00000032ff32723e */ /* 0x000fe200030006ff */
[----:B------:R-:W-:Y:S01]  /*8e50*/  HADD2.F32 R62, -RZ, R56.H0_H0 ;  /* 0x20000038ff3e7230 */ /* 0x000fe20000004100 */
[----:B------:R-:W-:Y:S01]  /*8e60*/  F2FP.SATFINITE.E4M3.F32.PACK_AB_MERGE_C R59, R154, R59, RZ ;  /* 0x0000003b9a3b723e */ /* 0x000fe200048070ff */
[----:B------:R-:W-:-:S02]  /*8e70*/  HADD2.F32 R63, -RZ, R63.H1_H1 ;  /* 0x3000003fff3f7230 */ /* 0x000fc40000004100 */
[--C-:B------:R-:W-:Y:S01]  /*8e80*/  HADD2.F32 R146, -RZ, R128.reuse.H1_H1 ;  /* 0x30000080ff927230 */ /* 0x100fe20000004100 */
[----:B------:R-:W-:Y:S01]  /*8e90*/  F2FP.SATFINITE.E4M3.F32.PACK_AB_MERGE_C R59, R153, R150, R59 ;  /* 0x00000096993b723e */ /* 0x000fe2000480703b */
[----:B------:R-:W-:Y:S02]  /*8ea0*/  HADD2.F32 R129, -RZ, R128.H0_H0 ;  /* 0x20000080ff817230 */ /* 0x000fe40000004100 */
[----:B------:R-:W-:Y:S02]  /*8eb0*/  HADD2.F32 R56, -RZ, R56.H1_H1 ;  /* 0x30000038ff387230 */ /* 0x000fe40000004100 */
[----:B------:R-:W-:Y:S01]  /*8ec0*/  FMUL.FTZ R149, R63, R146 ;  /* 0x000000923f957220 */ /* 0x000fe20000410000 */
[--C-:B------:R-:W-:Y:S02]  /*8ed0*/  HADD2.F32 R87, -RZ, R50.reuse.H0_H0 ;  /* 0x20000032ff577230 */ /* 0x100fe40000004100 */
[----:B------:R-:W-:Y:S01]  /*8ee0*/  FMUL.FTZ R147, R84, R129 ;  /* 0x0000008154937220 */ /* 0x000fe20000410000 */
[----:B------:R-:W-:-:S02]  /*8ef0*/  HADD2.F32 R128, -RZ, R50.H1_H1 ;  /* 0x30000032ff807230 */ /* 0x000fc40000004100 */
[----:B------:R-:W-:Y:S01]  /*8f00*/  FMUL.FTZ R146, R56, R146 ;  /* 0x0000009238927220 */ /* 0x000fe20000410000 */
[C---:B------:R-:W-:Y:S01]  /*8f10*/  FMUL.FTZ R129, R62.reuse, R129 ;  /* 0x000000813e817220 */ /* 0x040fe20000410000 */
[----:B------:R-:W-:Y:S01]  /*8f20*/  FFMA.FTZ R150, R62, R87, -R147 ;  /* 0x000000573e967223 */ /* 0x000fe20000010893 */
[----:B------:R-:W-:Y:S01]  /*8f30*/  F2FP.F16.E4M3.UNPACK_B R147, R49.H1 ;  /* 0x00000031ff93723e */ /* 0x000fe200030006ff */
[-C--:B------:R-:W-:Y:S01]  /*8f40*/  FFMA.FTZ R152, R63, R128.reuse, R146 ;  /* 0x000000803f987223 */ /* 0x080fe20000010092 */
[----:B------:R-:W-:Y:S01]  /*8f50*/  F2FP.F16.E4M3.UNPACK_B R63, R55.H1 ;  /* 0x00000037ff3f723e */ /* 0x000fe200030006ff */
[----:B------:R-:W-:Y:S01]  /*8f60*/  FFMA.FTZ R151, R84, R87, R129 ;  /* 0x0000005754977223 */ /* 0x000fe20000010081 */
[----:B------:R-:W-:Y:S01]  /*8f70*/  F2FP.F16.E4M3.UNPACK_B R50, R51 ;  /* 0x00000033ff32723e */ /* 0x000fe200020006ff */
[----:B------:R-:W-:Y:S01]  /*8f80*/  FFMA.FTZ R153, R56, R128, -R149 ;  /* 0x0000008038997223 */ /* 0x000fe20000010895 */
[----:B------:R-:W-:Y:S01]  /*8f90*/  F2FP.F16.E4M3.UNPACK_B R146, R49 ;  /* 0x00000031ff92723e */ /* 0x000fe200020006ff */
[----:B------:R-:W-:Y:S01]  /*8fa0*/  HADD2.F32 R149, -RZ, R147.H0_H0 ;  /* 0x20000093ff957230 */ /* 0x000fe20000004100 */
[----:B------:R-:W-:Y:S01]  /*8fb0*/  F2FP.F16.E4M3.UNPACK_B R62, R55 ;  /* 0x00000037ff3e723e */ /* 0x000fe200020006ff */
        /* <DEDUP_REMOVED lines=17> */
[-C--:B------:R-:W-:Y:S01]  /*90d0*/  FFMA.FTZ R154, R55, R128.reuse, -R154 ;  /* 0x00000080379a7223 */ /* 0x080fe2000001089a */
[----:B------:R-:W-:Y:S02]  /*90e0*/  HADD2.F32 R51, -RZ, R51.H1_H1 ;  /* 0x30000033ff337230 */ /* 0x000fe40000004100 */
[----:B------:R-:W-:Y:S01]  /*90f0*/  FFMA.FTZ R155, R84, R128, R155 ;  /* 0x00000080549b7223 */ /* 0x000fe2000001009b */
[----:B------:R-:W-:Y:S01]  /*9100*/  FFMA.FTZ R149, R48, R129, R149 ;  /* 0x0000008130957223 */ /* 0x000fe20000010095 */
[----:B------:R-:W-:Y:S02]  /*9110*/  HADD2.F32 R62, -RZ, R62.H1_H1 ;  /* 0x3000003eff3e7230 */ /* 0x000fe40000004100 */
[----:B------:R-:W-:Y:S01]  /*9120*/  FMUL.FTZ R84, R63, R56 ;  /* 0x000000383f547220 */ /* 0x000fe20000410000 */
[----:B------:R-:W-:-:S02]  /*9130*/  HADD2.F32 R55, -RZ, R146.H1_H1 ;  /* 0x30000092ff377230 */ /* 0x000fc40000004100 */
[----:B------:R-:W-:Y:S01]  /*9140*/  FMUL.FTZ R56, R51, R56 ;  /* 0x0000003833387220 */ /* 0x000fe20000410000 */
[----:B------:R-:W-:Y:S01]  /*9150*/  HADD2.F32 R50, -RZ, R50.H1_H1 ;  /* 0x30000032ff327230 */ /* 0x000fe20000004100 */
[----:B------:R-:W-:Y:S01]  /*9160*/  F2FP.SATFINITE.E4M3.F32.PACK_AB_MERGE_C R150, R153, R150, RZ ;  /* 0x000000969996723e */ /* 0x000fe200048070ff */
        /* <DEDUP_REMOVED lines=14> */
[----:B------:R-:W-:Y:S02]  /*9250*/  F2FP.SATFINITE.E4M3.F32.PACK_AB_MERGE_C R53, R52, R61, R151 ;  /* 0x0000003d3435723e */ /* 0x000fe40004807097 */
[----:B------:R-:W-:Y:S02]  /*9260*/  F2FP.SATFINITE.E4M3.F32.PACK_AB_MERGE_C R51, R87, R154, R84 ;  /* 0x0000009a5733723e */ /* 0x000fe40004807054 */
[----:B------:R-:W-:Y:S02]  /*9270*/  F2FP.SATFINITE.E4M3.F32.PACK_AB_MERGE_C R55, R62, R155, R56 ;  /* 0x0000009b3e37723e */ /* 0x000fe40004807038 */
[----:B------:R-:W-:-:S07]  /*9280*/  MOV R52, R59 ;  /* 0x0000003b00347202 */ /* 0x000fce0000000f00 */
.L_x_2408:
[----:B------:R-:W-:Y:S05]  /*9290*/  BSYNC B2 ;  /* 0x0000000000027941 */ /* 0x000fea0003800000 */
.L_x_2407:
        /* <DEDUP_REMOVED lines=11> */
.L_x_2406:
[----:B------:R-:W-:Y:S05]  /*9350*/  BSYNC B1 ;  /* 0x0000000000017941 */ /* 0x000fea0003800000 */
.L_x_2405:
        /* <DEDUP_REMOVED lines=34> */
[----:B------:R-:W-:Y:S01]  /*9580*/  LOP3.LUT R63, R65, 0xff0000ff, RZ, 0xc0, !PT ;  /* 0xff0000ff413f7812 */ /* 0x000fe200078ec0ff */
[----:B------:R-:W-:Y:S01]  /*9590*/  IMAD.MOV.U32 R62, RZ, RZ, R54 ;  /* 0x000000ffff3e7224 */ /* 0x000fe200078e0036 */
[----:B------:R-:W-:Y:S01]  /*95a0*/  SHF.R.U32.HI R87, RZ, 0x10, R65 ;  /* 0x00000010ff577819 */ /* 0x000fe20000011641 */
[----:B-1----:R-:W-:Y:S01]  /*95b0*/  IMAD.MOV.U32 R65, RZ, RZ, R48 ;  /* 0x000000ffff417224 */ /* 0x002fe200078e0030 */
[----:B------:R-:W-:Y:S02]  /*95c0*/  SHF.R.U32.HI R82, RZ, 0x8, R69 ;  /* 0x00000008ff527819 */ /* 0x000fe40000011645 */
[----:B------:R-:W-:Y:S01]  /*95d0*/  SHF.L.U32 R48, R60, 0x8, RZ ;  /* 0x000000083c307819 */ /* 0x000fe200000006ff */
        /* <DEDUP_REMOVED lines=84> */
[--C-:B------:R-:W-:Y:S02]  /*9b20*/  HADD2.F32 R69, -RZ, R145.reuse.H0_H0 ;  /* 0x20000091ff457230 */ /* 0x100fe40000004100 */
[----:B------:R-:W-:Y:S01]  /*9b30*/  FFMA.FTZ R129, R65, R70, -R66 ;  /* 0x0000004641817223 */ /* 0x000fe20000010842 */
[----:B------:R-:W-:Y:S01]  /*9b40*/  F2FP.F16.E4M3.UNPACK_B R65, R62 ;  /* 0x0000003eff41723e */ /* 0x000fe200020006ff */
[--C-:B------:R-:W-:Y:S01]  /*9b50*/  HADD2.F32 R62, -RZ, R60.reuse.H0_H0 ;  /* 0x2000003cff3e7230 */ /* 0x100fe20000004100 */
        /* <DEDUP_REMOVED lines=25> */
[----:B------:R-:W-:Y:S01]  /*9cf0*/  F2FP.F16.E4M3.UNPACK_B R70, R52 ;  /* 0x00000034ff46723e */ /* 0x000fe200020006ff */
[----:B------:R-:W-:Y:S01]  /*9d00*/  HADD2.F32 R65, -RZ, R66.H0_H0 ;  /* 0x20000042ff417230 */ /* 0x000fe20000004100 */
[----:B------:R-:W-:Y:S01]  /*9d10*/  F2FP.SATFINITE.E4M3.F32.PACK_AB_MERGE_C R60, R60, R69, R144 ;  /* 0x000000453c3c723e */ /* 0x000fe20004807090 */
[----:B------:R-:W-:-:S02]  /*9d20*/  HADD2.F32 R69, -RZ, R67.H1_H1 ;  /* 0x30000043ff457230 */ /* 0x000fc40000004100 */
[-C--:B------:R-:W-:Y:S01]  /*9d30*/  FMUL.FTZ R84, R68, R82.reuse ;  /* 0x0000005244547220 */ /* 0x080fe20000410000 */
[----:B------:R-:W-:Y:S02]  /*9d40*/  HADD2.F32 R71, -RZ, R70.H0_H0 ;  /* 0x20000046ff477230 */ /* 0x000fe40000004100 */
[C---:B------:R-:W-:Y:S01]  /*9d50*/  FMUL.FTZ R67, R65.reuse, R82 ;  /* 0x0000005241437220 */ /* 0x040fe20000410000 */
[----:B------:R-:W-:Y:S01]  /*9d60*/  HADD2.F32 R81, -RZ, R81.H1_H1 ;  /* 0x30000051ff517230 */ /* 0x000fe20000004100 */
[----:B------:R-:W-:Y:S01]  /*9d70*/  F2FP.SATFINITE.E4M3.F32.PACK_AB_MERGE_C R63, R140, R83, R87 ;  /* 0x000000538c3f723e */ /* 0x000fe20004807057 */
[----:B------:R-:W-:Y:S02]  /*9d80*/  HADD2.F32 R66, -RZ, R66.H1_H1 ;  /* 0x30000042ff427230 */ /* 0x000fe40000004100 */
[-C--:B------:R-:W-:Y:S01]  /*9d90*/  FFMA.FTZ R65, R65, R71.reuse, -R84 ;  /* 0x0000004741417223 */ /* 0x080fe20000010854 */
[----:B------:R-:W-:Y:S01]  /*9da0*/  FFMA.FTZ R83, R68, R71, R67 ;  /* 0x0000004744537223 */ /* 0x000fe20000010043 */
[----:B------:R-:W-:-:S02]  /*9db0*/  HADD2.F32 R70, -RZ, R70.H1_H1 ;  /* 0x30000046ff467230 */ /* 0x000fc40000004100 */
[CC--:B------:R-:W-:Y:S01]  /*9dc0*/  FMUL.FTZ R71, R69.reuse, R81.reuse ;  /* 0x0000005145477220 */ /* 0x0c0fe20000410000 */
[C---:B------:R-:W-:Y:S01]  /*9dd0*/  FMUL.FTZ R68, R66.reuse, R81 ;  /* 0x0000005142447220 */ /* 0x040fe20000410000 */
[----:B------:R-:W-:Y:S02]  /*9de0*/  F2FP.F16.E4M3.UNPACK_B R49, R49.H1 ;  /* 0x00000031ff31723e */ /* 0x000fe400030006ff */
[-C--:B------:R-:W-:Y:S01]  /*9df0*/  FFMA.FTZ R84, R66, R70.reuse, -R71 ;  /* 0x0000004642547223 */ /* 0x080fe20000010847 */
[----:B------:R-:W-:Y:S01]  /*9e00*/  F2FP.F16.E4M3.UNPACK_B R67, R53.H1 ;  /* 0x00000035ff43723e */ /* 0x000fe200030006ff */
[----:B------:R-:W-:Y:S01]  /*9e10*/  FFMA.FTZ R86, R69, R70, R68 ;  /* 0x0000004645567223 */ /* 0x000fe20000010044 */
[----:B------:R-:W-:Y:S01]  /*9e20*/  F2FP.F16.E4M3.UNPACK_B R66, R54.H1 ;  /* 0x00000036ff42723e */ /* 0x000fe200030006ff */
[----:B------:R-:W-:Y:S01]  /*9e30*/  HADD2.F32 R53, -RZ, R49.H0_H0 ;  /* 0x20000031ff357230 */ /* 0x000fe20000004100 */
[----:B------:R-:W-:Y:S01]  /*9e40*/  F2FP.F16.E4M3.UNPACK_B R52, R52.H1 ;  /* 0x00000034ff34723e */ /* 0x000fe200030006ff */
[--C-:B------:R-:W-:Y:S01]  /*9e50*/  HADD2.F32 R54, -RZ, R67.reuse.H0_H0 ;  /* 0x20000043ff367230 */ /* 0x100fe20000004100 */
[----:B------:R-:W-:Y:S01]  /*9e60*/  F2FP.SATFINITE.E4M3.F32.PACK_AB_MERGE_C R128, R129, R128, RZ ;  /* 0x000000808180723e */ /* 0x000fe200048070ff */
[--C-:B------:R-:W-:Y:S01]  /*9e70*/  HADD2.F32 R68, -RZ, R66.reuse.H0_H0 ;  /* 0x20000042ff447230 */ /* 0x100fe20000004100 */
[----:B------:R-:W-:Y:S01]  /*9e80*/  F2FP.F16.E4M3.UNPACK_B R71, R50.H1 ;  /* 0x00000032ff47723e */ /* 0x000fe200030006ff */
[----:B------:R-:W-:Y:S01]  /*9e90*/  HADD2.F32 R67, -RZ, R67.H1_H1 ;  /* 0x30000043ff437230 */ /* 0x000fe20000004100 */
[----:B------:R-:W-:Y:S01]  /*9ea0*/  F2FP.SATFINITE.E4M3.F32.PACK_AB_MERGE_C R62, R85, R62, R128 ;  /* 0x0000003e553e723e */ /* 0x000fe20004807080 */
[----:B------:R-:W-:-:S02]  /*9eb0*/  HADD2.F32 R70, -RZ, R66.H1_H1 ;  /* 0x30000042ff467230 */ /* 0x000fc40000004100 */
        /* <DEDUP_REMOVED lines=59> */
[----:B------:R-:W-:Y:S02]  /*a270*/  F2FP.SATFINITE.E4M3.F32.PACK_AB_MERGE_C R55, R50, R81, R68 ;  /* 0x000000513237723e */ /* 0x000fe40004807044 */
[----:B------:R-:W-:Y:S02]  /*a280*/  F2FP.SATFINITE.E4M3.F32.PACK_AB_MERGE_C R53, R86, R83, R87 ;  /* 0x000000535635723e */ /* 0x000fe40004807057 */
[----:B------:R-:W-:-:S07]  /*a290*/  MOV R50, R62 ;  /* 0x0000003e00327202 */ /* 0x000fce0000000f00 */
.L_x_2412:
[----:B------:R-:W-:Y:S05]  /*a2a0*/  BSYNC B2 ;  /* 0x0000000000027941 */ /* 0x000fea0003800000 */
.L_x_2411:
        /* <DEDUP_REMOVED lines=11> */
.L_x_2410:
[----:B------:R-:W-:Y:S05]  /*a360*/  BSYNC B1 ;  /* 0x0000000000017941 */ /* 0x000fea0003800000 */
.L_x_2409:
[----:B-1----:R-:W-:Y:S02]  /*a370*/  VIADD R49, R19, 0x60 ;  /* 0x0000006013317836 */ /* 0x002fe40000000000 */
[-C--:B--2---:R-:W-:Y:S02]  /*a380*/  IMAD R48, R118, R124.reuse, RZ ;  /* 0x0000007c76307224 */ /* 0x084fe400078e02ff */
[C---:B------:R-:W-:Y:S01]  /*a390*/  IMAD.WIDE.U32 R122, R49.reuse, R124, R122 ;  /* 0x0000007c317a7225 */ /* 0x040fe200078e007a */
[----:B------:R-:W-:-:S03]  /*a3a0*/  ISETP.GE.OR P3, PT, R49, R117, P0 ;  /* 0x000000753100720c */ /* 0x000fc60000766670 */
[----:B------:R-:W-:-:S10]  /*a3b0*/  IMAD R125, R49, R125, R48 ;  /* 0x0000007d317d7224 */ /* 0x000fd400078e0230 */
[----:B------:R-:W-:Y:S05]  /*a3c0*/  @P3 BRA `(.L_x_2391) ;  /* 0x0000001400383947 */ /* 0x000fea0003800000 */
[----:B------:R-:W2:Y:S01]  /*a3d0*/  LDL R50, [R1+0x28] ;  /* 0x0000280001327983 */ /* 0x000ea20000100800 */
[----:B------:R-:W1:Y:S01]  /*a3e0*/  LDC.64 R56, c[0x0][0x2e8] ;  /* 0x0000ba00ff387b82 */ /* 0x000e620000000a00 */
[----:B------:R-:W-:Y:S01]  /*a3f0*/  IMAD.IADD R60, R123, 0x1, R125 ;  /* 0x000000017b3c7824 */ /* 0x000fe200078e027d */
[----:B------:R-:W-:Y:S01]  /*a400*/  IADD3 R59, P3, P4, R100, R122, R40 ;  /* 0x0000007a643b7210 */ /* 0x000fe20007c7e028 */
[----:B------:R-:W-:Y:S01]  /*a410*/  BSSY B1, `(.L_x_2413) ;  /* 0x00000ec000017945 */ /* 0x000fe20003800000 */
[----:B------:R-:W-:Y:S02]  /*a420*/  ISETP.NE.AND P6, PT, R0, RZ, PT ;  /* 0x000000ff0000720c */ /* 0x000fe40003fc5270 */
[----:B------:R-:W-:Y:S02]  /*a430*/  IADD3.X R48, R41, R60, R106, P3, P4 ;  /* 0x0000003c29307210 */ /* 0x000fe40001fe846a */
[----:B------:R-:W-:Y:S02]  /*a440*/  SEL R143, R114, R143, !P6 ;  /* 0x0000008f728f7207 */ /* 0x000fe40007000000 */
[----:B-1----:R-:W-:-:S05]  /*a450*/  IADD3 R58, P3, R59, R56, RZ ;  /* 0x000000383b3a7210 */ /* 0x002fca0007f7e0ff */
[----:B------:R-:W-:Y:S01]  /*a460*/  IMAD.X R59, R48, 0x1, R57, P3 ;  /* 0x00000001303b7824 */ /* 0x000fe200018e0639 */
[----:B------:R-:W-:-:S04]  /*a470*/  SHF.R.S32.HI R48, RZ, 0x1f, R143 ;  /* 0x0000001fff307819 */ /* 0x000fc8000001148f */
[----:B------:R-:W-:-:S04]  /*a480*/  LEA.HI R48, R48, R143, RZ, 0x5 ;  /* 0x0000008f30307211 */ /* 0x000fc800078f28ff */
[----:B------:R-:W-:-:S04]  /*a490*/  LEA.HI.SX32 R48, R48, R105, 0x1b ;  /* 0x0000006930307211 */ /* 0x000fc800078fdaff */
[----:B------:R-:W-:Y:S01]  /*a4a0*/  SHF.R.S32.HI R49, RZ, 0x1f, R48 ;  /* 0x0000001fff317819 */ /* 0x000fe20000011430 */
[----:B------:R-:W-:-:S03]  /*a4b0*/  IMAD.SHL.U32 R61, R48, 0x10, RZ ;  /* 0x00000010303d7824 */ /* 0x000fc600078e00ff */
        /* <DEDUP_REMOVED lines=18> */
[----:B------:R-:W-:Y:S01]  /*a5e0*/  IMAD.SHL.U32 R48, R65, 0x100, RZ ;  /* 0x0000010041307824 */ /* 0x000fe200078e00ff */
[----:B------:R-:W-:Y:S01]  /*a5f0*/  SHF.R.U32.HI R71, RZ, 0x10, R73 ;  /* 0x00000010ff477819 */ /* 0x000fe20000011649 */
[----:B------:R-:W-:Y:S01]  /*a600*/  IMAD.MOV.U32 R65, RZ, RZ, R50 ;  /* 0x000000ffff417224 */ /* 0x000fe200078e0032 */
[----:B------:R-:W-:Y:S02]  /*a610*/  SHF.R.U32.HI R72, RZ, 0x10, R75 ;  /* 0x00000010ff487819 */ /* 0x000fe4000001164b */
[----:B------:R-:W-:Y:S01]  /*a620*/  LOP3.LUT R63, R63, 0xff00, R48, 0xf8, !PT ;  /* 0x0000ff003f3f7812 */ /* 0x000fe200078ef830 */
[----:B------:R-:W-:Y:S01]  /*a630*/  IMAD.SHL.U32 R48, R70, 0x100, RZ ;  /* 0x0000010046307824 */ /* 0x000fe200078e00ff */
[----:B------:R-:W-:-:S02]  /*a640*/  LOP3.LUT R67, R75, 0xff0000ff, RZ, 0xc0, !PT ;  /* 0xff0000ff4b437812 */ /* 0x000fc400078ec0ff */
[----:B------:R-:W-:Y:S02]  /*a650*/  SHF.R.U32.HI R68, RZ, 0x8, R77 ;  /* 0x00000008ff447819 */ /* 0x000fe4000001164d */
[----:B------:R-:W-:Y:S01]  /*a660*/  MOV R66, R52 ;  /* 0x0000003400427202 */ /* 0x000fe20000000f00 */
[----:B------:R-:W-:Y:S01]  /*a670*/  IMAD.U32 R52, R71, 0x10000, RZ ;  /* 0x0001000047347824 */ /* 0x000fe200078e00ff */
[----:B------:R-:W-:Y:S01]  /*a680*/  LOP3.LUT R71, R67, 0xff00, R48, 0xf8, !PT ;  /* 0x0000ff0043477812 */ /* 0x000fe200078ef830 */
[----:B------:R-:W-:Y:S01]  /*a690*/  IMAD.SHL.U32 R50, R68, 0x100, RZ ;  /* 0x0000010044327824 */ /* 0x000fe200078e00ff */
[----:B------:R-:W-:Y:S01]  /*a6a0*/  LOP3.LUT R73, R77, 0xff0000ff, RZ, 0xc0, !PT ;  /* 0xff0000ff4d497812 */ /* 0x000fe200078ec0ff */
[----:B------:R-:W-:Y:S01]  /*a6b0*/  IMAD.U32 R48, R72, 0x10000, RZ ;  /* 0x0001000048307824 */ /* 0x000fe200078e00ff */
[----:B------:R-:W-:Y:S02]  /*a6c0*/  LOP3.LUT R52, R63, 0xff0000, R52, 0xf8, !PT ;  /* 0x00ff00003f347812 */ /* 0x000fe400078ef834 */
[----:B------:R-:W-:-:S02]  /*a6d0*/  F2FP.F16.E4M3.UNPACK_B R72, R138.H1 ;  /* 0x0000008aff48723e */ /* 0x000fc400030006ff */
[----:B------:R-:W-:Y:S02]  /*a6e0*/  F2FP.F16.E4M3.UNPACK_B R67, R66.H1 ;  /* 0x00000042ff43723e */ /* 0x000fe400030006ff */
[--C-:B------:R-:W-:Y:S02]  /*a6f0*/  SHF.R.U32.HI R64, RZ, 0x8, R79.reuse ;  /* 0x00000008ff407819 */ /* 0x100fe4000001164f */
[----:B------:R-:W-:Y:S01]  /*a700*/  F2FP.F16.E4M3.UNPACK_B R63, R62.H1 ;  /* 0x0000003eff3f723e */ /* 0x000fe200030006ff */
[----:B------:R-:W-:Y:S01]  /*a710*/  HADD2.F32 R68, -RZ, R67.H0_H0 ;  /* 0x20000043ff447230 */ /* 0x000fe20000004100 */
[----:B------:R-:W-:Y:S02]  /*a720*/  SHF.R.U32.HI R74, RZ, 0x10, R79 ;  /* 0x00000010ff4a7819 */ /* 0x000fe4000001164f */
[----:B------:R-:W-:Y:S01]  /*a730*/  LOP3.LUT R75, R73, 0xff00, R50, 0xf8, !PT ;  /* 0x0000ff00494b7812 */ /* 0x000fe200078ef832 */
[----:B------:R-:W-:Y:S01]  /*a740*/  HADD2.F32 R73, -RZ, R72.H0_H0 ;  /* 0x20000048ff497230 */ /* 0x000fe20000004100 */
[----:B------:R-:W-:Y:S01]  /*a750*/  SHF.R.U32.HI R76, RZ, 0x10, R77 ;  /* 0x00000010ff4c7819 */ /* 0x000fe2000001164d */
[----:B------:R-:W-:Y:S01]  /*a760*/  IMAD.U32 R50, R74, 0x10000, RZ ;  /* 0x000100004a327824 */ /* 0x000fe200078e00ff */
[----:B------:R-:W-:Y:S01]  /*a770*/  SHF.L.U32 R54, R64, 0x8, RZ ;  /* 0x0000000840367819 */ /* 0x000fe200000006ff */
[----:B------:R-:W-:Y:S01]  /*a780*/  HADD2.F32 R64, -RZ, R63.H0_H0 ;  /* 0x2000003fff407230 */ /* 0x000fe20000004100 */
[----:B------:R-:W-:-:S02]  /*a790*/  F2FP.F16.E4M3.UNPACK_B R70, R136.H1 ;  /* 0x00000088ff46723e */ /* 0x000fc400030006ff */
[----:B------:R-:W-:Y:S01]  /*a7a0*/  LOP3.LUT R77, R79, 0xff0000ff, RZ, 0xc0, !PT ;  /* 0xff0000ff4f4d7812 */ /* 0x000fe200078ec0ff */
[-C--:B------:R-:W-:Y:S01]  /*a7b0*/  FMUL.FTZ R79, R68, R73.reuse ;  /* 0x00000049444f7220 */ /* 0x080fe20000410000 */
[----:B------:R-:W-:Y:S01]  /*a7c0*/  LOP3.LUT R48, R71, 0xff0000, R48, 0xf8, !PT ;  /* 0x00ff000047307812 */ /* 0x000fe200078ef830 */
[----:B------:R-:W-:Y:S01]  /*a7d0*/  HADD2.F32 R71, -RZ, R70.H0_H0 ;  /* 0x20000046ff477230 */ /* 0x000fe20000004100 */
[----:B------:R-:W-:Y:S01]  /*a7e0*/  LOP3.LUT R77, R77, 0xff00, R54, 0xf8, !PT ;  /* 0x0000ff004d4d7812 */ /* 0x000fe200078ef836 */
[----:B------:R-:W-:Y:S01]  /*a7f0*/  FMUL.FTZ R73, R64, R73 ;  /* 0x0000004940497220 */ /* 0x000fe20000410000 */
[----:B------:R-:W-:Y:S01]  /*a800*/  IMAD.U32 R54, R76, 0x10000, RZ ;  /* 0x000100004c367824 */ /* 0x000fe200078e00ff */
[----:B------:R-:W-:Y:S01]  /*a810*/  F2FP.F16.E4M3.UNPACK_B R138, R138 ;  /* 0x0000008aff8a723e */ /* 0x000fe200020006ff */
[-C--:B------:R-:W-:Y:S01]  /*a820*/  FFMA.FTZ R79, R64, R71.reuse, -R79 ;  /* 0x00000047404f7223 */ /* 0x080fe2000001084f */
[----:B------:R-:W-:Y:S01]  /*a830*/  LOP3.LUT R50, R77, 0xff0000, R50, 0xf8, !PT ;  /* 0x00ff00004d327812 */ /* 0x000fe200078ef832 */
[----:B------:R-:W-:Y:S01]  /*a840*/  FFMA.FTZ R77, R68, R71, R73 ;  /* 0x00000047444d7223 */ /* 0x000fe20000010049 */
[----:B------:R-:W-:Y:S01]  /*a850*/  HADD2.F32 R73, -RZ, R72.H1_H1 ;  /* 0x30000048ff497230 */ /* 0x000fe20000004100 */
[----:B------:R-:W-:Y:S01]  /*a860*/  F2FP.F16.E4M3.UNPACK_B R66, R66 ;  /* 0x00000042ff42723e */ /* 0x000fe200020006ff */
[----:B------:R-:W-:Y:S01]  /*a870*/  HADD2.F32 R68, -RZ, R67.H1_H1 ;  /* 0x30000043ff447230 */ /* 0x000fe20000004100 */
[----:B------:R-:W-:Y:S01]  /*a880*/  F2FP.F16.E4M3.UNPACK_B R62, R62 ;  /* 0x0000003eff3e723e */ /* 0x000fe200020006ff */
        /* <DEDUP_REMOVED lines=45> */
[----:B------:R-:W-:Y:S01]  /*ab60*/  FFMA.FTZ R84, R62, R63, -R85 ;  /* 0x0000003f3e547223 */ /* 0x000fe20000010855 */
[----:B------:R-:W-:Y:S01]  /*ab70*/  F2FP.F16.E4M3.UNPACK_B R137, R137 ;  /* 0x00000089ff89723e */ /* 0x000fe200020006ff */
[----:B------:R-:W-:Y:S01]  /*ab80*/  FFMA.FTZ R86, R64, R63, R71 ;  /* 0x0000003f40567223 */ /* 0x000fe20000010047 */
[----:B------:R-:W-:-:S02]  /*ab90*/  HADD2.F32 R67, -RZ, R139.H0_H0 ;  /* 0x2000008bff437230 */ /* 0x000fc40000004100 */
[----:B------:R-:W-:Y:S01]  /*aba0*/  HADD2.F32 R62, -RZ, R65.H0_H0 ;  /* 0x20000041ff3e7230 */ /* 0x000fe20000004100 */
[----:B------:R-:W-:Y:S01]  /*abb0*/  F2FP.SATFINITE.E4M3.F32.PACK_AB_MERGE_C R81, R84, R81, RZ ;  /* 0x000000515451723e */ /* 0x000fe200048070ff */
[----:B------:R-:W-:Y:S01]  /*abc0*/  HADD2.F32 R63, -RZ, R69.H0_H0 ;  /* 0x20000045ff3f7230 */ /* 0x000fe20000004100 */
[----:B------:R-:W-:Y:S01]  /*abd0*/  F2FP.SATFINITE.E4M3.F32.PACK_AB_MERGE_C R83, R86, R83, RZ ;  /* 0x000000535653723e */ /* 0x000fe200048070ff */
[----:B------:R-:W-:Y:S02]  /*abe0*/  HADD2.F32 R68, -RZ, R139.H1_H1 ;  /* 0x3000008bff447230 */ /* 0x000fe40000004100 */
[-C--:B------:R-:W-:Y:S01]  /*abf0*/  FMUL.FTZ R70, R62, R67.reuse ;  /* 0x000000433e467220 */ /* 0x080fe20000410000 */
[----:B------:R-:W-:Y:S02]  /*ac00*/  HADD2.F32 R69, -RZ, R69.H1_H1 ;  /* 0x30000045ff457230 */ /* 0x000fe40000004100 */
[----:B------:R-:W-:Y:S01]  /*ac10*/  FMUL.FTZ R71, R63, R67 ;  /* 0x000000433f477220 */ /* 0x000fe20000410000 */
[----:B------:R-:W-:-:S02]  /*ac20*/  HADD2.F32 R65, -RZ, R65.H1_H1 ;  /* 0x30000041ff417230 */ /* 0x000fc40000004100 */
[--C-:B------:R-:W-:Y:S02]  /*ac30*/  HADD2.F32 R64, -RZ, R137.reuse.H0_H0 ;  /* 0x20000089ff407230 */ /* 0x100fe40000004100 */
[-C--:B------:R-:W-:Y:S01]  /*ac40*/  FMUL.FTZ R82, R69, R68.reuse ;  /* 0x0000004445527220 */ /* 0x080fe20000410000 */
[----:B------:R-:W-:Y:S02]  /*ac50*/  HADD2.F32 R66, -RZ, R137.H1_H1 ;  /* 0x30000089ff427230 */ /* 0x000fe40000004100 */
[----:B------:R-:W-:Y:S01]  /*ac60*/  FMUL.FTZ R68, R65, R68 ;  /* 0x0000004441447220 */ /* 0x000fe20000410000 */
[-C--:B------:R-:W-:Y:S01]  /*ac70*/  FFMA.FTZ R67, R62, R64.reuse, -R71 ;  /* 0x000000403e437223 */ /* 0x080fe20000010847 */
[----:B------:R-:W-:Y:S01]  /*ac80*/  FFMA.FTZ R72, R63, R64, R70 ;  /* 0x000000403f487223 */ /* 0x000fe20000010046 */
[-C--:B------:R-:W-:Y:S01]  /*ac90*/  FFMA.FTZ R64, R65, R66.reuse, -R82 ;  /* 0x0000004241407223 */ /* 0x080fe20000010852 */
[----:B------:R-:W-:Y:S01]  /*aca0*/  FFMA.FTZ R65, R69, R66, R68 ;  /* 0x0000004245417223 */ /* 0x000fe20000010044 */
[----:B------:R-:W-:-:S02]  /*acb0*/  F2FP.SATFINITE.E4M3.F32.PACK_AB_MERGE_C R63, R80, R77, RZ ;  /* 0x0000004d503f723e */ /* 0x000fc400048070ff */
[----:B------:R-:W-:Y:S02]  /*acc0*/  F2FP.F16.E4M3.UNPACK_B R68, R53 ;  /* 0x00000035ff44723e */ /* 0x000fe400020006ff */
[----:B------:R-:W-:Y:S02]  /*acd0*/  F2FP.F16.E4M3.UNPACK_B R71, R54 ;  /* 0x00000036ff47723e */ /* 0x000fe400020006ff */
[----:B------:R-:W-:Y:S01]  /*ace0*/  F2FP.F16.E4M3.UNPACK_B R66, R49 ;  /* 0x00000031ff42723e */ /* 0x000fe200020006ff */
[--C-:B------:R-:W-:Y:S01]  /*acf0*/  HADD2.F32 R69, -RZ, R68.reuse.H0_H0 ;  /* 0x20000044ff457230 */ /* 0x100fe20000004100 */
[----:B------:R-:W-:Y:S01]  /*ad00*/  F2FP.SATFINITE.E4M3.F32.PACK_AB_MERGE_C R63, R75, R74, R63 ;  /* 0x0000004a4b3f723e */ /* 0x000fe2000480703f */
[--C-:B------:R-:W-:Y:S01]  /*ad10*/  HADD2.F32 R74, -RZ, R71.reuse.H0_H0 ;  /* 0x20000047ff4a7230 */ /* 0x100fe20000004100 */
[----:B------:R-:W-:Y:S01]  /*ad20*/  F2FP.SATFINITE.E4M3.F32.PACK_AB_MERGE_C R62, R78, R79, RZ ;  /* 0x0000004f4e3e723e */ /* 0x000fe200048070ff */
[----:B------:R-:W-:Y:S01]  /*ad30*/  HADD2.F32 R68, -RZ, R68.H1_H1 ;  /* 0x30000044ff447230 */ /* 0x000fe20000004100 */
[----:B------:R-:W-:Y:S01]  /*ad40*/  F2FP.F16.E4M3.UNPACK_B R70, R52 ;  /* 0x00000034ff46723e */ /* 0x000fe200020006ff */
[----:B------:R-:W-:Y:S01]  /*ad50*/  HADD2.F32 R71, -RZ, R71.H1_H1 ;  /* 0x30000047ff477230 */ /* 0x000fe20000004100 */
[----:B------:R-:W-:Y:S01]  /*ad60*/  F2FP.SATFINITE.E4M3.F32.PACK_AB_MERGE_C R64, R64, R67, R81 ;  /* 0x000000434040723e */ /* 0x000fe20004807051 */
[----:B------:R-:W-:Y:S01]  /*ad70*/  HADD2.F32 R67, -RZ, R66.H0_H0 ;  /* 0x20000042ff437230 */ /* 0x000fe20000004100 */
[----:B------:R-:W-:Y:S01]  /*ad80*/  F2FP.SATFINITE.E4M3.F32.PACK_AB_MERGE_C R62, R76, R73, R62 ;  /* 0x000000494c3e723e */ /* 0x000fe2000480703e */
[----:B------:R-:W-:Y:S01]  /*ad90*/  FMUL.FTZ R76, R69, R74 ;  /* 0x0000004a454c7220 */ /* 0x000fe20000410000 */
[----:B------:R-:W-:Y:S01]  /*ada0*/  F2FP.SATFINITE.E4M3.F32.PACK_AB_MERGE_C R65, R65, R72, R83 ;  /* 0x000000484141723e */ /* 0x000fe20004807053 */
[----:B------:R-:W-:-:S02]  /*adb0*/  HADD2.F32 R72, -RZ, R70.H0_H0 ;  /* 0x20000046ff487230 */ /* 0x000fc40000004100 */
[----:B------:R-:W-:Y:S01]  /*adc0*/  FMUL.FTZ R74, R67, R74 ;  /* 0x0000004a434a7220 */ /* 0x000fe20000410000 */
[----:B------:R-:W-:Y:S02]  /*add0*/  HADD2.F32 R66, -RZ, R66.H1_H1 ;  /* 0x30000042ff427230 */ /* 0x000fe40000004100 */
[----:B------:R-:W-:Y:S01]  /*ade0*/  FMUL.FTZ R73, R68, R71 ;  /* 0x0000004744497220 */ /* 0x000fe20000410000 */
[----:B------:R-:W-:Y:S01]  /*adf0*/  F2FP.F16.E4M3.UNPACK_B R49, R49.H1 ;  /* 0x00000031ff31723e */ /* 0x000fe200030006ff */
[-C--:B------:R-:W-:Y:S01]  /*ae00*/  FFMA.FTZ R74, R69, R72.reuse, R74 ;  /* 0x00000048454a7223 */ /* 0x080fe2000001004a */
[----:B------:R-:W-:Y:S02]  /*ae10*/  HADD2.F32 R69, -RZ, R70.H1_H1 ;  /* 0x30000046ff457230 */ /* 0x000fe40000004100 */
[----:B------:R-:W-:Y:S01]  /*ae20*/  FFMA.FTZ R76, R67, R72, -R76 ;  /* 0x00000048434c7223 */ /* 0x000fe2000001084c */
[----:B------:R-:W-:Y:S01]  /*ae30*/  FMUL.FTZ R71, R66, R71 ;  /* 0x0000004742477220 */ /* 0x000fe20000410000 */
[----:B------:R-:W-:Y:S01]  /*ae40*/  F2FP.F16.E4M3.UNPACK_B R67, R53.H1 ;  /* 0x00000035ff43723e */ /* 0x000fe200030006ff */
[----:B------:R-:W-:-:S02]  /*ae50*/  HADD2.F32 R53, -RZ, R49.H0_H0 ;  /* 0x20000031ff357230 */ /* 0x000fc40000004100 */
[-C--:B------:R-:W-:Y:S01]  /*ae60*/  FFMA.FTZ R75, R66, R69.reuse, -R73 ;  /* 0x00000045424b7223 */ /* 0x080fe20000010849 */
[----:B------:R-:W-:Y:S01]  /*ae70*/  F2FP.F16.E4M3.UNPACK_B R66, R54.H1 ;  /* 0x00000036ff42723e */ /* 0x000fe200030006ff */
[----:B------:R-:W-:Y:S01]  /*ae80*/  FFMA.FTZ R77, R68, R69, R71 ;  /* 0x00000045444d7223 */ /* 0x000fe20000010047 */
[--C-:B------:R-:W-:Y:S01]  /*ae90*/  HADD2.F32 R54, -RZ, R67.reuse.H0_H0 ;  /* 0x20000043ff367230 */ /* 0x100fe20000004100 */
[----:B------:R-:W-:Y:S01]  /*aea0*/  F2FP.F16.E4M3.UNPACK_B R52, R52.H1 ;  /* 0x00000034ff34723e */ /* 0x000fe200030006ff */
[----:B------:R-:W-:Y:S01]  /*aeb0*/  HADD2.F32 R67, -RZ, R67.H1_H1 ;  /* 0x30000043ff437230 */ /* 0x000fe20000004100 */
[----:B------:R-:W-:Y:S01]  /*aec0*/  F2FP.F16.E4M3.UNPACK_B R71, R50.H1 ;  /* 0x00000032ff47723e */ /* 0x000fe200030006ff */
[--C-:B------:R-:W-:Y:S02]  /*aed0*/  HADD2.F32 R68, -RZ, R66.reuse.H0_H0 ;  /* 0x20000042ff447230 */ /* 0x100fe40000004100 */
[----:B------:R-:W-:Y:S02]  /*aee0*/  HADD2.F32 R70, -RZ, R66.H1_H1 ;  /* 0x30000042ff467230 */ /* 0x000fe40000004100 */
[----:B------:R-:W-:-:S02]  /*aef0*/  HADD2.F32 R49, -RZ, R49.H1_H1 ;  /* 0x30000031ff317230 */ /* 0x000fc40000004100 */
[CC--:B------:R-:W-:Y:S01]  /*af00*/  FMUL.FTZ R72, R54.reuse, R68.reuse ;  /* 0x0000004436487220 */ /* 0x0c0fe20000410000 */
[--C-:B------:R-:W-:Y:S02]  /*af10*/  HADD2.F32 R66, -RZ, R52.reuse.H0_H0 ;  /* 0x20000034ff427230 */ /* 0x100fe40000004100 */
[----:B------:R-:W-:Y:S01]  /*af20*/  FMUL.FTZ R69, R53, R68 ;  /* 0x0000004435457220 */ /* 0x000fe20000410000 */
        /* <DEDUP_REMOVED lines=9> */
[-C--:B------:R-:W-:Y:S01]  /*afc0*/  F2FP.F16.E4M3.UNPACK_B R49, R51.reuse ;  /* 0x00000033ff31723e */ /* 0x080fe200020006ff */
[----:B------:R-:W-:Y:S01]  /*afd0*/  HADD2.F32 R66, -RZ, R54.H0_H0 ;  /* 0x20000036ff427230 */ /* 0x000fe20000004100 */
        /* <DEDUP_REMOVED lines=28> */
[CC--:B------:R-:W-:Y:S01]  /*b1a0*/  FMUL.FTZ R52, R54.reuse, R70.reuse ;  /* 0x0000004636347220 */ /* 0x0c0fe20000410000 */
[----:B------:R-:W-:Y:S02]  /*b1b0*/  HADD2.F32 R50, -RZ, R50.H1_H1 ;  /* 0x30000032ff327230 */ /* 0x000fe40000004100 */
[----:B------:R-:W-:Y:S01]  /*b1c0*/  FMUL.FTZ R53, R49, R70 ;  /* 0x0000004631357220 */ /* 0x000fe20000410000 */
[----:B------:R-:W-:Y:S01]  /*b1d0*/  F2FP.SATFINITE.E4M3.F32.PACK_AB_MERGE_C R78, R81, R78, RZ ;  /* 0x0000004e514e723e */ /* 0x000fe200048070ff */
[-C--:B------:R-:W-:Y:S01]  /*b1e0*/  FFMA.FTZ R51, R51, R48.reuse, -R66 ;  /* 0x0000003033337223 */ /* 0x080fe20000010842 */
[----:B------:R-:W-:Y:S01]  /*b1f0*/  FFMA.FTZ R68, R55, R48, R68 ;  /* 0x0000003037447223 */ /* 0x000fe20000010044 */
[-C--:B------:R-:W-:Y:S01]  /*b200*/  FFMA.FTZ R52, R49, R50.reuse, -R52 ;  /* 0x0000003231347223 */ /* 0x080fe20000010834 */
[----:B------:R-:W-:Y:S01]  /*b210*/  FFMA.FTZ R50, R54, R50, R53 ;  /* 0x0000003236327223 */ /* 0x000fe20000010035 */
[----:B------:R-:W-:Y:S01]  /*b220*/  F2FP.SATFINITE.E4M3.F32.PACK_AB_MERGE_C R79, R80, R79, RZ ;  /* 0x0000004f504f723e */ /* 0x000fe200048070ff */
[----:B------:R-:W-:Y:S01]  /*b230*/  IMAD.MOV.U32 R48, RZ, RZ, R62 ;  /* 0x000000ffff307224 */ /* 0x000fe200078e003e */
[----:B------:R-:W-:Y:S01]  /*b240*/  F2FP.SATFINITE.E4M3.F32.PACK_AB_MERGE_C R51, R51, R82, RZ ;  /* 0x000000523333723e */ /* 0x000fe200048070ff */
[----:B------:R-:W-:Y:S01]  /*b250*/  IMAD.MOV.U32 R54, RZ, RZ, R65 ;  /* 0x000000ffff367224 */ /* 0x000fe200078e0041 */
[----:B------:R-:W-:-:S02]  /*b260*/  F2FP.SATFINITE.E4M3.F32.PACK_AB_MERGE_C R68, R68, R85, RZ ;  /* 0x000000554444723e */ /* 0x000fc400048070ff */
[----:B------:R-:W-:Y:S02]  /*b270*/  F2FP.SATFINITE.E4M3.F32.PACK_AB_MERGE_C R51, R52, R83, R51 ;  /* 0x000000533433723e */ /* 0x000fe40004807033 */
[----:B------:R-:W-:Y:S01]  /*b280*/  F2FP.SATFINITE.E4M3.F32.PACK_AB_MERGE_C R55, R50, R73, R68 ;  /* 0x000000493237723e */ /* 0x000fe20004807044 */
[----:B------:R-:W-:Y:S01]  /*b290*/  IMAD.MOV.U32 R50, RZ, RZ, R64 ;  /* 0x000000ffff327224 */ /* 0x000fe200078e0040 */
[----:B------:R-:W-:Y:S02]  /*b2a0*/  F2FP.SATFINITE.E4M3.F32.PACK_AB_MERGE_C R49, R75, R76, R78 ;  /* 0x0000004c4b31723e */ /* 0x000fe4000480704e */
[----:B------:R-:W-:Y:S02]  /*b2b0*/  F2FP.SATFINITE.E4M3.F32.PACK_AB_MERGE_C R53, R77, R74, R79 ;  /* 0x0000004a4d35723e */ /* 0x000fe4000480704f */
[----:B------:R-:W-:-:S07]  /*b2c0*/  MOV R52, R63 ;  /* 0x0000003f00347202 */ /* 0x000fce0000000f00 */
.L_x_2414:
[----:B------:R-:W-:Y:S05]  /*b2d0*/  BSYNC B1 ;  /* 0x0000000000017941 */ /* 0x000fea0003800000 */
.L_x_2413:
        /* <DEDUP_REMOVED lines=10> */
.L_x_2354:
[----:B------:R-:W-:-:S06]  /*b380*/  UISETP.NE.AND UP0, UPT, UR45, 0x3, UPT ;  /* 0x000000032d00788c */ /* 0x000fcc000bf05270 */
[----:B------:R-:W-:-:S13]  /*b390*/  PLOP3.LUT P5, PT, PT, PT, UP0, 0x80, 0x0 ;  /* 0x000000000000781c */ /* 0x000fda0003faf008 */
[----:B------:R-:W-:Y:S05]  /*b3a0*/  @!P5 BRA `(.L_x_2415) ;  /* 0x000000000004d947 */ /* 0x000fea0003800000 */
[----:B------:R-:W-:Y:S01]  /*b3b0*/  BPT.TRAP 0x1 ;  /* 0x000000040000795c */ /* 0x000fe20000300000 */
.L_x_2415:
        /* <DEDUP_REMOVED lines=9> */
.L_x_2686:
[----:B------:R-:W-:Y:S05]  /*b450*/  BSYNC B1 ;  /* 0x0000000000017941 */ /* 0x000fea0003800000 */
.L_x_2416:
        /* <DEDUP_REMOVED lines=16> */
.L_x_2419:
[----:B------:R-:W-:Y:S05]  /*b560*/  BSYNC B1 ;  /* 0x0000000000017941 */ /* 0x000fea0003800000 */
.L_x_2418:
        /* <DEDUP_REMOVED lines=16> */
.L_x_2421:
[----:B------:R-:W-:Y:S05]  /*b670*/  BSYNC B1 ;  /* 0x0000000000017941 */ /* 0x000fea0003800000 */
.L_x_2420:
[----:B-1----:R-:W-:Y:S01]  /*b680*/  VIADD R48, R19, 0x40 ;  /* 0x0000004013307836 */ /* 0x002fe20000000000 */
[----:B------:R-:W-:Y:S04]  /*b690*/  BSSY B1, `(.L_x_2422) ;  /* 0x000000f000017945 */ /* 0x000fe80003800000 */
[----:B------:R-:W-:-:S13]  /*b6a0*/  ISETP.GE.AND P2, PT, R48, R117, PT ;  /* 0x000000753000720c */ /* 0x000fda0003f46270 */
[----:B------:R-:W-:Y:S05]  /*b6b0*/  @P2 BRA `(.L_x_2423) ;  /* 0x0000000000302947 */ /* 0x000fea0003800000 */
[----:B------:R-:W1:Y:S01]  /*b6c0*/  @!P0 LDC.64 R58, c[0x0][0x2e8] ;  /* 0x0000ba00ff3a8b82 */ /* 0x000e620000000a00 */
[----:B------:R-:W-:Y:S01]  /*b6d0*/  LEA R60, P2, R102, R56, 0x6 ;  /* 0x00000038663c7211 */ /* 0x000fe200078430ff */
        /* <DEDUP_REMOVED lines=10> */
.L_x_2423:
[----:B------:R-:W-:Y:S05]  /*b780*/  BSYNC B1 ;  /* 0x0000000000017941 */ /* 0x000fea0003800000 */
.L_x_2422:
        /* <DEDUP_REMOVED lines=18> */
.L_x_2391:
[----:B------:R-:W-:Y:S05]  /*b8b0*/  BSYNC B0 ;  /* 0x0000000000007941 */ /* 0x000fea0003800000 */
.L_x_2353:
        /* <DEDUP_REMOVED lines=17> */
.L_x_2425:
[----:B------:R-:W-:Y:S05]  /*b9d0*/  BSYNC B0 ;  /* 0x0000000000007941 */ /* 0x000fea0003800000 */
.L_x_2424:
[----:B------:R-:W1:Y:S01]  /*b9e0*/  SYNCS.PHASECHK.TRANS64.TRYWAIT P3, [R110+URZ+0x388b0], R121 ;  /* 0x0388b0796e0075a7 */ /* 0x000e62000806017f */
[----:B------:R-:W-:Y:S01]  /*b9f0*/  ULDC UR41, c[0x0][0x2f4] ;  /* 0x0000bd0000297ab9 */ /* 0x000fe20000000800 */
[----:B------:R-:W-:Y:S01]  /*ba00*/  ULDC.64 UR36, c[0x0][0x328] ;  /* 0x0000ca0000247ab9 */ /* 0x000fe20000000a00 */
[----:B------:R-:W-:Y:S01]  /*ba10*/  ULDC.64 UR38, c[0x0][0x318] ;  /* 0x0000c60000267ab9 */ /* 0x000fe20000000a00 */
[----:B------:R-:W-:Y:S04]  /*ba20*/  BSSY B0, `(.L_x_2426) ;  /* 0x0000002000007945 */ /* 0x000fe80003800000 */
[----:B-1----:R-:W-:Y:S05]  /*ba30*/  @!P3 BRA `(.L_x_2427) ;  /* 0x000001fc0094b947 */ /* 0x002fea0003800000 */
.L_x_2687:
[----:B------:R-:W-:Y:S05]  /*ba40*/  BSYNC B0 ;  /* 0x0000000000007941 */ /* 0x000fea0003800000 */
.L_x_2426:
[----:B------:R-:W-:Y:S01]  /*ba50*/  ISETP.GE.AND P3, PT, R19, R117, PT ;  /* 0x000000751300720c */ /* 0x000fe20003f66270 */
[----:B------:R-:W-:Y:S01]  /*ba60*/  BSSY B0, `(.L_x_2428) ;  /* 0x0000010000007945 */ /* 0x000fe20003800000 */
[----:B------:R-:W-:-:S11]  /*ba70*/  IMAD.WIDE R52, R25, 0x80, R46 ;  /* 0x0000008019347825 */ /* 0x000fd600078e022e */
[----:B------:R-:W-:Y:S05]  /*ba80*/  @P3 BRA `(.L_x_2429) ;  /* 0x0000000000343947 */ /* 0x000fea0003800000 */
[----:B0-----:R-:W-:Y:S02]  /*ba90*/  IMAD.MOV.U32 R48, RZ, RZ, R98 ;  /* 0x000000ffff307224 */ /* 0x001fe400078e0062 */
        /* <DEDUP_REMOVED lines=12> */
.L_x_2429:
[----:B------:R-:W-:Y:S05]  /*bb60*/  BSYNC B0 ;  /* 0x0000000000007941 */ /* 0x000fea0003800000 */
.L_x_2428:
        /* <DEDUP_REMOVED lines=19> */
.L_x_2431:
[----:B------:R-:W-:Y:S05]  /*bca0*/  BSYNC B0 ;  /* 0x0000000000007941 */ /* 0x000fea0003800000 */
.L_x_2430:
[----:B0-----:R-:W-:Y:S01]  /*bcb0*/  VIADD R48, R19, 0x40 ;  /* 0x0000004013307836 */ /* 0x001fe20000000000 */
[----:B------:R-:W-:Y:S04]  /*bcc0*/  BSSY B0, `(.L_x_2432) ;  /* 0x0000012000007945 */ /* 0x000fe80003800000 */
[----:B------:R-:W-:-:S13]  /*bcd0*/  ISETP.GE.AND P3, PT, R48, R117, PT ;  /* 0x000000753000720c */ /* 0x000fda0003f66270 */
[----:B------:R-:W-:Y:S05]  /*bce0*/  @P3 BRA `(.L_x_2433) ;  /* 0x00000000003c3947 */ /* 0x000fea0003800000 */
[----:B------:R-:W-:Y:S01]  /*bcf0*/  IADD3 R51, P3, R52, 0x40, RZ ;  /* 0x0000004034337810 */ /* 0x000fe20007f7e0ff */
[----:B------:R-:W-:Y:S02]  /*bd00*/  IMAD.MOV.U32 R48, RZ, RZ, R98 ;  /* 0x000000ffff307224 */ /* 0x000fe400078e0062 */
[----:B------:R-:W-:Y:S02]  /*bd10*/  IMAD.MOV.U32 R49, RZ, RZ, R109 ;  /* 0x000000ffff317224 */ /* 0x000fe400078e006d */
        /* <DEDUP_REMOVED lines=12> */
.L_x_2433:
[----:B------:R-:W-:Y:S05]  /*bde0*/  BSYNC B0 ;  /* 0x0000000000007941 */ /* 0x000fea0003800000 */
.L_x_2432:
[----:B0-----:R-:W-:Y:S01]  /*bdf0*/  IADD3 R48, R19, 0x60, RZ ;  /* 0x0000006013307810 */ /* 0x001fe20007ffe0ff */
[----:B------:R-:W-:Y:S03]  /*be00*/  BSSY B0, `(.L_x_2434) ;  /* 0x0000012000007945 */ /* 0x000fe60003800000 */
[----:B------:R-:W-:-:S13]  /*be10*/  ISETP.GE.AND P3, PT, R48, R117, PT ;  /* 0x000000753000720c */ /* 0x000fda0003f66270 */
[----:B------:R-:W-:Y:S05]  /*be20*/  @P3 BRA `(.L_x_2435) ;  /* 0x00000000003c3947 */ /* 0x000fea0003800000 */
[----:B------:R-:W-:Y:S01]  /*be30*/  IADD3 R51, P3, R52, 0x60, RZ ;  /* 0x0000006034337810 */ /* 0x000fe20007f7e0ff */
[----:B------:R-:W-:Y:S02]  /*be40*/  IMAD.MOV.U32 R48, RZ, RZ, R98 ;  /* 0x000000ffff307224 */ /* 0x000fe400078e0062 */
        /* <DEDUP_REMOVED lines=13> */
.L_x_2435:
[----:B------:R-:W-:Y:S05]  /*bf20*/  BSYNC B0 ;  /* 0x0000000000007941 */ /* 0x000fea0003800000 */
.L_x_2434:
        /* <DEDUP_REMOVED lines=22> */
.L_x_2348:
[----:B------:R-:W2:Y:S01]  /*c090*/  LDL R2, [R1+0x8] ;  /* 0x0000080001027983 */ /* 0x000ea20000100800 */
[----:B------:R-:W0:Y:S01]  /*c0a0*/  LDC R0, c[0x0][0x448] ;  /* 0x00011200ff007b82 */ /* 0x000e220000000800 */
[----:B------:R-:W-:Y:S01]  /*c0b0*/  CS2R R152, SRZ ;  /* 0x0000000000987805 */ /* 0x000fe2000001ff00 */
[----:B------:R-:W-:Y:S01]  /*c0c0*/  IMAD.MOV.U32 R142, RZ, RZ, RZ ;  /* 0x000000ffff8e7224 */ /* 0x000fe200078e00ff */
        /* <DEDUP_REMOVED lines=21> */
[----:B0-----:R-:W-:Y:S02]  /*c220*/  ISETP.NE.AND P1, PT, R0, 0x1, PT ;  /* 0x000000010000780c */ /* 0x001fe40003f25270 */
        /* <DEDUP_REMOVED lines=12> */
[----:B------:R-:W0:Y:S01]  /*c2f0*/  @P1 LDC R0, c[0x0][0x44c] ;  /* 0x00011300ff001b82 */ /* 0x000e220000000800 */
[----:B------:R-:W-:Y:S02]  /*c300*/  CS2R R70, SRZ ;  /* 0x0000000000467805 */ /* 0x000fe4000001ff00 */
[----:B------:R-:W-:Y:S02]  /*c310*/  CS2R R82, SRZ ;  /* 0x0000000000527805 */ /* 0x000fe4000001ff00 */
[----:B------:R-:W-:-:S02]  /*c320*/  CS2R R20, SRZ ;  /* 0x0000000000147805 */ /* 0x000fc4000001ff00 */
[----:B------:R-:W-:Y:S02]  /*c330*/  CS2R R80, SRZ ;  /* 0x0000000000507805 */ /* 0x000fe4000001ff00 */
[----:B------:R-:W-:Y:S02]  /*c340*/  CS2R R46, SRZ ;  /* 0x00000000002e7805 */ /* 0x000fe4000001ff00 */
[----:B------:R-:W-:Y:S02]  /*c350*/  CS2R R38, SRZ ;  /* 0x0000000000267805 */ /* 0x000fe4000001ff00 */
[----:B------:R-:W-:Y:S01]  /*c360*/  CS2R R14, SRZ ;  /* 0x00000000000e7805 */ /* 0x000fe2000001ff00 */
[----:B------:R-:W1:Y:S01]  /*c370*/  @P1 LDC R5, c[0x0][0x450] ;  /* 0x00011400ff051b82 */ /* 0x000e620000000800 */
        /* <DEDUP_REMOVED lines=13> */
[----:B------:R-:W-:Y:S01]  /*c450*/  CS2R R48, SRZ ;  /* 0x0000000000307805 */ /* 0x000fe2000001ff00 */
[----:B------:R-:W-:Y:S01]  /*c460*/  IMAD.MOV.U32 R117, RZ, RZ, RZ ;  /* 0x000000ffff757224 */ /* 0x000fe200078e00ff */
        /* <DEDUP_REMOVED lines=9> */
[----:B--2---:R-:W-:-:S05]  /*c500*/  IADD3 R3, R2, 0x7f, RZ ;  /* 0x0000007f02037810 */ /* 0x004fca0007ffe0ff */
[----:B0-----:R-:W-:-:S05]  /*c510*/  @P1 IMAD.HI.U32 R0, R3, R0, RZ ;  /* 0x0000000003001227 */ /* 0x001fca00078e00ff */
[----:B-1----:R-:W-:Y:S02]  /*c520*/  @P1 SHF.R.U32.HI R3, RZ, R5, R0 ;  /* 0x00000005ff031219 */ /* 0x002fe40000011600 */
[----:B------:R-:W-:Y:S02]  /*c530*/  CS2R R4, SRZ ;  /* 0x0000000000047805 */ /* 0x000fe4000001ff00 */
[----:B------:R-:W-:Y:S01]  /*c540*/  PLOP3.LUT P1, PT, PT, PT, PT, 0x80, 0x0 ;  /* 0x000000000000781c */ /* 0x000fe20003f2f070 */
[----:B------:R-:W-:Y:S02]  /*c550*/  IMAD.IADD R3, R130, 0x1, R3 ;  /* 0x0000000182037824 */ /* 0x000fe400078e0203 */
[----:B------:R-:W-:-:S03]  /*c560*/  IMAD.MOV.U32 R130, RZ, RZ, RZ ;  /* 0x000000ffff827224 */ /* 0x000fc600078e00ff */
[----:B------:R-:W-:-:S04]  /*c570*/  SHF.R.S32.HI R0, RZ, 0x1f, R3 ;  /* 0x0000001fff007819 */ /* 0x000fc80000011403 */
[----:B------:R-:W-:-:S04]  /*c580*/  LEA.HI R0, R0, R3, RZ, 0x7 ;  /* 0x0000000300007211 */ /* 0x000fc800078f38ff */
[----:B------:R-:W-:-:S04]  /*c590*/  SHF.R.S32.HI R0, RZ, 0x7, R0 ;  /* 0x00000007ff007819 */ /* 0x000fc80000011400 */
[----:B------:R-:W-:Y:S01]  /*c5a0*/  VIMNMX R131, R131, R0, PT ;  /* 0x0000000083837248 */ /* 0x000fe20003fe0100 */
[----:B------:R-:W-:-:S03]  /*c5b0*/  IMAD.MOV.U32 R0, RZ, RZ, RZ ;  /* 0x000000ffff007224 */ /* 0x000fc600078e00ff */
[----:B------:R-:W-:Y:S01]  /*c5c0*/  ISETP.GE.AND P2, PT, R131, 0x1, PT ;  /* 0x000000018300780c */ /* 0x000fe20003f46270 */
[----:B------:R-:W-:-:S12]  /*c5d0*/  @P0 BRA `(.L_x_2437) ;  /* 0x00000000000c0947 */ /* 0x000fd80003800000 */
[----:B------:R-:W0:Y:S01]  /*c5e0*/  FENCE.VIEW.ASYNC.G ;  /* 0x00000000000073c6 */ /* 0x000e220000000100 */
[----:B------:R-:W-:Y:S05]  /*c5f0*/  WARPSYNC.ALL ;  /* 0x0000000000007948 */ /* 0x000fea0003800000 */
[----:B0-----:R-:W-:Y:S06]  /*c600*/  BAR.ARV 0xc, 0x180 ;  /* 0x0306000000007b1d */ /* 0x001fec0000002000 */
.L_x_2437:
[----:B------:R-:W-:Y:S01]  /*c610*/  MOV R3, RZ ;  /* 0x000000ff00037202 */ /* 0x000fe20000000f00 */
[----:B------:R-:W-:Y:S01]  /*c620*/  IMAD.MOV.U32 R24, RZ, RZ, RZ ;  /* 0x000000ffff187224 */ /* 0x000fe200078e00ff */
        /* <DEDUP_REMOVED lines=8> */
[----:B------:R-:W0:Y:S04]  /*c6b0*/  SHFL.IDX PT, R0, R13, RZ, 0x1f ;  /* 0x00001fff0d007589 */ /* 0x000e2800000e0000 */
[----:B0-----:R1:W-:Y:S02]  /*c6c0*/  STL [R1], R0 ;  /* 0x0000000001007387 */ /* 0x0013e40000100800 */
.L_x_2690:
[----:B------:R-:W1:Y:S02]  /*c6d0*/  LDL R2, [R1] ;  /* 0x0000000001027983 */ /* 0x000e640000100800 */
[----:B-1----:R-:W-:-:S04]  /*c6e0*/  LEA.HI R0, R2, R2, RZ, 0x1 ;  /* 0x0000000202007211 */ /* 0x002fc800078f08ff */
[----:B------:R-:W-:-:S05]  /*c6f0*/  LOP3.LUT R0, R0, 0x1e, RZ, 0xc0, !PT ;  /* 0x0000001e00007812 */ /* 0x000fca00078ec0ff */
[----:B------:R-:W-:Y:S02]  /*c700*/  IMAD.IADD R0, R2, 0x1, -R0 ;  /* 0x0000000102007824 */ /* 0x000fe400078e0a00 */
[----:B------:R-:W-:-:S03]  /*c710*/  IMAD.U32 R2, RZ, RZ, UR44 ;  /* 0x0000002cff027e24 */ /* 0x000fc6000f8e00ff */
[----:B------:R-:W-:Y:S02]  /*c720*/  LEA R0, R0, UR44, 0xd ;  /* 0x0000002c00007c11 */ /* 0x000fe4000f8e68ff */
[----:B------:R-:W-:Y:S02]  /*c730*/  LOP3.LUT P0, RZ, R2, 0x3ff, RZ, 0xc0, !PT ;  /* 0x000003ff02ff7812 */ /* 0x000fe4000780c0ff */
[----:B------:R-:W-:Y:S02]  /*c740*/  SHF.R.U32.HI R0, RZ, 0x4, R0 ;  /* 0x00000004ff007819 */ /* 0x000fe40000011600 */
[----:B------:R-:W-:Y:S02]  /*c750*/  P2R R24, PR, RZ, 0x1 ;  /* 0x00000001ff187803 */ /* 0x000fe40000000000 */
[----:B------:R-:W-:-:S07]  /*c760*/  LOP3.LUT R48, R0, 0x3fff, RZ, 0xc0, !PT ;  /* 0x00003fff00307812 */ /* 0x000fce00078ec0ff */
[----:B------:R-:W-:Y:S05]  /*c770*/  @!P0 BRA `(.L_x_2440) ;  /* 0x0000000000408947 */ /* 0x000fea0003800000 */
[----:B------:R-:W-:Y:S01]  /*c780*/  MOV R0, 0x0 ;  /* 0x0000000000007802 */ /* 0x000fe20000000f00 */
[----:B------:R-:W-:Y:S01]  /*c790*/  ULDC.64 UR4, c[0x4][0xc0] ;  /* 0x0100300000047ab9 */ /* 0x000fe20000000a00 */
[----:B------:R-:W-:Y:S01]  /*c7a0*/  ULDC.64 UR6, c[0x4][0xc8] ;  /* 0x0100320000067ab9 */ /* 0x000fe20000000a00 */
[----:B------:R-:W-:Y:S01]  /*c7b0*/  IMAD.U32 R4, RZ, RZ, UR4 ;  /* 0x00000004ff047e24 */ /* 0x000fe2000f8e00ff */
[----:B------:R1:W2:Y:S01]  /*c7c0*/  LDC.64 R2, c[0x4][R0] ;  /* 0x0100000000027b82 */ /* 0x0002a20000000a00 */
[----:B------:R-:W-:Y:S01]  /*c7d0*/  MOV R5, UR5 ;  /* 0x0000000500057c02 */ /* 0x000fe20008000f00 */
        /* <DEDUP_REMOVED lines=10> */
.L_x_2440:
        /* <DEDUP_REMOVED lines=11> */
[----:B------:R-:W0:Y:S08]  /*c930*/  @P0 LDC.64 R10, c[0x0][0x9b0] ;  /* 0x00026c00ff0a0b82 */ /* 0x000e300000000a00 */
[----:B------:R-:W0:Y:S01]  /*c940*/  @P1 LDC.64 R12, c[0x0][0x9c0] ;  /* 0x00027000ff0c1b82 */ /* 0x000e220000000a00 */
        /* <DEDUP_REMOVED lines=9> */
[----:B0-----:R-:W-:Y:S02]  /*c9e0*/  @P0 IMAD R0, R15, R10, RZ ;  /* 0x0000000a0f000224 */ /* 0x001fe400078e02ff */
[----:B------:R-:W-:Y:S02]  /*c9f0*/  @P1 IMAD R6, R7, R12, RZ ;  /* 0x0000000c07061224 */ /* 0x000fe400078e02ff */
[----:B------:R-:W-:Y:S02]  /*ca00*/  @P1 IMAD.IADD R5, R5, 0x1, R9 ;  /* 0x0000000105051824 */ /* 0x000fe400078e0209 */
[C---:B------:R-:W-:Y:S02]  /*ca10*/  @P0 IMAD R9, R20.reuse, R11, R0 ;  /* 0x0000000b14090224 */ /* 0x040fe400078e0200 */
        /* <DEDUP_REMOVED lines=10> */
[----:B------:R-:W-:Y:S02]  /*cac0*/  @P1 LEA.HI.X R9, R6, UR7, R3, 0x2, P3 ;  /* 0x0000000706091c11 */ /* 0x000fe400098f1403 */
[----:B------:R-:W-:-:S03]  /*cad0*/  MOV R3, 0x3f800000 ;  /* 0x3f80000000037802 */ /* 0x000fc60000000f00 */
        /* <DEDUP_REMOVED lines=17> */
.L_x_2444:
[----:B-1----:R1:W2:Y:S02]  /*cbf0*/  SYNCS.PHASECHK.TRANS64.TRYWAIT P0, [R18+URZ+0x38800], R3 ;  /* 0x03880003120075a7 */ /* 0x0022a4000800017f */
[----:B--2---:R-:W-:Y:S05]  /*cc00*/  @!P0 NANOSLEEP.SYNCS 0x989680 ;  /* 0x009896800000895d */ /* 0x004fea0003900000 */
[----:B------:R-:W2:Y:S02]  /*cc10*/  @!P0 SYNCS.PHASECHK.TRANS64 P0, [R18+URZ+0x38800], R3 ;  /* 0x03880003120085a7 */ /* 0x000ea4000800007f */
[----:B--2---:R-:W-:Y:S05]  /*cc20*/  @!P0 BRA `(.L_x_2444) ;  /* 0xfffffffc00f08947 */ /* 0x004fea000383ffff */
.L_x_2443:
[----:B------:R-:W-:Y:S05]  /*cc30*/  BSYNC B0 ;  /* 0x0000000000007941 */ /* 0x000fea0003800000 */
.L_x_2442:
[----:B------:R-:W-:Y:S05]  /*cc40*/  BRA `(.L_x_2445) ;  /* 0x0000009400bc7947 */ /* 0x000fea0003800000 */
.L_x_2441:
[----:B------:R-:W-:Y:S01]  /*cc50*/  ISETP.NE.AND P0, PT, R24, RZ, PT ;  /* 0x000000ff1800720c */ /* 0x000fe20003f05270 */
[----:B------:R-:W-:Y:S01]  /*cc60*/  ULDC.64 UR4, c[0x0][0x3f8] ;  /* 0x0000fe0000047ab9 */ /* 0x000fe20000000a00 */
[----:B-----5:R-:W-:Y:S01]  /*cc70*/  SHF.R.S32.HI R0, RZ, 0x1f, R116 ;  /* 0x0000001fff007819 */ /* 0x020fe20000011474 */
[----:B------:R-:W-:Y:S01]  /*cc80*/  ULDC.64 UR6, c[0x0][0x408] ;  /* 0x0001020000067ab9 */ /* 0x000fe20000000a00 */
[----:B------:R-:W-:-:S04]  /*cc90*/  IMAD.WIDE.U32 R24, R116, UR4, RZ ;  /* 0x0000000474187c25 */ /* 0x000fc8000f8e00ff */
[C---:B------:R-:W-:Y:S02]  /*cca0*/  IMAD R3, R0.reuse, UR4, RZ ;  /* 0x0000000400037c24 */ /* 0x040fe4000f8e02ff */
[----:B------:R-:W-:Y:S02]  /*ccb0*/  IMAD R5, R0, UR6, RZ ;  /* 0x0000000600057c24 */ /* 0x000fe4000f8e02ff */
        /* <DEDUP_REMOVED lines=19> */
[----:B0-----:R-:W-:-:S07]  /*cdf0*/  IMAD.MOV.U32 R13, RZ, RZ, RZ ;  /* 0x000000ffff0d7224 */ /* 0x001fce00078e00ff */
[----:B------:R-:W-:-:S07]  /*ce00*/  LEPC R20, `(.L_x_2446) ;  /* 0x000000001014794e */ /* 0x000fce0000000000 */
[----:B-1----:R-:W-:Y:S05]  /*ce10*/  CALL.ABS.NOINC R14 ;  /* 0x000000000e007343 */ /* 0x002fea0003c00000 */
.L_x_2446:
[----:B------:R-:W2:Y:S01]  /*ce20*/  LDL R56, [R1+0x8] ;  /* 0x0000080001387983 */ /* 0x000ea20000100800 */
[----:B------:R-:W-:Y:S01]  /*ce30*/  ULDC.U8 UR4, c[0x0][0x410] ;  /* 0x0001040000047ab9 */ /* 0x000fe20000000000 */
[----:B------:R-:W-:Y:S01]  /*ce40*/  LEA.HI R31, R31, R50, RZ, 0x3 ;  /* 0x000000321f1f7211 */ /* 0x000fe200078f18ff */
[----:B------:R-:W-:Y:S01]  /*ce50*/  BSSY B0, `(.L_x_2447) ;  /* 0x0000946000007945 */ /* 0x000fe20003800000 */
[----:B------:R-:W-:Y:S02]  /*ce60*/  ISETP.NE.AND P0, PT, RZ, UR4, PT ;  /* 0x00000004ff007c0c */ /* 0x000fe4000bf05270 */
[----:B------:R-:W-:-:S05]  /*ce70*/  LOP3.LUT R31, R31, 0xfffffff8, RZ, 0xc0, !PT ;  /* 0xfffffff81f1f7812 */ /* 0x000fca00078ec0ff */
[----:B------:R-:W-:Y:S02]  /*ce80*/  IMAD.IADD R50, R50, 0x1, -R31 ;  /* 0x0000000132327824 */ /* 0x000fe400078e0a1f */
[----:B--2---:R-:W-:-:S04]  /*ce90*/  IMAD.IADD R57, R19, 0x1, R56 ;  /* 0x0000000113397824 */ /* 0x004fc800078e0238 */
[----:B------:R-:W-:Y:S01]  /*cea0*/  IMAD R3, R50, 0x20, R57 ;  /* 0x0000002032037824 */ /* 0x000fe200078e0239 */
[----:B------:R-:W-:Y:S06]  /*ceb0*/  @!P0 BRA `(.L_x_2448) ;  /* 0x0000004800808947 */ /* 0x000fec0003800000 */
[----:B------:R-:W0:Y:S01]  /*cec0*/  LDC R54, c[0x0][0x448] ;  /* 0x00011200ff367b82 */ /* 0x000e220000000800 */
[----:B------:R-:W-:Y:S01]  /*ced0*/  MOV R9, R27 ;  /* 0x0000001b00097202 */ /* 0x000fe20000000f00 */
[----:B------:R-:W-:Y:S01]  /*cee0*/  IMAD.MOV.U32 R8, RZ, RZ, R24 ;  /* 0x000000ffff087224 */ /* 0x000fe200078e0018 */
[----:B------:R-:W-:Y:S01]  /*cef0*/  ULDC.64 UR4, c[0x0][0x3f8] ;  /* 0x0000fe0000047ab9 */ /* 0x000fe20000000a00 */
[----:B------:R-:W-:Y:S01]  /*cf00*/  IMAD.MOV.U32 R10, RZ, RZ, R116 ;  /* 0x000000ffff0a7224 */ /* 0x000fe200078e0074 */
[----:B------:R-:W-:Y:S01]  /*cf10*/  ULDC.64 UR6, c[0x0][0x408] ;  /* 0x0001020000067ab9 */ /* 0x000fe20000000a00 */
[----:B------:R-:W-:Y:S01]  /*cf20*/  IMAD.MOV.U32 R11, RZ, RZ, R29 ;  /* 0x000000ffff0b7224 */ /* 0x000fe200078e001d */
[----:B------:R-:W-:Y:S01]  /*cf30*/  ULDC.64 UR8, c[0x0][0x400] ;  /* 0x0001000000087ab9 */ /* 0x000fe20000000a00 */
[----:B------:R-:W-:Y:S02]  /*cf40*/  SHF.R.S32.HI R49, RZ, 0x1f, R22 ;  /* 0x0000001fff317819 */ /* 0x000fe40000011416 */
[----:B------:R-:W-:-:S02]  /*cf50*/  SHF.R.S32.HI R55, RZ, 0x1f, R233 ;  /* 0x0000001fff377819 */ /* 0x000fc400000114e9 */
[----:B0-----:R-:W-:-:S13]  /*cf60*/  ISETP.NE.AND P0, PT, R54, 0x1, PT ;  /* 0x000000013600780c */ /* 0x001fda0003f05270 */
[----:B------:R-:W0:Y:S08]  /*cf70*/  @P0 LDC R0, c[0x0][0x44c] ;  /* 0x00011300ff000b82 */ /* 0x000e300000000800 */
[----:B------:R-:W1:Y:S01]  /*cf80*/  @P0 LDC R5, c[0x0][0x450] ;  /* 0x00011400ff050b82 */ /* 0x000e620000000800 */
[----:B0-----:R-:W-:-:S05]  /*cf90*/  @P0 IMAD.HI.U32 R0, R3, R0, RZ ;  /* 0x0000000003000227 */ /* 0x001fca00078e00ff */
[----:B-1----:R-:W-:-:S04]  /*cfa0*/  @P0 SHF.R.U32.HI R3, RZ, R5, R0 ;  /* 0x00000005ff030219 */ /* 0x002fc80000011600 */
        /* <DEDUP_REMOVED lines=14> */
[----:B------:R0:W1:Y:S04]  /*d090*/  SHFL.IDX PT, R0, R6, RZ, 0x181f ;  /* 0x00181fff06007589 */ /* 0x00006800000e0000 */
[----:B------:R0:W2:Y:S04]  /*d0a0*/  SHFL.IDX PT, R3, R5, RZ, 0x181f ;  /* 0x00181fff05037589 */ /* 0x0000a800000e0000 */
[----:B------:R0:W3:Y:S04]  /*d0b0*/  SHFL.IDX PT, R4, R8, RZ, 0x181f ;  /* 0x00181fff08047589 */ /* 0x0000e800000e0000 */
[----:B------:R0:W4:Y:S02]  /*d0c0*/  SHFL.IDX PT, R14, R7, RZ, 0x181f ;  /* 0x00181fff070e7589 */ /* 0x00012400000e0000 */
.L_x_2696:
[----:B------:R-:W5:Y:S01]  /*d0d0*/  LDL R9, [R1+0xc] ;  /* 0x00000c0001097983 */ /* 0x000f620000100800 */
[----:B------:R-:W-:Y:S01]  /*d0e0*/  BSSY B1, `(.L_x_2450) ;  /* 0x000001b000017945 */ /* 0x000fe20003800000 */
[----:B------:R-:W-:Y:S02]  /*d0f0*/  CS2R R20, SRZ ;  /* 0x0000000000147805 */ /* 0x000fe4000001ff00 */
[----:B------:R-:W-:Y:S02]  /*d100*/  CS2R R44, SRZ ;  /* 0x00000000002c7805 */ /* 0x000fe4000001ff00 */
[----:B------:R-:W-:Y:S02]  /*d110*/  CS2R R26, SRZ ;  /* 0x00000000001a7805 */ /* 0x000fe4000001ff00 */
[----:B------:R-:W-:Y:S01]  /*d120*/  CS2R R46, SRZ ;  /* 0x00000000002e7805 */ /* 0x000fe2000001ff00 */
[----:B-----5:R-:W-:-:S05]  /*d130*/  IMAD R54, R9, R54, RZ ;  /* 0x0000003609367224 */ /* 0x020fca00078e02ff */
        /* <DEDUP_REMOVED lines=8> */
[----:B--2---:R-:W-:-:S04]  /*d1c0*/  @!P4 IADD3 R24, P0, R233, R3, RZ ;  /* 0x00000003e918c210 */ /* 0x004fc80007f1e0ff */
[-C--:B----4-:R-:W-:Y:S01]  /*d1d0*/  @!P3 IADD3 R12, P1, R22, R14.reuse, RZ ;  /* 0x0000000e160cb210 */ /* 0x090fe20007f3e0ff */
[----:B-1----:R-:W-:Y:S01]  /*d1e0*/  @!P4 IMAD.X R25, R0, 0x1, R55, P0 ;  /* 0x000000010019c824 */ /* 0x002fe200000e0637 */
[----:B------:R-:W-:Y:S02]  /*d1f0*/  @!P3 IADD3 R10, P0, R22, R3, RZ ;  /* 0x00000003160ab210 */ /* 0x000fe40007f1e0ff */
[----:B------:R-:W-:Y:S02]  /*d200*/  @!P4 IADD3 R14, P2, R233, R14, RZ ;  /* 0x0000000ee90ec210 */ /* 0x000fe40007f5e0ff */
[----:B------:R-:W-:Y:S01]  /*d210*/  CS2R R26, SRZ ;  /* 0x00000000001a7805 */ /* 0x000fe2000001ff00 */
[--C-:B---3--:R-:W-:Y:S01]  /*d220*/  @!P3 IMAD.X R13, R4, 0x1, R49.reuse, P1 ;  /* 0x00000001040db824 */ /* 0x108fe200008e0631 */
[----:B------:R1:W5:Y:S01]  /*d230*/  @!P4 LD.E.64 R20, desc[UR46][R24.64] ;  /* 0x0000002e1814c980 */ /* 0x000362000c101b00 */
[----:B------:R-:W-:Y:S01]  /*d240*/  @!P3 IMAD.X R11, R0, 0x1, R49, P0 ;  /* 0x00000001000bb824 */ /* 0x000fe200000e0631 */
[----:B------:R-:W-:-:S02]  /*d250*/  @!P4 IADD3.X R15, R4, R55, RZ, P2, !PT ;  /* 0x00000037040fc210 */ /* 0x000fc400017fe4ff */
[----:B------:R1:W5:Y:S04]  /*d260*/  @!P3 LD.E.64 R46, desc[UR46][R12.64] ;  /* 0x0000002e0c2eb980 */ /* 0x000368000c101b00 */
[----:B------:R1:W5:Y:S04]  /*d270*/  @!P3 LD.E.64 R44, desc[UR46][R10.64] ;  /* 0x0000002e0a2cb980 */ /* 0x000368000c101b00 */
[----:B------:R1:W5:Y:S02]  /*d280*/  @!P4 LD.E.64 R26, desc[UR46][R14.64] ;  /* 0x0000002e0e1ac980 */ /* 0x000364000c101b00 */
.L_x_2451:
[----:B------:R-:W-:Y:S05]  /*d290*/  BSYNC B1 ;  /* 0x0000000000017941 */ /* 0x000fea0003800000 */
.L_x_2450:
[----:B------:R-:W-:Y:S01]  /*d2a0*/  UMOV UR4, 0xffffffff ;  /* 0xffffffff00047882 */ /* 0x000fe20000000000 */
[----:B-1----:R-:W-:Y:S02]  /*d2b0*/  CS2R R24, SRZ ;  /* 0x0000000000187805 */ /* 0x002fe4000001ff00 */
[----:B------:R-:W-:Y:S05]  /*d2c0*/  BRA.DIV UR4, `(.L_x_2452) ;  /* 0x000001ea041c7947 */ /* 0x000fea000b800000 */
[----:B------:R1:W0:Y:S04]  /*d2d0*/  SHFL.IDX PT, R0, R6, 0x1, 0x181f ;  /* 0x00381f0006007f89 */ /* 0x00022800000e0000 */
[----:B--2---:R1:W2:Y:S04]  /*d2e0*/  SHFL.IDX PT, R3, R5, 0x1, 0x181f ;  /* 0x00381f0005037f89 */ /* 0x0042a800000e0000 */
[----:B---3--:R1:W3:Y:S04]  /*d2f0*/  SHFL.IDX PT, R4, R8, 0x1, 0x181f ;  /* 0x00381f0008047f89 */ /* 0x0082e800000e0000 */
[----:B----4-:R1:W4:Y:S02]  /*d300*/  SHFL.IDX PT, R14, R7, 0x1, 0x181f ;  /* 0x00381f00070e7f89 */ /* 0x01032400000e0000 */
.L_x_2702:
        /* <DEDUP_REMOVED lines=14> */
[-C--:B----4-:R-:W-:Y:S02]  /*d3f0*/  @!P3 IADD3 R12, P1, R22, R14.reuse, RZ ;  /* 0x0000000e160cb210 */ /* 0x090fe40007f3e0ff */
[----:B------:R-:W-:Y:S01]  /*d400*/  @!P4 IADD3 R14, P2, R233, R14, RZ ;  /* 0x0000000ee90ec210 */ /* 0x000fe20007f5e0ff */
[----:B0-----:R-:W-:Y:S01]  /*d410*/  @!P4 IMAD.X R31, R0, 0x1, R55, P0 ;  /* 0x00000001001fc824 */ /* 0x001fe200000e0637 */
[----:B------:R-:W-:Y:S02]  /*d420*/  @!P3 IADD3 R10, P0, R22, R3, RZ ;  /* 0x00000003160ab210 */ /* 0x000fe40007f1e0ff */
[----:B------:R-:W-:Y:S01]  /*d430*/  CS2R R28, SRZ ;  /* 0x00000000001c7805 */ /* 0x000fe2000001ff00 */
[C---:B---3--:R-:W-:Y:S02]  /*d440*/  @!P3 IMAD.X R13, R4.reuse, 0x1, R49, P1 ;  /* 0x00000001040db824 */ /* 0x048fe400008e0631 */
[----:B------:R-:W-:Y:S01]  /*d450*/  @!P4 IMAD.X R15, R4, 0x1, R55, P2 ;  /* 0x00000001040fc824 */ /* 0x000fe200010e0637 */
[----:B------:R0:W5:Y:S01]  /*d460*/  @!P4 LD.E.64 R24, desc[UR46][R30.64] ;  /* 0x0000002e1e18c980 */ /* 0x000162000c101b00 */
[----:B------:R-:W-:-:S03]  /*d470*/  @!P3 IMAD.X R11, R0, 0x1, R49, P0 ;  /* 0x00000001000bb824 */ /* 0x000fc600000e0631 */
[----:B------:R0:W5:Y:S04]  /*d480*/  @!P3 LD.E.64 R36, desc[UR46][R12.64] ;  /* 0x0000002e0c24b980 */ /* 0x000168000c101b00 */
[----:B------:R0:W5:Y:S04]  /*d490*/  @!P3 LD.E.64 R34, desc[UR46][R10.64] ;  /* 0x0000002e0a22b980 */ /* 0x000168000c101b00 */
[----:B------:R0:W5:Y:S02]  /*d4a0*/  @!P4 LD.E.64 R28, desc[UR46][R14.64] ;  /* 0x0000002e0e1cc980 */ /* 0x000164000c101b00 */
.L_x_2454:
[----:B------:R-:W-:Y:S05]  /*d4b0*/  BSYNC B1 ;  /* 0x0000000000017941 */ /* 0x000fea0003800000 */
.L_x_2453:
[----:B------:R-:W-:-:S03]  /*d4c0*/  UMOV UR4, 0xffffffff ;  /* 0xffffffff00047882 */ /* 0x000fc60000000000 */
[----:B------:R-:W-:Y:S05]  /*d4d0*/  BRA.DIV UR4, `(.L_x_2455) ;  /* 0x000001ea04087947 */ /* 0x000fea000b800000 */
[----:B0-----:R0:W0:Y:S04]  /*d4e0*/  SHFL.IDX PT, R0, R6, 0x2, 0x181f ;  /* 0x00581f0006007f89 */ /* 0x00102800000e0000 */
[----:B--2---:R2:W0:Y:S04]  /*d4f0*/  SHFL.IDX PT, R3, R5, 0x2, 0x181f ;  /* 0x00581f0005037f89 */ /* 0x00442800000e0000 */
[----:B---3--:R2:W3:Y:S04]  /*d500*/  SHFL.IDX PT, R4, R8, 0x2, 0x181f ;  /* 0x00581f0008047f89 */ /* 0x0084e800000e0000 */
[----:B----4-:R2:W4:Y:S02]  /*d510*/  SHFL.IDX PT, R14, R7, 0x2, 0x181f ;  /* 0x00581f00070e7f89 */ /* 0x01052400000e0000 */
.L_x_2708:
        /* <DEDUP_REMOVED lines=15> */
[-C--:B----4-:R-:W-:Y:S02]  /*d610*/  @!P3 IADD3 R12, P1, R22, R14.reuse, RZ ;  /* 0x0000000e160cb210 */ /* 0x090fe40007f3e0ff */
[----:B------:R-:W-:Y:S01]  /*d620*/  @!P4 IADD3 R14, P2, R233, R14, RZ ;  /* 0x0000000ee90ec210 */ /* 0x000fe20007f5e0ff */
[----:B------:R-:W-:Y:S01]  /*d630*/  @!P4 IMAD.X R41, R0, 0x1, R55, P0 ;  /* 0x000000010029c824 */ /* 0x000fe200000e0637 */
        /* <DEDUP_REMOVED lines=9> */
.L_x_2457:
[----:B------:R-:W-:Y:S05]  /*d6d0*/  BSYNC B1 ;  /* 0x0000000000017941 */ /* 0x000fea0003800000 */
.L_x_2456:
[----:B------:R-:W-:Y:S01]  /*d6e0*/  UMOV UR4, 0xffffffff ;  /* 0xffffffff00047882 */ /* 0x000fe20000000000 */
[----:B0-----:R-:W-:Y:S02]  /*d6f0*/  CS2R R40, SRZ ;  /* 0x0000000000287805 */ /* 0x001fe4000001ff00 */
[----:B------:R-:W-:Y:S05]  /*d700*/  BRA.DIV UR4, `(.L_x_2458) ;  /* 0x000001e604ec7947 */ /* 0x000fea000b800000 */
[----:B------:R0:W0:Y:S04]  /*d710*/  SHFL.IDX PT, R0, R6, 0x3, 0x181f ;  /* 0x00781f0006007f89 */ /* 0x00002800000e0000 */
[----:B------:R0:W0:Y:S04]  /*d720*/  SHFL.IDX PT, R3, R5, 0x3, 0x181f ;  /* 0x00781f0005037f89 */ /* 0x00002800000e0000 */
[----:B---3--:R3:W0:Y:S04]  /*d730*/  SHFL.IDX PT, R4, R8, 0x3, 0x181f ;  /* 0x00781f0008047f89 */ /* 0x00862800000e0000 */
[----:B----4-:R3:W4:Y:S02]  /*d740*/  SHFL.IDX PT, R14, R7, 0x3, 0x181f ;  /* 0x00781f00070e7f89 */ /* 0x01072400000e0000 */
.L_x_2714:
[----:B------:R-:W-:Y:S01]  /*d750*/  VIADD R57, R57, 0x60 ;  /* 0x0000006039397836 */ /* 0x000fe20000000000 */
[----:B------:R-:W-:Y:S01]  /*d760*/  BSSY B1, `(.L_x_2459) ;  /* 0x0000019000017945 */ /* 0x000fe20003800000 */
[----:B------:R-:W-:Y:S02]  /*d770*/  CS2R R10, SRZ ;  /* 0x00000000000a7805 */ /* 0x000fe4000001ff00 */
[----:B-123--:R-:W-:Y:S02]  /*d780*/  CS2R R8, SRZ ;  /* 0x0000000000087805 */ /* 0x00efe4000001ff00 */
        /* <DEDUP_REMOVED lines=10> */
[CC--:B----4-:R-:W-:Y:S02]  /*d830*/  @!P4 IADD3 R50, P1, R22.reuse, R14.reuse, RZ ;  /* 0x0000000e1632c210 */ /* 0x0d0fe40007f3e0ff */
[-C--:B0-----:R-:W-:Y:S02]  /*d840*/  @!P4 IADD3 R6, P0, R22, R3.reuse, RZ ;  /* 0x000000031606c210 */ /* 0x081fe40007f1e0ff */
[C---:B------:R-:W-:Y:S01]  /*d850*/  @!P5 IADD3 R14, P3, R233.reuse, R14, RZ ;  /* 0x0000000ee90ed210 */ /* 0x040fe20007f7e0ff */
[--C-:B------:R-:W-:Y:S01]  /*d860*/  @!P4 IMAD.X R51, R4, 0x1, R49.reuse, P1 ;  /* 0x000000010433c824 */ /* 0x100fe200008e0631 */
[----:B------:R-:W-:Y:S01]  /*d870*/  @!P5 IADD3 R52, P2, R233, R3, RZ ;  /* 0x00000003e934d210 */ /* 0x000fe20007f5e0ff */
[----:B------:R-:W-:Y:S02]  /*d880*/  @!P4 IMAD.X R7, R0, 0x1, R49, P0 ;  /* 0x000000010007c824 */ /* 0x000fe400000e0631 */
[----:B------:R-:W-:Y:S01]  /*d890*/  @!P5 IMAD.X R15, R4, 0x1, R55, P3 ;  /* 0x00000001040fd824 */ /* 0x000fe200018e0637 */
[----:B------:R-:W-:Y:S01]  /*d8a0*/  @!P5 IADD3.X R53, R0, R55, RZ, P2, !PT ;  /* 0x000000370035d210 */ /* 0x000fe200017fe4ff */
[----:B------:R1:W5:Y:S04]  /*d8b0*/  @!P4 LD.E.64 R12, desc[UR46][R50.64] ;  /* 0x0000002e320cc980 */ /* 0x000368000c101b00 */
[----:B------:R1:W5:Y:S04]  /*d8c0*/  @!P5 LD.E.64 R40, desc[UR46][R52.64] ;  /* 0x0000002e3428d980 */ /* 0x000368000c101b00 */
[----:B------:R1:W5:Y:S04]  /*d8d0*/  @!P4 LD.E.64 R10, desc[UR46][R6.64] ;  /* 0x0000002e060ac980 */ /* 0x000368000c101b00 */
[----:B------:R1:W5:Y:S02]  /*d8e0*/  @!P5 LD.E.64 R8, desc[UR46][R14.64] ;  /* 0x0000002e0e08d980 */ /* 0x000364000c101b00 */
.L_x_2460:
[----:B------:R-:W-:Y:S05]  /*d8f0*/  BSYNC B1 ;  /* 0x0000000000017941 */ /* 0x000fea0003800000 */
.L_x_2459:
[----:B------:R-:W-:Y:S01]  /*d900*/  ULEA.HI UR4, UR43, UR43, URZ, 0x1 ;  /* 0x0000002b2b047291 */ /* 0x000fe2000f8f083f */
[----:B0-----:R-:W-:Y:S01]  /*d910*/  VIADDMNMX R0, R54, -R56, 0x80, PT ;  /* 0x0000008036007446 */ /* 0x001fe20003800938 */
[----:B------:R-:W-:Y:S02]  /*d920*/  BSSY B1, `(.L_x_2461) ;  /* 0x0000008000017945 */ /* 0x000fe40003800000 */
[----:B------:R-:W-:Y:S01]  /*d930*/  ULOP3.LUT UR4, UR4, 0xfffffffe, URZ, 0xc0, !UPT ;  /* 0xfffffffe04047892 */ /* 0x000fe2000f8ec03f */
[----:B------:R-:W-:-:S03]  /*d940*/  ISETP.GE.AND P1, PT, R19, R0, PT ;  /* 0x000000001300720c */ /* 0x000fc60003f26270 */
[----:B------:R-:W-:-:S06]  /*d950*/  UIADD3 UR4, UR43, -UR4, URZ ;  /* 0x800000042b047290 */ /* 0x000fcc000fffe03f */
[----:B------:R-:W-:-:S05]  /*d960*/  IMAD.U32 R3, RZ, RZ, UR4 ;  /* 0x00000004ff037e24 */ /* 0x000fca000f8e00ff */
[----:B------:R-:W-:-:S04]  /*d970*/  SHF.L.U32 R3, R3, 0x1f, RZ ;  /* 0x0000001f03037819 */ /* 0x000fc800000006ff */
[----:B------:R-:W0:Y:S02]  /*d980*/  SYNCS.PHASECHK.TRANS64.TRYWAIT P0, [R18+URZ+0x38800], R3 ;  /* 0x03880003120075a7 */ /* 0x000e24000800017f */
[----:B0-----:R-:W-:Y:S05]  /*d990*/  @!P0 BRA `(.L_x_2462) ;  /* 0x000001e400b88947 */ /* 0x001fea0003800000 */
.L_x_2715:
[----:B------:R-:W-:Y:S05]  /*d9a0*/  BSYNC B1 ;  /* 0x0000000000017941 */ /* 0x000fea0003800000 */
.L_x_2461:
[----:B------:R-:W-:Y:S04]  /*d9b0*/  BSSY B1, `(.L_x_2463) ;  /* 0x00000fa000017945 */ /* 0x000fe80003800000 */
[----:B------:R-:W-:Y:S05]  /*d9c0*/  @P1 BRA `(.L_x_2464) ;  /* 0x0000000c00e01947 */ /* 0x000fea0003800000 */
[----:B------:R2:W5:Y:S01]  /*d9d0*/  LDL R62, [R1+0x34] ;  /* 0x00003400013e7983 */ /* 0x0005620000100800 */
[----:B0-----:R-:W0:Y:S01]  /*d9e0*/  LDC R3, c[0x0][0x3f4] ;  /* 0x0000fd00ff037b82 */ /* 0x001e220000000800 */
[----:B------:R-:W-:Y:S01]  /*d9f0*/  BSSY B2, `(.L_x_2465) ;  /* 0x000007a000027945 */ /* 0x000fe20003800000 */
[-C--:B0-----:R-:W-:Y:S02]  /*da00*/  ISETP.GE.AND P0, PT, R22, R3.reuse, PT ;  /* 0x000000031600720c */ /* 0x081fe40003f06270 */
[----:B------:R-:W-:-:S11]  /*da10*/  ISETP.GE.AND P1, PT, R233, R3, PT ;  /* 0x00000003e900720c */ /* 0x000fd60003f26270 */
[----:B--2---:R-:W-:Y:S05]  /*da20*/  @P0 BRA `(.L_x_2466) ;  /* 0x0000000400d80947 */ /* 0x004fea0003800000 */
[----:B-1---5:R-:W0:Y:S01]  /*da30*/  LDS.128 R4, [R62+0x20400] ;  /* 0x020400003e047984 */ /* 0x022e220000000c00 */
[----:B----4-:R-:W-:Y:S02]  /*da40*/  SHF.R.U32.HI R14, RZ, 0x8, R44 ;  /* 0x00000008ff0e7819 */ /* 0x010fe4000001162c */
        /* <DEDUP_REMOVED lines=15> */
[----:B------:R-:W-:Y:S02]  /*db40*/  LOP3.LUT R49, R46, 0xff, RZ, 0xc0, !PT ;  /* 0x000000ff2e317812 */ /* 0x000fe400078ec0ff */
[----:B------:R-:W-:Y:S02]  /*db50*/  PRMT R52, R52, 0x7604, R51 ;  /* 0x0000760434347816 */ /* 0x000fe40000000033 */
        /* <DEDUP_REMOVED lines=99> */
.L_x_2466:
[----:B------:R-:W-:Y:S05]  /*e190*/  BSYNC B2 ;  /* 0x0000000000027941 */ /* 0x000fea0003800000 */
.L_x_2465:
[----:B------:R-:W-:Y:S05]  /*e1a0*/  @P1 BRA `(.L_x_2464) ;  /* 0x0000000400e81947 */ /* 0x000fea0003800000 */
[----:B01---5:R-:W0:Y:S01]  /*e1b0*/  LDS.128 R4, [R62+0x24400] ;  /* 0x024400003e047984 */ /* 0x023e220000000c00 */
[----:B------:R-:W-:Y:S02]  /*e1c0*/  SHF.R.U32.HI R15, RZ, 0x8, R21 ;  /* 0x00000008ff0f7819 */ /* 0x000fe40000011615 */
        /* <DEDUP_REMOVED lines=8> */
[----:B------:R-:W-:Y:S02]  /*e250*/  PRMT R45, R15, 0x7604, R44 ;  /* 0x000076040f2d7816 */ /* 0x000fe4000000002c */
[----:B------:R-:W-:Y:S02]  /*e260*/  PRMT R50, R49, 0x7604, R50 ;  /* 0x0000760431327816 */ /* 0x000fe40000000032 */
[----:B------:R-:W-:-:S02]  /*e270*/  SHF.R.U32.HI R44, RZ, 0x10, R21 ;  /* 0x00000010ff2c7819 */ /* 0x000fc40000011615 */
[----:B------:R-:W-:Y:S02]  /*e280*/  SHF.R.U32.HI R49, RZ, 0x10, R27 ;  /* 0x00000010ff317819 */ /* 0x000fe4000001161b */
[----:B----4-:R-:W-:Y:S02]  /*e290*/  LOP3.LUT R14, R20, 0xff, RZ, 0xc0, !PT ;  /* 0x000000ff140e7812 */ /* 0x010fe400078ec0ff */
[----:B------:R-:W-:Y:S02]  /*e2a0*/  LOP3.LUT R47, R26, 0xff, RZ, 0xc0, !PT ;  /* 0x000000ff1a2f7812 */ /* 0x000fe400078ec0ff */
[----:B------:R-:W-:Y:S02]  /*e2b0*/  LOP3.LUT R3, R3, 0xff, RZ, 0xc0, !PT ;  /* 0x000000ff03037812 */ /* 0x000fe400078ec0ff */
[----:B------:R-:W-:Y:S02]  /*e2c0*/  SHF.R.U32.HI R15, RZ, 0x10, R26 ;  /* 0x00000010ff0f7819 */ /* 0x000fe4000001161a */
[----:B------:R-:W-:-:S02]  /*e2d0*/  LOP3.LUT R44, R44, 0xff, RZ, 0xc0, !PT ;  /* 0x000000ff2c2c7812 */ /* 0x000fc400078ec0ff */
[----:B------:R-:W-:Y:S02]  /*e2e0*/  LOP3.LUT R49, R49, 0xff, RZ, 0xc0, !PT ;  /* 0x000000ff31317812 */ /* 0x000fe400078ec0ff */
[----:B------:R-:W-:Y:S02]  /*e2f0*/  PRMT R14, R3, 0x7604, R14 ;  /* 0x00007604030e7816 */ /* 0x000fe4000000000e */
        /* <DEDUP_REMOVED lines=80> */
[--C-:B------:R-:W-:Y:S02]  /*e800*/  HADD2.F32 R3, -RZ, R7.reuse.H1_H1 ;  /* 0x30000007ff037230 */ /* 0x100fe40000004100 */
[C---:B------:R-:W-:Y:S01]  /*e810*/  FMUL.FTZ R45, R4.reuse, R15 ;  /* 0x0000000f042d7220 */ /* 0x040fe20000410000 */
        /* <DEDUP_REMOVED lines=19> */
.L_x_2464:
[----:B------:R-:W-:Y:S05]  /*e950*/  BSYNC B1 ;  /* 0x0000000000017941 */ /* 0x000fea0003800000 */
.L_x_2463:
[----:B0-----:R-:W-:Y:S01]  /*e960*/  VIADD R3, R19, 0x20 ;  /* 0x0000002013037836 */ /* 0x001fe20000000000 */
[----:B------:R-:W-:Y:S04]  /*e970*/  BSSY B1, `(.L_x_2467) ;  /* 0x00000fb000017945 */ /* 0x000fe80003800000 */
[----:B------:R-:W-:-:S13]  /*e980*/  ISETP.GE.AND P0, PT, R3, R0, PT ;  /* 0x000000000300720c */ /* 0x000fda0003f06270 */
[----:B------:R-:W-:Y:S05]  /*e990*/  @P0 BRA `(.L_x_2468) ;  /* 0x0000000c00e00947 */ /* 0x000fea0003800000 */
[----:B-1----:R0:W5:Y:S01]  /*e9a0*/  LDL R53, [R1+0x34] ;  /* 0x0000340001357983 */ /* 0x0021620000100800 */
[----:B------:R-:W1:Y:S01]  /*e9b0*/  LDC R3, c[0x0][0x3f4] ;  /* 0x0000fd00ff037b82 */ /* 0x000e620000000800 */
[----:B------:R-:W-:Y:S01]  /*e9c0*/  BSSY B2, `(.L_x_2469) ;  /* 0x000007e000027945 */ /* 0x000fe20003800000 */
[-C--:B-1----:R-:W-:Y:S02]  /*e9d0*/  ISETP.GE.AND P0, PT, R22, R3.reuse, PT ;  /* 0x000000031600720c */ /* 0x082fe40003f06270 */
[----:B------:R-:W-:-:S11]  /*e9e0*/  ISETP.GE.AND P1, PT, R233, R3, PT ;  /* 0x00000003e900720c */ /* 0x000fd60003f26270 */
[----:B0-----:R-:W-:Y:S05]  /*e9f0*/  @P0 BRA `(.L_x_2470) ;  /* 0x0000000400e80947 */ /* 0x001fea0003800000 */
[----:B--2--5:R-:W0:Y:S01]  /*ea00*/  LDS.128 R4, [R53+0x21400] ;  /* 0x0214000035047984 */ /* 0x024e220000000c00 */
[----:B------:R-:W-:Y:S02]  /*ea10*/  SHF.R.U32.HI R3, RZ, 0x8, R34 ;  /* 0x00000008ff037819 */ /* 0x000fe40000011622 */
[----:B------:R-:W-:Y:S02]  /*ea20*/  SHF.R.U32.HI R15, RZ, 0x8, R35 ;  /* 0x00000008ff0f7819 */ /* 0x000fe40000011623 */
[----:B------:R-:W-:Y:S02]  /*ea30*/  SHF.R.U32.HI R44, RZ, 0x8, R37 ;  /* 0x00000008ff2c7819 */ /* 0x000fe40000011625 */
[----:B----4-:R-:W-:Y:S02]  /*ea40*/  LOP3.LUT R14, R34, 0xff, RZ, 0xc0, !PT ;  /* 0x000000ff220e7812 */ /* 0x010fe400078ec0ff */
        /* <DEDUP_REMOVED lines=117> */
.L_x_2470:
[----:B------:R-:W-:Y:S05]  /*f1a0*/  BSYNC B2 ;  /* 0x0000000000027941 */ /* 0x000fea0003800000 */
.L_x_2469:
[----:B------:R-:W-:Y:S05]  /*f1b0*/  @P1 BRA `(.L_x_2468) ;  /* 0x0000000400d81947 */ /* 0x000fea0003800000 */
[----:B0-2--5:R-:W0:Y:S01]  /*f1c0*/  LDS.128 R4, [R53+0x25400] ;  /* 0x0254000035047984 */ /* 0x025e220000000c00 */
[----:B----4-:R-:W-:Y:S02]  /*f1d0*/  SHF.R.U32.HI R14, RZ, 0x8, R24 ;  /* 0x00000008ff0e7819 */ /* 0x010fe40000011618 */
        /* <DEDUP_REMOVED lines=116> */
.L_x_2468:
[----:B------:R-:W-:Y:S05]  /*f920*/  BSYNC B1 ;  /* 0x0000000000017941 */ /* 0x000fea0003800000 */
.L_x_2467:
[----:B------:R-:W-:Y:S01]  /*f930*/  VIADD R3, R19, 0x40 ;  /* 0x0000004013037836 */ /* 0x000fe20000000000 */
[----:B------:R-:W-:Y:S04]  /*f940*/  BSSY B1, `(.L_x_2471) ;  /* 0x00000fb000017945 */ /* 0x000fe80003800000 */
[----:B------:R-:W-:-:S13]  /*f950*/  ISETP.GE.AND P0, PT, R3, R0, PT ;  /* 0x000000000300720c */ /* 0x000fda0003f06270 */
[----:B------:R-:W-:Y:S05]  /*f960*/  @P0 BRA `(.L_x_2472) ;  /* 0x0000000c00e00947 */ /* 0x000fea0003800000 */
[----:B-----5:R0:W5:Y:S01]  /*f970*/  LDL R45, [R1+0x34] ;  /* 0x00003400012d7983 */ /* 0x0201620000100800 */
[----:B------:R-:W1:Y:S01]  /*f980*/  LDC R3, c[0x0][0x3f4] ;  /* 0x0000fd00ff037b82 */ /* 0x000e620000000800 */
[----:B------:R-:W-:Y:S01]  /*f990*/  BSSY B2, `(.L_x_2473) ;  /* 0x000007a000027945 */ /* 0x000fe20003800000 */
[-C--:B-1----:R-:W-:Y:S02]  /*f9a0*/  ISETP.GE.AND P0, PT, R22, R3.reuse, PT ;  /* 0x000000031600720c */ /* 0x082fe40003f06270 */
[----:B------:R-:W-:-:S11]  /*f9b0*/  ISETP.GE.AND P1, PT, R233, R3, PT ;  /* 0x00000003e900720c */ /* 0x000fd60003f26270 */
[----:B0-----:R-:W-:Y:S05]  /*f9c0*/  @P0 BRA `(.L_x_2474) ;  /* 0x0000000400d80947 */ /* 0x001fea0003800000 */
[----:B--23-5:R-:W0:Y:S01]  /*f9d0*/  LDS.128 R4, [R45+0x22400] ;  /* 0x022400002d047984 */ /* 0x02ce220000000c00 */
[----:B----4-:R-:W-:Y:S02]  /*f9e0*/  SHF.R.U32.HI R14, RZ, 0x8, R38 ;  /* 0x00000008ff0e7819 */ /* 0x010fe40000011626 */
[----:B------:R-:W-:Y:S02]  /*f9f0*/  LOP3.LUT R3, R38, 0xff, RZ, 0xc0, !PT ;  /* 0x000000ff26037812 */ /* 0x000fe400078ec0ff */
[----:B------:R-:W-:Y:S02]  /*fa00*/  LOP3.LUT R14, R14, 0xff, RZ, 0xc0, !PT ;  /* 0x000000ff0e0e7812 */ /* 0x000fe400078ec0ff */
[----:B------:R-:W-:Y:S02]  /*fa10*/  SHF.R.U32.HI R20, RZ, 0x8, R39 ;  /* 0x00000008ff147819 */ /* 0x000fe40000011627 */
[----:B------:R-:W-:Y:S02]  /*fa20*/  PRMT R3, R14, 0x7604, R3 ;  /* 0x000076040e037816 */ /* 0x000fe40000000003 */
[----:B------:R-:W-:-:S02]  /*fa30*/  LOP3.LUT R15, R39, 0xff, RZ, 0xc0, !PT ;  /* 0x000000ff270f7812 */ /* 0x000fc400078ec0ff */
[----:B------:R-:W-:Y:S02]  /*fa40*/  LOP3.LUT R20, R20, 0xff, RZ, 0xc0, !PT ;  /* 0x000000ff14147812 */ /* 0x000fe400078ec0ff */
[----:B------:R-:W-:Y:S02]  /*fa50*/  SHF.R.U32.HI R26, RZ, 0x10, R39 ;  /* 0x00000010ff1a7819 */ /* 0x000fe40000011627 */
[----:B------:R-:W-:Y:S02]  /*fa60*/  SHF.R.U32.HI R25, RZ, 0x8, R43 ;  /* 0x00000008ff197819 */ /* 0x000fe4000001162b */
[----:B------:R-:W-:Y:S02]  /*fa70*/  SHF.R.U32.HI R14, RZ, 0x8, R42 ;  /* 0x00000008ff0e7819 */ /* 0x000fe4000001162a */
[----:B------:R-:W-:Y:S02]  /*fa80*/  PRMT R15, R20, 0x7604, R15 ;  /* 0x00007604140f7816 */ /* 0x000fe4000000000f */
[----:B------:R-:W-:-:S02]  /*fa90*/  LOP3.LUT R24, R43, 0xff, RZ, 0xc0, !PT ;  /* 0x000000ff2b187812 */ /* 0x000fc400078ec0ff */
[----:B------:R-:W-:Y:S02]  /*faa0*/  LOP3.LUT R25, R25, 0xff, RZ, 0xc0, !PT ;  /* 0x000000ff19197812 */ /* 0x000fe400078ec0ff */
[----:B------:R-:W-:Y:S02]  /*fab0*/  SHF.R.U32.HI R27, RZ, 0x10, R43 ;  /* 0x00000010ff1b7819 */ /* 0x000fe4000001162b */
        /* <DEDUP_REMOVED lines=103> */
.L_x_2474:
[----:B------:R-:W-:Y:S05]  /*10130*/  BSYNC B2 ;  /* 0x0000000000027941 */ /* 0x000fea0003800000 */
.L_x_2473:
[----:B------:R-:W-:Y:S05]  /*10140*/  @P1 BRA `(.L_x_2472) ;  /* 0x0000000400e81947 */ /* 0x000fea0003800000 */
[----:B0-23-5:R-:W0:Y:S01]  /*10150*/  LDS.128 R4, [R45+0x26400] ;  /* 0x026400002d047984 */ /* 0x02de220000000c00 */
        /* <DEDUP_REMOVED lines=82> */
[--C-:B------:R-:W-:Y:S01]  /*10680*/  HADD2.F32 R6, -RZ, R4.reuse.H1_H1 ;  /* 0x30000004ff067230 */ /* 0x100fe20000004100 */
[----:B------:R-:W-:Y:S01]  /*10690*/  F2FP.SATFINITE.E4M3.F32.PACK_AB_MERGE_C R33, R36, R33, RZ ;  /* 0x000000212421723e */ /* 0x000fe200048070ff */
[----:B------:R-:W-:Y:S01]  /*106a0*/  HADD2.F32 R20, -RZ, R15.H1_H1 ;  /* 0x3000000fff147230 */ /* 0x000fe20000004100 */
[----:B------:R-:W-:Y:S01]  /*106b0*/  F2FP.SATFINITE.E4M3.F32.PACK_AB_MERGE_C R35, R35, R30, RZ ;  /* 0x0000001e2323723e */ /* 0x000fe200048070ff */
[----:B------:R-:W-:-:S02]  /*106c0*/  HADD2.F32 R5, -RZ, R4.H0_H0 ;  /* 0x20000004ff057230 */ /* 0x000fc40000004100 */
        /* <DEDUP_REMOVED lines=13> */
[----:B------:R-:W-:Y:S01]  /*107a0*/  HADD2.F32 R4, -RZ, R14.H1_H1 ;  /* 0x3000000eff047230 */ /* 0x000fe20000004100 */
[----:B------:R-:W-:Y:S01]  /*107b0*/  F2FP.SATFINITE.E4M3.F32.PACK_AB_MERGE_C R25, R25, R26, RZ ;  /* 0x0000001a1919723e */ /* 0x000fe200048070ff */
[----:B------:R-:W-:Y:S01]  /*107c0*/  HADD2.F32 R32, -RZ, R32.H0_H0 ;  /* 0x20000020ff207230 */ /* 0x000fe20000004100 */
[----:B------:R-:W-:Y:S01]  /*107d0*/  F2FP.SATFINITE.E4M3.F32.PACK_AB_MERGE_C R30, R34, R29, R33 ;  /* 0x0000001d221e723e */ /* 0x000fe20004807021 */
[----:B------:R-:W-:Y:S02]  /*107e0*/  HADD2.F32 R3, -RZ, R7.H1_H1 ;  /* 0x30000007ff037230 */ /* 0x000fe40000004100 */
[----:B------:R-:W-:Y:S01]  /*107f0*/  FMUL.FTZ R27, R4, R15 ;  /* 0x0000000f041b7220 */ /* 0x000fe20000410000 */
[----:B------:R-:W-:-:S02]  /*10800*/  HADD2.F32 R24, -RZ, R24.H0_H0 ;  /* 0x20000018ff187230 */ /* 0x000fc40000004100 */
[----:B------:R-:W-:Y:S01]  /*10810*/  FMUL.FTZ R20, R4, R5 ;  /* 0x0000000504147220 */ /* 0x000fe20000410000 */
[----:B------:R-:W-:Y:S02]  /*10820*/  HADD2.F32 R14, -RZ, R14.H0_H0 ;  /* 0x2000000eff0e7230 */ /* 0x000fe40000004100 */
[C---:B------:R-:W-:Y:S01]  /*10830*/  FMUL.FTZ R4, R3.reuse, R32 ;  /* 0x0000002003047220 */ /* 0x040fe20000410000 */
[----:B------:R-:W-:Y:S02]  /*10840*/  HADD2.F32 R7, -RZ, R7.H0_H0 ;  /* 0x20000007ff077230 */ /* 0x000fe40000004100 */
[-C--:B------:R-:W-:Y:S01]  /*10850*/  FMUL.FTZ R3, R3, R24.reuse ;  /* 0x0000001803037220 */ /* 0x080fe20000410000 */
[----:B------:R-:W-:Y:S01]  /*10860*/  F2FP.SATFINITE.E4M3.F32.PACK_AB_MERGE_C R31, R38, R31, R35 ;  /* 0x0000001f261f723e */ /* 0x000fe20004807023 */
[C---:B------:R-:W-:Y:S01]  /*10870*/  FFMA.FTZ R27, R14.reuse, R5, -R27 ;  /* 0x000000050e1b7223 */ /* 0x040fe2000001081b */
[----:B------:R-:W-:Y:S01]  /*10880*/  FFMA.FTZ R20, R14, R15, R20 ;  /* 0x0000000f0e147223 */ /* 0x000fe20000010014 */
[C---:B------:R-:W-:Y:S01]  /*10890*/  FFMA.FTZ R4, R7.reuse, R24, -R4 ;  /* 0x0000001807047223 */ /* 0x040fe20000010804 */
[----:B------:R-:W-:Y:S01]  /*108a0*/  FFMA.FTZ R3, R7, R32, R3 ;  /* 0x0000002007037223 */ /* 0x000fe20000010003 */
[----:B------:R-:W-:-:S02]  /*108b0*/  F2FP.SATFINITE.E4M3.F32.PACK_AB_MERGE_C R28, R21, R6, R25 ;  /* 0x00000006151c723e */ /* 0x000fc40004807019 */
[----:B------:R-:W-:-:S04]  /*108c0*/  F2FP.SATFINITE.E4M3.F32.PACK_AB_MERGE_C R20, R20, R27, RZ ;  /* 0x0000001b1414723e */ /* 0x000fc800048070ff */
[----:B------:R-:W-:-:S05]  /*108d0*/  F2FP.SATFINITE.E4M3.F32.PACK_AB_MERGE_C R29, R3, R4, R20 ;  /* 0x00000004031d723e */ /* 0x000fca0004807014 */
[----:B------:R0:W-:Y:S02]  /*108e0*/  STS.128 [R45+0x26400], R28 ;  /* 0x0264001c2d007388 */ /* 0x0001e40000000c00 */
.L_x_2472:
[----:B------:R-:W-:Y:S05]  /*108f0*/  BSYNC B1 ;  /* 0x0000000000017941 */ /* 0x000fea0003800000 */
.L_x_2471:
[----:B------:R-:W-:-:S05]  /*10900*/  VIADD R3, R19, 0x60 ;  /* 0x0000006013037836 */ /* 0x000fca0000000000 */
        /* <DEDUP_REMOVED lines=94> */
[----:B------:R-:W-:Y:S01]  /*10ef0*/  HADD2.F32 R3, -RZ, R0.H1_H1 ;  /* 0x30000000ff037230 */ /* 0x000fe20000004100 */
[----:B------:R-:W-:Y:S01]  /*10f00*/  F2FP.SATFINITE.E4M3.F32.PACK_AB_MERGE_C R28, R28, R29, RZ ;  /* 0x0000001d1c1c723e */ /* 0x000fe200048070ff */
[----:B------:R-:W-:Y:S02]  /*10f10*/  HADD2.F32 R10, -RZ, R10.H0_H0 ;  /* 0x2000000aff0a7230 */ /* 0x000fe40000004100 */
[-C--:B------:R-:W-:Y:S01]  /*10f20*/  FMUL.FTZ R21, R5, R11.reuse ;  /* 0x0000000b05157220 */ /* 0x080fe20000410000 */
[----:B------:R-:W-:Y:S02]  /*10f30*/  HADD2.F32 R4, -RZ, R4.H0_H0 ;  /* 0x20000004ff047230 */ /* 0x000fe40000004100 */
[C---:B------:R-:W-:Y:S01]  /*10f40*/  FMUL.FTZ R5, R3.reuse, R12 ;  /* 0x0000000c03057220 */ /* 0x040fe20000410000 */
[----:B------:R-:W-:Y:S02]  /*10f50*/  HADD2.F32 R0, -RZ, R0.H0_H0 ;  /* 0x20000000ff007230 */ /* 0x000fe40000004100 */
[----:B------:R-:W-:Y:S01]  /*10f60*/  FMUL.FTZ R3, R3, R10 ;  /* 0x0000000a03037220 */ /* 0x000fe20000410000 */
[----:B------:R-:W-:Y:S01]  /*10f70*/  F2FP.SATFINITE.E4M3.F32.PACK_AB_MERGE_C R31, R31, R32, RZ ;  /* 0x000000201f1f723e */ /* 0x000fe200048070ff */
[C---:B------:R-:W-:Y:S01]  /*10f80*/  FFMA.FTZ R20, R4.reuse, R11, -R13 ;  /* 0x0000000b04147223 */ /* 0x040fe2000001080d */
[----:B------:R-:W-:Y:S01]  /*10f90*/  FFMA.FTZ R21, R4, R15, R21 ;  /* 0x0000000f04157223 */ /* 0x000fe20000010015 */
[C---:B------:R-:W-:Y:S01]  /*10fa0*/  FFMA.FTZ R13, R0.reuse, R10, -R5 ;  /* 0x0000000a000d7223 */ /* 0x040fe20000010805 */
[----:B------:R-:W-:Y:S01]  /*10fb0*/  FFMA.FTZ R12, R0, R12, R3 ;  /* 0x0000000c000c7223 */ /* 0x000fe20000010003 */
[----:B------:R-:W-:-:S02]  /*10fc0*/  HADD2.F32 R4, -RZ, R14.H1_H1 ;  /* 0x3000000eff047230 */ /* 0x000fc40000004100 */
[--C-:B------:R-:W-:Y:S01]  /*10fd0*/  HADD2.F32 R3, -RZ, R7.reuse.H1_H1 ;  /* 0x30000007ff037230 */ /* 0x100fe20000004100 */
[----:B------:R-:W-:Y:S01]  /*10fe0*/  F2FP.SATFINITE.E4M3.F32.PACK_AB_MERGE_C R20, R21, R20, RZ ;  /* 0x000000141514723e */ /* 0x000fe200048070ff */
[--C-:B------:R-:W-:Y:S02]  /*10ff0*/  HADD2.F32 R10, -RZ, R24.reuse.H1_H1 ;  /* 0x30000018ff0a7230 */ /* 0x100fe40000004100 */
[----:B------:R-:W-:Y:S02]  /*11000*/  HADD2.F32 R11, -RZ, R24.H0_H0 ;  /* 0x20000018ff0b7230 */ /* 0x000fe40000004100 */
[C---:B------:R-:W-:Y:S01]  /*11010*/  FMUL.FTZ R15, R3.reuse, R4 ;  /* 0x00000004030f7220 */ /* 0x040fe20000410000 */
[----:B------:R-:W-:Y:S01]  /*11020*/  HADD2.F32 R0, -RZ, R6.H1_H1 ;  /* 0x30000006ff007230 */ /* 0x000fe20000004100 */
[----:B------:R-:W-:Y:S01]  /*11030*/  F2FP.SATFINITE.E4M3.F32.PACK_AB_MERGE_C R12, R12, R13, R20 ;  /* 0x0000000d0c0c723e */ /* 0x000fe20004807014 */
        /* <DEDUP_REMOVED lines=9> */
[----:B------:R-:W-:-:S03]  /*110d0*/  FFMA.FTZ R0, R6, R11, R0 ;  /* 0x0000000b06007223 */ /* 0x000fc60000010000 */
[----:B------:R-:W-:Y:S02]  /*110e0*/  F2FP.SATFINITE.E4M3.F32.PACK_AB_MERGE_C R4, R15, R14, RZ ;  /* 0x0000000e0f04723e */ /* 0x000fe400048070ff */
[----:B------:R-:W-:Y:S02]  /*110f0*/  F2FP.SATFINITE.E4M3.F32.PACK_AB_MERGE_C R14, R26, R27, R28 ;  /* 0x0000001b1a0e723e */ /* 0x000fe4000480701c */
[----:B------:R-:W-:Y:S02]  /*11100*/  F2FP.SATFINITE.E4M3.F32.PACK_AB_MERGE_C R15, R30, R25, R31 ;  /* 0x000000191e0f723e */ /* 0x000fe4000480701f */
[----:B------:R-:W-:-:S05]  /*11110*/  F2FP.SATFINITE.E4M3.F32.PACK_AB_MERGE_C R13, R0, R3, R4 ;  /* 0x00000003000d723e */ /* 0x000fca0004807004 */
[----:B------:R0:W-:Y:S02]  /*11120*/  STS.128 [R33+0x23400], R12 ;  /* 0x0234000c21007388 */ /* 0x0001e40000000c00 */
.L_x_2477:
[----:B------:R-:W-:Y:S05]  /*11130*/  BSYNC B1 ;  /* 0x0000000000017941 */ /* 0x000fea0003800000 */
.L_x_2476:
[----:B------:R-:W-:Y:S05]  /*11140*/  @P1 BRA `(.L_x_2475) ;  /* 0x0000005000581947 */ /* 0x000fea0003800000 */
[----:B--23-5:R-:W1:Y:S01]  /*11150*/  LDS.128 R4, [R33+0x27400] ;  /* 0x0274000021047984 */ /* 0x02ce620000000c00 */
[----:B------:R-:W-:Y:S02]  /*11160*/  SHF.R.U32.HI R11, RZ, 0x8, R41 ;  /* 0x00000008ff0b7819 */ /* 0x000fe40000011629 */
[----:B------:R-:W-:Y:S02]  /*11170*/  LOP3.LUT R10, R41, 0xff, RZ, 0xc0, !PT ;  /* 0x000000ff290a7812 */ /* 0x000fe400078ec0ff */
[----:B------:R-:W-:Y:S02]  /*11180*/  LOP3.LUT R11, R11, 0xff, RZ, 0xc0, !PT ;  /* 0x000000ff0b0b7812 */ /* 0x000fe400078ec0ff */
[----:B0-----:R-:W-:Y:S02]  /*11190*/  SHF.R.U32.HI R15, RZ, 0x8, R9 ;  /* 0x00000008ff0f7819 */ /* 0x001fe40000011609 */
[----:B------:R-:W-:Y:S02]  /*111a0*/  SHF.R.U32.HI R3, RZ, 0x8, R40 ;  /* 0x00000008ff037819 */ /* 0x000fe40000011628 */
[----:B------:R-:W-:-:S02]  /*111b0*/  PRMT R10, R11, 0x7604, R10 ;  /* 0x000076040b0a7816 */ /* 0x000fc4000000000a */
[----:B------:R-:W-:Y:S02]  /*111c0*/  LOP3.LUT R12, R9, 0xff, RZ, 0xc0, !PT ;  /* 0x000000ff090c7812 */ /* 0x000fe400078ec0ff */
[----:B------:R-:W-:Y:S02]  /*111d0*/  LOP3.LUT R15, R15, 0xff, RZ, 0xc0, !PT ;  /* 0x000000ff0f0f7812 */ /* 0x000fe400078ec0ff */
[----:B----4-:R-:W-:Y:S02]  /*111e0*/  SHF.R.U32.HI R14, RZ, 0x10, R9 ;  /* 0x00000010ff0e7819 */ /* 0x010fe40000011609 */
[----:B------:R-:W-:Y:S02]  /*111f0*/  LOP3.LUT R0, R40, 0xff, RZ, 0xc0, !PT ;  /* 0x000000ff28007812 */ /* 0x000fe400078ec0ff */
[----:B------:R-:W-:Y:S02]  /*11200*/  LOP3.LUT R3, R3, 0xff, RZ, 0xc0, !PT ;  /* 0x000000ff03037812 */ /* 0x000fe400078ec0ff */
[----:B------:R-:W-:-:S02]  /*11210*/  SHF.R.U32.HI R20, RZ, 0x10, R41 ;  /* 0x00000010ff147819 */ /* 0x000fc40000011629 */
[----:B------:R-:W-:Y:S02]  /*11220*/  SHF.R.U32.HI R11, RZ, 0x8, R8 ;  /* 0x00000008ff0b7819 */ /* 0x000fe40000011608 */
[----:B------:R-:W-:Y:S01]  /*11230*/  PRMT R12, R15, 0x7604, R12 ;  /* 0x000076040f0c7816 */ /* 0x000fe2000000000c */
[----:B------:R-:W-:Y:S01]  /*11240*/  IMAD.U32 R15, R14, 0x10000, RZ ;  /* 0x000100000e0f7824 */ /* 0x000fe200078e00ff */
[----:B------:R-:W-:Y:S02]  /*11250*/  PRMT R3, R3, 0x7604, R0 ;  /* 0x0000760403037816 */ /* 0x000fe40000000000 */
[----:B------:R-:W-:Y:S01]  /*11260*/  LOP3.LUT R13, R11, 0xff, RZ, 0xc0, !PT ;  /* 0x000000ff0b0d7812 */ /* 0x000fe200078ec0ff */
[----:B------:R-:W-:Y:S01]  /*11270*/  IMAD.U32 R11, R20, 0x10000, RZ ;  /* 0x00010000140b7824 */ /* 0x000fe200078e00ff */
[----:B------:R-:W-:Y:S02]  /*11280*/  LOP3.LUT R0, R8, 0xff, RZ, 0xc0, !PT ;  /* 0x000000ff08007812 */ /* 0x000fe400078ec0ff */
[----:B------:R-:W-:-:S02]  /*11290*/  LOP3.LUT R3, R3, 0xff0000, R40, 0xf8, !PT ;  /* 0x00ff000003037812 */ /* 0x000fc400078ef828 */
[----:B------:R-:W-:Y:S02]  /*112a0*/  PRMT R13, R13, 0x7604, R0 ;  /* 0x000076040d0d7816 */ /* 0x000fe40000000000 */
[----:B------:R-:W-:Y:S02]  /*112b0*/  LOP3.LUT R15, R12, 0xff0000, R15, 0xf8, !PT ;  /* 0x00ff00000c0f7812 */ /* 0x000fe400078ef80f */
[----:B------:R-:W-:Y:S02]  /*112c0*/  LOP3.LUT R11, R10, 0xff0000, R11, 0xf8, !PT ;  /* 0x00ff00000a0b7812 */ /* 0x000fe400078ef80b */
[----:B------:R-:W-:Y:S02]  /*112d0*/  LOP3.LUT R13, R13, 0xff0000, R8, 0xf8, !PT ;  /* 0x00ff00000d0d7812 */ /* 0x000fe400078ef808 */
[----:B------:R-:W-:Y:S02]  /*112e0*/  LOP3.LUT R12, R3, 0xff000000, R40, 0xf8, !PT ;  /* 0xff000000030c7812 */ /* 0x000fe400078ef828 */
[----:B------:R-:W-:-:S02]  /*112f0*/  LOP3.LUT R20, R15, 0xff000000, R9, 0xf8, !PT ;  /* 0xff0000000f147812 */ /* 0x000fc400078ef809 */
[----:B------:R-:W-:Y:S02]  /*11300*/  LOP3.LUT R40, R11, 0xff000000, R41, 0xf8, !PT ;  /* 0xff0000000b287812 */ /* 0x000fe400078ef829 */
[----:B-1----:R-:W-:Y:S02]  /*11310*/  F2FP.F16.E4M3.UNPACK_B R0, R6.H1 ;  /* 0x00000006ff00723e */ /* 0x002fe400030006ff */
        /* <DEDUP_REMOVED lines=65> */
[----:B------:R-:W-:Y:S01]  /*11730*/  HADD2.F32 R3, -RZ, R7.H1_H1 ;  /* 0x30000007ff037230 */ /* 0x000fe20000004100 */
[----:B------:R-:W-:Y:S01]  /*11740*/  F2FP.SATFINITE.E4M3.F32.PACK_AB_MERGE_C R11, R14, R11, RZ ;  /* 0x0000000b0e0b723e */ /* 0x000fe200048070ff */
        /* <DEDUP_REMOVED lines=21> */
[----:B------:R0:W-:Y:S01]  /*118a0*/  STS.128 [R33+0x27400], R4 ;  /* 0x0274000421007388 */ /* 0x0001e20000000c00 */
[----:B------:R-:W-:Y:S05]  /*118b0*/  BRA `(.L_x_2475) ;  /* 0x00000048007c7947 */ /* 0x000fea0003800000 */
.L_x_2448:
[----:B------:R-:W0:Y:S01]  /*118c0*/  LDC R42, c[0x0][0x448] ;  /* 0x00011200ff2a7b82 */ /* 0x000e220000000800 */
[----:B------:R-:W-:Y:S01]  /*118d0*/  IMAD.MOV.U32 R25, RZ, RZ, R27 ;  /* 0x000000ffff197224 */ /* 0x000fe200078e001b */
[----:B------:R-:W-:Y:S01]  /*118e0*/  ULDC.64 UR4, c[0x0][0x3f8] ;  /* 0x0000fe0000047ab9 */ /* 0x000fe20000000a00 */
[----:B------:R-:W-:Y:S01]  /*118f0*/  IMAD.MOV.U32 R117, RZ, RZ, R29 ;  /* 0x000000ffff757224 */ /* 0x000fe200078e001d */
[----:B------:R-:W-:Y:S01]  /*11900*/  ULDC.64 UR6, c[0x0][0x408] ;  /* 0x0001020000067ab9 */ /* 0x000fe20000000a00 */
[----:B------:R-:W-:Y:S01]  /*11910*/  ULDC.64 UR8, c[0x0][0x400] ;  /* 0x0001000000087ab9 */ /* 0x000fe20000000a00 */
        /* <DEDUP_REMOVED lines=19> */
[----:B------:R-:W2:Y:S01]  /*11a50*/  LDL R0, [R1+0xc] ;  /* 0x00000c0001007983 */ /* 0x000ea20000100800 */
[----:B------:R-:W0:Y:S03]  /*11a60*/  LDC R51, c[0x0][0x3f4] ;  /* 0x0000fd00ff337b82 */ /* 0x000e260000000800 */
[----:B------:R-:W1:Y:S04]  /*11a70*/  SHFL.IDX PT, R5, R43, RZ, 0x181f ;  /* 0x00181fff2b057589 */ /* 0x000e6800000e0000 */
[----:B------:R-:W3:Y:S04]  /*11a80*/  SHFL.IDX PT, R14, R10, RZ, 0x181f ;  /* 0x00181fff0a0e7589 */ /* 0x000ee800000e0000 */
[----:B------:R-:W4:Y:S04]  /*11a90*/  SHFL.IDX PT, R3, R8, RZ, 0x181f ;  /* 0x00181fff08037589 */ /* 0x000f2800000e0000 */
[----:B------:R-:W5:Y:S01]  /*11aa0*/  SHFL.IDX PT, R7, R49, RZ, 0x181f ;  /* 0x00181fff31077589 */ /* 0x000f6200000e0000 */
[----:B0-----:R-:W-:Y:S01]  /*11ab0*/  ISETP.GE.AND P0, PT, R16, R51, PT ;  /* 0x000000331000720c */ /* 0x001fe20003f06270 */
[----:B--2---:R-:W-:-:S05]  /*11ac0*/  IMAD R42, R0, R42, RZ ;  /* 0x0000002a002a7224 */ /* 0x004fca00078e02ff */
[----:B------:R-:W-:-:S13]  /*11ad0*/  ISETP.GE.OR P1, PT, R57, R42, P0 ;  /* 0x0000002a3900720c */ /* 0x000fda0000726670 */
[C---:B-1----:R-:W-:Y:S02]  /*11ae0*/  @!P1 IADD3 R0, P2, R16.reuse, R5, RZ ;  /* 0x0000000510009210 */ /* 0x042fe40007f5e0ff */
[----:B---3--:R-:W-:Y:S02]  /*11af0*/  @!P1 IADD3 R14, P3, R16, R14, RZ ;  /* 0x0000000e100e9210 */ /* 0x008fe40007f7e0ff */
[----:B----4-:R-:W-:Y:S01]  /*11b00*/  @!P1 IADD3.X R5, R3, R17, RZ, P2, !PT ;  /* 0x0000001103059210 */ /* 0x010fe200017fe4ff */
[----:B------:R-:W-:Y:S02]  /*11b10*/  @!P1 IMAD.MOV.U32 R4, RZ, RZ, R0 ;  /* 0x000000ffff049224 */ /* 0x000fe400078e0000 */
[----:B-----5:R-:W-:Y:S02]  /*11b20*/  @!P1 IMAD.X R3, R7, 0x1, R17, P3 ;  /* 0x0000000107039824 */ /* 0x020fe400018e0611 */
[----:B------:R-:W-:Y:S02]  /*11b30*/  @!P1 IMAD.MOV.U32 R24, RZ, RZ, R14 ;  /* 0x000000ffff189224 */ /* 0x000fe400078e000e */
[----:B------:R-:W-:Y:S01]  /*11b40*/  @!P1 IMAD.MOV.U32 R25, RZ, RZ, R3 ;  /* 0x000000ffff199224 */ /* 0x000fe200078e0003 */
[----:B------:R-:W2:Y:S05]  /*11b50*/  @!P1 LD.E.128 R4, desc[UR46][R4.64] ;  /* 0x0000002e04049980 */ /* 0x000eaa000c101d00 */
[----:B------:R-:W3:Y:S01]  /*11b60*/  @!P1 LD.E.128 R24, desc[UR46][R24.64] ;  /* 0x0000002e18189980 */ /* 0x000ee2000c101d00 */
[----:B------:R-:W-:-:S02]  /*11b70*/  CS2R R40, SRZ ;  /* 0x0000000000287805 */ /* 0x000fc4000001ff00 */
[----:B------:R-:W-:Y:S02]  /*11b80*/  CS2R R38, SRZ ;  /* 0x0000000000267805 */ /* 0x000fe4000001ff00 */
[----:B------:R-:W-:Y:S01]  /*11b90*/  CS2R R36, SRZ ;  /* 0x0000000000247805 */ /* 0x000fe2000001ff00 */
[----:B------:R0:W1:Y:S01]  /*11ba0*/  SHFL.IDX PT, R3, R8, 0x1, 0x181f ;  /* 0x00381f0008037f89 */ /* 0x00006200000e0000 */
[----:B------:R-:W-:-:S03]  /*11bb0*/  CS2R R34, SRZ ;  /* 0x0000000000227805 */ /* 0x000fc6000001ff00 */
[----:B------:R0:W4:Y:S04]  /*11bc0*/  SHFL.IDX PT, R9, R43, 0x1, 0x181f ;  /* 0x00381f002b097f89 */ /* 0x00012800000e0000 */
[----:B------:R0:W0:Y:S04]  /*11bd0*/  SHFL.IDX PT, R21, R49, 0x1, 0x181f ;  /* 0x00381f0031157f89 */ /* 0x00002800000e0000 */
[----:B------:R0:W0:Y:S01]  /*11be0*/  SHFL.IDX PT, R14, R10, 0x1, 0x181f ;  /* 0x00381f000a0e7f89 */ /* 0x00002200000e0000 */
[----:B--2---:R-:W-:Y:S01]  /*11bf0*/  @!P1 IMAD.MOV.U32 R40, RZ, RZ, R4 ;  /* 0x000000ffff289224 */ /* 0x004fe200078e0004 */
[----:B------:R-:W-:Y:S01]  /*11c00*/  @!P1 MOV R41, R5 ;  /* 0x0000000500299202 */ /* 0x000fe20000000f00 */
[----:B------:R-:W-:Y:S01]  /*11c10*/  @!P1 IMAD.MOV.U32 R38, RZ, RZ, R6 ;  /* 0x000000ffff269224 */ /* 0x000fe200078e0006 */
[----:B------:R-:W-:Y:S01]  /*11c20*/  CS2R R4, SRZ ;  /* 0x0000000000047805 */ /* 0x000fe2000001ff00 */
[----:B------:R-:W-:Y:S01]  /*11c30*/  @!P1 IMAD.MOV.U32 R39, RZ, RZ, R7 ;  /* 0x000000ffff279224 */ /* 0x000fe200078e0007 */
[----:B---3--:R-:W-:Y:S01]  /*11c40*/  @!P1 MOV R35, R27 ;  /* 0x0000001b00239202 */ /* 0x008fe20000000f00 */
[----:B------:R-:W-:-:S02]  /*11c50*/  @!P1 IMAD.MOV.U32 R36, RZ, RZ, R24 ;  /* 0x000000ffff249224 */ /* 0x000fc400078e0018 */
[----:B------:R-:W-:Y:S02]  /*11c60*/  @!P1 IMAD.MOV.U32 R37, RZ, RZ, R25 ;  /* 0x000000ffff259224 */ /* 0x000fe400078e0019 */
[----:B01--4-:R-:W-:-:S07]  /*11c70*/  @!P1 IMAD.MOV.U32 R34, RZ, RZ, R26 ;  /* 0x000000ffff229224 */ /* 0x013fce00078e001a */
.L_x_2725:
[----:B------:R-:W-:Y:S01]  /*11c80*/  VIADD R7, R57, 0x20 ;  /* 0x0000002039077836 */ /* 0x000fe20000000000 */
[----:B------:R-:W-:Y:S01]  /*11c90*/  BSSY B1, `(.L_x_2479) ;  /* 0x0000010000017945 */ /* 0x000fe20003800000 */
[----:B------:R-:W-:Y:S02]  /*11ca0*/  CS2R R44, SRZ ;  /* 0x00000000002c7805 */ /* 0x000fe4000001ff00 */
[----:B------:R-:W-:Y:S02]  /*11cb0*/  CS2R R46, SRZ ;  /* 0x00000000002e7805 */ /* 0x000fe4000001ff00 */
[----:B------:R-:W-:Y:S02]  /*11cc0*/  ISETP.GE.AND P1, PT, R7, R42, PT ;  /* 0x0000002a0700720c */ /* 0x000fe40003f26270 */
[----:B------:R-:W-:-:S11]  /*11cd0*/  CS2R R6, SRZ ;  /* 0x0000000000067805 */ /* 0x000fd6000001ff00 */
        /* <DEDUP_REMOVED lines=11> */
.L_x_2480:
[----:B------:R-:W-:Y:S05]  /*11d90*/  BSYNC B1 ;  /* 0x0000000000017941 */ /* 0x000fea0003800000 */
.L_x_2479:
        /* <DEDUP_REMOVED lines=10> */
[----:B------:R-:W-:Y:S01]  /*11e40*/  @!P1 IMAD.MOV.U32 R24, RZ, RZ, R0 ;  /* 0x000000ffff189224 */ /* 0x000fe200078e0000 */
[----:B--2---:R-:W-:Y:S01]  /*11e50*/  @!P1 IADD3.X R21, R21, R17, RZ, P3, !PT ;  /* 0x0000001115159210 */ /* 0x004fe20001ffe4ff */
[----:B---3--:R-:W-:Y:S02]  /*11e60*/  @!P1 IMAD.X R3, R3, 0x1, R17, P2 ;  /* 0x0000000103039824 */ /* 0x008fe400010e0611 */
[----:B------:R-:W-:Y:S02]  /*11e70*/  @!P1 IMAD.MOV.U32 R52, RZ, RZ, R14 ;  /* 0x000000ffff349224 */ /* 0x000fe400078e000e */
[----:B------:R-:W-:Y:S02]  /*11e80*/  @!P1 IMAD.MOV.U32 R25, RZ, RZ, R3 ;  /* 0x000000ffff199224 */ /* 0x000fe400078e0003 */
[----:B------:R-:W-:-:S04]  /*11e90*/  @!P1 IMAD.MOV.U32 R53, RZ, RZ, R21 ;  /* 0x000000ffff359224 */ /* 0x000fc800078e0015 */
[----:B------:R-:W2:Y:S04]  /*11ea0*/  @!P1 LD.E.128 R24, desc[UR46][R24.64] ;  /* 0x0000002e18189980 */ /* 0x000ea8000c101d00 */
[----:B------:R-:W3:Y:S01]  /*11eb0*/  @!P1 LD.E.128 R52, desc[UR46][R52.64] ;  /* 0x0000002e34349980 */ /* 0x000ee2000c101d00 */
[----:B------:R-:W-:Y:S02]  /*11ec0*/  CS2R R20, SRZ ;  /* 0x0000000000147805 */ /* 0x000fe4000001ff00 */
[----:B------:R-:W-:Y:S02]  /*11ed0*/  CS2R R28, SRZ ;  /* 0x00000000001c7805 */ /* 0x000fe4000001ff00 */
[----:B------:R-:W-:Y:S01]  /*11ee0*/  CS2R R30, SRZ ;  /* 0x00000000001e7805 */ /* 0x000fe2000001ff00 */
[----:B------:R-:W0:Y:S01]  /*11ef0*/  SHFL.IDX PT, R43, R43, 0x3, 0x181f ;  /* 0x00781f002b2b7f89 */ /* 0x000e2200000e0000 */
[----:B------:R-:W-:-:S03]  /*11f00*/  CS2R R32, SRZ ;  /* 0x0000000000207805 */ /* 0x000fc6000001ff00 */
[----:B------:R-:W1:Y:S04]  /*11f10*/  SHFL.IDX PT, R14, R10, 0x3, 0x181f ;  /* 0x00781f000a0e7f89 */ /* 0x000e6800000e0000 */
[----:B------:R-:W4:Y:S04]  /*11f20*/  SHFL.IDX PT, R49, R49, 0x3, 0x181f ;  /* 0x00781f0031317f89 */ /* 0x000f2800000e0000 */
[----:B------:R0:W1:Y:S02]  /*11f30*/  SHFL.IDX PT, R3, R8, 0x3, 0x181f ;  /* 0x00781f0008037f89 */ /* 0x00006400000e0000 */
[----:B0-----:R-:W-:Y:S01]  /*11f40*/  CS2R R8, SRZ ;  /* 0x0000000000087805 */ /* 0x001fe2000001ff00 */
[----:B--2---:R-:W-:Y:S01]  /*11f50*/  @!P1 IMAD.MOV.U32 R20, RZ, RZ, R24 ;  /* 0x000000ffff149224 */ /* 0x004fe200078e0018 */
[----:B------:R-:W-:Y:S01]  /*11f60*/  @!P1 MOV R21, R25 ;  /* 0x0000001900159202 */ /* 0x000fe20000000f00 */
[----:B------:R-:W-:-:S02]  /*11f70*/  @!P1 IMAD.MOV.U32 R28, RZ, RZ, R26 ;  /* 0x000000ffff1c9224 */ /* 0x000fc400078e001a */
[----:B------:R-:W-:Y:S01]  /*11f80*/  @!P1 IMAD.MOV.U32 R29, RZ, RZ, R27 ;  /* 0x000000ffff1d9224 */ /* 0x000fe200078e001b */
[----:B---3--:R-:W-:Y:S01]  /*11f90*/  @!P1 MOV R33, R55 ;  /* 0x0000003700219202 */ /* 0x008fe20000000f00 */
[----:B------:R-:W-:Y:S02]  /*11fa0*/  @!P1 IMAD.MOV.U32 R30, RZ, RZ, R52 ;  /* 0x000000ffff1e9224 */ /* 0x000fe400078e0034 */
[----:B------:R-:W-:Y:S02]  /*11fb0*/  @!P1 IMAD.MOV.U32 R31, RZ, RZ, R53 ;  /* 0x000000ffff1f9224 */ /* 0x000fe400078e0035 */
[----:B-1--4-:R-:W-:-:S07]  /*11fc0*/  @!P1 IMAD.MOV.U32 R32, RZ, RZ, R54 ;  /* 0x000000ffff209224 */ /* 0x012fce00078e0036 */
.L_x_2735:
        /* <DEDUP_REMOVED lines=17> */
.L_x_2483:
[----:B------:R-:W-:Y:S05]  /*120e0*/  BSYNC B1 ;  /* 0x0000000000017941 */ /* 0x000fea0003800000 */
.L_x_2482:
[----:B------:R-:W2:Y:S01]  /*120f0*/  LDL R0, [R1+0x8] ;  /* 0x0000080001007983 */ /* 0x000ea20000100800 */
[----:B------:R-:W-:Y:S01]  /*12100*/  ULEA.HI UR4, UR43, UR43, URZ, 0x1 ;  /* 0x0000002b2b047291 */ /* 0x000fe2000f8f083f */
[C---:B------:R-:W-:Y:S01]  /*12110*/  VIADD R13, R19.reuse, 0x20 ;  /* 0x00000020130d7836 */ /* 0x040fe20000000000 */
[----:B------:R-:W-:Y:S01]  /*12120*/  IADD3 R12, R19, 0x40, RZ ;  /* 0x00000040130c7810 */ /* 0x000fe20007ffe0ff */
[----:B------:R-:W-:Y:S01]  /*12130*/  BSSY B1, `(.L_x_2484) ;  /* 0x000000d000017945 */ /* 0x000fe20003800000 */
[----:B------:R-:W-:-:S04]  /*12140*/  ULOP3.LUT UR4, UR4, 0xfffffffe, URZ, 0xc0, !UPT ;  /* 0xfffffffe04047892 */ /* 0x000fc8000f8ec03f */
[----:B------:R-:W-:-:S06]  /*12150*/  UIADD3 UR4, UR43, -UR4, URZ ;  /* 0x800000042b047290 */ /* 0x000fcc000fffe03f */
[----:B------:R-:W-:-:S05]  /*12160*/  IMAD.U32 R3, RZ, RZ, UR4 ;  /* 0x00000004ff037e24 */ /* 0x000fca000f8e00ff */
[----:B------:R-:W-:-:S04]  /*12170*/  SHF.L.U32 R3, R3, 0x1f, RZ ;  /* 0x0000001f03037819 */ /* 0x000fc800000006ff */
[----:B------:R-:W0:Y:S01]  /*12180*/  SYNCS.PHASECHK.TRANS64.TRYWAIT P4, [R18+URZ+0x38800], R3 ;  /* 0x03880003120075a7 */ /* 0x000e22000808017f */
[----:B--2---:R-:W-:Y:S01]  /*12190*/  VIADDMNMX R42, R42, -R0, 0x80, PT ;  /* 0x000000802a2a7446 */ /* 0x004fe20003800900 */
[----:B------:R-:W-:-:S03]  /*121a0*/  VIADD R0, R19, 0x60 ;  /* 0x0000006013007836 */ /* 0x000fc60000000000 */
[-C--:B------:R-:W-:Y:S02]  /*121b0*/  ISETP.GE.OR P3, PT, R19, R42.reuse, P0 ;  /* 0x0000002a1300720c */ /* 0x080fe40000766670 */
[-C--:B------:R-:W-:Y:S02]  /*121c0*/  ISETP.GE.OR P2, PT, R13, R42.reuse, P0 ;  /* 0x0000002a0d00720c */ /* 0x080fe40000746670 */
[-C--:B------:R-:W-:Y:S02]  /*121d0*/  ISETP.GE.OR P1, PT, R12, R42.reuse, P0 ;  /* 0x0000002a0c00720c */ /* 0x080fe40000726670 */
[----:B------:R-:W-:Y:S01]  /*121e0*/  ISETP.GE.OR P0, PT, R0, R42, P0 ;  /* 0x0000002a0000720c */ /* 0x000fe20000706670 */
[----:B0-----:R-:W-:-:S12]  /*121f0*/  @!P4 BRA `(.L_x_2485) ;  /* 0x000001a80004c947 */ /* 0x001fd80003800000 */
.L_x_2736:
[----:B------:R-:W-:Y:S05]  /*12200*/  BSYNC B1 ;  /* 0x0000000000017941 */ /* 0x000fea0003800000 */
.L_x_2484:
[----:B------:R-:W-:Y:S04]  /*12210*/  BSSY B1, `(.L_x_2486) ;  /* 0x0000103000017945 */ /* 0x000fe80003800000 */
[----:B------:R-:W-:Y:S05]  /*12220*/  @P3 BRA `(.L_x_2487) ;  /* 0x0000001000043947 */ /* 0x000fea0003800000 */
[----:B------:R-:W2:Y:S04]  /*12230*/  LDL R49, [R1+0x4] ;  /* 0x0000040001317983 */ /* 0x000ea80000100800 */
[----:B------:R-:W3:Y:S01]  /*12240*/  LDL R77, [R1+0x34] ;  /* 0x00003400014d7983 */ /* 0x000ee20000100800 */
[----:B------:R-:W-:Y:S02]  /*12250*/  SHF.R.U32.HI R0, RZ, 0x8, R40 ;  /* 0x00000008ff007819 */ /* 0x000fe40000011628 */
[----:B------:R-:W-:Y:S02]  /*12260*/  LOP3.LUT R12, R40, 0xff, RZ, 0xc0, !PT ;  /* 0x000000ff280c7812 */ /* 0x000fe400078ec0ff */
[----:B0-----:R-:W-:Y:S02]  /*12270*/  LOP3.LUT R3, R0, 0xff, RZ, 0xc0, !PT ;  /* 0x000000ff00037812 */ /* 0x001fe400078ec0ff */
[----:B------:R-:W-:-:S02]  /*12280*/  LEA.HI R0, R51, R50, RZ, 0x1c ;  /* 0x0000003233007211 */ /* 0x000fc400078fe0ff */
[----:B------:R-:W-:Y:S02]  /*12290*/  PRMT R42, R3, 0x7604, R12 ;  /* 0x00007604032a7816 */ /* 0x000fe4000000000c */
[----:B------:R-:W-:Y:S02]  /*122a0*/  SHF.R.S32.HI R3, RZ, 0x1f, R0 ;  /* 0x0000001fff037819 */ /* 0x000fe40000011400 */
[----:B------:R-:W-:Y:S02]  /*122b0*/  SHF.R.U32.HI R53, RZ, 0x3, R237 ;  /* 0x00000003ff357819 */ /* 0x000fe400000116ed */
[----:B------:R-:W-:Y:S01]  /*122c0*/  LEA.HI R3, R3, R0, RZ, 0x3 ;  /* 0x0000000003037211 */ /* 0x000fe200078f18ff */
[----:B------:R-:W-:Y:S01]  /*122d0*/  IMAD.SHL.U32 R0, R0, 0x10, RZ ;  /* 0x0000001000007824 */ /* 0x000fe200078e00ff */
[----:B------:R-:W-:Y:S02]  /*122e0*/  SHF.R.U32.HI R13, RZ, 0x8, R41 ;  /* 0x00000008ff0d7819 */ /* 0x000fe40000011629 */
[----:B------:R-:W-:Y:S01]  /*122f0*/  SHF.R.U32.HI R43, RZ, 0x8, R36 ;  /* 0x00000008ff2b7819 */ /* 0x000fe20000011624 */
[----:B------:R-:W-:Y:S01]  /*12300*/  IMAD.SHL.U32 R3, R3, 0x800, RZ ;  /* 0x0000080003037824 */ /* 0x000fe200078e00ff */
[----:B------:R-:W-:-:S02]  /*12310*/  LOP3.LUT R0, R237, 0x70, R0, 0xf8, !PT ;  /* 0x00000070ed007812 */ /* 0x000fc400078ef800 */
[----:B------:R-:W-:Y:S02]  /*12320*/  LOP3.LUT R14, R41, 0xff, RZ, 0xc0, !PT ;  /* 0x000000ff290e7812 */ /* 0x000fe400078ec0ff */
[----:B------:R-:W-:Y:S02]  /*12330*/  LOP3.LUT R0, R0, R53, RZ, 0x3c, !PT ;  /* 0x0000003500007212 */ /* 0x000fe400078e3cff */
[----:B------:R-:W-:Y:S02]  /*12340*/  LOP3.LUT R3, R3, 0xffffc000, RZ, 0xc0, !PT ;  /* 0xffffc00003037812 */ /* 0x000fe400078ec0ff */
[----:B------:R-:W-:Y:S02]  /*12350*/  LOP3.LUT R13, R13, 0xff, RZ, 0xc0, !PT ;  /* 0x000000ff0d0d7812 */ /* 0x000fe400078ec0ff */
[----:B------:R-:W-:Y:S02]  /*12360*/  LOP3.LUT R52, R36, 0xff, RZ, 0xc0, !PT ;  /* 0x000000ff24347812 */ /* 0x000fe400078ec0ff */
[----:B------:R-:W-:-:S02]  /*12370*/  LOP3.LUT R43, R43, 0xff, RZ, 0xc0, !PT ;  /* 0x000000ff2b2b7812 */ /* 0x000fc400078ec0ff */
[----:B------:R-:W-:Y:S02]  /*12380*/  PRMT R56, R13, 0x7604, R14 ;  /* 0x000076040d387816 */ /* 0x000fe4000000000e */
[----:B------:R-:W-:Y:S02]  /*12390*/  SHF.R.U32.HI R12, RZ, 0x8, R38 ;  /* 0x00000008ff0c7819 */ /* 0x000fe40000011626 */
[----:B------:R-:W-:Y:S02]  /*123a0*/  SHF.R.U32.HI R14, RZ, 0x8, R39 ;  /* 0x00000008ff0e7819 */ /* 0x000fe40000011627 */
[----:B------:R-:W-:Y:S02]  /*123b0*/  PRMT R59, R43, 0x7604, R52 ;  /* 0x000076042b3b7816 */ /* 0x000fe40000000034 */
[----:B------:R-:W-:Y:S02]  /*123c0*/  LOP3.LUT R43, R37, 0xff, RZ, 0xc0, !PT ;  /* 0x000000ff252b7812 */ /* 0x000fe400078ec0ff */
[----:B------:R-:W-:-:S02]  /*123d0*/  SHF.R.U32.HI R53, RZ, 0x8, R35 ;  /* 0x00000008ff357819 */ /* 0x000fc40000011623 */
[----:B------:R-:W-:Y:S02]  /*123e0*/  LOP3.LUT R13, R38, 0xff, RZ, 0xc0, !PT ;  /* 0x000000ff260d7812 */ /* 0x000fe400078ec0ff */
[----:B------:R-:W-:Y:S02]  /*123f0*/  LOP3.LUT R15, R39, 0xff, RZ, 0xc0, !PT ;  /* 0x000000ff270f7812 */ /* 0x000fe400078ec0ff */
[----:B------:R-:W-:Y:S02]  /*12400*/  LOP3.LUT R12, R12, 0xff, RZ, 0xc0, !PT ;  /* 0x000000ff0c0c7812 */ /* 0x000fe400078ec0ff */
[----:B------:R-:W-:Y:S02]  /*12410*/  LOP3.LUT R14, R14, 0xff, RZ, 0xc0, !PT ;  /* 0x000000ff0e0e7812 */ /* 0x000fe400078ec0ff */
[----:B------:R-:W-:Y:S02]  /*12420*/  LOP3.LUT R52, R34, 0xff, RZ, 0xc0, !PT ;  /* 0x000000ff22347812 */ /* 0x000fe400078ec0ff */
[----:B------:R-:W-:-:S02]  /*12430*/  LOP3.LUT R54, R35, 0xff, RZ, 0xc0, !PT ;  /* 0x000000ff23367812 */ /* 0x000fc400078ec0ff */
[----:B------:R-:W-:Y:S02]  /*12440*/  LOP3.LUT R53, R53, 0xff, RZ, 0xc0, !PT ;  /* 0x000000ff35357812 */ /* 0x000fe400078ec0ff */
[----:B------:R-:W-:Y:S02]  /*12450*/  PRMT R58, R12, 0x7604, R13 ;  /* 0x000076040c3a7816 */ /* 0x000fe4000000000d */
[----:B------:R-:W-:Y:S02]  /*12460*/  PRMT R60, R14, 0x7604, R15 ;  /* 0x000076040e3c7816 */ /* 0x000fe4000000000f */
[----:B------:R-:W-:Y:S02]  /*12470*/  PRMT R67, R53, 0x7604, R54 ;  /* 0x0000760435437816 */ /* 0x000fe40000000036 */
[----:B------:R-:W-:-:S04]  /*12480*/  SHF.R.U32.HI R57, RZ, 0x10, R39 ;  /* 0x00000010ff397819 */ /* 0x000fc80000011627 */
[----:B------:R-:W-:-:S04]  /*12490*/  LOP3.LUT R57, R57, 0xff, RZ, 0xc0, !PT ;  /* 0x000000ff39397812 */ /* 0x000fc800078ec0ff */
[----:B------:R-:W-:Y:S02]  /*124a0*/  PRMT R57, R57, 0x7054, R60 ;  /* 0x0000705439397816 */ /* 0x000fe4000000003c */
[----:B------:R-:W-:-:S04]  /*124b0*/  SHF.R.U32.HI R60, RZ, 0x10, R35 ;  /* 0x00000010ff3c7819 */ /* 0x000fc80000011623 */
[----:B------:R-:W-:-:S04]  /*124c0*/  LOP3.LUT R60, R60, 0xff, RZ, 0xc0, !PT ;  /* 0x000000ff3c3c7812 */ /* 0x000fc800078ec0ff */
[----:B------:R-:W-:-:S04]  /*124d0*/  PRMT R67, R60, 0x7054, R67 ;  /* 0x000070543c437816 */ /* 0x000fc80000000043 */
[----:B------:R-:W-:Y:S02]  /*124e0*/  LOP3.LUT R67, R67, 0xff000000, R35, 0xf8, !PT ;  /* 0xff00000043437812 */ /* 0x000fe400078ef823 */
[----:B--2---:R-:W-:Y:S02]  /*124f0*/  IADD3 R3, R0, R3, R49 ;  /* 0x0000000300037210 */ /* 0x004fe40007ffe031 */
[----:B------:R-:W-:Y:S02]  /*12500*/  SHF.R.U32.HI R0, RZ, 0x8, R37 ;  /* 0x00000008ff007819 */ /* 0x000fe40000011625 */
[----:B------:R-:W-:Y:S01]  /*12510*/  SHF.R.U32.HI R49, RZ, 0x8, R34 ;  /* 0x00000008ff317819 */ /* 0x000fe20000011622 */
[----:B---3--:R-:W0:Y:S01]  /*12520*/  LDS.128 R12, [R77+0x20400] ;  /* 0x020400004d0c7984 */ /* 0x008e220000000c00 */
[----:B------:R-:W-:Y:S02]  /*12530*/  LOP3.LUT R0, R0, 0xff, RZ, 0xc0, !PT ;  /* 0x000000ff00007812 */ /* 0x000fe400078ec0ff */
[----:B------:R-:W-:-:S02]  /*12540*/  LOP3.LUT R49, R49, 0xff, RZ, 0xc0, !PT ;  /* 0x000000ff31317812 */ /* 0x000fc400078ec0ff */
[----:B------:R-:W-:Y:S01]  /*12550*/  PRMT R61, R0, 0x7604, R43 ;  /* 0x00007604003d7816 */ /* 0x000fe2000000002b */
[----:B------:R-:W-:Y:S01]  /*12560*/  IMAD.IADD R0, R18, 0x1, R3 ;  /* 0x0000000112007824 */ /* 0x000fe200078e0203 */
[----:B------:R-:W-:Y:S02]  /*12570*/  PRMT R65, R49, 0x7604, R52 ;  /* 0x0000760431417816 */ /* 0x000fe40000000034 */
[----:B------:R-:W-:Y:S02]  /*12580*/  SHF.R.U32.HI R43, RZ, 0x10, R41 ;  /* 0x00000010ff2b7819 */ /* 0x000fe40000011629 */
[----:B------:R-:W1:Y:S01]  /*12590*/  LDS.128 R52, [R0+0x20400] ;  /* 0x0204000000347984 */ /* 0x000e620000000c00 */
[----:B------:R-:W-:Y:S02]  /*125a0*/  SHF.R.U32.HI R3, RZ, 0x10, R40 ;  /* 0x00000010ff037819 */ /* 0x000fe40000011628 */
[----:B------:R-:W-:Y:S02]  /*125b0*/  LOP3.LUT R43, R43, 0xff, RZ, 0xc0, !PT ;  /* 0x000000ff2b2b7812 */ /* 0x000fe400078ec0ff */
[----:B------:R-:W-:-:S02]  /*125c0*/  LOP3.LUT R3, R3, 0xff, RZ, 0xc0, !PT ;  /* 0x000000ff03037812 */ /* 0x000fc400078ec0ff */
[----:B------:R-:W-:Y:S02]  /*125d0*/  SHF.R.U32.HI R49, RZ, 0x10, R38 ;  /* 0x00000010ff317819 */ /* 0x000fe40000011626 */
[----:B------:R-:W-:Y:S02]  /*125e0*/  PRMT R43, R43, 0x7054, R56 ;  /* 0x000070542b2b7816 */ /* 0x000fe40000000038 */
[----:B------:R-:W-:Y:S02]  /*125f0*/  SHF.R.U32.HI R56, RZ, 0x10, R37 ;  /* 0x00000010ff387819 */ /* 0x000fe40000011625 */
[----:B------:R-:W-:Y:S02]  /*12600*/  PRMT R3, R3, 0x7054, R42 ;  /* 0x0000705403037816 */ /* 0x000fe4000000002a */
[----:B------:R-:W-:Y:S02]  /*12610*/  LOP3.LUT R49, R49, 0xff, RZ, 0xc0, !PT ;  /* 0x000000ff31317812 */ /* 0x000fe400078ec0ff */
[----:B------:R-:W-:-:S02]  /*12620*/  SHF.R.U32.HI R42, RZ, 0x10, R36 ;  /* 0x00000010ff2a7819 */ /* 0x000fc40000011624 */
[----:B------:R-:W-:Y:S02]  /*12630*/  LOP3.LUT R56, R56, 0xff, RZ, 0xc0, !PT ;  /* 0x000000ff38387812 */ /* 0x000fe400078ec0ff */
[----:B------:R-:W-:Y:S02]  /*12640*/  PRMT R49, R49, 0x7054, R58 ;  /* 0x0000705431317816 */ /* 0x000fe4000000003a */
[----:B------:R-:W-:Y:S02]  /*12650*/  LOP3.LUT R42, R42, 0xff, RZ, 0xc0, !PT ;  /* 0x000000ff2a2a7812 */ /* 0x000fe400078ec0ff */
[----:B------:R-:W-:Y:S02]  /*12660*/  SHF.R.U32.HI R58, RZ, 0x10, R34 ;  /* 0x00000010ff3a7819 */ /* 0x000fe40000011622 */
[----:B------:R-:W-:Y:S02]  /*12670*/  PRMT R63, R56, 0x7054, R61 ;  /* 0x00007054383f7816 */ /* 0x000fe4000000003d */
[----:B------:R-:W-:-:S02]  /*12680*/  PRMT R59, R42, 0x7054, R59 ;  /* 0x000070542a3b7816 */ /* 0x000fc4000000003b */
[----:B------:R-:W-:Y:S02]  /*12690*/  LOP3.LUT R58, R58, 0xff, RZ, 0xc0, !PT ;  /* 0x000000ff3a3a7812 */ /* 0x000fe400078ec0ff */
[----:B------:R-:W-:Y:S02]  /*126a0*/  LOP3.LUT R63, R63, 0xff000000, R37, 0xf8, !PT ;  /* 0xff0000003f3f7812 */ /* 0x000fe400078ef825 */
[----:B------:R-:W-:Y:S02]  /*126b0*/  LOP3.LUT R41, R43, 0xff000000, R41, 0xf8, !PT ;  /* 0xff0000002b297812 */ /* 0x000fe400078ef829 */
[----:B------:R-:W-:Y:S02]  /*126c0*/  LOP3.LUT R60, R49, 0xff000000, R38, 0xf8, !PT ;  /* 0xff000000313c7812 */ /* 0x000fe400078ef826 */
[----:B------:R-:W-:Y:S02]  /*126d0*/  LOP3.LUT R61, R57, 0xff000000, R39, 0xf8, !PT ;  /* 0xff000000393d7812 */ /* 0x000fe400078ef827 */
[----:B------:R-:W-:-:S02]  /*126e0*/  LOP3.LUT R62, R59, 0xff000000, R36, 0xf8, !PT ;  /* 0xff0000003b3e7812 */ /* 0x000fc400078ef824 */
[-C--:B0-----:R-:W-:Y:S02]  /*126f0*/  F2FP.F16.E4M3.UNPACK_B R38, R15.reuse ;  /* 0x0000000fff26723e */ /* 0x081fe400020006ff */
[----:B------:R-:W-:Y:S02]  /*12700*/  F2FP.F16.E4M3.UNPACK_B R39, R15.H1 ;  /* 0x0000000fff27723e */ /* 0x000fe400030006ff */
[----:B------:R-:W-:Y:S02]  /*12710*/  PRMT R65, R58, 0x7054, R65 ;  /* 0x000070543a417816 */ /* 0x000fe40000000041 */
[-C--:B------:R-:W-:Y:S02]  /*12720*/  F2FP.F16.E4M3.UNPACK_B R15, R14.reuse ;  /* 0x0000000eff0f723e */ /* 0x080fe400020006ff */
[----:B------:R-:W-:Y:S02]  /*12730*/  F2FP.F16.E4M3.UNPACK_B R36, R14.H1 ;  /* 0x0000000eff24723e */ /* 0x000fe400030006ff */
[----:B------:R-:W-:-:S02]  /*12740*/  F2FP.F16.E4M3.UNPACK_B R57, R63 ;  /* 0x0000003fff39723e */ /* 0x000fc400020006ff */
[----:B-1----:R-:W-:Y:S02]  /*12750*/  F2FP.F16.E4M3.UNPACK_B R14, R53 ;  /* 0x00000035ff0e723e */ /* 0x002fe400020006ff */
[----:B------:R-:W-:Y:S01]  /*12760*/  F2FP.F16.E4M3.UNPACK_B R42, R41 ;  /* 0x00000029ff2a723e */ /* 0x000fe200020006ff */
[----:B------:R-:W-:Y:S01]  /*12770*/  HADD2.F32 R64, -RZ, R57.H0_H0 ;  /* 0x20000039ff407230 */ /* 0x000fe20000004100 */
[----:B------:R-:W-:Y:S02]  /*12780*/  LOP3.LUT R66, R65, 0xff000000, R34, 0xf8, !PT ;  /* 0xff00000041427812 */ /* 0x000fe400078ef822 */
[-C--:B------:R-:W-:Y:S01]  /*12790*/  F2FP.F16.E4M3.UNPACK_B R34, R13.reuse ;  /* 0x0000000dff22723e */ /* 0x080fe200020006ff */
[----:B------:R-:W-:Y:S01]  /*127a0*/  HADD2.F32 R58, -RZ, R42.H0_H0 ;  /* 0x2000002aff3a7230 */ /* 0x000fe20000004100 */
[----:B------:R-:W-:Y:S01]  /*127b0*/  F2FP.F16.E4M3.UNPACK_B R35, R13.H1 ;  /* 0x0000000dff23723e */ /* 0x000fe200030006ff */
[----:B------:R-:W-:Y:S01]  /*127c0*/  HADD2.F32 R13, -RZ, R14.H0_H0 ;  /* 0x2000000eff0d7230 */ /* 0x000fe20000004100 */
[----:B------:R-:W-:Y:S01]  /*127d0*/  F2FP.F16.E4M3.UNPACK_B R53, R53.H1 ;  /* 0x00000035ff35723e */ /* 0x000fe200030006ff */
[--C-:B------:R-:W-:Y:S01]  /*127e0*/  HADD2.F32 R37, -RZ, R34.reuse.H0_H0 ;  /* 0x20000022ff257230 */ /* 0x100fe20000004100 */
[----:B------:R-:W-:Y:S01]  /*127f0*/  F2FP.F16.E4M3.UNPACK_B R63, R63.H1 ;  /* 0x0000003fff3f723e */ /* 0x000fe200030006ff */
[----:B------:R-:W-:-:S02]  /*12800*/  HADD2.F32 R34, -RZ, R34.H1_H1 ;  /* 0x30000022ff227230 */ /* 0x000fc40000004100 */
[C---:B------:R-:W-:Y:S01]  /*12810*/  FMUL.FTZ R68, R13.reuse, R64 ;  /* 0x000000400d447220 */ /* 0x040fe20000410000 */
[-C--:B------:R-:W-:Y:S01]  /*12820*/  FMUL.FTZ R59, R13, R58.reuse ;  /* 0x0000003a0d3b7220 */ /* 0x080fe20000410000 */
[----:B------:R-:W-:Y:S01]  /*12830*/  F2FP.F16.E4M3.UNPACK_B R49, R55 ;  /* 0x00000037ff31723e */ /* 0x000fe200020006ff */
[----:B------:R-:W-:Y:S02]  /*12840*/  HADD2.F32 R65, -RZ, R63.H0_H0 ;  /* 0x2000003fff417230 */ /* 0x000fe40000004100 */
[C---:B------:R-:W-:Y:S01]  /*12850*/  FFMA.FTZ R13, R37.reuse, R58, -R68 ;  /* 0x0000003a250d7223 */ /* 0x040fe20000010844 */
[----:B------:R-:W-:Y:S01]  /*12860*/  FFMA.FTZ R37, R37, R64, R59 ;  /* 0x0000004025257223 */ /* 0x000fe2000001003b */
[----:B------:R-:W-:Y:S01]  /*12870*/  HADD2.F32 R64, -RZ, R57.H1_H1 ;  /* 0x30000039ff407230 */ /* 0x000fe20000004100 */
[----:B------:R-:W-:Y:S01]  /*12880*/  F2FP.F16.E4M3.UNPACK_B R57, R41.H1 ;  /* 0x00000029ff39723e */ /* 0x000fe200030006ff */
[----:B------:R-:W-:Y:S01]  /*12890*/  HADD2.F32 R58, -RZ, R42.H1_H1 ;  /* 0x3000002aff3a7230 */ /* 0x000fe20000004100 */
[----:B------:R-:W-:Y:S01]  /*128a0*/  F2FP.F16.E4M3.UNPACK_B R55, R55.H1 ;  /* 0x00000037ff37723e */ /* 0x000fe200030006ff */
[----:B------:R-:W-:Y:S01]  /*128b0*/  HADD2.F32 R41, -RZ, R14.H1_H1 ;  /* 0x3000000eff297230 */ /* 0x000fe20000004100 */
[----:B------:R-:W-:Y:S01]  /*128c0*/  LOP3.LUT R56, R3, 0xff000000, R40, 0xf8, !PT ;  /* 0xff00000003387812 */ /* 0x000fe200078ef828 */
[----:B------:R-:W-:Y:S01]  /*128d0*/  HADD2.F32 R42, -RZ, R53.H0_H0 ;  /* 0x20000035ff2a7230 */ /* 0x000fe20000004100 */
[----:B------:R-:W-:Y:S01]  /*128e0*/  F2FP.F16.E4M3.UNPACK_B R40, R52 ;  /* 0x00000034ff28723e */ /* 0x000fe200020006ff */
[----:B------:R-:W-:-:S02]  /*128f0*/  HADD2.F32 R59, -RZ, R57.H0_H0 ;  /* 0x20000039ff3b7230 */ /* 0x000fc40000004100 */
[C---:B------:R-:W-:Y:S01]  /*12900*/  FMUL.FTZ R69, R41.reuse, R64 ;  /* 0x0000004029457220 */ /* 0x040fe20000410000 */
[----:B------:R-:W-:Y:S02]  /*12910*/  HADD2.F32 R14, -RZ, R35.H0_H0 ;  /* 0x20000023ff0e7230 */ /* 0x000fe40000004100 */
[C---:B------:R-:W-:Y:S01]  /*12920*/  FMUL.FTZ R71, R42.reuse, R65 ;  /* 0x000000412a477220 */ /* 0x040fe20000410000 */
[-C--:B------:R-:W-:Y:S01]  /*12930*/  FMUL.FTZ R41, R41, R58.reuse ;  /* 0x0000003a29297220 */ /* 0x080fe20000410000 */
[-C--:B------:R-:W-:Y:S01]  /*12940*/  FMUL.FTZ R42, R42, R59.reuse ;  /* 0x0000003b2a2a7220 */ /* 0x080fe20000410000 */
[----:B------:R-:W-:Y:S01]  /*12950*/  FFMA.FTZ R68, R34, R58, -R69 ;  /* 0x0000003a22447223 */ /* 0x000fe20000010845 */
[----:B------:R-:W-:Y:S01]  /*12960*/  FFMA.FTZ R71, R14, R59, -R71 ;  /* 0x0000003b0e477223 */ /* 0x000fe20000010847 */
[----:B------:R-:W-:Y:S01]  /*12970*/  FFMA.FTZ R64, R34, R64, R41 ;  /* 0x0000004022407223 */ /* 0x000fe20000010029 */
[----:B------:R-:W-:Y:S01]  /*12980*/  F2FP.F16.E4M3.UNPACK_B R59, R67 ;  /* 0x00000043ff3b723e */ /* 0x000fe200020006ff */
[----:B------:R-:W-:Y:S01]  /*12990*/  FFMA.FTZ R65, R14, R65, R42 ;  /* 0x000000410e417223 */ /* 0x000fe2000001002a */
[----:B------:R-:W-:Y:S01]  /*129a0*/  F2FP.F16.E4M3.UNPACK_B R41, R61 ;  /* 0x0000003dff29723e */ /* 0x000fe200020006ff */
[----:B------:R-:W-:Y:S01]  /*129b0*/  HADD2.F32 R58, -RZ, R63.H1_H1 ;  /* 0x3000003fff3a7230 */ /* 0x000fe20000004100 */
[----:B------:R-:W-:Y:S01]  /*129c0*/  F2FP.F16.E4M3.UNPACK_B R67, R67.H1 ;  /* 0x00000043ff43723e */ /* 0x000fe200030006ff */
[----:B------:R-:W-:Y:S01]  /*129d0*/  HADD2.F32 R42, -RZ, R57.H1_H1 ;  /* 0x30000039ff2a7230 */ /* 0x000fe20000004100 */
[----:B------:R-:W-:Y:S01]  /*129e0*/  F2FP.F16.E4M3.UNPACK_B R61, R61.H1 ;  /* 0x0000003dff3d723e */ /* 0x000fe200030006ff */
[----:B------:R-:W-:Y:S01]  /*129f0*/  HADD2.F32 R53, -RZ, R53.H1_H1 ;  /* 0x30000035ff357230 */ /* 0x000fe20000004100 */
[----:B------:R-:W-:Y:S01]  /*12a00*/  F2FP.F16.E4M3.UNPACK_B R52, R52.H1 ;  /* 0x00000034ff34723e */ /* 0x000fe200030006ff */
[----:B------:R-:W-:Y:S01]  /*12a10*/  HADD2.F32 R63, -RZ, R59.H0_H0 ;  /* 0x2000003bff3f7230 */ /* 0x000fe20000004100 */
[----:B------:R-:W-:Y:S01]  /*12a20*/  F2FP.F16.E4M3.UNPACK_B R3, R12 ;  /* 0x0000000cff03723e */ /* 0x000fe200020006ff */
        /* <DEDUP_REMOVED lines=9> */
[C---:B------:R-:W-:Y:S01]  /*12ac0*/  FFMA.FTZ R72, R35.reuse, R58, R53 ;  /* 0x0000003a23487223 */ /* 0x040fe20000010035 */
[----:B------:R-:W-:Y:S02]  /*12ad0*/  HADD2.F32 R49, -RZ, R49.H1_H1 ;  /* 0x30000031ff317230 */ /* 0x000fe40000004100 */
[----:B------:R-:W-:Y:S01]  /*12ae0*/  FFMA.FTZ R63, R14, R63, R34 ;  /* 0x0000003f0e3f7223 */ /* 0x000fe20000010022 */
[----:B------:R-:W-:Y:S02]  /*12af0*/  HADD2.F32 R59, -RZ, R59.H1_H1 ;  /* 0x3000003bff3b7230 */ /* 0x000fe40000004100 */
[----:B------:R-:W-:Y:S01]  /*12b00*/  FFMA.FTZ R70, R35, R42, -R70 ;  /* 0x0000002a23467223 */ /* 0x000fe20000010846 */
[----:B------:R-:W-:Y:S02]  /*12b10*/  HADD2.F32 R38, -RZ, R38.H1_H1 ;  /* 0x30000026ff267230 */ /* 0x000fe40000004100 */
[----:B------:R-:W-:Y:S01]  /*12b20*/  FMUL.FTZ R42, R49, R41 ;  /* 0x00000029312a7220 */ /* 0x000fe20000410000 */
[----:B------:R-:W-:-:S02]  /*12b30*/  HADD2.F32 R53, -RZ, R67.H0_H0 ;  /* 0x20000043ff357230 */ /* 0x000fc40000004100 */
[----:B------:R-:W-:Y:S01]  /*12b40*/  FFMA.FTZ R69, R14, R57, -R69 ;  /* 0x000000390e457223 */ /* 0x000fe20000010845 */
[----:B------:R-:W-:Y:S02]  /*12b50*/  HADD2.F32 R34, -RZ, R55.H0_H0 ;  /* 0x20000037ff227230 */ /* 0x000fe40000004100 */
[-C--:B------:R-:W-:Y:S01]  /*12b60*/  FMUL.FTZ R57, R49, R59.reuse ;  /* 0x0000003b31397220 */ /* 0x080fe20000410000 */
[----:B------:R-:W-:Y:S02]  /*12b70*/  HADD2.F32 R35, -RZ, R61.H0_H0 ;  /* 0x2000003dff237230 */ /* 0x000fe40000004100 */
[----:B------:R-:W-:Y:S01]  /*12b80*/  FFMA.FTZ R76, R38, R59, R42 ;  /* 0x0000003b264c7223 */ /* 0x000fe2000001002a */
[----:B------:R-:W-:Y:S02]  /*12b90*/  HADD2.F32 R14, -RZ, R39.H0_H0 ;  /* 0x20000027ff0e7230 */ /* 0x000fe40000004100 */
[C---:B------:R-:W-:Y:S01]  /*12ba0*/  FMUL.FTZ R49, R34.reuse, R53 ;  /* 0x0000003522317220 */ /* 0x040fe20000410000 */
[----:B------:R-:W-:Y:S01]  /*12bb0*/  F2FP.F16.E4M3.UNPACK_B R42, R62.H1 ;  /* 0x0000003eff2a723e */ /* 0x000fe200030006ff */
[----:B------:R-:W-:Y:S01]  /*12bc0*/  FMUL.FTZ R34, R34, R35 ;  /* 0x0000002322227220 */ /* 0x000fe20000410000 */
[----:B------:R-:W-:Y:S01]  /*12bd0*/  FFMA.FTZ R74, R38, R41, -R57 ;  /* 0x00000029264a7223 */ /* 0x000fe20000010839 */
[----:B------:R-:W-:Y:S01]  /*12be0*/  FFMA.FTZ R73, R14, R35, -R49 ;  /* 0x000000230e497223 */ /* 0x000fe20000010831 */
[----:B------:R-:W-:Y:S01]  /*12bf0*/  HADD2.F32 R58, -RZ, R67.H1_H1 ;  /* 0x30000043ff3a7230 */ /* 0x000fe20000004100 */
[----:B------:R-:W-:Y:S01]  /*12c00*/  F2FP.F16.E4M3.UNPACK_B R12, R12.H1 ;  /* 0x0000000cff0c723e */ /* 0x000fe200030006ff */
[----:B------:R-:W-:-:S02]  /*12c10*/  HADD2.F32 R55, -RZ, R55.H1_H1 ;  /* 0x30000037ff377230 */ /* 0x000fc40000004100 */
[----:B------:R-:W-:Y:S01]  /*12c20*/  FFMA.FTZ R75, R14, R53, R34 ;  /* 0x000000350e4b7223 */ /* 0x000fe20000010022 */
[----:B------:R-:W-:Y:S01]  /*12c30*/  HADD2.F32 R38, -RZ, R61.H1_H1 ;  /* 0x3000003dff267230 */ /* 0x000fe20000004100 */
[----:B------:R-:W-:Y:S01]  /*12c40*/  F2FP.F16.E4M3.UNPACK_B R35, R56.H1 ;  /* 0x00000038ff23723e */ /* 0x000fe200030006ff */
[----:B------:R-:W-:Y:S02]  /*12c50*/  HADD2.F32 R49, -RZ, R42.H0_H0 ;  /* 0x2000002aff317230 */ /* 0x000fe40000004100 */
[C---:B------:R-:W-:Y:S01]  /*12c60*/  FMUL.FTZ R78, R55.reuse, R58 ;  /* 0x0000003a374e7220 */ /* 0x040fe20000410000 */
[----:B------:R-:W-:Y:S02]  /*12c70*/  HADD2.F32 R34, -RZ, R52.H0_H0 ;  /* 0x20000034ff227230 */ /* 0x000fe40000004100 */
[----:B------:R-:W-:Y:S01]  /*12c80*/  FMUL.FTZ R55, R55, R38 ;  /* 0x0000002637377220 */ /* 0x000fe20000410000 */
[----:B------:R-:W-:Y:S01]  /*12c90*/  HADD2.F32 R39, -RZ, R39.H1_H1 ;  /* 0x30000027ff277230 */ /* 0x000fe20000004100 */
[----:B------:R-:W-:Y:S01]  /*12ca0*/  F2FP.F16.E4M3.UNPACK_B R62, R62 ;  /* 0x0000003eff3e723e */ /* 0x000fe200020006ff */
[----:B------:R-:W-:-:S02]  /*12cb0*/  HADD2.F32 R41, -RZ, R35.H0_H0 ;  /* 0x20000023ff297230 */ /* 0x000fc40000004100 */
[C---:B------:R-:W-:Y:S01]  /*12cc0*/  FMUL.FTZ R53, R34.reuse, R49 ;  /* 0x0000003122357220 */ /* 0x040fe20000410000 */
[----:B------:R-:W-:Y:S02]  /*12cd0*/  HADD2.F32 R14, -RZ, R12.H0_H0 ;  /* 0x2000000cff0e7230 */ /* 0x000fe40000004100 */
[----:B------:R-:W-:Y:S01]  /*12ce0*/  FFMA.FTZ R80, R39, R58, R55 ;  /* 0x0000003a27507223 */ /* 0x000fe20000010037 */
[----:B------:R-:W-:Y:S02]  /*12cf0*/  HADD2.F32 R52, -RZ, R52.H1_H1 ;  /* 0x30000034ff347230 */ /* 0x000fe40000004100 */
[-C--:B------:R-:W-:Y:S01]  /*12d00*/  FMUL.FTZ R34, R34, R41.reuse ;  /* 0x0000002922227220 */ /* 0x080fe20000410000 */
[----:B------:R-:W-:Y:S02]  /*12d10*/  HADD2.F32 R35, -RZ, R35.H1_H1 ;  /* 0x30000023ff237230 */ /* 0x000fe40000004100 */
[----:B------:R-:W-:Y:S01]  /*12d20*/  FFMA.FTZ R55, R14, R41, -R53 ;  /* 0x000000290e377223 */ /* 0x000fe20000010835 */
[----:B------:R-:W-:-:S02]  /*12d30*/  HADD2.F32 R41, -RZ, R42.H1_H1 ;  /* 0x3000002aff297230 */ /* 0x000fc40000004100 */
[----:B------:R-:W-:Y:S01]  /*12d40*/  FFMA.FTZ R57, R14, R49, R34 ;  /* 0x000000310e397223 */ /* 0x000fe20000010022 */
[----:B------:R-:W-:Y:S01]  /*12d50*/  HADD2.F32 R12, -RZ, R12.H1_H1 ;  /* 0x3000000cff0c7230 */ /* 0x000fe20000004100 */
[----:B------:R-:W-:Y:S01]  /*12d60*/  F2FP.F16.E4M3.UNPACK_B R56, R56 ;  /* 0x00000038ff38723e */ /* 0x000fe200020006ff */
[----:B------:R-:W-:Y:S01]  /*12d70*/  FFMA.FTZ R78, R39, R38, -R78 ;  /* 0x00000026274e7223 */ /* 0x000fe2000001084e */
[C---:B------:R-:W-:Y:S01]  /*12d80*/  FMUL.FTZ R49, R52.reuse, R41 ;  /* 0x0000002934317220 */ /* 0x040fe20000410000 */
[-C--:B------:R-:W-:Y:S01]  /*12d90*/  FMUL.FTZ R34, R52, R35.reuse ;  /* 0x0000002334227220 */ /* 0x080fe20000410000 */
[----:B------:R-:W-:Y:S01]  /*12da0*/  HADD2.F32 R39, -RZ, R62.H0_H0 ;  /* 0x2000003eff277230 */ /* 0x000fe20000004100 */
[----:B------:R-:W-:Y:S01]  /*12db0*/  F2FP.F16.E4M3.UNPACK_B R43, R54 ;  /* 0x00000036ff2b723e */ /* 0x000fe200020006ff */
[----:B------:R-:W-:Y:S02]  /*12dc0*/  HADD2.F32 R14, -RZ, R40.H0_H0 ;  /* 0x20000028ff0e7230 */ /* 0x000fe40000004100 */
[----:B------:R-:W-:Y:S01]  /*12dd0*/  FFMA.FTZ R52, R12, R35, -R49 ;  /* 0x000000230c347223 */ /* 0x000fe20000010831 */
[----:B------:R-:W-:-:S02]  /*12de0*/  HADD2.F32 R35, -RZ, R56.H0_H0 ;  /* 0x20000038ff237230 */ /* 0x000fc40000004100 */
[----:B------:R-:W-:Y:S01]  /*12df0*/  FFMA.FTZ R58, R12, R41, R34 ;  /* 0x000000290c3a7223 */ /* 0x000fe20000010022 */
[----:B------:R-:W-:Y:S02]  /*12e00*/  HADD2.F32 R62, -RZ, R62.H1_H1 ;  /* 0x3000003eff3e7230 */ /* 0x000fe40000004100 */
[C---:B------:R-:W-:Y:S01]  /*12e10*/  FMUL.FTZ R41, R14.reuse, R39 ;  /* 0x000000270e297220 */ /* 0x040fe20000410000 */
[----:B------:R-:W-:Y:S01]  /*12e20*/  HADD2.F32 R40, -RZ, R40.H1_H1 ;  /* 0x30000028ff287230 */ /* 0x000fe20000004100 */
[----:B------:R-:W-:Y:S01]  /*12e30*/  F2FP.F16.E4M3.UNPACK_B R54, R54.H1 ;  /* 0x00000036ff36723e */ /* 0x000fe200030006ff */
[--C-:B------:R-:W-:Y:S02]  /*12e40*/  HADD2.F32 R12, -RZ, R3.reuse.H0_H0 ;  /* 0x20000003ff0c7230 */ /* 0x100fe40000004100 */
[----:B------:R-:W-:Y:S01]  /*12e50*/  FMUL.FTZ R49, R14, R35 ;  /* 0x000000230e317220 */ /* 0x000fe20000410000 */
[----:B------:R-:W-:Y:S01]  /*12e60*/  HADD2.F32 R56, -RZ, R56.H1_H1 ;  /* 0x30000038ff387230 */ /* 0x000fe20000004100 */
[----:B------:R-:W-:Y:S01]  /*12e70*/  F2FP.F16.E4M3.UNPACK_B R38, R66.H1 ;  /* 0x00000042ff26723e */ /* 0x000fe200030006ff */
[----:B------:R-:W-:-:S02]  /*12e80*/  HADD2.F32 R3, -RZ, R3.H1_H1 ;  /* 0x30000003ff037230 */ /* 0x000fc40000004100 */
[----:B------:R-:W-:Y:S01]  /*12e90*/  FMUL.FTZ R34, R40, R62 ;  /* 0x0000003e28227220 */ /* 0x000fe20000410000 */
[----:B------:R-:W-:Y:S01]  /*12ea0*/  F2FP.F16.E4M3.UNPACK_B R14, R60.H1 ;  /* 0x0000003cff0e723e */ /* 0x000fe200030006ff */
[C---:B------:R-:W-:Y:S01]  /*12eb0*/  FFMA.FTZ R42, R12.reuse, R35, -R41 ;  /* 0x000000230c2a7223 */ /* 0x040fe20000010829 */
[----:B------:R-:W-:Y:S01]  /*12ec0*/  FFMA.FTZ R49, R12, R39, R49 ;  /* 0x000000270c317223 */ /* 0x000fe20000010031 */
[-C--:B------:R-:W-:Y:S01]  /*12ed0*/  FMUL.FTZ R35, R40, R56.reuse ;  /* 0x0000003828237220 */ /* 0x080fe20000410000 */
[C---:B------:R-:W-:Y:S01]  /*12ee0*/  FFMA.FTZ R53, R3.reuse, R56, -R34 ;  /* 0x0000003803357223 */ /* 0x040fe20000010822 */
[----:B------:R-:W-:Y:S01]  /*12ef0*/  HADD2.F32 R39, -RZ, R38.H0_H0 ;  /* 0x20000026ff277230 */ /* 0x000fe20000004100 */
[----:B------:R-:W-:Y:S01]  /*12f00*/  F2FP.F16.E4M3.UNPACK_B R60, R60 ;  /* 0x0000003cff3c723e */ /* 0x000fe200020006ff */
[----:B------:R-:W-:Y:S02]  /*12f10*/  HADD2.F32 R12, -RZ, R54.H0_H0 ;  /* 0x20000036ff0c7230 */ /* 0x000fe40000004100 */
[----:B------:R-:W-:Y:S01]  /*12f20*/  FFMA.FTZ R62, R3, R62, R35 ;  /* 0x0000003e033e7223 */ /* 0x000fe20000010023 */
[--C-:B------:R-:W-:Y:S01]  /*12f30*/  HADD2.F32 R34, -RZ, R14.reuse.H0_H0 ;  /* 0x2000000eff227230 */ /* 0x100fe20000004100 */
[----:B------:R-:W-:Y:S01]  /*12f40*/  F2FP.F16.E4M3.UNPACK_B R66, R66 ;  /* 0x00000042ff42723e */ /* 0x000fe200020006ff */
[----:B------:R-:W-:-:S02]  /*12f50*/  HADD2.F32 R35, -RZ, R14.H1_H1 ;  /* 0x3000000eff237230 */ /* 0x000fc40000004100 */
[C---:B------:R-:W-:Y:S01]  /*12f60*/  FMUL.FTZ R14, R12.reuse, R39 ;  /* 0x000000270c0e7220 */ /* 0x040fe20000410000 */
[----:B------:R-:W-:Y:S02]  /*12f70*/  HADD2.F32 R3, -RZ, R36.H0_H0 ;  /* 0x20000024ff037230 */ /* 0x000fe40000004100 */
[-C--:B------:R-:W-:Y:S01]  /*12f80*/  FMUL.FTZ R12, R12, R34.reuse ;  /* 0x000000220c0c7220 */ /* 0x080fe20000410000 */
[----:B------:R-:W-:Y:S01]  /*12f90*/  HADD2.F32 R41, -RZ, R38.H1_H1 ;  /* 0x30000026ff297230 */ /* 0x000fe20000004100 */
[----:B------:R-:W-:Y:S01]  /*12fa0*/  F2FP.SATFINITE.E4M3.F32.PACK_AB_MERGE_C R70, R70, R71, RZ ;  /* 0x000000474646723e */ /* 0x000fe200048070ff */
[----:B------:R-:W-:Y:S02]  /*12fb0*/  HADD2.F32 R54, -RZ, R54.H1_H1 ;  /* 0x30000036ff367230 */ /* 0x000fe40000004100 */
[C---:B------:R-:W-:Y:S01]  /*12fc0*/  FFMA.FTZ R40, R3.reuse, R34, -R14 ;  /* 0x0000002203287223 */ /* 0x040fe2000001080e */
[----:B------:R-:W-:Y:S02]  /*12fd0*/  HADD2.F32 R36, -RZ, R36.H1_H1 ;  /* 0x30000024ff247230 */ /* 0x000fe40000004100 */
[----:B------:R-:W-:Y:S01]  /*12fe0*/  FFMA.FTZ R39, R3, R39, R12 ;  /* 0x0000002703277223 */ /* 0x000fe2000001000c */
[----:B------:R-:W-:-:S02]  /*12ff0*/  HADD2.F32 R14, -RZ, R60.H0_H0 ;  /* 0x2000003cff0e7230 */ /* 0x000fc40000004100 */
[C---:B------:R-:W-:Y:S01]  /*13000*/  FMUL.FTZ R59, R54.reuse, R41 ;  /* 0x00000029363b7220 */ /* 0x040fe20000410000 */
[----:B------:R-:W-:Y:S01]  /*13010*/  FMUL.FTZ R54, R54, R35 ;  /* 0x0000002336367220 */ /* 0x000fe20000410000 */
[--C-:B------:R-:W-:Y:S01]  /*13020*/  HADD2.F32 R34, -RZ, R66.reuse.H0_H0 ;  /* 0x20000042ff227230 */ /* 0x100fe20000004100 */
[----:B------:R-:W-:Y:S01]  /*13030*/  F2FP.SATFINITE.E4M3.F32.PACK_AB_MERGE_C R65, R72, R65, RZ ;  /* 0x000000414841723e */ /* 0x000fe200048070ff */
[--C-:B------:R-:W-:Y:S02]  /*13040*/  HADD2.F32 R12, -RZ, R43.reuse.H0_H0 ;  /* 0x2000002bff0c7230 */ /* 0x100fe40000004100 */
[C---:B------:R-:W-:Y:S01]  /*13050*/  FFMA.FTZ R59, R36.reuse, R35, -R59 ;  /* 0x00000023243b7223 */ /* 0x040fe2000001083b */
[----:B------:R-:W-:Y:S02]  /*13060*/  HADD2.F32 R66, -RZ, R66.H1_H1 ;  /* 0x30000042ff427230 */ /* 0x000fe40000004100 */
[----:B------:R-:W-:Y:S01]  /*13070*/  FFMA.FTZ R54, R36, R41, R54 ;  /* 0x0000002924367223 */ /* 0x000fe20000010036 */
[----:B------:R-:W-:-:S02]  /*13080*/  HADD2.F32 R43, -RZ, R43.H1_H1 ;  /* 0x3000002bff2b7230 */ /* 0x000fc40000004100 */
[C---:B------:R-:W-:Y:S01]  /*13090*/  FMUL.FTZ R36, R12.reuse, R34 ;  /* 0x000000220c247220 */ /* 0x040fe20000410000 */
[----:B------:R-:W-:Y:S02]  /*130a0*/  HADD2.F32 R60, -RZ, R60.H1_H1 ;  /* 0x3000003cff3c7230 */ /* 0x000fe40000004100 */
[----:B------:R-:W-:Y:S01]  /*130b0*/  FMUL.FTZ R35, R12, R14 ;  /* 0x0000000e0c237220 */ /* 0x000fe20000410000 */
[--C-:B------:R-:W-:Y:S02]  /*130c0*/  HADD2.F32 R3, -RZ, R15.reuse.H0_H0 ;  /* 0x2000000fff037230 */ /* 0x100fe40000004100 */
        /* <DEDUP_REMOVED lines=13> */
[----:B------:R-:W-:Y:S02]  /*131a0*/  F2FP.SATFINITE.E4M3.F32.PACK_AB_MERGE_C R13, R68, R13, R70 ;  /* 0x0000000d440d723e */ /* 0x000fe40004807046 */
[----:B------:R-:W-:-:S02]  /*131b0*/  F2FP.SATFINITE.E4M3.F32.PACK_AB_MERGE_C R15, R74, R69, R15 ;  /* 0x000000454a0f723e */ /* 0x000fc4000480700f */
[----:B------:R-:W-:Y:S02]  /*131c0*/  F2FP.SATFINITE.E4M3.F32.PACK_AB_MERGE_C R12, R53, R42, R12 ;  /* 0x0000002a350c723e */ /* 0x000fe4000480700c */
[----:B------:R-:W-:Y:S02]  /*131d0*/  F2FP.SATFINITE.E4M3.F32.PACK_AB_MERGE_C R14, R3, R14, R40 ;  /* 0x0000000e030e723e */ /* 0x000fe40004807028 */
[----:B------:R-:W-:Y:S02]  /*131e0*/  F2FP.SATFINITE.E4M3.F32.PACK_AB_MERGE_C R37, R64, R37, R65 ;  /* 0x000000254025723e */ /* 0x000fe40004807041 */
[----:B------:R-:W-:Y:S01]  /*131f0*/  F2FP.SATFINITE.E4M3.F32.PACK_AB_MERGE_C R39, R76, R63, R75 ;  /* 0x0000003f4c27723e */ /* 0x000fe2000480704b */
[----:B------:R1:W-:Y:S01]  /*13200*/  STS.128 [R77+0x20400], R12 ;  /* 0x0204000c4d007388 */ /* 0x0003e20000000c00 */
[----:B------:R-:W-:Y:S02]  /*13210*/  F2FP.SATFINITE.E4M3.F32.PACK_AB_MERGE_C R36, R62, R49, R36 ;  /* 0x000000313e24723e */ /* 0x000fe40004807024 */
[----:B------:R-:W-:-:S05]  /*13220*/  F2FP.SATFINITE.E4M3.F32.PACK_AB_MERGE_C R38, R38, R35, R54 ;  /* 0x000000232626723e */ /* 0x000fca0004807036 */
[----:B------:R1:W-:Y:S02]  /*13230*/  STS.128 [R0+0x20400], R36 ;  /* 0x0204002400007388 */ /* 0x0003e40000000c00 */
.L_x_2487:
[----:B------:R-:W-:Y:S05]  /*13240*/  BSYNC B1 ;  /* 0x0000000000017941 */ /* 0x000fea0003800000 */
.L_x_2486:
[----:B------:R-:W-:Y:S04]  /*13250*/  BSSY B1, `(.L_x_2488) ;  /* 0x0000101000017945 */ /* 0x000fe80003800000 */
[----:B------:R-:W-:Y:S05]  /*13260*/  @P2 BRA `(.L_x_2489) ;  /* 0x0000000c00fc2947 */ /* 0x000fea0003800000 */
[----:B-1----:R-:W2:Y:S04]  /*13270*/  LDL R38, [R1+0x30] ;  /* 0x0000300001267983 */ /* 0x002ea80000100800 */
[----:B------:R-:W3:Y:S01]  /*13280*/  LDL R68, [R1+0x60] ;  /* 0x0000600001447983 */ /* 0x000ee20000100800 */
[----:B0----5:R-:W-:Y:S02]  /*13290*/  SHF.R.U32.HI R3, RZ, 0x8, R44 ;  /* 0x00000008ff037819 */ /* 0x021fe4000001162c */
[----:B------:R-:W-:Y:S02]  /*132a0*/  IADD3 R37, R19, 0x20, RZ ;  /* 0x0000002013257810 */ /* 0x000fe40007ffe0ff */
[----:B------:R-:W-:Y:S02]  /*132b0*/  LOP3.LUT R0, R44, 0xff, RZ, 0xc0, !PT ;  /* 0x000000ff2c007812 */ /* 0x000fe400078ec0ff */
[----:B------:R-:W-:Y:S01]  /*132c0*/  LOP3.LUT R3, R3, 0xff, RZ, 0xc0, !PT ;  /* 0x000000ff03037812 */ /* 0x000fe200078ec0ff */
[----:B------:R-:W-:Y:S01]  /*132d0*/  IMAD.SHL.U32 R37, R37, 0x80, RZ ;  /* 0x0000008025257824 */ /* 0x000fe200078e00ff */
[----:B------:R-:W-:-:S02]  /*132e0*/  LEA.HI R36, R51, R50, RZ, 0x1c ;  /* 0x0000003233247211 */ /* 0x000fc400078fe0ff */
[----:B------:R-:W-:Y:S02]  /*132f0*/  PRMT R35, R3, 0x7604, R0 ;  /* 0x0000760403237816 */ /* 0x000fe40000000000 */
[----:B------:R-:W-:Y:S01]  /*13300*/  LOP3.LUT R37, R37, 0x380, RZ, 0xc0, !PT ;  /* 0x0000038025257812 */ /* 0x000fe200078ec0ff */
[----:B------:R-:W-:Y:S01]  /*13310*/  IMAD.SHL.U32 R0, R36, 0x10, RZ ;  /* 0x0000001024007824 */ /* 0x000fe200078e00ff */
[----:B------:R-:W-:Y:S02]  /*13320*/  SHF.R.U32.HI R15, RZ, 0x8, R46 ;  /* 0x00000008ff0f7819 */ /* 0x000fe4000001162e */
[----:B------:R-:W-:Y:S02]  /*13330*/  LOP3.LUT R14, R46, 0xff, RZ, 0xc0, !PT ;  /* 0x000000ff2e0e7812 */ /* 0x000fe400078ec0ff */
[----:B------:R-:W-:Y:S01]  /*13340*/  LOP3.LUT R0, R37, 0x70, R0, 0xf8, !PT ;  /* 0x0000007025007812 */ /* 0x000fe200078ef800 */
[----:B------:R-:W-:Y:S01]  /*13350*/  VIADD R37, R19, 0x20 ;  /* 0x0000002013257836 */ /* 0x000fe20000000000 */
[----:B------:R-:W-:-:S02]  /*13360*/  LOP3.LUT R15, R15, 0xff, RZ, 0xc0, !PT ;  /* 0x000000ff0f0f7812 */ /* 0x000fc400078ec0ff */
[----:B------:R-:W-:Y:S01]  /*13370*/  SHF.R.U32.HI R13, RZ, 0x8, R45 ;  /* 0x00000008ff0d7819 */ /* 0x000fe2000001162d */
[----:B------:R-:W-:Y:S01]  /*13380*/  IMAD.SHL.U32 R37, R37, 0x80, RZ ;  /* 0x0000008025257824 */ /* 0x000fe200078e00ff */
[----:B------:R-:W-:Y:S02]  /*13390*/  SHF.R.S32.HI R3, RZ, 0x1f, R36 ;  /* 0x0000001fff037819 */ /* 0x000fe40000011424 */
[----:B------:R-:W-:Y:S02]  /*133a0*/  PRMT R41, R15, 0x7604, R14 ;  /* 0x000076040f297816 */ /* 0x000fe4000000000e */
[----:B------:R-:W-:Y:S02]  /*133b0*/  LOP3.LUT R12, R45, 0xff, RZ, 0xc0, !PT ;  /* 0x000000ff2d0c7812 */ /* 0x000fe400078ec0ff */
[----:B------:R-:W-:Y:S02]  /*133c0*/  LOP3.LUT R13, R13, 0xff, RZ, 0xc0, !PT ;  /* 0x000000ff0d0d7812 */ /* 0x000fe400078ec0ff */
[----:B------:R-:W-:-:S02]  /*133d0*/  LEA.HI R15, R3, R36, RZ, 0x3 ;  /* 0x00000024030f7211 */ /* 0x000fc400078f18ff */
[----:B------:R-:W-:Y:S02]  /*133e0*/  LOP3.LUT R37, R37, 0x380, RZ, 0xc0, !PT ;  /* 0x0000038025257812 */ /* 0x000fe400078ec0ff */
[----:B------:R-:W-:Y:S01]  /*133f0*/  PRMT R34, R13, 0x7604, R12 ;  /* 0x000076040d227816 */ /* 0x000fe2000000000c */
[----:B------:R-:W-:Y:S01]  /*13400*/  IMAD.SHL.U32 R15, R15, 0x800, RZ ;  /* 0x000008000f0f7824 */ /* 0x000fe200078e00ff */
[----:B------:R-:W-:Y:S02]  /*13410*/  SHF.R.U32.HI R12, RZ, 0x8, R47 ;  /* 0x00000008ff0c7819 */ /* 0x000fe4000001162f */
[----:B------:R-:W-:Y:S02]  /*13420*/  SHF.R.U32.HI R37, RZ, 0x3, R37 ;  /* 0x00000003ff257819 */ /* 0x000fe40000011625 */
[----:B------:R-:W-:Y:S02]  /*13430*/  LOP3.LUT R3, R47, 0xff, RZ, 0xc0, !PT ;  /* 0x000000ff2f037812 */ /* 0x000fe400078ec0ff */
[----:B------:R-:W-:-:S02]  /*13440*/  LOP3.LUT R12, R12, 0xff, RZ, 0xc0, !PT ;  /* 0x000000ff0c0c7812 */ /* 0x000fc400078ec0ff */
[----:B------:R-:W-:Y:S02]  /*13450*/  LOP3.LUT R0, R0, R37, RZ, 0x3c, !PT ;  /* 0x0000002500007212 */ /* 0x000fe400078e3cff */
[----:B------:R-:W-:Y:S02]  /*13460*/  LOP3.LUT R37, R15, 0xffffc000, RZ, 0xc0, !PT ;  /* 0xffffc0000f257812 */ /* 0x000fe400078ec0ff */
[----:B------:R-:W-:Y:S02]  /*13470*/  PRMT R40, R12, 0x7604, R3 ;  /* 0x000076040c287816 */ /* 0x000fe40000000003 */
[----:B------:R-:W-:Y:S02]  /*13480*/  SHF.R.U32.HI R14, RZ, 0x8, R4 ;  /* 0x00000008ff0e7819 */ /* 0x000fe40000011604 */
[----:B------:R-:W-:Y:S02]  /*13490*/  SHF.R.U32.HI R36, RZ, 0x8, R5 ;  /* 0x00000008ff247819 */ /* 0x000fe40000011605 */
[----:B------:R-:W-:-:S02]  /*134a0*/  LOP3.LUT R13, R4, 0xff, RZ, 0xc0, !PT ;  /* 0x000000ff040d7812 */ /* 0x000fc400078ec0ff */
[----:B------:R-:W-:Y:S02]  /*134b0*/  LOP3.LUT R14, R14, 0xff, RZ, 0xc0, !PT ;  /* 0x000000ff0e0e7812 */ /* 0x000fe400078ec0ff */
[----:B------:R-:W-:Y:S02]  /*134c0*/  SHF.R.U32.HI R52, RZ, 0x8, R6 ;  /* 0x00000008ff347819 */ /* 0x000fe40000011606 */
[----:B------:R-:W-:Y:S02]  /*134d0*/  PRMT R49, R14, 0x7604, R13 ;  /* 0x000076040e317816 */ /* 0x000fe4000000000d */
[----:B------:R-:W-:Y:S02]  /*134e0*/  LOP3.LUT R42, R5, 0xff, RZ, 0xc0, !PT ;  /* 0x000000ff052a7812 */ /* 0x000fe400078ec0ff */
[----:B------:R-:W-:Y:S02]  /*134f0*/  LOP3.LUT R43, R6, 0xff, RZ, 0xc0, !PT ;  /* 0x000000ff062b7812 */ /* 0x000fe400078ec0ff */
[----:B------:R-:W-:-:S02]  /*13500*/  LOP3.LUT R52, R52, 0xff, RZ, 0xc0, !PT ;  /* 0x000000ff34347812 */ /* 0x000fc400078ec0ff */
[----:B------:R-:W-:Y:S02]  /*13510*/  SHF.R.U32.HI R55, RZ, 0x10, R5 ;  /* 0x00000010ff377819 */ /* 0x000fe40000011605 */
[----:B------:R-:W-:Y:S02]  /*13520*/  PRMT R57, R52, 0x7604, R43 ;  /* 0x0000760434397816 */ /* 0x000fe4000000002b */
[----:B------:R-:W-:Y:S01]  /*13530*/  SHF.R.U32.HI R43, RZ, 0x10, R47 ;  /* 0x00000010ff2b7819 */ /* 0x000fe2000001162f */
[----:B------:R-:W-:Y:S01]  /*13540*/  IMAD.U32 R55, R55, 0x10000, RZ ;  /* 0x0001000037377824 */ /* 0x000fe200078e00ff */
[----:B------:R-:W-:Y:S02]  /*13550*/  SHF.R.U32.HI R54, RZ, 0x8, R7 ;  /* 0x00000008ff367819 */ /* 0x000fe40000011607 */
[----:B------:R-:W-:Y:S01]  /*13560*/  LOP3.LUT R53, R7, 0xff, RZ, 0xc0, !PT ;  /* 0x000000ff07357812 */ /* 0x000fe200078ec0ff */
[----:B------:R-:W-:Y:S01]  /*13570*/  IMAD.U32 R43, R43, 0x10000, RZ ;  /* 0x000100002b2b7824 */ /* 0x000fe200078e00ff */
[----:B------:R-:W-:-:S02]  /*13580*/  LOP3.LUT R54, R54, 0xff, RZ, 0xc0, !PT ;  /* 0x000000ff36367812 */ /* 0x000fc400078ec0ff */
[--C-:B------:R-:W-:Y:S02]  /*13590*/  LOP3.LUT R35, R35, 0xff0000, R44.reuse, 0xf8, !PT ;  /* 0x00ff000023237812 */ /* 0x100fe400078ef82c */
[----:B------:R-:W-:Y:S02]  /*135a0*/  PRMT R54, R54, 0x7604, R53 ;  /* 0x0000760436367816 */ /* 0x000fe40000000035 */
[----:B------:R-:W-:Y:S02]  /*135b0*/  SHF.R.U32.HI R59, RZ, 0x10, R7 ;  /* 0x00000010ff3b7819 */ /* 0x000fe40000011607 */
[----:B------:R-:W-:Y:S02]  /*135c0*/  LOP3.LUT R53, R40, 0xff0000, R43, 0xf8, !PT ;  /* 0x00ff000028357812 */ /* 0x000fe400078ef82b */
[----:B------:R-:W-:Y:S01]  /*135d0*/  LOP3.LUT R43, R35, 0xff000000, R44, 0xf8, !PT ;  /* 0xff000000232b7812 */ /* 0x000fe200078ef82c */
[----:B------:R-:W-:Y:S01]  /*135e0*/  IMAD.U32 R59, R59, 0x10000, RZ ;  /* 0x000100003b3b7824 */ /* 0x000fe200078e00ff */
[----:B------:R-:W-:-:S02]  /*135f0*/  LOP3.LUT R41, R41, 0xff0000, R46, 0xf8, !PT ;  /* 0x00ff000029297812 */ /* 0x000fc400078ef82e */
[----:B------:R-:W-:Y:S02]  /*13600*/  LOP3.LUT R53, R53, 0xff000000, R47, 0xf8, !PT ;  /* 0xff00000035357812 */ /* 0x000fe400078ef82f */
[----:B------:R-:W-:Y:S02]  /*13610*/  LOP3.LUT R59, R54, 0xff0000, R59, 0xf8, !PT ;  /* 0x00ff0000363b7812 */ /* 0x000fe400078ef83b */
[--C-:B------:R-:W-:Y:S02]  /*13620*/  LOP3.LUT R57, R57, 0xff0000, R6.reuse, 0xf8, !PT ;  /* 0x00ff000039397812 */ /* 0x100fe400078ef806 */
[----:B------:R-:W-:Y:S02]  /*13630*/  LOP3.LUT R59, R59, 0xff000000, R7, 0xf8, !PT ;  /* 0xff0000003b3b7812 */ /* 0x000fe400078ef807 */
[----:B------:R-:W-:Y:S02]  /*13640*/  LOP3.LUT R57, R57, 0xff000000, R6, 0xf8, !PT ;  /* 0xff00000039397812 */ /* 0x000fe400078ef806 */
[----:B--2---:R-:W-:Y:S01]  /*13650*/  IADD3 R3, R0, R37, R38 ;  /* 0x0000002500037210 */ /* 0x004fe20007ffe026 */
[----:B---3--:R-:W0:Y:S04]  /*13660*/  LDS.128 R12, [R68+0x20400] ;  /* 0x02040000440c7984 */ /* 0x008e280000000c00 */
[----:B------:R-:W-:Y:S01]  /*13670*/  IMAD.IADD R0, R18, 0x1, R3 ;  /* 0x0000000112007824 */ /* 0x000fe200078e0203 */
[----:B------:R-:W-:-:S04]  /*13680*/  LOP3.LUT R3, R36, 0xff, RZ, 0xc0, !PT ;  /* 0x000000ff24037812 */ /* 0x000fc800078ec0ff */
[----:B------:R-:W1:Y:S01]  /*13690*/  LDS.128 R36, [R0+0x20400] ;  /* 0x0204000000247984 */ /* 0x000e620000000c00 */
[----:B------:R-:W-:Y:S02]  /*136a0*/  PRMT R42, R3, 0x7604, R42 ;  /* 0x00007604032a7816 */ /* 0x000fe4000000002a */
[----:B------:R-:W-:Y:S02]  /*136b0*/  SHF.R.U32.HI R3, RZ, 0x10, R45 ;  /* 0x00000010ff037819 */ /* 0x000fe4000001162d */
[----:B------:R-:W-:Y:S02]  /*136c0*/  LOP3.LUT R55, R42, 0xff0000, R55, 0xf8, !PT ;  /* 0x00ff00002a377812 */ /* 0x000fe400078ef837 */
[----:B------:R-:W-:Y:S02]  /*136d0*/  SHF.L.U32 R3, R3, 0x10, RZ ;  /* 0x0000001003037819 */ /* 0x000fe400000006ff */
[----:B------:R-:W-:Y:S02]  /*136e0*/  LOP3.LUT R55, R55, 0xff000000, R5, 0xf8, !PT ;  /* 0xff00000037377812 */ /* 0x000fe400078ef805 */
[----:B------:R-:W-:-:S02]  /*136f0*/  LOP3.LUT R3, R34, 0xff0000, R3, 0xf8, !PT ;  /* 0x00ff000022037812 */ /* 0x000fc400078ef803 */
[-C--:B------:R-:W-:Y:S02]  /*13700*/  F2FP.F16.E4M3.UNPACK_B R52, R55.reuse ;  /* 0x00000037ff34723e */ /* 0x080fe400020006ff */
[----:B------:R-:W-:Y:S02]  /*13710*/  LOP3.LUT R44, R3, 0xff000000, R45, 0xf8, !PT ;  /* 0xff000000032c7812 */ /* 0x000fe400078ef82d */
[--C-:B------:R-:W-:Y:S01]  /*13720*/  LOP3.LUT R3, R49, 0xff0000, R4.reuse, 0xf8, !PT ;  /* 0x00ff000031037812 */ /* 0x100fe200078ef804 */
[--C-:B------:R-:W-:Y:S01]  /*13730*/  HADD2.F32 R54, -RZ, R52.reuse.H0_H0 ;  /* 0x20000034ff367230 */ /* 0x100fe20000004100 */
[-C--:B------:R-:W-:Y:S01]  /*13740*/  F2FP.F16.E4M3.UNPACK_B R45, R44.reuse ;  /* 0x0000002cff2d723e */ /* 0x080fe200020006ff */
[----:B------:R-:W-:Y:S01]  /*13750*/  HADD2.F32 R52, -RZ, R52.H1_H1 ;  /* 0x30000034ff347230 */ /* 0x000fe20000004100 */
[----:B------:R-:W-:Y:S02]  /*13760*/  LOP3.LUT R47, R3, 0xff000000, R4, 0xf8, !PT ;  /* 0xff000000032f7812 */ /* 0x000fe400078ef804 */
[----:B------:R-:W-:Y:S01]  /*13770*/  LOP3.LUT R49, R41, 0xff000000, R46, 0xf8, !PT ;  /* 0xff00000029317812 */ /* 0x000fe200078ef82e */
[--C-:B------:R-:W-:Y:S01]  /*13780*/  HADD2.F32 R46, -RZ, R45.reuse.H0_H0 ;  /* 0x2000002dff2e7230 */ /* 0x100fe20000004100 */
[----:B------:R-:W-:Y:S01]  /*13790*/  F2FP.F16.E4M3.UNPACK_B R55, R55.H1 ;  /* 0x00000037ff37723e */ /* 0x000fe200030006ff */
[----:B------:R-:W-:Y:S01]  /*137a0*/  HADD2.F32 R45, -RZ, R45.H1_H1 ;  /* 0x3000002dff2d7230 */ /* 0x000fe20000004100 */
[----:B------:R-:W-:-:S02]  /*137b0*/  F2FP.F16.E4M3.UNPACK_B R44, R44.H1 ;  /* 0x0000002cff2c723e */ /* 0x000fc400030006ff */
[-C--:B0-----:R-:W-:Y:S02]  /*137c0*/  F2FP.F16.E4M3.UNPACK_B R4, R13.reuse ;  /* 0x0000000dff04723e */ /* 0x081fe400020006ff */
[----:B------:R-:W-:Y:S02]  /*137d0*/  F2FP.F16.E4M3.UNPACK_B R13, R13.H1 ;  /* 0x0000000dff0d723e */ /* 0x000fe400030006ff */
[----:B------:R-:W-:Y:S01]  /*137e0*/  F2FP.F16.E4M3.UNPACK_B R7, R15 ;  /* 0x0000000fff07723e */ /* 0x000fe200020006ff */
[--C-:B------:R-:W-:Y:S01]  /*137f0*/  HADD2.F32 R5, -RZ, R4.reuse.H0_H0 ;  /* 0x20000004ff057230 */ /* 0x100fe20000004100 */
[-C--:B-1----:R-:W-:Y:S01]  /*13800*/  F2FP.F16.E4M3.UNPACK_B R35, R37.reuse ;  /* 0x00000025ff23723e */ /* 0x082fe200020006ff */
[----:B------:R-:W-:Y:S01]  /*13810*/  HADD2.F32 R4, -RZ, R4.H1_H1 ;  /* 0x30000004ff047230 */ /* 0x000fe20000004100 */
[----:B------:R-:W-:Y:S02]  /*13820*/  F2FP.F16.E4M3.UNPACK_B R37, R37.H1 ;  /* 0x00000025ff25723e */ /* 0x000fe400030006ff */
[-C--:B------:R-:W-:Y:S01]  /*13830*/  F2FP.F16.E4M3.UNPACK_B R41, R39.reuse ;  /* 0x00000027ff29723e */ /* 0x080fe200020006ff */
[--C-:B------:R-:W-:Y:S01]  /*13840*/  HADD2.F32 R40, -RZ, R35.reuse.H0_H0 ;  /* 0x20000023ff287230 */ /* 0x100fe20000004100 */
[----:B------:R-:W-:Y:S01]  /*13850*/  F2FP.F16.E4M3.UNPACK_B R42, R39.H1 ;  /* 0x00000027ff2a723e */ /* 0x000fe200030006ff */
[----:B------:R-:W-:Y:S01]  /*13860*/  HADD2.F32 R35, -RZ, R35.H1_H1 ;  /* 0x30000023ff237230 */ /* 0x000fe20000004100 */
[----:B------:R-:W-:-:S02]  /*13870*/  F2FP.F16.E4M3.UNPACK_B R39, R38 ;  /* 0x00000026ff27723e */ /* 0x000fc400020006ff */
[C---:B------:R-:W-:Y:S01]  /*13880*/  FMUL.FTZ R56, R40.reuse, R54 ;  /* 0x0000003628387220 */ /* 0x040fe20000410000 */
[----:B------:R-:W-:Y:S01]  /*13890*/  FMUL.FTZ R61, R40, R46 ;  /* 0x0000002e283d7220 */ /* 0x000fe20000410000 */
[----:B------:R-:W-:Y:S01]  /*138a0*/  F2FP.F16.E4M3.UNPACK_B R40, R38.H1 ;  /* 0x00000026ff28723e */ /* 0x000fe200030006ff */
[----:B------:R-:W-:Y:S02]  /*138b0*/  HADD2.F32 R38, -RZ, R37.H0_H0 ;  /* 0x20000025ff267230 */ /* 0x000fe40000004100 */
[C---:B------:R-:W-:Y:S01]  /*138c0*/  FFMA.FTZ R56, R5.reuse, R46, -R56 ;  /* 0x0000002e05387223 */ /* 0x040fe20000010838 */
[----:B------:R-:W-:Y:S01]  /*138d0*/  FFMA.FTZ R61, R5, R54, R61 ;  /* 0x00000036053d7223 */ /* 0x000fe2000001003d */
[----:B------:R-:W-:Y:S02]  /*138e0*/  HADD2.F32 R54, -RZ, R55.H0_H0 ;  /* 0x20000037ff367230 */ /* 0x000fe40000004100 */
[----:B------:R-:W-:Y:S01]  /*138f0*/  FMUL.FTZ R63, R35, R52 ;  /* 0x00000034233f7220 */ /* 0x000fe20000410000 */
[----:B------:R-:W-:-:S02]  /*13900*/  HADD2.F32 R46, -RZ, R44.H0_H0 ;  /* 0x2000002cff2e7230 */ /* 0x000fc40000004100 */
[-C--:B------:R-:W-:Y:S01]  /*13910*/  FMUL.FTZ R35, R35, R45.reuse ;  /* 0x0000002d23237220 */ /* 0x080fe20000410000 */
[----:B------:R-:W-:Y:S02]  /*13920*/  HADD2.F32 R5, -RZ, R13.H0_H0 ;  /* 0x2000000dff057230 */ /* 0x000fe40000004100 */
[----:B------:R-:W-:Y:S01]  /*13930*/  FFMA.FTZ R63, R4, R45, -R63 ;  /* 0x0000002d043f7223 */ /* 0x000fe2000001083f */
[C---:B------:R-:W-:Y:S01]  /*13940*/  FMUL.FTZ R60, R38.reuse, R54 ;  /* 0x00000036263c7220 */ /* 0x040fe20000410000 */
[----:B------:R-:W-:Y:S01]  /*13950*/  FMUL.FTZ R65, R38, R46 ;  /* 0x0000002e26417220 */ /* 0x000fe20000410000 */
[----:B------:R-:W-:Y:S01]  /*13960*/  FFMA.FTZ R58, R4, R52, R35 ;  /* 0x00000034043a7223 */ /* 0x000fe20000010023 */
[----:B------:R-:W-:Y:S01]  /*13970*/  F2FP.F16.E4M3.UNPACK_B R45, R59 ;  /* 0x0000003bff2d723e */ /* 0x000fe200020006ff */
[C---:B------:R-:W-:Y:S01]  /*13980*/  FFMA.FTZ R60, R5.reuse, R46, -R60 ;  /* 0x0000002e053c7223 */ /* 0x040fe2000001083c */
[-C--:B------:R-:W-:Y:S01]  /*13990*/  F2FP.F16.E4M3.UNPACK_B R35, R53.reuse ;  /* 0x00000035ff23723e */ /* 0x080fe200020006ff */
[----:B------:R-:W-:Y:S01]  /*139a0*/  FFMA.FTZ R65, R5, R54, R65 ;  /* 0x0000003605417223 */ /* 0x000fe20000010041 */
        /* <DEDUP_REMOVED lines=9> */
[----:B------:R-:W-:Y:S01]  /*13a40*/  F2FP.F16.E4M3.UNPACK_B R34, R36 ;  /* 0x00000024ff22723e */ /* 0x000fe200020006ff */
[----:B------:R-:W-:Y:S02]  /*13a50*/  HADD2.F32 R38, -RZ, R35.H0_H0 ;  /* 0x20000023ff267230 */ /* 0x000fe40000004100 */
[----:B------:R-:W-:Y:S01]  /*13a60*/  FMUL.FTZ R67, R5, R52 ;  /* 0x0000003405437220 */ /* 0x000fe20000410000 */
[----:B------:R-:W-:Y:S02]  /*13a70*/  HADD2.F32 R13, -RZ, R13.H1_H1 ;  /* 0x3000000dff0d7230 */ /* 0x000fe40000004100 */
[----:B------:R-:W-:Y:S01]  /*13a80*/  FMUL.FTZ R37, R37, R44 ;  /* 0x0000002c25257220 */ /* 0x000fe20000410000 */
[----:B------:R-:W-:Y:S02]  /*13a90*/  HADD2.F32 R4, -RZ, R7.H0_H0 ;  /* 0x20000007ff047230 */ /* 0x000fe40000004100 */
[----:B------:R-:W-:Y:S01]  /*13aa0*/  FMUL.FTZ R5, R5, R38 ;  /* 0x0000002605057220 */ /* 0x000fe20000410000 */
[----:B------:R-:W-:-:S02]  /*13ab0*/  HADD2.F32 R41, -RZ, R41.H1_H1 ;  /* 0x30000029ff297230 */ /* 0x000fc40000004100 */
[C---:B------:R-:W-:Y:S01]  /*13ac0*/  FFMA.FTZ R55, R13.reuse, R44, -R54 ;  /* 0x0000002c0d377223 */ /* 0x040fe20000010836 */
[----:B------:R-:W-:Y:S01]  /*13ad0*/  FFMA.FTZ R46, R13, R46, R37 ;  /* 0x0000002e0d2e7223 */ /* 0x000fe20000010025 */
[C---:B------:R-:W-:Y:S01]  /*13ae0*/  FFMA.FTZ R54, R4.reuse, R52, R5 ;  /* 0x0000003404367223 */ /* 0x040fe20000010005 */
[----:B------:R-:W-:Y:S02]  /*13af0*/  HADD2.F32 R5, -RZ, R42.H0_H0 ;  /* 0x2000002aff057230 */ /* 0x000fe40000004100 */
[----:B------:R-:W-:Y:S01]  /*13b00*/  FFMA.FTZ R67, R4, R38, -R67 ;  /* 0x0000002604437223 */ /* 0x000fe20000010843 */
[----:B------:R-:W-:Y:S01]  /*13b10*/  HADD2.F32 R13, -RZ, R53.H0_H0 ;  /* 0x20000035ff0d7230 */ /* 0x000fe20000004100 */
[----:B------:R-:W-:Y:S01]  /*13b20*/  F2FP.F16.E4M3.UNPACK_B R36, R36.H1 ;  /* 0x00000024ff24723e */ /* 0x000fe200030006ff */
[----:B------:R-:W-:Y:S01]  /*13b30*/  HADD2.F32 R38, -RZ, R35.H1_H1 ;  /* 0x30000023ff267230 */ /* 0x000fe20000004100 */
[----:B------:R-:W-:Y:S01]  /*13b40*/  F2FP.F16.E4M3.UNPACK_B R3, R12 ;  /* 0x0000000cff03723e */ /* 0x000fe200020006ff */
[----:B------:R-:W-:-:S02]  /*13b50*/  HADD2.F32 R44, -RZ, R45.H1_H1 ;  /* 0x3000002dff2c7230 */ /* 0x000fc40000004100 */
[----:B------:R-:W-:Y:S01]  /*13b60*/  FMUL.FTZ R66, R5, R13 ;  /* 0x0000000d05427220 */ /* 0x000fe20000410000 */
[----:B------:R-:W-:Y:S01]  /*13b70*/  HADD2.F32 R35, -RZ, R59.H0_H0 ;  /* 0x2000003bff237230 */ /* 0x000fe20000004100 */
[----:B------:R-:W-:Y:S01]  /*13b80*/  F2FP.F16.E4M3.UNPACK_B R12, R12.H1 ;  /* 0x0000000cff0c723e */ /* 0x000fe200030006ff */
[----:B------:R-:W-:Y:S02]  /*13b90*/  HADD2.F32 R4, -RZ, R15.H0_H0 ;  /* 0x2000000fff047230 */ /* 0x000fe40000004100 */
[C---:B------:R-:W-:Y:S01]  /*13ba0*/  FMUL.FTZ R52, R41.reuse, R44 ;  /* 0x0000002c29347220 */ /* 0x040fe20000410000 */
[----:B------:R-:W-:Y:S02]  /*13bb0*/  HADD2.F32 R7, -RZ, R7.H1_H1 ;  /* 0x30000007ff077230 */ /* 0x000fe40000004100 */
[----:B------:R-:W-:Y:S01]  /*13bc0*/  FMUL.FTZ R41, R41, R38 ;  /* 0x0000002629297220 */ /* 0x000fe20000410000 */
[-C--:B------:R-:W-:Y:S01]  /*13bd0*/  FMUL.FTZ R37, R5, R35.reuse ;  /* 0x0000002305257220 */ /* 0x080fe20000410000 */
[----:B------:R-:W-:Y:S01]  /*13be0*/  FFMA.FTZ R66, R4, R35, R66 ;  /* 0x0000002304427223 */ /* 0x000fe20000010042 */
[----:B------:R-:W-:Y:S01]  /*13bf0*/  F2FP.F16.E4M3.UNPACK_B R35, R47.H1 ;  /* 0x0000002fff23723e */ /* 0x000fe200030006ff */
[----:B------:R-:W-:-:S02]  /*13c00*/  HADD2.F32 R59, -RZ, R59.H1_H1 ;  /* 0x3000003bff3b7230 */ /* 0x000fc40000004100 */
[C---:B------:R-:W-:Y:S01]  /*13c10*/  FFMA.FTZ R62, R7.reuse, R38, -R52 ;  /* 0x00000026073e7223 */ /* 0x040fe20000010834 */
[----:B------:R-:W-:Y:S02]  /*13c20*/  HADD2.F32 R42, -RZ, R42.H1_H1 ;  /* 0x3000002aff2a7230 */ /* 0x000fe40000004100 */
[----:B------:R-:W-:Y:S01]  /*13c30*/  FFMA.FTZ R45, R7, R44, R41 ;  /* 0x0000002c072d7223 */ /* 0x000fe20000010029 */
[----:B------:R-:W-:Y:S02]  /*13c40*/  HADD2.F32 R53, -RZ, R53.H1_H1 ;  /* 0x30000035ff357230 */ /* 0x000fe40000004100 */
[----:B------:R-:W-:Y:S01]  /*13c50*/  FFMA.FTZ R64, R4, R13, -R37 ;  /* 0x0000000d04407223 */ /* 0x000fe20000010825 */
[----:B------:R-:W-:Y:S01]  /*13c60*/  F2FP.F16.E4M3.UNPACK_B R7, R43.H1 ;  /* 0x0000002bff07723e */ /* 0x000fe200030006ff */
[----:B------:R-:W-:Y:S02]  /*13c70*/  HADD2.F32 R15, -RZ, R15.H1_H1 ;  /* 0x3000000fff0f7230 */ /* 0x000fe40000004100 */
[----:B------:R-:W-:Y:S01]  /*13c80*/  FMUL.FTZ R44, R42, R59 ;  /* 0x0000003b2a2c7220 */ /* 0x000fe20000410000 */
[----:B------:R-:W-:-:S02]  /*13c90*/  HADD2.F32 R37, -RZ, R35.H0_H0 ;  /* 0x20000023ff257230 */ /* 0x000fc40000004100 */
[-C--:B------:R-:W-:Y:S01]  /*13ca0*/  FMUL.FTZ R42, R42, R53.reuse ;  /* 0x000000352a2a7220 */ /* 0x080fe20000410000 */
[--C-:B------:R-:W-:Y:S02]  /*13cb0*/  HADD2.F32 R5, -RZ, R36.reuse.H0_H0 ;  /* 0x20000024ff057230 */ /* 0x100fe40000004100 */
[C---:B------:R-:W-:Y:S01]  /*13cc0*/  FFMA.FTZ R53, R15.reuse, R53, -R44 ;  /* 0x000000350f357223 */ /* 0x040fe2000001082c */
[----:B------:R-:W-:Y:S02]  /*13cd0*/  HADD2.F32 R35, -RZ, R35.H1_H1 ;  /* 0x30000023ff237230 */ /* 0x000fe40000004100 */
[----:B------:R-:W-:Y:S01]  /*13ce0*/  FFMA.FTZ R59, R15, R59, R42 ;  /* 0x0000003b0f3b7223 */ /* 0x000fe2000001002a */
[----:B------:R-:W-:Y:S02]  /*13cf0*/  HADD2.F32 R36, -RZ, R36.H1_H1 ;  /* 0x30000024ff247230 */ /* 0x000fe40000004100 */
[----:B------:R-:W-:Y:S01]  /*13d00*/  FMUL.FTZ R41, R5, R37 ;  /* 0x0000002505297220 */ /* 0x000fe20000410000 */
[--C-:B------:R-:W-:Y:S01]  /*13d10*/  HADD2.F32 R13, -RZ, R7.reuse.H0_H0 ;  /* 0x20000007ff0d7230 */ /* 0x100fe20000004100 */
[----:B------:R-:W-:Y:S01]  /*13d20*/  F2FP.F16.E4M3.UNPACK_B R47, R47 ;  /* 0x0000002fff2f723e */ /* 0x000fe200020006ff */
[----:B------:R-:W-:Y:S01]  /*13d30*/  HADD2.F32 R4, -RZ, R12.H0_H0 ;  /* 0x2000000cff047230 */ /* 0x000fe20000004100 */
[----:B------:R-:W-:Y:S01]  /*13d40*/  F2FP.F16.E4M3.UNPACK_B R43, R43 ;  /* 0x0000002bff2b723e */ /* 0x000fe200020006ff */
[----:B------:R-:W-:-:S02]  /*13d50*/  HADD2.F32 R7, -RZ, R7.H1_H1 ;  /* 0x30000007ff077230 */ /* 0x000fc40000004100 */
[----:B------:R-:W-:Y:S01]  /*13d60*/  FMUL.FTZ R15, R36, R35 ;  /* 0x00000023240f7220 */ /* 0x000fe20000410000 */
[----:B------:R-:W-:Y:S02]  /*13d70*/  HADD2.F32 R12, -RZ, R12.H1_H1 ;  /* 0x3000000cff0c7230 */ /* 0x000fe40000004100 */
[-C--:B------:R-:W-:Y:S01]  /*13d80*/  FMUL.FTZ R38, R5, R13.reuse ;  /* 0x0000000d05267220 */ /* 0x080fe20000410000 */
[----:B------:R-:W-:Y:S01]  /*13d90*/  FFMA.FTZ R41, R4, R13, -R41 ;  /* 0x0000000d04297223 */ /* 0x000fe20000010829 */
[-C--:B------:R-:W-:Y:S01]  /*13da0*/  FMUL.FTZ R36, R36, R7.reuse ;  /* 0x0000000724247220 */ /* 0x080fe20000410000 */
[----:B------:R-:W-:Y:S02]  /*13db0*/  HADD2.F32 R13, -RZ, R47.H0_H0 ;  /* 0x2000002fff0d7230 */ /* 0x000fe40000004100 */
[----:B------:R-:W-:Y:S01]  /*13dc0*/  FFMA.FTZ R42, R12, R7, -R15 ;  /* 0x000000070c2a7223 */ /* 0x000fe2000001080f */
[----:B------:R-:W-:Y:S02]  /*13dd0*/  HADD2.F32 R5, -RZ, R34.H0_H0 ;  /* 0x20000022ff057230 */ /* 0x000fe40000004100 */
[----:B------:R-:W-:Y:S01]  /*13de0*/  FFMA.FTZ R37, R4, R37, R38 ;  /* 0x0000002504257223 */ /* 0x000fe20000010026 */
[----:B------:R-:W-:-:S02]  /*13df0*/  HADD2.F32 R7, -RZ, R43.H0_H0 ;  /* 0x2000002bff077230 */ /* 0x000fc40000004100 */
        /* <DEDUP_REMOVED lines=8> */
[----:B------:R-:W-:Y:S01]  /*13e80*/  F2FP.F16.E4M3.UNPACK_B R6, R14 ;  /* 0x0000000eff06723e */ /* 0x000fe200020006ff */
[----:B------:R-:W-:-:S02]  /*13e90*/  HADD2.F32 R3, -RZ, R3.H1_H1 ;  /* 0x30000003ff037230 */ /* 0x000fc40000004100 */
[----:B------:R-:W-:Y:S01]  /*13ea0*/  FMUL.FTZ R38, R34, R47 ;  /* 0x0000002f22267220 */ /* 0x000fe20000410000 */
[C---:B------:R-:W-:Y:S01]  /*13eb0*/  FFMA.FTZ R36, R4.reuse, R13, R5 ;  /* 0x0000000d04247223 */ /* 0x040fe20000010005 */
[----:B------:R-:W-:Y:S01]  /*13ec0*/  F2FP.F16.E4M3.UNPACK_B R14, R14.H1 ;  /* 0x0000000eff0e723e */ /* 0x000fe200030006ff */
[----:B------:R-:W-:Y:S01]  /*13ed0*/  FFMA.FTZ R35, R4, R7, -R15 ;  /* 0x0000000704237223 */ /* 0x000fe2000001080f */
        /* <DEDUP_REMOVED lines=17> */
[C---:B------:R-:W-:Y:S01]  /*13ff0*/  FMUL.FTZ R7, R40.reuse, R15 ;  /* 0x0000000f28077220 */ /* 0x040fe20000410000 */
[----:B------:R-:W-:Y:S01]  /*14000*/  F2FP.SATFINITE.E4M3.F32.PACK_AB_MERGE_C R59, R59, R66, RZ ;  /* 0x000000423b3b723e */ /* 0x000fe200048070ff */
[----:B------:R-:W-:Y:S01]  /*14010*/  FMUL.FTZ R12, R40, R5 ;  /* 0x00000005280c7220 */ /* 0x000fe20000410000 */
[----:B------:R-:W-:Y:S01]  /*14020*/  FFMA.FTZ R40, R3, R13, R4 ;  /* 0x0000000d03287223 */ /* 0x000fe20000010004 */
[----:B------:R-:W-:Y:S01]  /*14030*/  FFMA.FTZ R52, R14, R5, -R7 ;  /* 0x000000050e347223 */ /* 0x000fe20000010807 */
[----:B------:R-:W-:-:S02]  /*14040*/  HADD2.F32 R5, -RZ, R49.H0_H0 ;  /* 0x20000031ff057230 */ /* 0x000fc40000004100 */
[----:B------:R-:W-:Y:S01]  /*14050*/  FFMA.FTZ R15, R14, R15, R12 ;  /* 0x0000000f0e0f7223 */ /* 0x000fe2000001000c */
[----:B------:R-:W-:Y:S02]  /*14060*/  HADD2.F32 R7, -RZ, R57.H0_H0 ;  /* 0x20000039ff077230 */ /* 0x000fe40000004100 */
[----:B------:R-:W-:Y:S02]  /*14070*/  HADD2.F32 R4, -RZ, R39.H0_H0 ;  /* 0x20000027ff047230 */ /* 0x000fe40000004100 */
[----:B------:R-:W-:Y:S01]  /*14080*/  HADD2.F32 R49, -RZ, R49.H1_H1 ;  /* 0x30000031ff317230 */ /* 0x000fe20000004100 */
[----:B------:R-:W-:Y:S01]  /*14090*/  F2FP.SATFINITE.E4M3.F32.PACK_AB_MERGE_C R40, R15, R40, RZ ;  /* 0x000000280f28723e */ /* 0x000fe200048070ff */
[----:B------:R-:W-:Y:S02]  /*140a0*/  HADD2.F32 R57, -RZ, R57.H1_H1 ;  /* 0x30000039ff397230 */ /* 0x000fe40000004100 */
[----:B------:R-:W-:Y:S01]  /*140b0*/  FMUL.FTZ R12, R4, R7 ;  /* 0x00000007040c7220 */ /* 0x000fe20000410000 */
[----:B------:R-:W-:-:S02]  /*140c0*/  HADD2.F32 R39, -RZ, R39.H1_H1 ;  /* 0x30000027ff277230 */ /* 0x000fc40000004100 */
[----:B------:R-:W-:Y:S01]  /*140d0*/  FMUL.FTZ R4, R4, R5 ;  /* 0x0000000504047220 */ /* 0x000fe20000410000 */
[--C-:B------:R-:W-:Y:S01]  /*140e0*/  HADD2.F32 R3, -RZ, R6.reuse.H0_H0 ;  /* 0x20000006ff037230 */ /* 0x100fe20000004100 */
[----:B------:R-:W-:Y:S01]  /*140f0*/  F2FP.SATFINITE.E4M3.F32.PACK_AB_MERGE_C R15, R45, R54, R59 ;  /* 0x000000362d0f723e */ /* 0x000fe2000480703b */
        /* <DEDUP_REMOVED lines=22> */
.L_x_2489:
[----:B------:R-:W-:Y:S05]  /*14260*/  BSYNC B1 ;  /* 0x0000000000017941 */ /* 0x000fea0003800000 */
.L_x_2488:
[----:B------:R-:W-:Y:S04]  /*14270*/  BSSY B1, `(.L_x_2490) ;  /* 0x0000106000017945 */ /* 0x000fe80003800000 */
[----:B------:R-:W-:Y:S05]  /*14280*/  @P1 BRA `(.L_x_2491) ;  /* 0x0000001000101947 */ /* 0x000fea0003800000 */
[----:B-12---:R-:W2:Y:S01]  /*14290*/  LDL R15, [R1+0x2c] ;  /* 0x00002c00010f7983 */ /* 0x006ea20000100800 */
[----:B------:R-:W-:-:S03]  /*142a0*/  VIADD R0, R19, 0x40 ;  /* 0x0000004013007836 */ /* 0x000fc60000000000 */
[----:B------:R-:W3:Y:S01]  /*142b0*/  LDL R61, [R1+0x5c] ;  /* 0x00005c00013d7983 */ /* 0x000ee20000100800 */
[----:B-----5:R-:W-:Y:S01]  /*142c0*/  LEA.HI R7, R51, R50, RZ, 0x1c ;  /* 0x0000003233077211 */ /* 0x020fe200078fe0ff */
[----:B0-----:R-:W-:Y:S01]  /*142d0*/  IMAD.SHL.U32 R3, R0, 0x80, RZ ;  /* 0x0000008000037824 */ /* 0x001fe200078e00ff */
[----:B------:R-:W-:Y:S02]  /*142e0*/  SHF.R.U32.HI R0, RZ, 0x8, R20 ;  /* 0x00000008ff007819 */ /* 0x000fe40000011614 */
[----:B------:R-:W-:Y:S02]  /*142f0*/  SHF.R.S32.HI R14, RZ, 0x1f, R7 ;  /* 0x0000001fff0e7819 */ /* 0x000fe40000011407 */
[----:B------:R-:W-:Y:S02]  /*14300*/  LOP3.LUT R13, R3, 0x380, RZ, 0xc0, !PT ;  /* 0x00000380030d7812 */ /* 0x000fe400078ec0ff */
[----:B------:R-:W-:Y:S02]  /*14310*/  LOP3.LUT R4, R20, 0xff, RZ, 0xc0, !PT ;  /* 0x000000ff14047812 */ /* 0x000fe400078ec0ff */
[----:B------:R-:W-:-:S02]  /*14320*/  SHF.L.U32 R12, R7, 0x4, RZ ;  /* 0x00000004070c7819 */ /* 0x000fc400000006ff */
[----:B------:R-:W-:Y:S02]  /*14330*/  LOP3.LUT R3, R0, 0xff, RZ, 0xc0, !PT ;  /* 0x000000ff00037812 */ /* 0x000fe400078ec0ff */
[----:B------:R-:W-:Y:S02]  /*14340*/  LEA.HI R14, R14, R7, RZ, 0x3 ;  /* 0x000000070e0e7211 */ /* 0x000fe400078f18ff */
[----:B------:R-:W-:Y:S02]  /*14350*/  LOP3.LUT R0, R13, 0x70, R12, 0xf8, !PT ;  /* 0x000000700d007812 */ /* 0x000fe400078ef80c */
[----:B------:R-:W-:Y:S01]  /*14360*/  PRMT R34, R3, 0x7604, R4 ;  /* 0x0000760403227816 */ /* 0x000fe20000000004 */
[----:B------:R-:W-:Y:S01]  /*14370*/  IMAD.SHL.U32 R14, R14, 0x800, RZ ;  /* 0x000008000e0e7824 */ /* 0x000fe200078e00ff */
[----:B------:R-:W-:Y:S02]  /*14380*/  SHF.R.U32.HI R13, RZ, 0x3, R13 ;  /* 0x00000003ff0d7819 */ /* 0x000fe4000001160d */
[----:B------:R-:W-:-:S02]  /*14390*/  SHF.R.U32.HI R3, RZ, 0x8, R28 ;  /* 0x00000008ff037819 */ /* 0x000fc4000001161c */
[----:B------:R-:W-:Y:S02]  /*143a0*/  LOP3.LUT R0, R0, R13, RZ, 0x3c, !PT ;  /* 0x0000000d00007212 */ /* 0x000fe400078e3cff */
[----:B------:R-:W-:Y:S02]  /*143b0*/  LOP3.LUT R4, R28, 0xff, RZ, 0xc0, !PT ;  /* 0x000000ff1c047812 */ /* 0x000fe400078ec0ff */
[----:B------:R-:W-:Y:S02]  /*143c0*/  LOP3.LUT R3, R3, 0xff, RZ, 0xc0, !PT ;  /* 0x000000ff03037812 */ /* 0x000fe400078ec0ff */
[----:B------:R-:W-:Y:S02]  /*143d0*/  SHF.R.U32.HI R7, RZ, 0x8, R30 ;  /* 0x00000008ff077819 */ /* 0x000fe4000001161e */
[----:B------:R-:W-:Y:S02]  /*143e0*/  LOP3.LUT R13, R14, 0xffffc000, RZ, 0xc0, !PT ;  /* 0xffffc0000e0d7812 */ /* 0x000fe400078ec0ff */
[----:B------:R-:W-:-:S02]  /*143f0*/  PRMT R39, R3, 0x7604, R4 ;  /* 0x0000760403277816 */ /* 0x000fc40000000004 */
[----:B------:R-:W-:Y:S02]  /*14400*/  SHF.R.U32.HI R5, RZ, 0x8, R21 ;  /* 0x00000008ff057819 */ /* 0x000fe40000011615 */
[----:B------:R-:W-:Y:S02]  /*14410*/  LOP3.LUT R12, R30, 0xff, RZ, 0xc0, !PT ;  /* 0x000000ff1e0c7812 */ /* 0x000fe400078ec0ff */
[----:B------:R-:W-:Y:S02]  /*14420*/  LOP3.LUT R7, R7, 0xff, RZ, 0xc0, !PT ;  /* 0x000000ff07077812 */ /* 0x000fe400078ec0ff */
[----:B------:R-:W-:Y:S02]  /*14430*/  LOP3.LUT R6, R21, 0xff, RZ, 0xc0, !PT ;  /* 0x000000ff15067812 */ /* 0x000fe400078ec0ff */
[----:B------:R-:W-:Y:S02]  /*14440*/  LOP3.LUT R5, R5, 0xff, RZ, 0xc0, !PT ;  /* 0x000000ff05057812 */ /* 0x000fe400078ec0ff */
[----:B------:R-:W-:-:S02]  /*14450*/  PRMT R43, R7, 0x7604, R12 ;  /* 0x00007604072b7816 */ /* 0x000fc4000000000c */
[----:B------:R-:W-:Y:S02]  /*14460*/  SHF.R.U32.HI R12, RZ, 0x8, R32 ;  /* 0x00000008ff0c7819 */ /* 0x000fe40000011620 */
[----:B------:R-:W-:Y:S02]  /*14470*/  SHF.R.U32.HI R14, RZ, 0x8, R33 ;  /* 0x00000008ff0e7819 */ /* 0x000fe40000011621 */
[----:B------:R-:W-:Y:S02]  /*14480*/  PRMT R36, R5, 0x7604, R6 ;  /* 0x0000760405247816 */ /* 0x000fe40000000006 */
[----:B------:R-:W-:Y:S02]  /*14490*/  SHF.R.U32.HI R5, RZ, 0x8, R29 ;  /* 0x00000008ff057819 */ /* 0x000fe4000001161d */
[----:B------:R-:W-:Y:S02]  /*144a0*/  LOP3.LUT R12, R12, 0xff, RZ, 0xc0, !PT ;  /* 0x000000ff0c0c7812 */ /* 0x000fe400078ec0ff */
[----:B------:R-:W-:-:S02]  /*144b0*/  LOP3.LUT R14, R14, 0xff, RZ, 0xc0, !PT ;  /* 0x000000ff0e0e7812 */ /* 0x000fc400078ec0ff */
[----:B------:R-:W-:Y:S02]  /*144c0*/  LOP3.LUT R35, R33, 0xff, RZ, 0xc0, !PT ;  /* 0x000000ff21237812 */ /* 0x000fe400078ec0ff */
[----:B------:R-:W-:Y:S02]  /*144d0*/  LOP3.LUT R6, R29, 0xff, RZ, 0xc0, !PT ;  /* 0x000000ff1d067812 */ /* 0x000fe400078ec0ff */
[----:B------:R-:W-:Y:S02]  /*144e0*/  LOP3.LUT R5, R5, 0xff, RZ, 0xc0, !PT ;  /* 0x000000ff05057812 */ /* 0x000fe400078ec0ff */
[----:B------:R-:W-:Y:S02]  /*144f0*/  PRMT R49, R14, 0x7604, R35 ;  /* 0x000076040e317816 */ /* 0x000fe40000000023 */
[----:B------:R-:W-:Y:S02]  /*14500*/  PRMT R41, R5, 0x7604, R6 ;  /* 0x0000760405297816 */ /* 0x000fe40000000006 */
[----:B------:R-:W-:-:S02]  /*14510*/  SHF.R.U32.HI R35, RZ, 0x10, R21 ;  /* 0x00000010ff237819 */ /* 0x000fc40000011615 */
[----:B------:R-:W-:Y:S02]  /*14520*/  SHF.R.U32.HI R37, RZ, 0x10, R28 ;  /* 0x00000010ff257819 */ /* 0x000fe4000001161c */
[----:B------:R-:W-:Y:S02]  /*14530*/  LOP3.LUT R35, R35, 0xff, RZ, 0xc0, !PT ;  /* 0x000000ff23237812 */ /* 0x000fe400078ec0ff */
[----:B------:R-:W-:Y:S02]  /*14540*/  LOP3.LUT R38, R37, 0xff, RZ, 0xc0, !PT ;  /* 0x000000ff25267812 */ /* 0x000fe400078ec0ff */
[----:B------:R-:W-:Y:S02]  /*14550*/  PRMT R37, R35, 0x7054, R36 ;  /* 0x0000705423257816 */ /* 0x000fe40000000024 */
[----:B------:R-:W-:Y:S02]  /*14560*/  SHF.R.U32.HI R35, RZ, 0x10, R31 ;  /* 0x00000010ff237819 */ /* 0x000fe4000001161f */
[----:B------:R-:W-:-:S02]  /*14570*/  SHF.R.U32.HI R40, RZ, 0x10, R29 ;  /* 0x00000010ff287819 */ /* 0x000fc4000001161d */
[----:B------:R-:W-:Y:S02]  /*14580*/  LOP3.LUT R35, R35, 0xff, RZ, 0xc0, !PT ;  /* 0x000000ff23237812 */ /* 0x000fe400078ec0ff */
[----:B------:R-:W-:Y:S02]  /*14590*/  SHF.R.U32.HI R36, RZ, 0x10, R32 ;  /* 0x00000010ff247819 */ /* 0x000fe40000011620 */
[----:B------:R-:W-:Y:S02]  /*145a0*/  LOP3.LUT R40, R40, 0xff, RZ, 0xc0, !PT ;  /* 0x000000ff28287812 */ /* 0x000fe400078ec0ff */
[----:B------:R-:W-:Y:S02]  /*145b0*/  PRMT R39, R38, 0x7054, R39 ;  /* 0x0000705426277816 */ /* 0x000fe40000000027 */
[----:B------:R-:W-:Y:S02]  /*145c0*/  SHF.R.U32.HI R38, RZ, 0x10, R33 ;  /* 0x00000010ff267819 */ /* 0x000fe40000011621 */
[----:B------:R-:W-:-:S02]  /*145d0*/  LOP3.LUT R36, R36, 0xff, RZ, 0xc0, !PT ;  /* 0x000000ff24247812 */ /* 0x000fc400078ec0ff */
[----:B------:R-:W-:Y:S02]  /*145e0*/  PRMT R41, R40, 0x7054, R41 ;  /* 0x0000705428297816 */ /* 0x000fe40000000029 */
[----:B------:R-:W-:Y:S02]  /*145f0*/  LOP3.LUT R37, R37, 0xff000000, R21, 0xf8, !PT ;  /* 0xff00000025257812 */ /* 0x000fe400078ef815 */
[----:B------:R-:W-:Y:S02]  /*14600*/  LOP3.LUT R38, R38, 0xff, RZ, 0xc0, !PT ;  /* 0x000000ff26267812 */ /* 0x000fe400078ec0ff */
[----:B------:R-:W-:Y:S02]  /*14610*/  LOP3.LUT R40, R41, 0xff000000, R29, 0xf8, !PT ;  /* 0xff00000029287812 */ /* 0x000fe400078ef81d */
[----:B------:R-:W-:Y:S02]  /*14620*/  PRMT R49, R38, 0x7054, R49 ;  /* 0x0000705426317816 */ /* 0x000fe40000000031 */
[----:B------:R-:W-:-:S02]  /*14630*/  LOP3.LUT R38, R39, 0xff000000, R28, 0xf8, !PT ;  /* 0xff00000027267812 */ /* 0x000fc400078ef81c */
[----:B------:R-:W-:Y:S02]  /*14640*/  LOP3.LUT R44, R49, 0xff000000, R33, 0xf8, !PT ;  /* 0xff000000312c7812 */ /* 0x000fe400078ef821 */
[----:B--2---:R-:W-:Y:S02]  /*14650*/  IADD3 R3, R0, R13, R15 ;  /* 0x0000000d00037210 */ /* 0x004fe40007ffe00f */
[----:B------:R-:W-:Y:S02]  /*14660*/  SHF.R.U32.HI R0, RZ, 0x8, R31 ;  /* 0x00000008ff007819 */ /* 0x000fe4000001161f */
[----:B------:R-:W-:Y:S01]  /*14670*/  LOP3.LUT R13, R31, 0xff, RZ, 0xc0, !PT ;  /* 0x000000ff1f0d7812 */ /* 0x000fe200078ec0ff */
[----:B---3--:R-:W0:Y:S01]  /*14680*/  LDS.128 R4, [R61+0x20400] ;  /* 0x020400003d047984 */ /* 0x008e220000000c00 */
[----:B------:R-:W-:Y:S02]  /*14690*/  LOP3.LUT R0, R0, 0xff, RZ, 0xc0, !PT ;  /* 0x000000ff00007812 */ /* 0x000fe400078ec0ff */
[----:B------:R-:W-:-:S02]  /*146a0*/  LOP3.LUT R15, R32, 0xff, RZ, 0xc0, !PT ;  /* 0x000000ff200f7812 */ /* 0x000fc400078ec0ff */
[----:B------:R-:W-:Y:S01]  /*146b0*/  PRMT R42, R0, 0x7604, R13 ;  /* 0x00007604002a7816 */ /* 0x000fe2000000000d */
[----:B------:R-:W-:Y:S01]  /*146c0*/  IMAD.IADD R0, R18, 0x1, R3 ;  /* 0x0000000112007824 */ /* 0x000fe200078e0203 */
[----:B------:R-:W-:-:S04]  /*146d0*/  PRMT R47, R12, 0x7604, R15 ;  /* 0x000076040c2f7816 */ /* 0x000fc8000000000f */
[----:B------:R-:W1:Y:S01]  /*146e0*/  LDS.128 R12, [R0+0x20400] ;  /* 0x02040000000c7984 */ /* 0x000e620000000c00 */
[----:B------:R-:W-:-:S04]  /*146f0*/  SHF.R.U32.HI R3, RZ, 0x10, R20 ;  /* 0x00000010ff037819 */ /* 0x000fc80000011614 */
[----:B------:R-:W-:-:S04]  /*14700*/  LOP3.LUT R3, R3, 0xff, RZ, 0xc0, !PT ;  /* 0x000000ff03037812 */ /* 0x000fc800078ec0ff */
[----:B------:R-:W-:Y:S02]  /*14710*/  PRMT R3, R3, 0x7054, R34 ;  /* 0x0000705403037816 */ /* 0x000fe40000000022 */
[----:B------:R-:W-:Y:S02]  /*14720*/  SHF.R.U32.HI R34, RZ, 0x10, R30 ;  /* 0x00000010ff227819 */ /* 0x000fe4000001161e */
[----:B------:R-:W-:Y:S02]  /*14730*/  PRMT R45, R35, 0x7054, R42 ;  /* 0x00007054232d7816 */ /* 0x000fe4000000002a */
[----:B------:R-:W-:Y:S02]  /*14740*/  LOP3.LUT R34, R34, 0xff, RZ, 0xc0, !PT ;  /* 0x000000ff22227812 */ /* 0x000fe400078ec0ff */
[----:B------:R-:W-:Y:S02]  /*14750*/  LOP3.LUT R45, R45, 0xff000000, R31, 0xf8, !PT ;  /* 0xff0000002d2d7812 */ /* 0x000fe400078ef81f */
[----:B------:R-:W-:-:S02]  /*14760*/  PRMT R43, R34, 0x7054, R43 ;  /* 0x00007054222b7816 */ /* 0x000fc4000000002b */
[----:B------:R-:W-:Y:S02]  /*14770*/  PRMT R47, R36, 0x7054, R47 ;  /* 0x00007054242f7816 */ /* 0x000fe4000000002f */
[----:B------:R-:W-:Y:S02]  /*14780*/  LOP3.LUT R43, R43, 0xff000000, R30, 0xf8, !PT ;  /* 0xff0000002b2b7812 */ /* 0x000fe400078ef81e */
[----:B------:R-:W-:Y:S02]  /*14790*/  F2FP.F16.E4M3.UNPACK_B R36, R37 ;  /* 0x00000025ff24723e */ /* 0x000fe400020006ff */
[----:B------:R-:W-:Y:S02]  /*147a0*/  F2FP.F16.E4M3.UNPACK_B R41, R45 ;  /* 0x0000002dff29723e */ /* 0x000fe400020006ff */
[----:B------:R-:W-:Y:S01]  /*147b0*/  LOP3.LUT R35, R3, 0xff000000, R20, 0xf8, !PT ;  /* 0xff00000003237812 */ /* 0x000fe200078ef814 */
[----:B------:R-:W-:Y:S01]  /*147c0*/  HADD2.F32 R39, -RZ, R36.H0_H0 ;  /* 0x20000024ff277230 */ /* 0x000fe20000004100 */
[----:B------:R-:W-:-:S02]  /*147d0*/  LOP3.LUT R42, R47, 0xff000000, R32, 0xf8, !PT ;  /* 0xff0000002f2a7812 */ /* 0x000fc400078ef820 */
[----:B0-----:R-:W-:Y:S01]  /*147e0*/  F2FP.F16.E4M3.UNPACK_B R20, R5 ;  /* 0x00000005ff14723e */ /* 0x001fe200020006ff */
[----:B------:R-:W-:Y:S01]  /*147f0*/  HADD2.F32 R47, -RZ, R41.H0_H0 ;  /* 0x20000029ff2f7230 */ /* 0x000fe20000004100 */
[----:B-1----:R-:W-:Y:S02]  /*14800*/  F2FP.F16.E4M3.UNPACK_B R30, R13 ;  /* 0x0000000dff1e723e */ /* 0x002fe400020006ff */
[----:B------:R-:W-:-:S03]  /*14810*/  F2FP.F16.E4M3.UNPACK_B R28, R7 ;  /* 0x00000007ff1c723e */ /* 0x000fc600020006ff */
[----:B------:R-:W-:Y:S01]  /*14820*/  HADD2.F32 R32, -RZ, R30.H0_H0 ;  /* 0x2000001eff207230 */ /* 0x000fe20000004100 */
[----:B------:R-:W-:Y:S02]  /*14830*/  F2FP.F16.E4M3.UNPACK_B R29, R7.H1 ;  /* 0x00000007ff1d723e */ /* 0x000fe400030006ff */
[-C--:B------:R-:W-:Y:S02]  /*14840*/  F2FP.F16.E4M3.UNPACK_B R7, R6.reuse ;  /* 0x00000006ff07723e */ /* 0x080fe400020006ff */
[----:B------:R-:W-:Y:S01]  /*14850*/  F2FP.F16.E4M3.UNPACK_B R21, R6.H1 ;  /* 0x00000006ff15723e */ /* 0x000fe200030006ff */
[----:B------:R-:W-:Y:S02]  /*14860*/  HADD2.F32 R6, -RZ, R20.H0_H0 ;  /* 0x20000014ff067230 */ /* 0x000fe40000004100 */
[C---:B------:R-:W-:Y:S01]  /*14870*/  FMUL.FTZ R52, R32.reuse, R39 ;  /* 0x0000002720347220 */ /* 0x040fe20000410000 */
[----:B------:R-:W-:Y:S01]  /*14880*/  FMUL.FTZ R49, R32, R47 ;  /* 0x0000002f20317220 */ /* 0x000fe20000410000 */
[----:B------:R-:W-:Y:S01]  /*14890*/  F2FP.F16.E4M3.UNPACK_B R31, R13.H1 ;  /* 0x0000000dff1f723e */ /* 0x000fe200030006ff */
[----:B------:R-:W-:-:S02]  /*148a0*/  HADD2.F32 R30, -RZ, R30.H1_H1 ;  /* 0x3000001eff1e7230 */ /* 0x000fc40000004100 */
[C---:B------:R-:W-:Y:S01]  /*148b0*/  FFMA.FTZ R52, R6.reuse, R47, R52 ;  /* 0x0000002f06347223 */ /* 0x040fe20000010034 */
[----:B------:R-:W-:Y:S01]  /*148c0*/  F2FP.F16.E4M3.UNPACK_B R45, R45.H1 ;  /* 0x0000002dff2d723e */ /* 0x000fe200030006ff */
[----:B------:R-:W-:Y:S01]  /*148d0*/  FFMA.FTZ R46, R6, R39, -R49 ;  /* 0x00000027062e7223 */ /* 0x000fe20000010831 */
[----:B------:R-:W-:Y:S01]  /*148e0*/  HADD2.F32 R47, -RZ, R41.H1_H1 ;  /* 0x30000029ff2f7230 */ /* 0x000fe20000004100 */
[----:B------:R-:W-:Y:S01]  /*148f0*/  F2FP.F16.E4M3.UNPACK_B R37, R37.H1 ;  /* 0x00000025ff25723e */ /* 0x000fe200030006ff */
[----:B------:R-:W-:Y:S01]  /*14900*/  HADD2.F32 R39, -RZ, R36.H1_H1 ;  /* 0x30000024ff277230 */ /* 0x000fe20000004100 */
[-C--:B------:R-:W-:Y:S02]  /*14910*/  F2FP.F16.E4M3.UNPACK_B R33, R15.reuse ;  /* 0x0000000fff21723e */ /* 0x080fe400020006ff */
        /* <DEDUP_REMOVED lines=11> */
[----:B------:R-:W-:Y:S02]  /*149d0*/  HADD2.F32 R6, -RZ, R5.H0_H0 ;  /* 0x20000005ff067230 */ /* 0x000fe40000004100 */
[----:B------:R-:W-:Y:S01]  /*149e0*/  FFMA.FTZ R53, R20, R39, -R53 ;  /* 0x0000002714357223 */ /* 0x000fe20000010835 */
[----:B------:R-:W-:Y:S01]  /*149f0*/  FMUL.FTZ R14, R14, R41 ;  /* 0x000000290e0e7220 */ /* 0x000fe20000410000 */
[----:B------:R-:W-:Y:S01]  /*14a00*/  FFMA.FTZ R47, R20, R47, R30 ;  /* 0x0000002f142f7223 */ /* 0x000fe2000001001e */
[----:B------:R-:W-:Y:S02]  /*14a10*/  F2FP.F16.E4M3.UNPACK_B R39, R44 ;  /* 0x0000002cff27723e */ /* 0x000fe400020006ff */
[----:B------:R-:W-:Y:S01]  /*14a20*/  F2FP.F16.E4M3.UNPACK_B R30, R40 ;  /* 0x00000028ff1e723e */ /* 0x000fe200020006ff */
[C---:B------:R-:W-:Y:S01]  /*14a30*/  FFMA.FTZ R55, R6.reuse, R41, -R55 ;  /* 0x0000002906377223 */ /* 0x040fe20000010837 */
[----:B------:R-:W-:Y:S01]  /*14a40*/  FFMA.FTZ R49, R6, R49, R14 ;  /* 0x0000003106317223 */ /* 0x000fe2000001000e */
[----:B------:R-:W-:-:S02]  /*14a50*/  HADD2.F32 R20, -RZ, R37.H1_H1 ;  /* 0x30000025ff147230 */ /* 0x000fc40000004100 */
[----:B------:R-:W-:Y:S02]  /*14a60*/  HADD2.F32 R41, -RZ, R39.H0_H0 ;  /* 0x20000027ff297230 */ /* 0x000fe40000004100 */
[----:B------:R-:W-:Y:S02]  /*14a70*/  HADD2.F32 R14, -RZ, R33.H0_H0 ;  /* 0x20000021ff0e7230 */ /* 0x000fe40000004100 */
[----:B------:R-:W-:Y:S02]  /*14a80*/  HADD2.F32 R36, -RZ, R45.H1_H1 ;  /* 0x3000002dff247230 */ /* 0x000fe40000004100 */
[----:B------:R-:W-:Y:S02]  /*14a90*/  HADD2.F32 R31, -RZ, R31.H1_H1 ;  /* 0x3000001fff1f7230 */ /* 0x000fe40000004100 */
[----:B------:R-:W-:Y:S02]  /*14aa0*/  HADD2.F32 R37, -RZ, R30.H0_H0 ;  /* 0x2000001eff257230 */ /* 0x000fe40000004100 */
[----:B------:R-:W-:Y:S01]  /*14ab0*/  FMUL.FTZ R45, R14, R41 ;  /* 0x000000290e2d7220 */ /* 0x000fe20000410000 */
[----:B------:R-:W-:-:S02]  /*14ac0*/  HADD2.F32 R5, -RZ, R5.H1_H1 ;  /* 0x30000005ff057230 */ /* 0x000fc40000004100 */
[C---:B------:R-:W-:Y:S01]  /*14ad0*/  FMUL.FTZ R54, R31.reuse, R36 ;  /* 0x000000241f367220 */ /* 0x040fe20000410000 */
[----:B------:R-:W-:Y:S02]  /*14ae0*/  HADD2.F32 R6, -RZ, R28.H0_H0 ;  /* 0x2000001cff067230 */ /* 0x000fe40000004100 */
[-C--:B------:R-:W-:Y:S01]  /*14af0*/  FMUL.FTZ R14, R14, R37.reuse ;  /* 0x000000250e0e7220 */ /* 0x080fe20000410000 */
[----:B------:R-:W-:Y:S01]  /*14b00*/  F2FP.F16.E4M3.UNPACK_B R44, R44.H1 ;  /* 0x0000002cff2c723e */ /* 0x000fe200030006ff */
[-C--:B------:R-:W-:Y:S01]  /*14b10*/  FMUL.FTZ R31, R31, R20.reuse ;  /* 0x000000141f1f7220 */ /* 0x080fe20000410000 */
[----:B------:R-:W-:Y:S01]  /*14b20*/  FFMA.FTZ R54, R5, R20, -R54 ;  /* 0x0000001405367223 */ /* 0x000fe20000010836 */
[C---:B------:R-:W-:Y:S01]  /*14b30*/  FFMA.FTZ R45, R6.reuse, R37, -R45 ;  /* 0x00000025062d7223 */ /* 0x040fe2000001082d */
[----:B------:R-:W-:Y:S01]  /*14b40*/  FFMA.FTZ R41, R6, R41, R14 ;  /* 0x0000002906297223 */ /* 0x000fe2000001000e */
[----:B------:R-:W-:Y:S01]  /*14b50*/  F2FP.F16.E4M3.UNPACK_B R40, R40.H1 ;  /* 0x00000028ff28723e */ /* 0x000fe200030006ff */
[----:B------:R-:W-:-:S02]  /*14b60*/  HADD2.F32 R20, -RZ, R44.H0_H0 ;  /* 0x2000002cff147230 */ /* 0x000fc40000004100 */
[----:B------:R-:W-:Y:S02]  /*14b70*/  HADD2.F32 R6, -RZ, R34.H0_H0 ;  /* 0x20000022ff067230 */ /* 0x000fe40000004100 */
[----:B------:R-:W-:Y:S01]  /*14b80*/  FFMA.FTZ R56, R5, R36, R31 ;  /* 0x0000002405387223 */ /* 0x000fe2000001001f */
[----:B------:R-:W-:Y:S02]  /*14b90*/  HADD2.F32 R30, -RZ, R30.H1_H1 ;  /* 0x3000001eff1e7230 */ /* 0x000fe40000004100 */
[----:B------:R-:W-:Y:S02]  /*14ba0*/  HADD2.F32 R39, -RZ, R39.H1_H1 ;  /* 0x30000027ff277230 */ /* 0x000fe40000004100 */
[----:B------:R-:W-:Y:S02]  /*14bb0*/  HADD2.F32 R33, -RZ, R33.H1_H1 ;  /* 0x30000021ff217230 */ /* 0x000fe40000004100 */
[----:B------:R-:W-:Y:S01]  /*14bc0*/  FMUL.FTZ R62, R6, R20 ;  /* 0x00000014063e7220 */ /* 0x000fe20000410000 */
[----:B------:R-:W-:-:S02]  /*14bd0*/  HADD2.F32 R14, -RZ, R40.H0_H0 ;  /* 0x20000028ff0e7230 */ /* 0x000fc40000004100 */
[----:B------:R-:W-:Y:S02]  /*14be0*/  HADD2.F32 R5, -RZ, R29.H0_H0 ;  /* 0x2000001dff057230 */ /* 0x000fe40000004100 */
[C---:B------:R-:W-:Y:S01]  /*14bf0*/  FMUL.FTZ R31, R33.reuse, R39 ;  /* 0x00000027211f7220 */ /* 0x040fe20000410000 */
[----:B------:R-:W-:Y:S02]  /*14c00*/  HADD2.F32 R28, -RZ, R28.H1_H1 ;  /* 0x3000001cff1c7230 */ /* 0x000fe40000004100 */
[----:B------:R-:W-:Y:S01]  /*14c10*/  FMUL.FTZ R36, R33, R30 ;  /* 0x0000001e21247220 */ /* 0x000fe20000410000 */
[----:B------:R-:W-:Y:S01]  /*14c20*/  F2FP.F16.E4M3.UNPACK_B R13, R12 ;  /* 0x0000000cff0d723e */ /* 0x000fe200020006ff */
[-C--:B------:R-:W-:Y:S01]  /*14c30*/  FMUL.FTZ R33, R6, R14.reuse ;  /* 0x0000000e06217220 */ /* 0x080fe20000410000 */
[C---:B------:R-:W-:Y:S01]  /*14c40*/  FFMA.FTZ R62, R5.reuse, R14, -R62 ;  /* 0x0000000e053e7223 */ /* 0x040fe2000001083e */
[----:B------:R-:W-:Y:S02]  /*14c50*/  F2FP.F16.E4M3.UNPACK_B R12, R12.H1 ;  /* 0x0000000cff0c723e */ /* 0x000fe400030006ff */
[----:B------:R-:W-:Y:S01]  /*14c60*/  F2FP.F16.E4M3.UNPACK_B R14, R35.H1 ;  /* 0x00000023ff0e723e */ /* 0x000fe200030006ff */
[C---:B------:R-:W-:Y:S01]  /*14c70*/  FFMA.FTZ R58, R28.reuse, R30, -R31 ;  /* 0x0000001e1c3a7223 */ /* 0x040fe2000001081f */
[-C--:B------:R-:W-:Y:S01]  /*14c80*/  F2FP.F16.E4M3.UNPACK_B R3, R4.reuse ;  /* 0x00000004ff03723e */ /* 0x080fe200020006ff */
[----:B------:R-:W-:Y:S01]  /*14c90*/  FFMA.FTZ R60, R28, R39, R36 ;  /* 0x000000271c3c7223 */ /* 0x000fe20000010024 */
[----:B------:R-:W-:Y:S01]  /*14ca0*/  F2FP.F16.E4M3.UNPACK_B R4, R4.H1 ;  /* 0x00000004ff04723e */ /* 0x000fe200030006ff */
[----:B------:R-:W-:Y:S01]  /*14cb0*/  FFMA.FTZ R57, R5, R20, R33 ;  /* 0x0000001405397223 */ /* 0x000fe20000010021 */
[----:B------:R-:W-:Y:S01]  /*14cc0*/  HADD2.F32 R40, -RZ, R40.H1_H1 ;  /* 0x30000028ff287230 */ /* 0x000fe20000004100 */
[----:B------:R-:W-:Y:S01]  /*14cd0*/  F2FP.F16.E4M3.UNPACK_B R28, R43.H1 ;  /* 0x0000002bff1c723e */ /* 0x000fe200030006ff */
[----:B------:R-:W-:-:S02]  /*14ce0*/  HADD2.F32 R34, -RZ, R34.H1_H1 ;  /* 0x30000022ff227230 */ /* 0x000fc40000004100 */
[----:B------:R-:W-:Y:S02]  /*14cf0*/  HADD2.F32 R44, -RZ, R44.H1_H1 ;  /* 0x3000002cff2c7230 */ /* 0x000fe40000004100 */
[----:B------:R-:W-:Y:S02]  /*14d00*/  HADD2.F32 R6, -RZ, R12.H0_H0 ;  /* 0x2000000cff067230 */ /* 0x000fe40000004100 */
[----:B------:R-:W-:Y:S02]  /*14d10*/  HADD2.F32 R20, -RZ, R14.H0_H0 ;  /* 0x2000000eff147230 */ /* 0x000fe40000004100 */
[C---:B------:R-:W-:Y:S01]  /*14d20*/  FMUL.FTZ R33, R34.reuse, R40 ;  /* 0x0000002822217220 */ /* 0x040fe20000410000 */
[----:B------:R-:W-:Y:S02]  /*14d30*/  HADD2.F32 R29, -RZ, R29.H1_H1 ;  /* 0x3000001dff1d7230 */ /* 0x000fe40000004100 */
[----:B------:R-:W-:Y:S01]  /*14d40*/  FMUL.FTZ R36, R34, R44 ;  /* 0x0000002c22247220 */ /* 0x000fe20000410000 */
[----:B------:R-:W-:-:S02]  /*14d50*/  HADD2.F32 R30, -RZ, R28.H0_H0 ;  /* 0x2000001cff1e7230 */ /* 0x000fc40000004100 */
[C---:B------:R-:W-:Y:S01]  /*14d60*/  FMUL.FTZ R31, R6.reuse, R20 ;  /* 0x00000014061f7220 */ /* 0x040fe20000410000 */
[----:B------:R-:W-:Y:S02]  /*14d70*/  HADD2.F32 R5, -RZ, R4.H0_H0 ;  /* 0x20000004ff057230 */ /* 0x000fe40000004100 */
[C---:B------:R-:W-:Y:S01]  /*14d80*/  FFMA.FTZ R44, R29.reuse, R44, R33 ;  /* 0x0000002c1d2c7223 */ /* 0x040fe20000010021 */
[----:B------:R-:W-:Y:S01]  /*14d90*/  FFMA.FTZ R59, R29, R40, -R36 ;  /* 0x000000281d3b7223 */ /* 0x000fe20000010824 */
[----:B------:R-:W-:Y:S02]  /*14da0*/  HADD2.F32 R12, -RZ, R12.H1_H1 ;  /* 0x3000000cff0c7230 */ /* 0x000fe40000004100 */
[-C--:B------:R-:W-:Y:S01]  /*14db0*/  FFMA.FTZ R33, R5, R30.reuse, R31 ;  /* 0x0000001e05217223 */ /* 0x080fe2000001001f */
[----:B------:R-:W-:Y:S02]  /*14dc0*/  HADD2.F32 R31, -RZ, R28.H1_H1 ;  /* 0x3000001cff1f7230 */ /* 0x000fe40000004100 */
[----:B------:R-:W-:Y:S01]  /*14dd0*/  FMUL.FTZ R34, R6, R30 ;  /* 0x0000001e06227220 */ /* 0x000fe20000410000 */
[----:B------:R-:W-:Y:S01]  /*14de0*/  HADD2.F32 R29, -RZ, R14.H1_H1 ;  /* 0x3000000eff1d7230 */ /* 0x000fe20000004100 */
[----:B------:R-:W-:Y:S01]  /*14df0*/  F2FP.F16.E4M3.UNPACK_B R43, R43 ;  /* 0x0000002bff2b723e */ /* 0x000fe200020006ff */
[----:B------:R-:W-:-:S02]  /*14e00*/  HADD2.F32 R4, -RZ, R4.H1_H1 ;  /* 0x30000004ff047230 */ /* 0x000fc40000004100 */
[----:B------:R-:W-:Y:S01]  /*14e10*/  FFMA.FTZ R34, R5, R20, -R34 ;  /* 0x0000001405227223 */ /* 0x000fe20000010822 */
[----:B------:R-:W-:Y:S01]  /*14e20*/  F2FP.F16.E4M3.UNPACK_B R35, R35 ;  /* 0x00000023ff23723e */ /* 0x000fe200020006ff */
[C---:B------:R-:W-:Y:S01]  /*14e30*/  FMUL.FTZ R37, R12.reuse, R31 ;  /* 0x0000001f0c257220 */ /* 0x040fe20000410000 */
[-C--:B------:R-:W-:Y:S01]  /*14e40*/  FMUL.FTZ R6, R12, R29.reuse ;  /* 0x0000001d0c067220 */ /* 0x080fe20000410000 */
[----:B------:R-:W-:Y:S02]  /*14e50*/  HADD2.F32 R12, -RZ, R43.H0_H0 ;  /* 0x2000002bff0c7230 */ /* 0x000fe40000004100 */
[----:B------:R-:W-:Y:S02]  /*14e60*/  HADD2.F32 R5, -RZ, R13.H0_H0 ;  /* 0x2000000dff057230 */ /* 0x000fe40000004100 */
[C---:B------:R-:W-:Y:S01]  /*14e70*/  FFMA.FTZ R37, R4.reuse, R29, -R37 ;  /* 0x0000001d04257223 */ /* 0x040fe20000010825 */
[----:B------:R-:W-:Y:S01]  /*14e80*/  FFMA.FTZ R36, R4, R31, R6 ;  /* 0x0000001f04247223 */ /* 0x000fe20000010006 */
[----:B------:R-:W-:-:S02]  /*14e90*/  HADD2.F32 R6, -RZ, R35.H0_H0 ;  /* 0x20000023ff067230 */ /* 0x000fc40000004100 */
[----:B------:R-:W-:Y:S02]  /*14ea0*/  HADD2.F32 R4, -RZ, R3.H0_H0 ;  /* 0x20000003ff047230 */ /* 0x000fe40000004100 */
[C---:B------:R-:W-:Y:S01]  /*14eb0*/  FMUL.FTZ R29, R5.reuse, R12 ;  /* 0x0000000c051d7220 */ /* 0x040fe20000410000 */
[----:B------:R-:W-:Y:S02]  /*14ec0*/  HADD2.F32 R14, -RZ, R43.H1_H1 ;  /* 0x3000002bff0e7230 */ /* 0x000fe40000004100 */
[-C--:B------:R-:W-:Y:S01]  /*14ed0*/  FMUL.FTZ R5, R5, R6.reuse ;  /* 0x0000000605057220 */ /* 0x080fe20000410000 */
[----:B------:R-:W-:Y:S02]  /*14ee0*/  HADD2.F32 R13, -RZ, R13.H1_H1 ;  /* 0x3000000dff0d7230 */ /* 0x000fe40000004100 */
[----:B------:R-:W-:Y:S01]  /*14ef0*/  FFMA.FTZ R29, R4, R6, -R29 ;  /* 0x00000006041d7223 */ /* 0x000fe2000001081d */
[----:B------:R-:W-:Y:S01]  /*14f00*/  HADD2.F32 R6, -RZ, R35.H1_H1 ;  /* 0x30000023ff067230 */ /* 0x000fe20000004100 */
[----:B------:R-:W-:Y:S01]  /*14f10*/  F2FP.F16.E4M3.UNPACK_B R20, R42.H1 ;  /* 0x0000002aff14723e */ /* 0x000fe200030006ff */
[----:B------:R-:W-:-:S02]  /*14f20*/  HADD2.F32 R3, -RZ, R3.H1_H1 ;  /* 0x30000003ff037230 */ /* 0x000fc40000004100 */
[C---:B------:R-:W-:Y:S01]  /*14f30*/  FMUL.FTZ R30, R13.reuse, R14 ;  /* 0x0000000e0d1e7220 */ /* 0x040fe20000410000 */
[----:B------:R-:W-:Y:S01]  /*14f40*/  FFMA.FTZ R28, R4, R12, R5 ;  /* 0x0000000c041c7223 */ /* 0x000fe20000010005 */
[----:B------:R-:W-:Y:S01]  /*14f50*/  F2FP.F16.E4M3.UNPACK_B R5, R38.H1 ;  /* 0x00000026ff05723e */ /* 0x000fe200030006ff */
        /* <DEDUP_REMOVED lines=9> */
[----:B------:R-:W-:Y:S02]  /*14ff0*/  HADD2.F32 R32, -RZ, R32.H1_H1 ;  /* 0x30000020ff207230 */ /* 0x000fe40000004100 */
[-C--:B------:R-:W-:Y:S01]  /*15000*/  FMUL.FTZ R4, R4, R6.reuse ;  /* 0x0000000604047220 */ /* 0x080fe20000410000 */
[----:B------:R-:W-:Y:S02]  /*15010*/  HADD2.F32 R5, -RZ, R5.H1_H1 ;  /* 0x30000005ff057230 */ /* 0x000fe40000004100 */
[C---:B------:R-:W-:Y:S01]  /*15020*/  FFMA.FTZ R35, R3.reuse, R6, -R14 ;  /* 0x0000000603237223 */ /* 0x040fe2000001080e */
[----:B------:R-:W-:Y:S01]  /*15030*/  HADD2.F32 R21, -RZ, R21.H1_H1 ;  /* 0x30000015ff157230 */ /* 0x000fe20000004100 */
[----:B------:R-:W-:Y:S01]  /*15040*/  F2FP.F16.E4M3.UNPACK_B R38, R38 ;  /* 0x00000026ff26723e */ /* 0x000fe200020006ff */
[C---:B------:R-:W-:Y:S01]  /*15050*/  FMUL.FTZ R6, R32.reuse, R20 ;  /* 0x0000001420067220 */ /* 0x040fe20000410000 */
[----:B------:R-:W-:Y:S01]  /*15060*/  F2FP.F16.E4M3.UNPACK_B R42, R42 ;  /* 0x0000002aff2a723e */ /* 0x000fe200020006ff */
[-C--:B------:R-:W-:Y:S01]  /*15070*/  FMUL.FTZ R13, R32, R5.reuse ;  /* 0x00000005200d7220 */ /* 0x080fe20000410000 */
[----:B------:R-:W-:Y:S01]  /*15080*/  FFMA.FTZ R32, R3, R12, R4 ;  /* 0x0000000c03207223 */ /* 0x000fe20000010004 */
[----:B------:R-:W-:Y:S01]  /*15090*/  FFMA.FTZ R40, R21, R5, -R6 ;  /* 0x0000000515287223 */ /* 0x000fe20000010806 */
[----:B------:R-:W-:-:S02]  /*150a0*/  HADD2.F32 R5, -RZ, R38.H0_H0 ;  /* 0x20000026ff057230 */ /* 0x000fc40000004100 */
[--C-:B------:R-:W-:Y:S02]  /*150b0*/  HADD2.F32 R6, -RZ, R42.reuse.H0_H0 ;  /* 0x2000002aff067230 */ /* 0x100fe40000004100 */
[--C-:B------:R-:W-:Y:S02]  /*150c0*/  HADD2.F32 R4, -RZ, R15.reuse.H0_H0 ;  /* 0x2000000fff047230 */ /* 0x100fe40000004100 */
[----:B------:R-:W-:Y:S02]  /*150d0*/  HADD2.F32 R42, -RZ, R42.H1_H1 ;  /* 0x3000002aff2a7230 */ /* 0x000fe40000004100 */
[----:B------:R-:W-:Y:S02]  /*150e0*/  HADD2.F32 R15, -RZ, R15.H1_H1 ;  /* 0x3000000fff0f7230 */ /* 0x000fe40000004100 */
[----:B------:R-:W-:Y:S02]  /*150f0*/  HADD2.F32 R38, -RZ, R38.H1_H1 ;  /* 0x30000026ff267230 */ /* 0x000fe40000004100 */
[----:B------:R-:W-:Y:S01]  /*15100*/  FFMA.FTZ R39, R21, R20, R13 ;  /* 0x0000001415277223 */ /* 0x000fe2000001000d */
[----:B------:R-:W-:-:S02]  /*15110*/  HADD2.F32 R3, -RZ, R7.H0_H0 ;  /* 0x20000007ff037230 */ /* 0x000fc40000004100 */
[C---:B------:R-:W-:Y:S01]  /*15120*/  FMUL.FTZ R12, R4.reuse, R6 ;  /* 0x00000006040c7220 */ /* 0x040fe20000410000 */
[-C--:B------:R-:W-:Y:S01]  /*15130*/  FMUL.FTZ R13, R4, R5.reuse ;  /* 0x00000005040d7220 */ /* 0x080fe20000410000 */
        /* <DEDUP_REMOVED lines=21> */
[----:B------:R-:W-:Y:S02]  /*15290*/  F2FP.SATFINITE.E4M3.F32.PACK_AB_MERGE_C R12, R31, R28, R12 ;  /* 0x0000001c1f0c723e */ /* 0x000fe4000480700c */
[----:B------:R-:W-:Y:S01]  /*152a0*/  F2FP.SATFINITE.E4M3.F32.PACK_AB_MERGE_C R14, R42, R3, R32 ;  /* 0x000000032a0e723e */ /* 0x000fe20004807020 */
[----:B------:R3:W-:Y:S04]  /*152b0*/  STS.128 [R61+0x20400], R4 ;  /* 0x020400043d007388 */ /* 0x0007e80000000c00 */
[----:B------:R3:W-:Y:S02]  /*152c0*/  STS.128 [R0+0x20400], R12 ;  /* 0x0204000c00007388 */ /* 0x0007e40000000c00 */
.L_x_2491:
[----:B------:R-:W-:Y:S05]  /*152d0*/  BSYNC B1 ;  /* 0x0000000000017941 */ /* 0x000fea0003800000 */
.L_x_2490:
[----:B------:R-:W-:Y:S05]  /*152e0*/  @P0 BRA `(.L_x_2475) ;  /* 0x0000000c00f00947 */ /* 0x000fea0003800000 */
[----:B------:R-:W4:Y:S04]  /*152f0*/  LDL R30, [R1+0x28] ;  /* 0x00002800011e7983 */ /* 0x000f280000100800 */
[----:B------:R-:W4:Y:S01]  /*15300*/  LDL R53, [R1+0x58] ;  /* 0x0000580001357983 */ /* 0x000f220000100800 */
[----:B0----5:R-:W-:Y:S01]  /*15310*/  SHF.R.U32.HI R3, RZ, 0x8, R24 ;  /* 0x00000008ff037819 */ /* 0x021fe20000011618 */
[----:B--23--:R-:W-:Y:S01]  /*15320*/  VIADD R7, R19, 0x60 ;  /* 0x0000006013077836 */ /* 0x00cfe20000000000 */
[----:B------:R-:W-:Y:S02]  /*15330*/  SHF.R.U32.HI R5, RZ, 0x8, R25 ;  /* 0x00000008ff057819 */ /* 0x000fe40000011619 */
[----:B-1----:R-:W-:Y:S02]  /*15340*/  LOP3.LUT R0, R24, 0xff, RZ, 0xc0, !PT ;  /* 0x000000ff18007812 */ /* 0x002fe400078ec0ff */
[----:B------:R-:W-:-:S02]  /*15350*/  LOP3.LUT R3, R3, 0xff, RZ, 0xc0, !PT ;  /* 0x000000ff03037812 */ /* 0x000fc400078ec0ff */
[----:B------:R-:W-:Y:S02]  /*15360*/  SHF.R.U32.HI R6, RZ, 0x8, R26 ;  /* 0x00000008ff067819 */ /* 0x000fe4000001161a */
[----:B------:R-:W-:Y:S02]  /*15370*/  LOP3.LUT R4, R25, 0xff, RZ, 0xc0, !PT ;  /* 0x000000ff19047812 */ /* 0x000fe400078ec0ff */
[----:B------:R-:W-:Y:S02]  /*15380*/  LOP3.LUT R5, R5, 0xff, RZ, 0xc0, !PT ;  /* 0x000000ff05057812 */ /* 0x000fe400078ec0ff */
[----:B------:R-:W-:Y:S02]  /*15390*/  LEA.HI R50, R51, R50, RZ, 0x1c ;  /* 0x0000003233327211 */ /* 0x000fe400078fe0ff */
[----:B------:R-:W-:Y:S02]  /*153a0*/  PRMT R21, R3, 0x7604, R0 ;  /* 0x0000760403157816 */ /* 0x000fe40000000000 */
[----:B------:R-:W-:-:S02]  /*153b0*/  LOP3.LUT R0, R26, 0xff, RZ, 0xc0, !PT ;  /* 0x000000ff1a007812 */ /* 0x000fc400078ec0ff */
[----:B------:R-:W-:Y:S01]  /*153c0*/  LOP3.LUT R3, R6, 0xff, RZ, 0xc0, !PT ;  /* 0x000000ff06037812 */ /* 0x000fe200078ec0ff */
[----:B------:R-:W-:Y:S01]  /*153d0*/  IMAD.SHL.U32 R6, R7, 0x80, RZ ;  /* 0x0000008007067824 */ /* 0x000fe200078e00ff */
[----:B------:R-:W-:Y:S02]  /*153e0*/  PRMT R20, R5, 0x7604, R4 ;  /* 0x0000760405147816 */ /* 0x000fe40000000004 */
[----:B------:R-:W-:Y:S02]  /*153f0*/  SHF.R.S32.HI R5, RZ, 0x1f, R50 ;  /* 0x0000001fff057819 */ /* 0x000fe40000011432 */
[----:B------:R-:W-:Y:S01]  /*15400*/  PRMT R29, R3, 0x7604, R0 ;  /* 0x00007604031d7816 */ /* 0x000fe20000000000 */
[----:B------:R-:W-:Y:S01]  /*15410*/  IMAD.SHL.U32 R0, R50, 0x10, RZ ;  /* 0x0000001032007824 */ /* 0x000fe200078e00ff */
[----:B------:R-:W-:Y:S02]  /*15420*/  LOP3.LUT R13, R6, 0x380, RZ, 0xc0, !PT ;  /* 0x00000380060d7812 */ /* 0x000fe400078ec0ff */
[----:B------:R-:W-:-:S02]  /*15430*/  LEA.HI R7, R5, R50, RZ, 0x3 ;  /* 0x0000003205077211 */ /* 0x000fc400078f18ff */
[----:B------:R-:W-:Y:S02]  /*15440*/  SHF.R.U32.HI R4, RZ, 0x8, R27 ;  /* 0x00000008ff047819 */ /* 0x000fe4000001161b */
[----:B------:R-:W-:Y:S02]  /*15450*/  LOP3.LUT R0, R13, 0x70, R0, 0xf8, !PT ;  /* 0x000000700d007812 */ /* 0x000fe400078ef800 */
[----:B------:R-:W-:Y:S02]  /*15460*/  SHF.R.U32.HI R13, RZ, 0x3, R13 ;  /* 0x00000003ff0d7819 */ /* 0x000fe4000001160d */
[----:B------:R-:W-:Y:S02]  /*15470*/  SHF.L.U32 R7, R7, 0xb, RZ ;  /* 0x0000000b07077819 */ /* 0x000fe400000006ff */
[----:B------:R-:W-:Y:S02]  /*15480*/  LOP3.LUT R3, R27, 0xff, RZ, 0xc0, !PT ;  /* 0x000000ff1b037812 */ /* 0x000fe400078ec0ff */
[----:B------:R-:W-:-:S02]  /*15490*/  LOP3.LUT R4, R4, 0xff, RZ, 0xc0, !PT ;  /* 0x000000ff04047812 */ /* 0x000fc400078ec0ff */
[----:B------:R-:W-:Y:S02]  /*154a0*/  LOP3.LUT R0, R0, R13, RZ, 0x3c, !PT ;  /* 0x0000000d00007212 */ /* 0x000fe400078e3cff */
[----:B------:R-:W-:Y:S02]  /*154b0*/  LOP3.LUT R7, R7, 0xffffc000, RZ, 0xc0, !PT ;  /* 0xffffc00007077812 */ /* 0x000fe400078ec0ff */
[----:B------:R-:W-:Y:S02]  /*154c0*/  PRMT R28, R4, 0x7604, R3 ;  /* 0x00007604041c7816 */ /* 0x000fe40000000003 */
[----:B------:R-:W-:Y:S02]  /*154d0*/  SHF.R.U32.HI R6, RZ, 0x8, R8 ;  /* 0x00000008ff067819 */ /* 0x000fe40000011608 */
[----:B------:R-:W-:Y:S02]  /*154e0*/  LOP3.LUT R5, R8, 0xff, RZ, 0xc0, !PT ;  /* 0x000000ff08057812 */ /* 0x000fe400078ec0ff */
[----:B------:R-:W-:-:S02]  /*154f0*/  LOP3.LUT R6, R6, 0xff, RZ, 0xc0, !PT ;  /* 0x000000ff06067812 */ /* 0x000fc400078ec0ff */
[----:B------:R-:W-:Y:S02]  /*15500*/  SHF.R.U32.HI R4, RZ, 0x8, R9 ;  /* 0x00000008ff047819 */ /* 0x000fe40000011609 */
[----:B------:R-:W-:Y:S02]  /*15510*/  PRMT R35, R6, 0x7604, R5 ;  /* 0x0000760406237816 */ /* 0x000fe40000000005 */
[----:B------:R-:W-:Y:S02]  /*15520*/  SHF.R.U32.HI R32, RZ, 0x8, R10 ;  /* 0x00000008ff207819 */ /* 0x000fe4000001160a */
[----:B------:R-:W-:Y:S02]  /*15530*/  LOP3.LUT R31, R10, 0xff, RZ, 0xc0, !PT ;  /* 0x000000ff0a1f7812 */ /* 0x000fe400078ec0ff */
[----:B------:R-:W-:Y:S02]  /*15540*/  LOP3.LUT R32, R32, 0xff, RZ, 0xc0, !PT ;  /* 0x000000ff20207812 */ /* 0x000fe400078ec0ff */
[----:B------:R-:W-:-:S02]  /*15550*/  SHF.R.U32.HI R34, RZ, 0x8, R11 ;  /* 0x00000008ff227819 */ /* 0x000fc4000001160b */
[----:B------:R-:W-:Y:S02]  /*15560*/  PRMT R39, R32, 0x7604, R31 ;  /* 0x0000760420277816 */ /* 0x000fe4000000001f */
[----:B------:R-:W-:Y:S02]  /*15570*/  SHF.R.U32.HI R31, RZ, 0x10, R27 ;  /* 0x00000010ff1f7819 */ /* 0x000fe4000001161b */
[----:B------:R-:W-:Y:S02]  /*15580*/  SHF.R.U32.HI R37, RZ, 0x10, R9 ;  /* 0x00000010ff257819 */ /* 0x000fe40000011609 */
[----:B------:R-:W-:Y:S01]  /*15590*/  LOP3.LUT R33, R11, 0xff, RZ, 0xc0, !PT ;  /* 0x000000ff0b217812 */ /* 0x000fe200078ec0ff */
[----:B------:R-:W-:Y:S01]  /*155a0*/  IMAD.U32 R31, R31, 0x10000, RZ ;  /* 0x000100001f1f7824 */ /* 0x000fe200078e00ff */
[----:B------:R-:W-:Y:S01]  /*155b0*/  LOP3.LUT R34, R34, 0xff, RZ, 0xc0, !PT ;  /* 0x000000ff22227812 */ /* 0x000fe200078ec0ff */
[----:B------:R-:W-:Y:S01]  /*155c0*/  IMAD.U32 R37, R37, 0x10000, RZ ;  /* 0x0001000025257824 */ /* 0x000fe200078e00ff */
[----:B------:R-:W-:-:S02]  /*155d0*/  SHF.R.U32.HI R41, RZ, 0x10, R11 ;  /* 0x00000010ff297819 */ /* 0x000fc4000001160b */
[----:B------:R-:W-:Y:S02]  /*155e0*/  PRMT R34, R34, 0x7604, R33 ;  /* 0x0000760422227816 */ /* 0x000fe40000000021 */
[----:B------:R-:W-:Y:S01]  /*155f0*/  LOP3.LUT R33, R28, 0xff0000, R31, 0xf8, !PT ;  /* 0x00ff00001c217812 */ /* 0x000fe200078ef81f */
[----:B------:R-:W-:Y:S01]  /*15600*/  IMAD.U32 R41, R41, 0x10000, RZ ;  /* 0x0001000029297824 */ /* 0x000fe200078e00ff */
[----:B------:R-:W-:Y:S02]  /*15610*/  LOP3.LUT R31, R29, 0xff0000, R26, 0xf8, !PT ;  /* 0x00ff00001d1f7812 */ /* 0x000fe400078ef81a */
[----:B------:R-:W-:Y:S02]  /*15620*/  LOP3.LUT R35, R35, 0xff0000, R8, 0xf8, !PT ;  /* 0x00ff000023237812 */ /* 0x000fe400078ef808 */
[----:B------:R-:W-:Y:S02]  /*15630*/  LOP3.LUT R21, R21, 0xff0000, R24, 0xf8, !PT ;  /* 0x00ff000015157812 */ /* 0x000fe400078ef818 */
[----:B------:R-:W-:-:S02]  /*15640*/  LOP3.LUT R41, R34, 0xff0000, R41, 0xf8, !PT ;  /* 0x00ff000022297812 */ /* 0x000fc400078ef829 */
[----:B------:R-:W-:Y:S02]  /*15650*/  LOP3.LUT R35, R35, 0xff000000, R8, 0xf8, !PT ;  /* 0xff00000023237812 */ /* 0x000fe400078ef808 */
[----:B------:R-:W-:Y:S02]  /*15660*/  LOP3.LUT R28, R21, 0xff000000, R24, 0xf8, !PT ;  /* 0xff000000151c7812 */ /* 0x000fe400078ef818 */
[----:B------:R-:W-:Y:S02]  /*15670*/  LOP3.LUT R32, R31, 0xff000000, R26, 0xf8, !PT ;  /* 0xff0000001f207812 */ /* 0x000fe400078ef81a */
[--C-:B------:R-:W-:Y:S02]  /*15680*/  LOP3.LUT R39, R39, 0xff0000, R10.reuse, 0xf8, !PT ;  /* 0x00ff000027277812 */ /* 0x100fe400078ef80a */
[----:B------:R-:W-:Y:S02]  /*15690*/  LOP3.LUT R33, R33, 0xff000000, R27, 0xf8, !PT ;  /* 0xff00000021217812 */ /* 0x000fe400078ef81b */
[----:B------:R-:W-:-:S02]  /*156a0*/  LOP3.LUT R38, R39, 0xff000000, R10, 0xf8, !PT ;  /* 0xff00000027267812 */ /* 0x000fc400078ef80a */
[----:B------:R-:W-:Y:S02]  /*156b0*/  LOP3.LUT R40, R41, 0xff000000, R11, 0xf8, !PT ;  /* 0xff00000029287812 */ /* 0x000fe400078ef80b */
[----:B----4-:R-:W-:Y:S02]  /*156c0*/  IADD3 R3, R0, R7, R30 ;  /* 0x0000000700037210 */ /* 0x010fe40007ffe01e */
[----:B------:R-:W-:Y:S01]  /*156d0*/  LOP3.LUT R30, R9, 0xff, RZ, 0xc0, !PT ;  /* 0x000000ff091e7812 */ /* 0x000fe200078ec0ff */
[----:B------:R-:W0:Y:S02]  /*156e0*/  LDS.128 R12, [R53+0x20400] ;  /* 0x02040000350c7984 */ /* 0x000e240000000c00 */
[----:B------:R-:W-:Y:S01]  /*156f0*/  IMAD.IADD R0, R18, 0x1, R3 ;  /* 0x0000000112007824 */ /* 0x000fe200078e0203 */
[----:B------:R-:W-:-:S04]  /*15700*/  LOP3.LUT R3, R4, 0xff, RZ, 0xc0, !PT ;  /* 0x000000ff04037812 */ /* 0x000fc800078ec0ff */
[----:B------:R-:W1:Y:S01]  /*15710*/  LDS.128 R4, [R0+0x20400] ;  /* 0x0204000000047984 */ /* 0x000e620000000c00 */
[----:B------:R-:W-:Y:S02]  /*15720*/  PRMT R30, R3, 0x7604, R30 ;  /* 0x00007604031e7816 */ /* 0x000fe4000000001e */
[----:B------:R-:W-:Y:S02]  /*15730*/  SHF.R.U32.HI R3, RZ, 0x10, R25 ;  /* 0x00000010ff037819 */ /* 0x000fe40000011619 */
[----:B------:R-:W-:-:S03]  /*15740*/  LOP3.LUT R37, R30, 0xff0000, R37, 0xf8, !PT ;  /* 0x00ff00001e257812 */ /* 0x000fc600078ef825 */
[----:B------:R-:W-:Y:S01]  /*15750*/  IMAD.U32 R3, R3, 0x10000, RZ ;  /* 0x0001000003037824 */ /* 0x000fe200078e00ff */
[----:B------:R-:W-:-:S04]  /*15760*/  LOP3.LUT R37, R37, 0xff000000, R9, 0xf8, !PT ;  /* 0xff00000025257812 */ /* 0x000fc800078ef809 */
[----:B------:R-:W-:Y:S02]  /*15770*/  LOP3.LUT R3, R20, 0xff0000, R3, 0xf8, !PT ;  /* 0x00ff000014037812 */ /* 0x000fe400078ef803 */
[-C--:B------:R-:W-:Y:S02]  /*15780*/  F2FP.F16.E4M3.UNPACK_B R34, R37.reuse ;  /* 0x00000025ff22723e */ /* 0x080fe400020006ff */
[----:B------:R-:W-:Y:S02]  /*15790*/  LOP3.LUT R29, R3, 0xff000000, R25, 0xf8, !PT ;  /* 0xff000000031d7812 */ /* 0x000fe400078ef819 */
[----:B------:R-:W-:Y:S01]  /*157a0*/  F2FP.F16.E4M3.UNPACK_B R37, R37.H1 ;  /* 0x00000025ff25723e */ /* 0x000fe200030006ff */
[----:B------:R-:W-:Y:S01]  /*157b0*/  HADD2.F32 R36, -RZ, R34.H0_H0 ;  /* 0x20000022ff247230 */ /* 0x000fe20000004100 */
[-C--:B------:R-:W-:Y:S02]  /*157c0*/  F2FP.F16.E4M3.UNPACK_B R30, R29.reuse ;  /* 0x0000001dff1e723e */ /* 0x080fe400020006ff */
[----:B------:R-:W-:Y:S01]  /*157d0*/  F2FP.F16.E4M3.UNPACK_B R29, R29.H1 ;  /* 0x0000001dff1d723e */ /* 0x000fe200030006ff */
[----:B------:R-:W-:-:S02]  /*157e0*/  HADD2.F32 R41, -RZ, R37.H0_H0 ;  /* 0x20000025ff297230 */ /* 0x000fc40000004100 */
[----:B------:R-:W-:Y:S01]  /*157f0*/  HADD2.F32 R31, -RZ, R30.H0_H0 ;  /* 0x2000001eff1f7230 */ /* 0x000fe20000004100 */
        /* <DEDUP_REMOVED lines=12> */
[CC--:B------:R-:W-:Y:S01]  /*158c0*/  FMUL.FTZ R39, R24.reuse, R31.reuse ;  /* 0x0000001f18277220 */ /* 0x0c0fe20000410000 */
[----:B------:R-:W-:Y:S01]  /*158d0*/  F2FP.F16.E4M3.UNPACK_B R7, R4.H1 ;  /* 0x00000004ff07723e */ /* 0x000fe200030006ff */
[----:B------:R-:W-:Y:S01]  /*158e0*/  FMUL.FTZ R4, R24, R36 ;  /* 0x0000002418047220 */ /* 0x000fe20000410000 */
[----:B------:R-:W-:Y:S01]  /*158f0*/  F2FP.F16.E4M3.UNPACK_B R24, R6 ;  /* 0x00000006ff18723e */ /* 0x000fe200020006ff */
[C---:B------:R-:W-:Y:S01]  /*15900*/  FFMA.FTZ R36, R9.reuse, R36, R39 ;  /* 0x0000002409247223 */ /* 0x040fe20000010027 */
[----:B------:R-:W-:Y:S01]  /*15910*/  HADD2.F32 R39, -RZ, R34.H1_H1 ;  /* 0x30000022ff277230 */ /* 0x000fe20000004100 */
[----:B------:R-:W-:Y:S01]  /*15920*/  F2FP.F16.E4M3.UNPACK_B R25, R6.H1 ;  /* 0x00000006ff19723e */ /* 0x000fe200030006ff */
[----:B------:R-:W-:Y:S01]  /*15930*/  FFMA.FTZ R42, R9, R31, -R4 ;  /* 0x0000001f092a7223 */ /* 0x000fe20000010804 */
[----:B------:R-:W-:Y:S01]  /*15940*/  HADD2.F32 R6, -RZ, R21.H0_H0 ;  /* 0x20000015ff067230 */ /* 0x000fe20000004100 */
[----:B------:R-:W-:Y:S01]  /*15950*/  F2FP.F16.E4M3.UNPACK_B R15, R15.H1 ;  /* 0x0000000fff0f723e */ /* 0x000fe200030006ff */
[----:B------:R-:W-:-:S02]  /*15960*/  HADD2.F32 R9, -RZ, R30.H1_H1 ;  /* 0x3000001eff097230 */ /* 0x000fc40000004100 */
[----:B------:R-:W-:Y:S01]  /*15970*/  FMUL.FTZ R43, R20, R39 ;  /* 0x00000027142b7220 */ /* 0x000fe20000410000 */
[----:B------:R-:W-:Y:S02]  /*15980*/  HADD2.F32 R31, -RZ, R29.H0_H0 ;  /* 0x2000001dff1f7230 */ /* 0x000fe40000004100 */
[----:B------:R-:W-:Y:S01]  /*15990*/  FMUL.FTZ R45, R6, R41 ;  /* 0x00000029062d7220 */ /* 0x000fe20000410000 */
[----:B------:R-:W-:Y:S02]  /*159a0*/  HADD2.F32 R4, -RZ, R13.H0_H0 ;  /* 0x2000000dff047230 */ /* 0x000fe40000004100 */
[-C--:B------:R-:W-:Y:S01]  /*159b0*/  FMUL.FTZ R20, R20, R9.reuse ;  /* 0x0000000914147220 */ /* 0x080fe20000410000 */
[----:B------:R-:W-:Y:S01]  /*159c0*/  FFMA.FTZ R43, R8, R9, -R43 ;  /* 0x00000009082b7223 */ /* 0x000fe2000001082b */
[----:B------:R-:W-:Y:S01]  /*159d0*/  FMUL.FTZ R6, R6, R31 ;  /* 0x0000001f06067220 */ /* 0x000fe20000410000 */
[-C--:B------:R-:W-:Y:S01]  /*159e0*/  F2FP.F16.E4M3.UNPACK_B R30, R40.reuse ;  /* 0x00000028ff1e723e */ /* 0x080fe200020006ff */
[----:B------:R-:W-:Y:S01]  /*159f0*/  FFMA.FTZ R39, R8, R39, R20 ;  /* 0x0000002708277223 */ /* 0x000fe20000010014 */
[----:B------:R-:W-:Y:S01]  /*15a00*/  F2FP.F16.E4M3.UNPACK_B R9, R33 ;  /* 0x00000021ff09723e */ /* 0x000fe200020006ff */
[C---:B------:R-:W-:Y:S01]  /*15a10*/  FFMA.FTZ R45, R4.reuse, R31, -R45 ;  /* 0x0000001f042d7223 */ /* 0x040fe2000001082d */
[----:B------:R-:W-:Y:S01]  /*15a20*/  FFMA.FTZ R41, R4, R41, R6 ;  /* 0x0000002904297223 */ /* 0x000fe20000010006 */
[----:B------:R-:W-:Y:S01]  /*15a30*/  HADD2.F32 R8, -RZ, R29.H1_H1 ;  /* 0x3000001dff087230 */ /* 0x000fe20000004100 */
[----:B------:R-:W-:Y:S01]  /*15a40*/  F2FP.F16.E4M3.UNPACK_B R40, R40.H1 ;  /* 0x00000028ff28723e */ /* 0x000fe200030006ff */
[----:B------:R-:W-:Y:S01]  /*15a50*/  HADD2.F32 R20, -RZ, R37.H1_H1 ;  /* 0x30000025ff147230 */ /* 0x000fe20000004100 */
[----:B------:R-:W-:Y:S01]  /*15a60*/  F2FP.F16.E4M3.UNPACK_B R33, R33.H1 ;  /* 0x00000021ff21723e */ /* 0x000fe200030006ff */
[----:B------:R-:W-:Y:S01]  /*15a70*/  HADD2.F32 R21, -RZ, R21.H1_H1 ;  /* 0x30000015ff157230 */ /* 0x000fe20000004100 */
[-C--:B------:R-:W-:Y:S01]  /*15a80*/  F2FP.F16.E4M3.UNPACK_B R3, R12.reuse ;  /* 0x0000000cff03723e */ /* 0x080fe200020006ff */
        /* <DEDUP_REMOVED lines=13> */
[C---:B------:R-:W-:Y:S01]  /*15b60*/  FFMA.FTZ R46, R4.reuse, R31, R6 ;  /* 0x0000001f042e7223 */ /* 0x040fe20000010006 */
[----:B------:R-:W-:Y:S02]  /*15b70*/  HADD2.F32 R26, -RZ, R26.H1_H1 ;  /* 0x3000001aff1a7230 */ /* 0x000fe40000004100 */
[----:B------:R-:W-:Y:S01]  /*15b80*/  FFMA.FTZ R34, R13, R8, -R34 ;  /* 0x000000080d227223 */ /* 0x000fe20000010822 */
[----:B------:R-:W-:Y:S01]  /*15b90*/  FFMA.FTZ R37, R4, R29, -R37 ;  /* 0x0000001d04257223 */ /* 0x000fe20000010825 */
[----:B------:R-:W-:Y:S01]  /*15ba0*/  HADD2.F32 R11, -RZ, R11.H1_H1 ;  /* 0x3000000bff0b7230 */ /* 0x000fe20000004100 */
[----:B------:R-:W-:Y:S01]  /*15bb0*/  F2FP.F16.E4M3.UNPACK_B R10, R14 ;  /* 0x0000000eff0a723e */ /* 0x000fe200020006ff */
[----:B------:R-:W-:-:S02]  /*15bc0*/  HADD2.F32 R21, -RZ, R40.H0_H0 ;  /* 0x20000028ff157230 */ /* 0x000fc40000004100 */
[CC--:B------:R-:W-:Y:S01]  /*15bd0*/  FMUL.FTZ R8, R26.reuse, R30.reuse ;  /* 0x0000001e1a087220 */ /* 0x0c0fe20000410000 */
[----:B------:R-:W-:Y:S02]  /*15be0*/  HADD2.F32 R6, -RZ, R27.H0_H0 ;  /* 0x2000001bff067230 */ /* 0x000fe40000004100 */
[-C--:B------:R-:W-:Y:S01]  /*15bf0*/  FMUL.FTZ R29, R26, R9.reuse ;  /* 0x000000091a1d7220 */ /* 0x080fe20000410000 */
[----:B------:R-:W-:Y:S02]  /*15c00*/  HADD2.F32 R13, -RZ, R33.H0_H0 ;  /* 0x20000021ff0d7230 */ /* 0x000fe40000004100 */
[C---:B------:R-:W-:Y:S01]  /*15c10*/  FFMA.FTZ R50, R11.reuse, R9, -R8 ;  /* 0x000000090b327223 */ /* 0x040fe20000010808 */
[----:B------:R-:W-:Y:S02]  /*15c20*/  HADD2.F32 R4, -RZ, R15.H0_H0 ;  /* 0x2000000fff047230 */ /* 0x000fe40000004100 */
[C---:B------:R-:W-:Y:S01]  /*15c30*/  FMUL.FTZ R31, R6.reuse, R21 ;  /* 0x00000015061f7220 */ /* 0x040fe20000410000 */
[----:B------:R-:W-:Y:S01]  /*15c40*/  FFMA.FTZ R47, R11, R30, R29 ;  /* 0x0000001e0b2f7223 */ /* 0x000fe2000001001d */
[----:B------:R-:W-:Y:S01]  /*15c50*/  FMUL.FTZ R6, R6, R13 ;  /* 0x0000000d06067220 */ /* 0x000fe20000410000 */
[----:B------:R-:W-:Y:S01]  /*15c60*/  F2FP.F16.E4M3.UNPACK_B R11, R35.H1 ;  /* 0x00000023ff0b723e */ /* 0x000fe200030006ff */
[C---:B------:R-:W-:Y:S01]  /*15c70*/  FFMA.FTZ R49, R4.reuse, R13, -R31 ;  /* 0x0000000d04317223 */ /* 0x040fe2000001081f */
[-C--:B------:R-:W-:Y:S01]  /*15c80*/  F2FP.F16.E4M3.UNPACK_B R8, R28.reuse.H1 ;  /* 0x0000001cff08723e */ /* 0x080fe200030006ff */
[----:B------:R-:W-:Y:S01]  /*15c90*/  FFMA.FTZ R51, R4, R21, R6 ;  /* 0x0000001504337223 */ /* 0x000fe20000010006 */
[----:B------:R-:W-:Y:S01]  /*15ca0*/  HADD2.F32 R40, -RZ, R40.H1_H1 ;  /* 0x30000028ff287230 */ /* 0x000fe20000004100 */
[----:B------:R-:W-:Y:S01]  /*15cb0*/  F2FP.F16.E4M3.UNPACK_B R35, R35 ;  /* 0x00000023ff23723e */ /* 0x000fe200020006ff */
[----:B------:R-:W-:Y:S01]  /*15cc0*/  HADD2.F32 R27, -RZ, R27.H1_H1 ;  /* 0x3000001bff1b7230 */ /* 0x000fe20000004100 */
[----:B------:R-:W-:Y:S01]  /*15cd0*/  F2FP.F16.E4M3.UNPACK_B R28, R28 ;  /* 0x0000001cff1c723e */ /* 0x000fe200020006ff */
[----:B------:R-:W-:Y:S01]  /*15ce0*/  HADD2.F32 R13, -RZ, R11.H0_H0 ;  /* 0x2000000bff0d7230 */ /* 0x000fe20000004100 */
[----:B------:R-:W-:Y:S01]  /*15cf0*/  F2FP.F16.E4M3.UNPACK_B R14, R14.H1 ;  /* 0x0000000eff0e723e */ /* 0x000fe200030006ff */
[----:B------:R-:W-:-:S02]  /*15d00*/  HADD2.F32 R6, -RZ, R7.H0_H0 ;  /* 0x20000007ff067230 */ /* 0x000fc40000004100 */
[C---:B------:R-:W-:Y:S01]  /*15d10*/  FMUL.FTZ R26, R27.reuse, R40 ;  /* 0x000000281b1a7220 */ /* 0x040fe20000410000 */
[----:B------:R-:W-:Y:S02]  /*15d20*/  HADD2.F32 R9, -RZ, R8.H0_H0 ;  /* 0x20000008ff097230 */ /* 0x000fe40000004100 */
[----:B------:R-:W-:Y:S02]  /*15d30*/  HADD2.F32 R20, -RZ, R33.H1_H1 ;  /* 0x30000021ff147230 */ /* 0x000fe40000004100 */
[C---:B------:R-:W-:Y:S01]  /*15d40*/  FMUL.FTZ R21, R6.reuse, R13 ;  /* 0x0000000d06157220 */ /* 0x040fe20000410000 */
[----:B------:R-:W-:Y:S02]  /*15d50*/  HADD2.F32 R15, -RZ, R15.H1_H1 ;  /* 0x3000000fff0f7230 */ /* 0x000fe40000004100 */
[----:B------:R-:W-:Y:S01]  /*15d60*/  FMUL.FTZ R6, R6, R9 ;  /* 0x0000000906067220 */ /* 0x000fe20000410000 */
[----:B------:R-:W-:Y:S02]  /*15d70*/  HADD2.F32 R4, -RZ, R12.H0_H0 ;  /* 0x2000000cff047230 */ /* 0x000fe40000004100 */
[----:B------:R-:W-:Y:S01]  /*15d80*/  FMUL.FTZ R27, R27, R20 ;  /* 0x000000141b1b7220 */ /* 0x000fe20000410000 */
[----:B------:R-:W-:-:S02]  /*15d90*/  HADD2.F32 R7, -RZ, R7.H1_H1 ;  /* 0x30000007ff077230 */ /* 0x000fc40000004100 */
[C---:B------:R-:W-:Y:S01]  /*15da0*/  FFMA.FTZ R52, R15.reuse, R20, -R26 ;  /* 0x000000140f347223 */ /* 0x040fe2000001081a */
[----:B------:R-:W-:Y:S02]  /*15db0*/  HADD2.F32 R8, -RZ, R8.H1_H1 ;  /* 0x30000008ff087230 */ /* 0x000fe40000004100 */
[C---:B------:R-:W-:Y:S01]  /*15dc0*/  FFMA.FTZ R21, R4.reuse, R9, -R21 ;  /* 0x0000000904157223 */ /* 0x040fe20000010815 */
[----:B------:R-:W-:Y:S01]  /*15dd0*/  FFMA.FTZ R26, R4, R13, R6 ;  /* 0x0000000d041a7223 */ /* 0x000fe20000010006 */
[----:B------:R-:W-:Y:S02]  /*15de0*/  HADD2.F32 R11, -RZ, R11.H1_H1 ;  /* 0x3000000bff0b7230 */ /* 0x000fe40000004100 */
[----:B------:R-:W-:Y:S01]  /*15df0*/  FFMA.FTZ R54, R15, R40, R27 ;  /* 0x000000280f367223 */ /* 0x000fe2000001001b */
[----:B------:R-:W-:Y:S02]  /*15e00*/  HADD2.F32 R12, -RZ, R12.H1_H1 ;  /* 0x3000000cff0c7230 */ /* 0x000fe40000004100 */
[----:B------:R-:W-:Y:S01]  /*15e10*/  FMUL.FTZ R4, R7, R8 ;  /* 0x0000000807047220 */ /* 0x000fe20000410000 */
[----:B------:R-:W-:-:S02]  /*15e20*/  HADD2.F32 R9, -RZ, R35.H0_H0 ;  /* 0x20000023ff097230 */ /* 0x000fc40000004100 */
[-C--:B------:R-:W-:Y:S01]  /*15e30*/  FMUL.FTZ R13, R7, R11.reuse ;  /* 0x0000000b070d7220 */ /* 0x080fe20000410000 */
[----:B------:R-:W-:Y:S02]  /*15e40*/  HADD2.F32 R6, -RZ, R5.H0_H0 ;  /* 0x20000005ff067230 */ /* 0x000fe40000004100 */
[C---:B------:R-:W-:Y:S01]  /*15e50*/  FFMA.FTZ R27, R12.reuse, R11, R4 ;  /* 0x0000000b0c1b7223 */ /* 0x040fe20000010004 */
[----:B------:R-:W-:Y:S02]  /*15e60*/  HADD2.F32 R7, -RZ, R28.H0_H0 ;  /* 0x2000001cff077230 */ /* 0x000fe40000004100 */
[----:B------:R-:W-:Y:S01]  /*15e70*/  FFMA.FTZ R30, R12, R8, -R13 ;  /* 0x000000080c1e7223 */ /* 0x000fe2000001080d */
[----:B------:R-:W-:Y:S02]  /*15e80*/  HADD2.F32 R4, -RZ, R3.H0_H0 ;  /* 0x20000003ff047230 */ /* 0x000fe40000004100 */
[----:B------:R-:W-:Y:S01]  /*15e90*/  FMUL.FTZ R11, R6, R9 ;  /* 0x00000009060b7220 */ /* 0x000fe20000410000 */
        /* <DEDUP_REMOVED lines=9> */
[----:B------:R-:W-:Y:S01]  /*15f30*/  F2FP.F16.E4M3.UNPACK_B R6, R32.H1 ;  /* 0x00000020ff06723e */ /* 0x000fe200030006ff */
[----:B------:R-:W-:Y:S01]  /*15f40*/  FMUL.FTZ R5, R5, R28 ;  /* 0x0000001c05057220 */ /* 0x000fe20000410000 */
[----:B------:R-:W-:-:S02]  /*15f50*/  HADD2.F32 R9, -RZ, R7.H0_H0 ;  /* 0x20000007ff097230 */ /* 0x000fc40000004100 */
[C---:B------:R-:W-:Y:S01]  /*15f60*/  FFMA.FTZ R15, R3.reuse, R28, -R20 ;  /* 0x0000001c030f7223 */ /* 0x040fe20000010814 */
[----:B------:R-:W-:Y:S02]  /*15f70*/  HADD2.F32 R4, -RZ, R25.H0_H0 ;  /* 0x20000019ff047230 */ /* 0x000fe40000004100 */
[----:B------:R-:W-:Y:S01]  /*15f80*/  FFMA.FTZ R8, R3, R8, R5 ;  /* 0x0000000803087223 */ /* 0x000fe20000010005 */
[----:B------:R-:W-:Y:S01]  /*15f90*/  HADD2.F32 R5, -RZ, R6.H0_H0 ;  /* 0x20000006ff057230 */ /* 0x000fe20000004100 */
[----:B------:R-:W-:Y:S01]  /*15fa0*/  F2FP.F16.E4M3.UNPACK_B R38, R38 ;  /* 0x00000026ff26723e */ /* 0x000fe200020006ff */
[----:B------:R-:W-:Y:S02]  /*15fb0*/  HADD2.F32 R3, -RZ, R14.H0_H0 ;  /* 0x2000000eff037230 */ /* 0x000fe40000004100 */
[C---:B------:R-:W-:Y:S01]  /*15fc0*/  FMUL.FTZ R20, R4.reuse, R9 ;  /* 0x0000000904147220 */ /* 0x040fe20000410000 */
[----:B------:R-:W-:Y:S02]  /*15fd0*/  HADD2.F32 R7, -RZ, R7.H1_H1 ;  /* 0x30000007ff077230 */ /* 0x000fe40000004100 */
[----:B------:R-:W-:Y:S01]  /*15fe0*/  FMUL.FTZ R4, R4, R5 ;  /* 0x0000000504047220 */ /* 0x000fe20000410000 */
[----:B------:R-:W-:-:S02]  /*15ff0*/  HADD2.F32 R25, -RZ, R25.H1_H1 ;  /* 0x30000019ff197230 */ /* 0x000fc40000004100 */
[----:B------:R-:W-:Y:S01]  /*16000*/  FFMA.FTZ R20, R3, R5, -R20 ;  /* 0x0000000503147223 */ /* 0x000fe20000010814 */
[----:B------:R-:W-:Y:S01]  /*16010*/  HADD2.F32 R6, -RZ, R6.H1_H1 ;  /* 0x30000006ff067230 */ /* 0x000fe20000004100 */
[----:B------:R-:W-:Y:S01]  /*16020*/  F2FP.F16.E4M3.UNPACK_B R32, R32 ;  /* 0x00000020ff20723e */ /* 0x000fe200020006ff */
[----:B------:R-:W-:Y:S02]  /*16030*/  HADD2.F32 R14, -RZ, R14.H1_H1 ;  /* 0x3000000eff0e7230 */ /* 0x000fe40000004100 */
[----:B------:R-:W-:Y:S01]  /*16040*/  FMUL.FTZ R5, R25, R7 ;  /* 0x0000000719057220 */ /* 0x000fe20000410000 */
[----:B------:R-:W-:Y:S01]  /*16050*/  FFMA.FTZ R28, R3, R9, R4 ;  /* 0x00000009031c7223 */ /* 0x000fe20000010004 */
[-C--:B------:R-:W-:Y:S01]  /*16060*/  FMUL.FTZ R40, R25, R6.reuse ;  /* 0x0000000619287220 */ /* 0x080fe20000410000 */
[----:B------:R-:W-:Y:S02]  /*16070*/  HADD2.F32 R4, -RZ, R24.H0_H0 ;  /* 0x20000018ff047230 */ /* 0x000fe40000004100 */
[----:B------:R-:W-:Y:S01]  /*16080*/  FFMA.FTZ R29, R14, R6, -R5 ;  /* 0x000000060e1d7223 */ /* 0x000fe20000010805 */
[----:B------:R-:W-:-:S02]  /*16090*/  HADD2.F32 R6, -RZ, R38.H0_H0 ;  /* 0x20000026ff067230 */ /* 0x000fc40000004100 */
        /* <DEDUP_REMOVED lines=28> */
[----:B------:R-:W-:Y:S01]  /*16260*/  F2FP.SATFINITE.E4M3.F32.PACK_AB_MERGE_C R11, R47, R46, R11 ;  /* 0x0000002e2f0b723e */ /* 0x000fe2000480700b */
[----:B------:R4:W-:Y:S01]  /*16270*/  STS.128 [R53+0x20400], R4 ;  /* 0x0204000435007388 */ /* 0x0009e20000000c00 */
[----:B------:R-:W-:Y:S02]  /*16280*/  F2FP.SATFINITE.E4M3.F32.PACK_AB_MERGE_C R8, R8, R13, R26 ;  /* 0x0000000d0808723e */ /* 0x000fe4000480701a */
[----:B------:R-:W-:-:S05]  /*16290*/  F2FP.SATFINITE.E4M3.F32.PACK_AB_MERGE_C R10, R10, R3, R28 ;  /* 0x000000030a0a723e */ /* 0x000fca000480701c */
[----:B------:R4:W-:Y:S02]  /*162a0*/  STS.128 [R0+0x20400], R8 ;  /* 0x0204000800007388 */ /* 0x0009e40000000c00 */
.L_x_2475:
[----:B------:R-:W-:Y:S05]  /*162b0*/  BSYNC B0 ;  /* 0x0000000000007941 */ /* 0x000fea0003800000 */
.L_x_2447:
        /* <DEDUP_REMOVED lines=8> */
.L_x_2445:
[----:B--234-:R-:W-:-:S04]  /*16340*/  MOV R0, UR45 ;  /* 0x0000002d00007c02 */ /* 0x01cfc80008000f00 */
[----:B------:R-:W-:-:S13]  /*16350*/  ISETP.NE.AND P1, PT, R0, 0x3, PT ;  /* 0x000000030000780c */ /* 0x000fda0003f25270 */
[----:B------:R-:W-:Y:S05]  /*16360*/  @!P1 BRA `(.L_x_2492) ;  /* 0x0000000000049947 */ /* 0x000fea0003800000 */
[----:B------:R-:W-:Y:S01]  /*16370*/  BPT.TRAP 0x1 ;  /* 0x000000040000795c */ /* 0x000fe20000300000 */
.L_x_2492:
[----:B------:R-:W-:Y:S01]  /*16380*/  IMAD R0, R234, 0x8, R18 ;  /* 0x00000008ea007824 */ /* 0x000fe200078e0212 */
[----:B01----:R-:W-:-:S04]  /*16390*/  SHF.L.U32 R3, R235, 0x1f, RZ ;  /* 0x0000001feb037819 */ /* 0x003fc800000006ff */
[----:B------:R0:W1:Y:S01]  /*163a0*/  SYNCS.PHASECHK.TRANS64.TRYWAIT P0, [R0+URZ+0x38830], R3 ;  /* 0x03883003000075a7 */ /* 0x000062000800017f */
[----:B------:R-:W-:Y:S05]  /*163b0*/  @!P1 BRA `(.L_x_2493) ;  /* 0x0000000000049947 */ /* 0x000fea0003800000 */
[----:B------:R-:W-:Y:S01]  /*163c0*/  BPT.TRAP 0x1 ;  /* 0x000000040000795c */ /* 0x000fe20000300000 */
.L_x_2493:
[----:B-----5:R-:W2:Y:S02]  /*163d0*/  S2R R4, SR_TID.X ;  /* 0x0000000000047919 */ /* 0x020ea40000002100 */
[----:B--2---:R-:W-:-:S04]  /*163e0*/  LOP3.LUT R4, R4, 0x7f, RZ, 0xc0, !PT ;  /* 0x0000007f04047812 */ /* 0x004fc800078ec0ff */
[----:B------:R-:W-:Y:S01]  /*163f0*/  ISETP.NE.AND P2, PT, R4, RZ, PT ;  /* 0x000000ff0400720c */ /* 0x000fe20003f45270 */
[----:B-1----:R-:W-:-:S12]  /*16400*/  @P0 BRA `(.L_x_2494) ;  /* 0x0000000000080947 */ /* 0x002fd80003800000 */
[----:B------:R-:W1:Y:S02]  /*16410*/  SYNCS.PHASECHK.TRANS64.TRYWAIT P0, [R0+URZ+0x38830], R3 ;  /* 0x03883003000075a7 */ /* 0x000e64000800017f */
[----:B-1----:R-:W-:Y:S05]  /*16420*/  @!P0 BRA `(.L_x_2495) ;  /* 0x00000164008c8947 */ /* 0x002fea0003800000 */
.L_x_2494:
[----:B------:R-:W-:Y:S05]  /*16430*/  WARPSYNC.ALL ;  /* 0x0000000000007948 */ /* 0x000fea0003800000 */
[----:B01----:R-:W-:Y:S01]  /*16440*/  VIADD R3, R18, 0x28400 ;  /* 0x0002840012037836 */ /* 0x003fe20000000000 */
[----:B------:R-:W-:Y:S01]  /*16450*/  R2UR UR12, R48 ;  /* 0x00000000300c72ca */ /* 0x000fe200000e0000 */
[----:B------:R-:W-:Y:S01]  /*16460*/  IMAD.MOV.U32 R5, RZ, RZ, 0x40000040 ;  /* 0x40000040ff057424 */ /* 0x000fe200078e00ff */
[----:B------:R-:W-:Y:S01]  /*16470*/  UMOV UR13, 0x40000040 ;  /* 0x40000040000d7882 */ /* 0x000fe20000000000 */
[----:B------:R-:W-:Y:S01]  /*16480*/  MOV R7, 0x40000040 ;  /* 0x4000004000077802 */ /* 0x000fe20000000f00 */
[----:B------:R-:W-:Y:S01]  /*16490*/  UMOV UR9, 0x40000040 ;  /* 0x4000004000097882 */ /* 0x000fe20000000000 */
[----:B------:R-:W-:Y:S01]  /*164a0*/  SHF.R.U32.HI R3, RZ, 0x4, R3 ;  /* 0x00000004ff037819 */ /* 0x000fe20000011603 */
[----:B------:R-:W-:Y:S01]  /*164b0*/  UMOV UR5, 0x40000040 ;  /* 0x4000004000057882 */ /* 0x000fe20000000000 */
[----:B------:R-:W-:Y:S01]  /*164c0*/  UMOV UR17, 0x40000040 ;  /* 0x4000004000117882 */ /* 0x000fe20000000000 */
[----:B------:R-:W-:Y:S01]  /*164d0*/  UMOV UR21, 0x40000040 ;  /* 0x4000004000157882 */ /* 0x000fe20000000000 */
[----:B------:R-:W-:Y:S01]  /*164e0*/  LOP3.LUT R3, R3, 0x3fff, RZ, 0xc0, !PT ;  /* 0x00003fff03037812 */ /* 0x000fe200078ec0ff */
[----:B------:R-:W-:Y:S01]  /*164f0*/  UMOV UR25, 0x40000040 ;  /* 0x4000004000197882 */ /* 0x000fe20000000000 */
[----:B------:R-:W2:Y:S04]  /*16500*/  LDL R91, [R1+0x3c] ;  /* 0x00003c00015b7983 */ /* 0x000ea80000100800 */
[----:B------:R-:W2:Y:S01]  /*16510*/  LDL R92, [R1+0x8] ;  /* 0x00000800015c7983 */ /* 0x000ea20000100800 */
[----:B------:R-:W-:Y:S01]  /*16520*/  LOP3.LUT R8, R3, 0x10000, RZ, 0xfc, !PT ;  /* 0x0001000003087812 */ /* 0x000fe200078efcff */
[----:B------:R-:W-:-:S02]  /*16530*/  UMOV UR29, 0x40000040 ;  /* 0x40000040001d7882 */ /* 0x000fc40000000000 */
[----:B------:R-:W3:Y:S04]  /*16540*/  LDL R89, [R1+0x38] ;  /* 0x0000380001597983 */ /* 0x000ee80000100800 */
[----:B------:R-:W4:Y:S01]  /*16550*/  LDL R88, [R1+0x10] ;  /* 0x0000100001587983 */ /* 0x000f220000100800 */
[----:B------:R-:W-:Y:S01]  /*16560*/  IMAD R4, R234, 0x800, R8 ;  /* 0x00000800ea047824 */ /* 0x000fe200078e0208 */
[----:B------:R-:W-:Y:S02]  /*16570*/  R2UR UR15, R5 ;  /* 0x00000000050f72ca */ /* 0x000fe400000e0000 */
[----:B------:R-:W5:Y:S01]  /*16580*/  LDL R90, [R1+0xc] ;  /* 0x00000c00015a7983 */ /* 0x000f620000100800 */
[----:B------:R-:W-:Y:S01]  /*16590*/  UMOV UR33, 0x40000040 ;  /* 0x4000004000217882 */ /* 0x000fe20000000000 */
[----:B------:R-:W-:Y:S01]  /*165a0*/  R2UR UR14, R4 ;  /* 0x00000000040e72ca */ /* 0x000fe200000e0000 */
[----:B------:R-:W-:Y:S01]  /*165b0*/  ULOP3.LUT UR12, UR12, 0x10000, URZ, 0xfc, !UPT ;  /* 0x000100000c0c7892 */ /* 0x000fe2000f8efc3f */
[----:B------:R-:W-:Y:S01]  /*165c0*/  WARPGROUP.ARRIVE ;  /* 0x00000000000079c5 */ /* 0x000fe20000000000 */
[----:B------:R-:W-:Y:S01]  /*165d0*/  @!P2 IADD3 R0, R0, 0x38840, RZ ;  /* 0x000388400000a810 */ /* 0x000fe20007ffe0ff */
[----:B------:R-:W-:Y:S01]  /*165e0*/  ULDC UR48, c[0x0][0x988] ;  /* 0x0002620000307ab9 */ /* 0x000fe20000000800 */
[----:B------:R-:W-:-:S08]  /*165f0*/  ULDC UR49, c[0x0][0x988] ;  /* 0x0002620000317ab9 */ /* 0x000fd00000000800 */
[----:B------:R-:W-:Y:S01]  /*16600*/  QGMMA.64x128x32.F32.E4M3.E4M3 R24, gdesc[UR12], RZ, !UPT, gsb0 ;  /* 0x01e000000c1879f3 */ /* 0x000fe2000c0008ff */
[----:B------:R-:W-:Y:S01]  /*16610*/  VIADD R6, R4, 0x2 ;  /* 0x0000000204067836 */ /* 0x000fe20000000000 */
[----:B------:R-:W-:-:S04]  /*16620*/  R2UR UR11, R7 ;  /* 0x00000000070b72ca */ /* 0x000fc800000e0000 */
[----:B------:R-:W-:Y:S01]  /*16630*/  R2UR UR10, R6 ;  /* 0x00000000060a72ca */ /* 0x000fe200000e0000 */
[----:B------:R-:W-:Y:S01]  /*16640*/  UIADD3 UR8, UR12, 0x2, URZ ;  /* 0x000000020c087890 */ /* 0x000fe2000fffe03f */
[----:B------:R-:W-:Y:S02]  /*16650*/  VIADD R6, R4, 0x4 ;  /* 0x0000000404067836 */ /* 0x000fe40000000000 */
[----:B------:R-:W-:-:S03]  /*16660*/  IMAD.MOV.U32 R7, RZ, RZ, 0x40000040 ;  /* 0x40000040ff077424 */ /* 0x000fc600078e00ff */
[----:B------:R-:W-:Y:S02]  /*16670*/  R2UR UR6, R6 ;  /* 0x00000000060672ca */ /* 0x000fe400000e0000 */
[----:B------:R-:W-:Y:S01]  /*16680*/  R2UR UR7, R7 ;  /* 0x00000000070772ca */ /* 0x000fe200000e0000 */
[----:B------:R-:W-:Y:S01]  /*16690*/  UIADD3 UR4, UR12, 0x4, URZ ;  /* 0x000000040c047890 */ /* 0x000fe2000fffe03f */
[----:B------:R-:W-:Y:S02]  /*166a0*/  WARPGROUP.DEPBAR.LE gsb0, 0x0 ;  /* 0x00008000000079c5 */ /* 0x000fe40000010000 */
[----:B------:R-:W-:-:S06]  /*166b0*/  WARPGROUP.ARRIVE ;  /* 0x00000000000079c5 */ /* 0x000fcc0000000000 */
[----:B------:R-:W-:Y:S01]  /*166c0*/  QGMMA.64x128x32.F32.E4M3.E4M3 R24, gdesc[UR8], R24, gsb0 ;  /* 0x01e00000081879f3 */ /* 0x000fe20008000818 */
        /* <DEDUP_REMOVED lines=8> */
[----:B------:R-:W-:Y:S01]  /*16750*/  VIADD R6, R4, 0x400 ;  /* 0x0000040004067836 */ /* 0x000fe20000000000 */
[----:B------:R-:W-:Y:S01]  /*16760*/  MOV R7, 0x40000040 ;  /* 0x4000004000077802 */ /* 0x000fe20000000f00 */
[----:B------:R-:W-:Y:S02]  /*16770*/  UIADD3 UR20, UR12, 0x400, URZ ;  /* 0x000004000c147890 */ /* 0x000fe4000fffe03f */
[----:B------:R-:W-:Y:S01]  /*16780*/  UIADD3 UR24, UR12, 0x402, URZ ;  /* 0x000004020c187890 */ /* 0x000fe2000fffe03f */
[----:B------:R-:W-:Y:S01]  /*16790*/  R2UR UR22, R6 ;  /* 0x00000000061672ca */ /* 0x000fe200000e0000 */
[----:B------:R-:W-:Y:S01]  /*167a0*/  UIADD3 UR28, UR12, 0x404, URZ ;  /* 0x000004040c1c7890 */ /* 0x000fe2000fffe03f */
[----:B------:R-:W-:Y:S02]  /*167b0*/  R2UR UR23, R7 ;  /* 0x00000000071772ca */ /* 0x000fe400000e0000 */
[----:B------:R-:W-:Y:S01]  /*167c0*/  MOV R5, 0x40000040 ;  /* 0x4000004000057802 */ /* 0x000fe20000000f00 */
[----:B------:R-:W-:Y:S01]  /*167d0*/  UIADD3 UR32, UR12, 0x406, URZ ;  /* 0x000004060c207890 */ /* 0x000fe2000fffe03f */
[----:B------:R-:W-:Y:S01]  /*167e0*/  ULDC UR6, c[0x0][0x988] ;  /* 0x0002620000067ab9 */ /* 0x000fe20000000800 */
[----:B------:R-:W-:-:S02]  /*167f0*/  WARPGROUP.DEPBAR.LE gsb0, 0x0 ;  /* 0x00008000000079c5 */ /* 0x000fc40000010000 */
[----:B------:R-:W-:-:S06]  /*16800*/  WARPGROUP.ARRIVE ;  /* 0x00000000000079c5 */ /* 0x000fcc0000000000 */
[----:B------:R-:W-:Y:S01]  /*16810*/  QGMMA.64x128x32.F32.E4M3.E4M3 R24, gdesc[UR16], R24, gsb0 ;  /* 0x01e00000101879f3 */ /* 0x000fe20008000818 */
[----:B------:R-:W-:Y:S02]  /*16820*/  VIADD R6, R4, 0x402 ;  /* 0x0000040204067836 */ /* 0x000fe40000000000 */
[----:B------:R-:W-:-:S03]  /*16830*/  IMAD.MOV.U32 R7, RZ, RZ, 0x40000040 ;  /* 0x40000040ff077424 */ /* 0x000fc600078e00ff */
[----:B------:R-:W-:Y:S02]  /*16840*/  R2UR UR26, R6 ;  /* 0x00000000061a72ca */ /* 0x000fe400000e0000 */
[----:B------:R-:W-:Y:S01]  /*16850*/  R2UR UR27, R7 ;  /* 0x00000000071b72ca */ /* 0x000fe200000e0000 */
[----:B------:R-:W-:Y:S02]  /*16860*/  WARPGROUP.DEPBAR.LE gsb0, 0x0 ;  /* 0x00008000000079c5 */ /* 0x000fe40000010000 */
        /* <DEDUP_REMOVED lines=9> */
[----:B------:R-:W-:Y:S01]  /*16900*/  VIADD R4, R4, 0x406 ;  /* 0x0000040604047836 */ /* 0x000fe20000000000 */
[----:B------:R-:W-:-:S04]  /*16910*/  R2UR UR35, R5 ;  /* 0x00000000052372ca */ /* 0x000fc800000e0000 */
[----:B------:R-:W-:Y:S01]  /*16920*/  R2UR UR34, R4 ;  /* 0x00000000042272ca */ /* 0x000fe200000e0000 */
[----:B------:R-:W-:Y:S02]  /*16930*/  WARPGROUP.DEPBAR.LE gsb0, 0x0 ;  /* 0x00008000000079c5 */ /* 0x000fe40000010000 */
[----:B------:R-:W-:-:S06]  /*16940*/  WARPGROUP.ARRIVE ;  /* 0x00000000000079c5 */ /* 0x000fcc0000000000 */
[----:B------:R-:W-:Y:S03]  /*16950*/  QGMMA.64x128x32.F32.E4M3.E4M3 R24, gdesc[UR28], R24, gsb0 ;  /* 0x01e000001c1879f3 */ /* 0x000fe60008000818 */
[----:B------:R-:W-:Y:S02]  /*16960*/  WARPGROUP.DEPBAR.LE gsb0, 0x0 ;  /* 0x00008000000079c5 */ /* 0x000fe40000010000 */
[----:B------:R-:W-:-:S07]  /*16970*/  WARPGROUP.ARRIVE ;  /* 0x00000000000079c5 */ /* 0x000fce0000000000 */
[----:B------:R-:W-:Y:S03]  /*16980*/  QGMMA.64x128x32.F32.E4M3.E4M3 R24, gdesc[UR32], R24, gsb0 ;  /* 0x01e00000201879f3 */ /* 0x000fe60008000818 */
[----:B------:R-:W-:Y:S02]  /*16990*/  WARPGROUP.DEPBAR.LE gsb0, 0x0 ;  /* 0x00008000000079c5 */ /* 0x000fe40000010000 */
[C---:B------:R-:W-:Y:S02]  /*169a0*/  FMUL.FTZ R5, R2.reuse, R32 ;  /* 0x0000002002057220 */ /* 0x040fe40000410000 */
[----:B------:R-:W0:Y:S01]  /*169b0*/  LDC R32, c[0x0][0x448] ;  /* 0x00011200ff207b82 */ /* 0x000e220000000800 */
[C---:B------:R-:W-:Y:S01]  /*169c0*/  FMUL.FTZ R27, R2.reuse, R27 ;  /* 0x0000001b021b7220 */ /* 0x040fe20000410000 */
[----:B------:R-:W-:-:S03]  /*169d0*/  FMUL.FTZ R30, R2, R30 ;  /* 0x0000001e021e7220 */ /* 0x000fc60000410000 */
[----:B------:R1:W-:Y:S01]  /*169e0*/  MUFU.TANH R111, R27 ;  /* 0x0000001b006f7308 */ /* 0x0003e20000002400 */
[----:B0-----:R-:W-:-:S07]  /*169f0*/  ISETP.NE.AND P0, PT, R32, 0x1, PT ;  /* 0x000000012000780c */ /* 0x001fce0003f05270 */
[----:B------:R0:W-:Y:S06]  /*16a00*/  MUFU.TANH R109, R30 ;  /* 0x0000001e006d7308 */ /* 0x0001ec0000002400 */
[----:B-1----:R-:W1:Y:S08]  /*16a10*/  @P0 LDC R27, c[0x0][0x44c] ;  /* 0x00011300ff1b0b82 */ /* 0x002e700000000800 */
[----:B0-----:R-:W0:Y:S01]  /*16a20*/  @P0 LDC R30, c[0x0][0x450] ;  /* 0x00011400ff1e0b82 */ /* 0x001e220000000800 */
[----:B------:R-:W-:-:S04]  /*16a30*/  FMUL.FTZ R26, R2, R26 ;  /* 0x0000001a021a7220 */ /* 0x000fc80000410000 */
[----:B------:R2:W5:Y:S02]  /*16a40*/  MUFU.TANH R113, R26 ;  /* 0x0000001a00717308 */ /* 0x0005640000002400 */
[----:B--2---:R-:W-:-:S04]  /*16a50*/  IMAD.IADD R26, R91, 0x1, R92 ;  /* 0x000000015b1a7824 */ /* 0x004fc800078e025c */
[----:B-1----:R-:W-:-:S05]  /*16a60*/  @P0 IMAD.HI.U32 R27, R26, R27, RZ ;  /* 0x0000001b1a1b0227 */ /* 0x002fca00078e00ff */
[----:B0-----:R-:W-:Y:S01]  /*16a70*/  @P0 SHF.R.U32.HI R26, RZ, R30, R27 ;  /* 0x0000001eff1a0219 */ /* 0x001fe2000001161b */
[----:B------:R-:W-:-:S04]  /*16a80*/  IMAD.MOV.U32 R30, RZ, RZ, -0x80 ;  /* 0xffffff80ff1e7424 */ /* 0x000fc800078e00ff */
[----:B------:R-:W0:Y:S01]  /*16a90*/  SHFL.IDX PT, R32, R26, 0x1, 0x1c1f ;  /* 0x003c1f001a207f89 */ /* 0x000e2200000e0000 */
[----:B------:R-:W-:Y:S01]  /*16aa0*/  FMUL.FTZ R31, R2, R31 ;  /* 0x0000001f021f7220 */ /* 0x000fe20000410000 */
[----:B------:R-:W-:-:S03]  /*16ab0*/  IMAD R27, R131, R30, 0x80 ;  /* 0x00000080831b7424 */ /* 0x000fc600078e021e */
[----:B------:R1:W2:Y:S01]  /*16ac0*/  MUFU.TANH R107, R31 ;  /* 0x0000001f006b7308 */ /* 0x0002a20000002400 */
[----:B----4-:R-:W-:Y:S02]  /*16ad0*/  IMAD.IADD R30, R88, 0x1, R27 ;  /* 0x00000001581e7824 */ /* 0x010fe400078e021b */
[----:B-1----:R-:W-:-:S04]  /*16ae0*/  VIADD R31, R27, 0x1 ;  /* 0x000000011b1f7836 */ /* 0x002fc80000000000 */
[C---:B---3--:R-:W-:Y:S02]  /*16af0*/  IMAD R31, R89.reuse, -0x2, R31 ;  /* 0xfffffffe591f7824 */ /* 0x048fe400078e021f */
[----:B------:R-:W-:Y:S01]  /*16b00*/  FMUL.FTZ R13, R2, R41 ;  /* 0x00000029020d7220 */ /* 0x000fe20000410000 */
[----:B------:R-:W-:Y:S02]  /*16b10*/  IMAD R30, R89, -0x2, R30 ;  /* 0xfffffffe591e7824 */ /* 0x000fe400078e021e */
[----:B-----5:R-:W-:Y:S01]  /*16b20*/  IADD3 R41, -R90, R31, R88 ;  /* 0x0000001f5a297210 */ /* 0x020fe20007ffe158 */
[C---:B------:R-:W-:Y:S01]  /*16b30*/  FMUL.FTZ R34, R2.reuse, R34 ;  /* 0x0000002202227220 */ /* 0x040fe20000410000 */
[----:B------:R-:W-:Y:S02]  /*16b40*/  FMUL.FTZ R35, R2, R35 ;  /* 0x0000002302237220 */ /* 0x000fe40000410000 */
[----:B0-----:R-:W-:Y:S01]  /*16b50*/  VIADDMNMX R32, R32, R41, R30, PT ;  /* 0x0000002920207246 */ /* 0x001fe2000380011e */
[----:B------:R0:W1:Y:S01]  /*16b60*/  MUFU.TANH R105, R34 ;  /* 0x0000002200697308 */ /* 0x0000620000002400 */
[----:B------:R-:W-:-:S02]  /*16b70*/  FMUL.FTZ R38, R2, R38 ;  /* 0x0000002602267220 */ /* 0x000fc40000410000 */
[C---:B------:R-:W-:Y:S02]  /*16b80*/  ISETP.GT.AND P4, PT, R32.reuse, RZ, PT ;  /* 0x000000ff2000720c */ /* 0x040fe40003f84270 */
[----:B------:R-:W-:Y:S01]  /*16b90*/  ISETP.GT.AND P5, PT, R32, 0x1, PT ;  /* 0x000000012000780c */ /* 0x000fe20003fa4270 */
[----:B------:R-:W-:Y:S01]  /*16ba0*/  FMUL.FTZ R39, R2, R39 ;  /* 0x0000002702277220 */ /* 0x000fe20000410000 */
[----:B------:R-:W-:Y:S01]  /*16bb0*/  ISETP.GT.AND P3, PT, R32, 0x8, PT ;  /* 0x000000082000780c */ /* 0x000fe20003f64270 */
[----:B------:R-:W3:Y:S01]  /*16bc0*/  MUFU.TANH R35, R35 ;  /* 0x0000002300237308 */ /* 0x000ee20000002400 */
[----:B------:R-:W-:Y:S02]  /*16bd0*/  FSEL R113, R113, -INF , P4 ;  /* 0xff80000071717808 */ /* 0x000fe40002000000 */
[----:B------:R-:W-:Y:S01]  /*16be0*/  FSEL R111, R111, -INF , P5 ;  /* 0xff8000006f6f7808 */ /* 0x000fe20002800000 */
[----:B------:R-:W-:Y:S01]  /*16bf0*/  FMUL.FTZ R42, R2, R42 ;  /* 0x0000002a022a7220 */ /* 0x000fe20000410000 */
[----:B------:R-:W-:-:S02]  /*16c00*/  ISETP.GT.AND P4, PT, R32, 0x9, PT ;  /* 0x000000092000780c */ /* 0x000fc40003f84270 */
[----:B------:R-:W-:Y:S01]  /*16c10*/  FSEL R109, R109, -INF , P3 ;  /* 0xff8000006d6d7808 */ /* 0x000fe20001800000 */
[----:B------:R-:W4:Y:S01]  /*16c20*/  MUFU.TANH R38, R38 ;  /* 0x0000002600267308 */ /* 0x000f220000002400 */
[----:B0-----:R-:W-:Y:S01]  /*16c30*/  FMNMX.FTZ R34, R113, R111, !PT ;  /* 0x0000006f71227209 */ /* 0x001fe20007810000 */
[----:B------:R-:W-:Y:S01]  /*16c40*/  FMUL.FTZ R43, R2, R43 ;  /* 0x0000002b022b7220 */ /* 0x000fe20000410000 */
[C---:B------:R-:W-:Y:S02]  /*16c50*/  ISETP.GT.AND P3, PT, R32.reuse, 0x10, PT ;  /* 0x000000102000780c */ /* 0x040fe40003f64270 */
[----:B--2---:R-:W-:Y:S02]  /*16c60*/  FSEL R107, R107, -INF , P4 ;  /* 0xff8000006b6b7808 */ /* 0x004fe40002000000 */
[----:B------:R-:W-:Y:S01]  /*16c70*/  FMNMX.FTZ R34, R109, R34, !PT ;  /* 0x000000226d227209 */ /* 0x000fe20007810000 */
[----:B------:R-:W0:Y:S01]  /*16c80*/  MUFU.TANH R39, R39 ;  /* 0x0000002700277308 */ /* 0x000e220000002400 */
[----:B------:R-:W-:Y:S01]  /*16c90*/  ISETP.GT.AND P4, PT, R32, 0x11, PT ;  /* 0x000000112000780c */ /* 0x000fe20003f84270 */
[----:B------:R-:W-:Y:S01]  /*16ca0*/  FMUL.FTZ R46, R2, R46 ;  /* 0x0000002e022e7220 */ /* 0x000fe20000410000 */
[----:B-1----:R-:W-:-:S02]  /*16cb0*/  FSEL R105, R105, -INF , P3 ;  /* 0xff80000069697808 */ /* 0x002fc40001800000 */
[----:B------:R-:W-:-:S03]  /*16cc0*/  FMNMX.FTZ R34, R107, R34, !PT ;  /* 0x000000226b227209 */ /* 0x000fc60007810000 */
[----:B------:R-:W1:Y:S01]  /*16cd0*/  MUFU.TANH R42, R42 ;  /* 0x0000002a002a7308 */ /* 0x000e620000002400 */
[----:B------:R-:W-:Y:S01]  /*16ce0*/  ISETP.GT.AND P3, PT, R32, 0x18, PT ;  /* 0x000000182000780c */ /* 0x000fe20003f64270 */
[----:B------:R-:W-:Y:S01]  /*16cf0*/  FMUL.FTZ R47, R2, R47 ;  /* 0x0000002f022f7220 */ /* 0x000fe20000410000 */
[----:B---3--:R-:W-:Y:S02]  /*16d00*/  FSEL R103, R35, -INF , P4 ;  /* 0xff80000023677808 */ /* 0x008fe40002000000 */
[----:B------:R-:W-:-:S03]  /*16d10*/  FMNMX.FTZ R34, R105, R34, !PT ;  /* 0x0000002269227209 */ /* 0x000fc60007810000 */
[----:B------:R-:W2:Y:S01]  /*16d20*/  MUFU.TANH R43, R43 ;  /* 0x0000002b002b7308 */ /* 0x000ea20000002400 */
[----:B------:R-:W-:Y:S01]  /*16d30*/  ISETP.GT.AND P4, PT, R32, 0x19, PT ;  /* 0x000000192000780c */ /* 0x000fe20003f84270 */
[----:B------:R-:W-:Y:S01]  /*16d40*/  FMUL.FTZ R50, R2, R50 ;  /* 0x0000003202327220 */ /* 0x000fe20000410000 */
[----:B----4-:R-:W-:Y:S02]  /*16d50*/  FSEL R101, R38, -INF , P3 ;  /* 0xff80000026657808 */ /* 0x010fe40001800000 */
[----:B------:R-:W-:-:S03]  /*16d60*/  FMNMX.FTZ R34, R103, R34, !PT ;  /* 0x0000002267227209 */ /* 0x000fc60007810000 */
[----:B------:R-:W3:Y:S01]  /*16d70*/  MUFU.TANH R46, R46 ;  /* 0x0000002e002e7308 */ /* 0x000ee20000002400 */
[----:B------:R-:W-:Y:S01]  /*16d80*/  ISETP.GT.AND P3, PT, R32, 0x20, PT ;  /* 0x000000202000780c */ /* 0x000fe20003f64270 */
[----:B------:R-:W-:Y:S01]  /*16d90*/  FMUL.FTZ R51, R2, R51 ;  /* 0x0000003302337220 */ /* 0x000fe20000410000 */
[----:B0-----:R-:W-:Y:S02]  /*16da0*/  FSEL R99, R39, -INF , P4 ;  /* 0xff80000027637808 */ /* 0x001fe40002000000 */
[----:B------:R-:W-:-:S03]  /*16db0*/  FMNMX.FTZ R34, R101, R34, !PT ;  /* 0x0000002265227209 */ /* 0x000fc60007810000 */
[----:B------:R-:W0:Y:S01]  /*16dc0*/  MUFU.TANH R47, R47 ;  /* 0x0000002f002f7308 */ /* 0x000e220000002400 */
[----:B------:R-:W-:Y:S01]  /*16dd0*/  ISETP.GT.AND P4, PT, R32, 0x21, PT ;  /* 0x000000212000780c */ /* 0x000fe20003f84270 */
[----:B------:R-:W-:Y:S01]  /*16de0*/  FMUL.FTZ R54, R2, R54 ;  /* 0x0000003602367220 */ /* 0x000fe20000410000 */
[----:B-1----:R-:W-:Y:S02]  /*16df0*/  FSEL R97, R42, -INF , P3 ;  /* 0xff8000002a617808 */ /* 0x002fe40001800000 */
[----:B------:R-:W-:-:S03]  /*16e00*/  FMNMX.FTZ R34, R99, R34, !PT ;  /* 0x0000002263227209 */ /* 0x000fc60007810000 */
[----:B------:R-:W1:Y:S01]  /*16e10*/  MUFU.TANH R50, R50 ;  /* 0x0000003200327308 */ /* 0x000e620000002400 */
[----:B------:R-:W-:Y:S01]  /*16e20*/  ISETP.GT.AND P3, PT, R32, 0x28, PT ;  /* 0x000000282000780c */ /* 0x000fe20003f64270 */
[----:B------:R-:W-:Y:S01]  /*16e30*/  FMUL.FTZ R55, R2, R55 ;  /* 0x0000003702377220 */ /* 0x000fe20000410000 */
[----:B--2---:R-:W-:Y:S02]  /*16e40*/  FSEL R95, R43, -INF , P4 ;  /* 0xff8000002b5f7808 */ /* 0x004fe40002000000 */
[----:B------:R-:W-:-:S03]  /*16e50*/  FMNMX.FTZ R34, R97, R34, !PT ;  /* 0x0000002261227209 */ /* 0x000fc60007810000 */
[----:B------:R-:W2:Y:S01]  /*16e60*/  MUFU.TANH R51, R51 ;  /* 0x0000003300337308 */ /* 0x000ea20000002400 */
[----:B------:R-:W-:Y:S01]  /*16e70*/  ISETP.GT.AND P4, PT, R32, 0x29, PT ;  /* 0x000000292000780c */ /* 0x000fe20003f84270 */
[----:B------:R-:W-:Y:S01]  /*16e80*/  FMUL.FTZ R58, R2, R58 ;  /* 0x0000003a023a7220 */ /* 0x000fe20000410000 */
[----:B---3--:R-:W-:Y:S02]  /*16e90*/  FSEL R93, R46, -INF , P3 ;  /* 0xff8000002e5d7808 */ /* 0x008fe40001800000 */
[----:B------:R-:W-:-:S03]  /*16ea0*/  FMNMX.FTZ R34, R95, R34, !PT ;  /* 0x000000225f227209 */ /* 0x000fc60007810000 */
[----:B------:R-:W3:Y:S01]  /*16eb0*/  MUFU.TANH R54, R54 ;  /* 0x0000003600367308 */ /* 0x000ee20000002400 */
[----:B------:R-:W-:Y:S02]  /*16ec0*/  ISETP.GT.AND P3, PT, R32, 0x30, PT ;  /* 0x000000302000780c */ /* 0x000fe40003f64270 */
[----:B0-----:R-:W-:Y:S02]  /*16ed0*/  FSEL R91, R47, -INF , P4 ;  /* 0xff8000002f5b7808 */ /* 0x001fe40002000000 */
[----:B------:R-:W-:-:S03]  /*16ee0*/  FMNMX.FTZ R34, R93, R34, !PT ;  /* 0x000000225d227209 */ /* 0x000fc60007810000 */
[----:B------:R-:W-:Y:S01]  /*16ef0*/  MUFU.TANH R55, R55 ;  /* 0x0000003700377308 */ /* 0x000fe20000002400 */
[----:B------:R-:W-:Y:S01]  /*16f00*/  FMUL.FTZ R59, R2, R59 ;  /* 0x0000003b023b7220 */ /* 0x000fe20000410000 */
[----:B------:R-:W-:Y:S02]  /*16f10*/  ISETP.GT.AND P4, PT, R32, 0x31, PT ;  /* 0x000000312000780c */ /* 0x000fe40003f84270 */
[----:B-1----:R-:W-:Y:S02]  /*16f20*/  FSEL R89, R50, -INF , P3 ;  /* 0xff80000032597808 */ /* 0x002fe40001800000 */
[----:B------:R-:W-:Y:S02]  /*16f30*/  FMNMX.FTZ R34, R91, R34, !PT ;  /* 0x000000225b227209 */ /* 0x000fe40007810000 */
[----:B------:R-:W0:Y:S01]  /*16f40*/  MUFU.TANH R58, R58 ;  /* 0x0000003a003a7308 */ /* 0x000e220000002400 */
[C---:B------:R-:W-:Y:S01]  /*16f50*/  FMUL.FTZ R12, R2.reuse, R37 ;  /* 0x00000025020c7220 */ /* 0x040fe20000410000 */
[C---:B------:R-:W-:Y:S01]  /*16f60*/  FMUL.FTZ R62, R2.reuse, R62 ;  /* 0x0000003e023e7220 */ /* 0x040fe20000410000 */
[C---:B------:R-:W-:Y:S01]  /*16f70*/  FMUL.FTZ R67, R2.reuse, R67 ;  /* 0x0000004302437220 */ /* 0x040fe20000410000 */
[----:B------:R-:W-:Y:S01]  /*16f80*/  FMUL.FTZ R27, R2, R71 ;  /* 0x00000047021b7220 */ /* 0x000fe20000410000 */
[----:B------:R-:W-:-:S02]  /*16f90*/  ISETP.GT.AND P3, PT, R32, 0x38, PT ;  /* 0x000000382000780c */ /* 0x000fc40003f64270 */
[----:B--2---:R-:W-:Y:S01]  /*16fa0*/  FSEL R71, R51, -INF , P4 ;  /* 0xff80000033477808 */ /* 0x004fe20002000000 */
[----:B------:R-:W1:Y:S01]  /*16fb0*/  MUFU.TANH R37, R59 ;  /* 0x0000003b00257308 */ /* 0x000e620000002400 */
[----:B------:R-:W-:Y:S01]  /*16fc0*/  FMNMX.FTZ R34, R89, R34, !PT ;  /* 0x0000002259227209 */ /* 0x000fe20007810000 */
[C---:B------:R-:W-:Y:S01]  /*16fd0*/  FMUL.FTZ R10, R2.reuse, R33 ;  /* 0x00000021020a7220 */ /* 0x040fe20000410000 */
[----:B------:R-:W-:Y:S01]  /*16fe0*/  FMUL.FTZ R63, R2, R63 ;  /* 0x0000003f023f7220 */ /* 0x000fe20000410000 */
[----:B------:R-:W-:Y:S01]  /*16ff0*/  ISETP.GT.AND P4, PT, R32, 0x39, PT ;  /* 0x000000392000780c */ /* 0x000fe20003f84270 */
[----:B------:R-:W-:Y:S01]  /*17000*/  FMUL.FTZ R66, R2, R66 ;  /* 0x0000004202427220 */ /* 0x000fe20000410000 */
[----:B------:R-:W-:Y:S02]  /*17010*/  FMNMX.FTZ R34, R71, R34, !PT ;  /* 0x0000002247227209 */ /* 0x000fe40007810000 */
[----:B------:R-:W2:Y:S08]  /*17020*/  MUFU.TANH R33, R62 ;  /* 0x0000003e00217308 */ /* 0x000eb00000002400 */
[----:B------:R3:W-:Y:S02]  /*17030*/  MUFU.TANH R35, R67 ;  /* 0x0000004300237308 */ /* 0x0007e40000002400 */
[----:B---3--:R-:W-:-:S06]  /*17040*/  FSEL R67, R54, -INF , P3 ;  /* 0xff80000036437808 */ /* 0x008fcc0001800000 */
[----:B------:R3:W4:Y:S01]  /*17050*/  MUFU.TANH R31, R63 ;  /* 0x0000003f001f7308 */ /* 0x0007220000002400 */
[----:B------:R-:W-:Y:S02]  /*17060*/  ISETP.GT.AND P3, PT, R32, 0x40, PT ;  /* 0x000000402000780c */ /* 0x000fe40003f64270 */
[----:B------:R-:W-:Y:S02]  /*17070*/  FMNMX.FTZ R34, R67, R34, !PT ;  /* 0x0000002243227209 */ /* 0x000fe40007810000 */
[----:B0-----:R-:W-:Y:S02]  /*17080*/  FSEL R51, R58, -INF , P3 ;  /* 0xff8000003a337808 */ /* 0x001fe40001800000 */
[----:B---3--:R-:W-:Y:S01]  /*17090*/  FSEL R63, R55, -INF , P4 ;  /* 0xff800000373f7808 */ /* 0x008fe20002000000 */
[----:B------:R-:W0:Y:S01]  /*170a0*/  MUFU.TANH R66, R66 ;  /* 0x0000004200427308 */ /* 0x000e220000002400 */
[----:B------:R-:W-:Y:S02]  /*170b0*/  ISETP.GT.AND P4, PT, R32, 0x41, PT ;  /* 0x000000412000780c */ /* 0x000fe40003f84270 */
[----:B------:R-:W-:Y:S01]  /*170c0*/  FMNMX.FTZ R34, R63, R34, !PT ;  /* 0x000000223f227209 */ /* 0x000fe20007810000 */
[----:B------:R-:W-:Y:S01]  /*170d0*/  FMUL.FTZ R70, R2, R70 ;  /* 0x0000004602467220 */ /* 0x000fe20000410000 */
[----:B------:R-:W-:-:S02]  /*170e0*/  ISETP.GT.AND P3, PT, R32, 0x48, PT ;  /* 0x000000482000780c */ /* 0x000fc40003f64270 */
[----:B-1----:R-:W-:Y:S02]  /*170f0*/  FSEL R37, R37, -INF , P4 ;  /* 0xff80000025257808 */ /* 0x002fe40002000000 */
[----:B------:R-:W-:Y:S01]  /*17100*/  FMNMX.FTZ R34, R51, R34, !PT ;  /* 0x0000002233227209 */ /* 0x000fe20007810000 */
[----:B------:R-:W1:Y:S01]  /*17110*/  MUFU.TANH R39, R70 ;  /* 0x0000004600277308 */ /* 0x000e620000002400 */
[----:B------:R-:W-:Y:S02]  /*17120*/  ISETP.GT.AND P4, PT, R32, 0x49, PT ;  /* 0x000000492000780c */ /* 0x000fe40003f84270 */
[----:B--2---:R-:W-:Y:S02]  /*17130*/  FSEL R33, R33, -INF , P3 ;  /* 0xff80000021217808 */ /* 0x004fe40001800000 */
[----:B------:R-:W-:Y:S01]  /*17140*/  FMNMX.FTZ R34, R37, R34, !PT ;  /* 0x0000002225227209 */ /* 0x000fe20007810000 */
[C---:B------:R-:W-:Y:S01]  /*17150*/  FMUL.FTZ R9, R2.reuse, R36 ;  /* 0x0000002402097220 */ /* 0x040fe20000410000 */
[----:B------:R-:W-:Y:S01]  /*17160*/  FMUL.FTZ R74, R2, R74 ;  /* 0x0000004a024a7220 */ /* 0x000fe20000410000 */
[----:B------:R4:W2:Y:S01]  /*17170*/  MUFU.TANH R36, R27 ;  /* 0x0000001b00247308 */ /* 0x0008a20000002400 */
[----:B------:R-:W-:-:S02]  /*17180*/  ISETP.GT.AND P3, PT, R32, 0x50, PT ;  /* 0x000000502000780c */ /* 0x000fc40003f64270 */
[----:B------:R-:W-:Y:S01]  /*17190*/  FMNMX.FTZ R34, R33, R34, !PT ;  /* 0x0000002221227209 */ /* 0x000fe20007810000 */
[C---:B------:R-:W-:Y:S01]  /*171a0*/  FMUL.FTZ R20, R2.reuse, R45 ;  /* 0x0000002d02147220 */ /* 0x040fe20000410000 */
[----:B------:R-:W-:Y:S01]  /*171b0*/  FMUL.FTZ R75, R2, R75 ;  /* 0x0000004b024b7220 */ /* 0x000fe20000410000 */
[----:B----4-:R-:W-:Y:S02]  /*171c0*/  FSEL R27, R31, -INF , P4 ;  /* 0xff8000001f1b7808 */ /* 0x010fe40002000000 */
[----:B------:R-:W3:Y:S01]  /*171d0*/  MUFU.TANH R45, R74 ;  /* 0x0000004a002d7308 */ /* 0x000ee20000002400 */
[----:B------:R-:W-:Y:S02]  /*171e0*/  ISETP.GT.AND P4, PT, R32, 0x51, PT ;  /* 0x000000512000780c */ /* 0x000fe40003f84270 */
[----:B0-----:R-:W-:Y:S02]  /*171f0*/  FSEL R31, R66, -INF , P3 ;  /* 0xff800000421f7808 */ /* 0x001fe40001800000 */
[----:B------:R-:W-:Y:S01]  /*17200*/  FMNMX.FTZ R34, R27, R34, !PT ;  /* 0x000000221b227209 */ /* 0x000fe20007810000 */
[----:B------:R-:W-:Y:S01]  /*17210*/  FMUL.FTZ R78, R2, R78 ;  /* 0x0000004e024e7220 */ /* 0x000fe20000410000 */
[----:B------:R-:W-:Y:S01]  /*17220*/  ISETP.GT.AND P3, PT, R32, 0x58, PT ;  /* 0x000000582000780c */ /* 0x000fe20003f64270 */
[----:B------:R-:W0:Y:S01]  /*17230*/  MUFU.TANH R43, R75 ;  /* 0x0000004b002b7308 */ /* 0x000e220000002400 */
[----:B------:R-:W-:Y:S01]  /*17240*/  FSEL R35, R35, -INF , P4 ;  /* 0xff80000023237808 */ /* 0x000fe20002000000 */
[C---:B------:R-:W-:Y:S01]  /*17250*/  FMUL.FTZ R3, R2.reuse, R24 ;  /* 0x0000001802037220 */ /* 0x040fe20000410000 */
[----:B------:R-:W-:Y:S01]  /*17260*/  FMNMX.FTZ R34, R31, R34, !PT ;  /* 0x000000221f227209 */ /* 0x000fe20007810000 */
[C---:B------:R-:W-:Y:S01]  /*17270*/  FMUL.FTZ R24, R2.reuse, R49 ;  /* 0x0000003102187220 */ /* 0x040fe20000410000 */
[----:B------:R-:W-:Y:S01]  /*17280*/  FMUL.FTZ R79, R2, R79 ;  /* 0x0000004f024f7220 */ /* 0x000fe20000410000 */
[----:B------:R-:W-:-:S02]  /*17290*/  ISETP.GT.AND P4, PT, R32, 0x59, PT ;  /* 0x000000592000780c */ /* 0x000fc40003f84270 */
[----:B------:R-:W4:Y:S01]  /*172a0*/  MUFU.TANH R49, R78 ;  /* 0x0000004e00317308 */ /* 0x000f220000002400 */
[----:B-1----:R-:W-:Y:S01]  /*172b0*/  FSEL R39, R39, -INF , P3 ;  /* 0xff80000027277808 */ /* 0x002fe20001800000 */
[C---:B------:R-:W-:Y:S01]  /*172c0*/  FMUL.FTZ R6, R2.reuse, R28 ;  /* 0x0000001c02067220 */ /* 0x040fe20000410000 */
[----:B------:R-:W-:Y:S01]  /*172d0*/  FMNMX.FTZ R34, R35, R34, !PT ;  /* 0x0000002223227209 */ /* 0x000fe20007810000 */
[C---:B------:R-:W-:Y:S01]  /*172e0*/  FMUL.FTZ R28, R2.reuse, R53 ;  /* 0x00000035021c7220 */ /* 0x040fe20000410000 */
[----:B------:R-:W-:Y:S01]  /*172f0*/  FMUL.FTZ R82, R2, R82 ;  /* 0x0000005202527220 */ /* 0x000fe20000410000 */
[----:B------:R-:W-:Y:S02]  /*17300*/  ISETP.GT.AND P3, PT, R32, 0x60, PT ;  /* 0x000000602000780c */ /* 0x000fe40003f64270 */
[----:B------:R-:W1:Y:S01]  /*17310*/  MUFU.TANH R53, R79 ;  /* 0x0000004f00357308 */ /* 0x000e620000002400 */
[----:B--2---:R-:W-:Y:S02]  /*17320*/  FSEL R47, R36, -INF , P4 ;  /* 0xff800000242f7808 */ /* 0x004fe40002000000 */
[----:B------:R-:W-:Y:S01]  /*17330*/  FMNMX.FTZ R34, R39, R34, !PT ;  /* 0x0000002227227209 */ /* 0x000fe20007810000 */
[----:B------:R-:W-:Y:S01]  /*17340*/  FMUL.FTZ R83, R2, R83 ;  /* 0x0000005302537220 */ /* 0x000fe20000410000 */
[----:B------:R-:W-:Y:S01]  /*17350*/  ISETP.GT.AND P4, PT, R32, 0x61, PT ;  /* 0x000000612000780c */ /* 0x000fe20003f84270 */
[C---:B------:R-:W-:Y:S01]  /*17360*/  FMUL.FTZ R7, R2.reuse, R29 ;  /* 0x0000001d02077220 */ /* 0x040fe20000410000 */
[----:B---3--:R-:W-:Y:S01]  /*17370*/  FSEL R45, R45, -INF , P3 ;  /* 0xff8000002d2d7808 */ /* 0x008fe20001800000 */
[----:B------:R-:W2:Y:S01]  /*17380*/  MUFU.TANH R55, R82 ;  /* 0x0000005200377308 */ /* 0x000ea20000002400 */
[----:B------:R-:W-:Y:S01]  /*17390*/  FMNMX.FTZ R34, R47, R34, !PT ;  /* 0x000000222f227209 */ /* 0x000fe20007810000 */
[C---:B------:R-:W-:Y:S01]  /*173a0*/  FMUL.FTZ R86, R2.reuse, R86 ;  /* 0x0000005602567220 */ /* 0x040fe20000410000 */
[----:B------:R-:W-:Y:S01]  /*173b0*/  FMUL.FTZ R29, R2, R57 ;  /* 0x00000039021d7220 */ /* 0x000fe20000410000 */
[----:B------:R-:W-:-:S02]  /*173c0*/  ISETP.GT.AND P3, PT, R32, 0x68, PT ;  /* 0x000000682000780c */ /* 0x000fc40003f64270 */
[----:B0-----:R-:W-:Y:S02]  /*173d0*/  FSEL R43, R43, -INF , P4 ;  /* 0xff8000002b2b7808 */ /* 0x001fe40002000000 */
[----:B------:R-:W0:Y:S01]  /*173e0*/  MUFU.TANH R57, R83 ;  /* 0x0000005300397308 */ /* 0x000e220000002400 */
[----:B------:R-:W-:Y:S01]  /*173f0*/  FMNMX.FTZ R34, R45, R34, !PT ;  /* 0x000000222d227209 */ /* 0x000fe20007810000 */
[----:B------:R-:W-:Y:S01]  /*17400*/  FMUL.FTZ R87, R2, R87 ;  /* 0x0000005702577220 */ /* 0x000fe20000410000 */
[C---:B------:R-:W-:Y:S02]  /*17410*/  ISETP.GT.AND P4, PT, R32.reuse, 0x69, PT ;  /* 0x000000692000780c */ /* 0x040fe40003f84270 */
[----:B----4-:R-:W-:Y:S02]  /*17420*/  FSEL R49, R49, -INF , P3 ;  /* 0xff80000031317808 */ /* 0x010fe40001800000 */
[----:B------:R-:W-:Y:S01]  /*17430*/  FMNMX.FTZ R34, R43, R34, !PT ;  /* 0x000000222b227209 */ /* 0x000fe20007810000 */
[----:B------:R-:W3:Y:S01]  /*17440*/  MUFU.TANH R86, R86 ;  /* 0x0000005600567308 */ /* 0x000ee20000002400 */
[----:B------:R-:W-:-:S02]  /*17450*/  ISETP.GT.AND P3, PT, R32, 0x70, PT ;  /* 0x000000702000780c */ /* 0x000fc40003f64270 */
[----:B-1----:R-:W-:Y:S02]  /*17460*/  FSEL R53, R53, -INF , P4 ;  /* 0xff80000035357808 */ /* 0x002fe40002000000 */
[----:B------:R-:W-:-:S03]  /*17470*/  FMNMX.FTZ R34, R49, R34, !PT ;  /* 0x0000002231227209 */ /* 0x000fc60007810000 */
[----:B------:R-:W1:Y:S01]  /*17480*/  MUFU.TANH R59, R87 ;  /* 0x00000057003b7308 */ /* 0x000e620000002400 */
[C---:B------:R-:W-:Y:S02]  /*17490*/  ISETP.GT.AND P4, PT, R32.reuse, 0x71, PT ;  /* 0x000000712000780c */ /* 0x040fe40003f84270 */
[----:B--2---:R-:W-:Y:S02]  /*174a0*/  FSEL R55, R55, -INF , P3 ;  /* 0xff80000037377808 */ /* 0x004fe40001800000 */
[----:B------:R-:W-:Y:S02]  /*174b0*/  FMNMX.FTZ R34, R53, R34, !PT ;  /* 0x0000002235227209 */ /* 0x000fe40007810000 */
[----:B------:R-:W-:Y:S02]  /*174c0*/  ISETP.GT.AND P3, PT, R32, 0x78, PT ;  /* 0x000000782000780c */ /* 0x000fe40003f64270 */
[----:B0-----:R-:W-:Y:S02]  /*174d0*/  FSEL R57, R57, -INF , P4 ;  /* 0xff80000039397808 */ /* 0x001fe40002000000 */
[----:B------:R-:W-:-:S02]  /*174e0*/  FMNMX.FTZ R34, R55, R34, !PT ;  /* 0x0000002237227209 */ /* 0x000fc40007810000 */
[----:B------:R-:W-:Y:S01]  /*174f0*/  ISETP.GT.AND P4, PT, R32, 0x79, PT ;  /* 0x000000792000780c */ /* 0x000fe20003f84270 */
[----:B------:R-:W-:Y:S01]  /*17500*/  FMUL.FTZ R32, R2, R61 ;  /* 0x0000003d02207220 */ /* 0x000fe20000410000 */
[----:B---3--:R-:W-:Y:S02]  /*17510*/  FSEL R61, R86, -INF , P3 ;  /* 0xff800000563d7808 */ /* 0x008fe40001800000 */
[----:B------:R-:W-:Y:S02]  /*17520*/  FMNMX.FTZ R34, R57, R34, !PT ;  /* 0x0000002239227209 */ /* 0x000fe40007810000 */
[----:B-1----:R-:W-:Y:S02]  /*17530*/  FSEL R59, R59, -INF , P4 ;  /* 0xff8000003b3b7808 */ /* 0x002fe40002000000 */
[----:B------:R-:W-:-:S04]  /*17540*/  FMNMX.FTZ R34, R61, R34, !PT ;  /* 0x000000223d227209 */ /* 0x000fc80007810000 */
[----:B------:R-:W-:-:S05]  /*17550*/  FMNMX.FTZ R34, R59, R34, !PT ;  /* 0x000000223b227209 */ /* 0x000fca0007810000 */
[----:B------:R-:W0:Y:S01]  /*17560*/  SHFL.BFLY PT, R75, R34, 0x2, 0x1f ;  /* 0x0c401f00224b7f89 */ /* 0x000e2200000e0000 */
[----:B------:R1:W-:Y:S03]  /*17570*/  MUFU.TANH R36, R32 ;  /* 0x0000002000247308 */ /* 0x0003e60000002400 */
[----:B-1----:R-:W1:Y:S01]  /*17580*/  SHFL.IDX PT, R32, R26, RZ, 0x1c1f ;  /* 0x001c1fff1a207589 */ /* 0x002e6200000e0000 */
[----:B0-----:R-:W-:-:S05]  /*17590*/  FMNMX.FTZ R75, R34, R75, !PT ;  /* 0x0000004b224b7209 */ /* 0x001fca0007810000 */
[----:B------:R-:W0:Y:S01]  /*175a0*/  SHFL.BFLY PT, R34, R75, 0x1, 0x1f ;  /* 0x0c201f004b227f89 */ /* 0x000e2200000e0000 */
[----:B------:R-:W-:Y:S01]  /*175b0*/  FMUL.FTZ R4, R2, R25 ;  /* 0x0000001902047220 */ /* 0x000fe20000410000 */
[----:B------:R-:W-:Y:S01]  /*175c0*/  MUFU.TANH R3, R3 ;  /* 0x0000000300037308 */ /* 0x000fe20000002400 */
[----:B------:R-:W-:-:S07]  /*175d0*/  IMAD.U32 R164, RZ, RZ, UR6 ;  /* 0x00000006ffa47e24 */ /* 0x000fce000f8e00ff */
[----:B------:R-:W2:Y:S01]  /*175e0*/  MUFU.TANH R4, R4 ;  /* 0x0000000400047308 */ /* 0x000ea20000002400 */
[----:B-1----:R-:W-:-:S07]  /*175f0*/  VIADDMNMX R32, R32, R41, R30, PT ;  /* 0x0000002920207246 */ /* 0x002fce000380011e */
[----:B------:R-:W1:Y:S01]  /*17600*/  MUFU.TANH R6, R6 ;  /* 0x0000000600067308 */ /* 0x000e620000002400 */
[----:B0-----:R-:W-:-:S07]  /*17610*/  FMNMX.FTZ R165, R75, R34, !PT ;  /* 0x000000224ba57209 */ /* 0x001fce0007810000 */
[----:B------:R-:W-:Y:S01]  /*17620*/  MUFU.TANH R7, R7 ;  /* 0x0000000700077308 */ /* 0x000fe20000002400 */
[----:B------:R-:W-:Y:S01]  /*17630*/  FMUL.FTZ R73, R2, R73 ;  /* 0x0000004902497220 */ /* 0x000fe20000410000 */
[C---:B------:R-:W-:Y:S01]  /*17640*/  FSETP.NEU.FTZ.AND P3, PT, R165.reuse, -INF , PT ;  /* 0xff800000a500780b */ /* 0x040fe20003f7d000 */
[----:B------:R-:W-:-:S01]  /*17650*/  FFMA.FTZ R42, R165, R164, -8 ;  /* 0xc1000000a52a7423 */ /* 0x000fc200000100a4 */
[C---:B------:R-:W-:Y:S02]  /*17660*/  ISETP.GT.AND P4, PT, R32.reuse, RZ, PT ;  /* 0x000000ff2000720c */ /* 0x040fe40003f84270 */
[----:B------:R-:W-:Y:S02]  /*17670*/  ISETP.GT.AND P5, PT, R32, 0x1, PT ;  /* 0x000000012000780c */ /* 0x000fe40003fa4270 */
[----:B------:R-:W0:Y:S01]  /*17680*/  MUFU.TANH R5, R5 ;  /* 0x0000000500057308 */ /* 0x000e220000002400 */
[----:B------:R-:W-:Y:S01]  /*17690*/  FMUL.FTZ R65, R2, R65 ;  /* 0x0000004102417220 */ /* 0x000fe20000410000 */
[----:B------:R-:W-:Y:S01]  /*176a0*/  FSEL R42, R42, RZ, P3 ;  /* 0x000000ff2a2a7208 */ /* 0x000fe20001800000 */
[----:B------:R-:W-:Y:S01]  /*176b0*/  FMUL.FTZ R14, R2, R44 ;  /* 0x0000002c020e7220 */ /* 0x000fe20000410000 */
[----:B------:R-:W-:-:S02]  /*176c0*/  ISETP.GT.AND P3, PT, R32, 0x8, PT ;  /* 0x000000082000780c */ /* 0x000fc40003f64270 */
[----:B--2---:R-:W-:Y:S02]  /*176d0*/  FSEL R44, R4, -INF , P5 ;  /* 0xff800000042c7808 */ /* 0x004fe40002800000 */
[----:B------:R-:W-:Y:S01]  /*176e0*/  MUFU.TANH R10, R10 ;  /* 0x0000000a000a7308 */ /* 0x000fe20000002400 */
[C---:B------:R-:W-:Y:S01]  /*176f0*/  FMUL.FTZ R69, R2.reuse, R69 ;  /* 0x0000004502457220 */ /* 0x040fe20000410000 */
[----:B------:R-:W-:-:S06]  /*17700*/  FMUL.FTZ R11, R2, R40 ;  /* 0x00000028020b7220 */ /* 0x000fcc0000410000 */
[----:B------:R2:W-:Y:S02]  /*17710*/  MUFU.TANH R46, R73 ;  /* 0x00000049002e7308 */ /* 0x0005e40000002400 */
[----:B--2---:R-:W-:-:S06]  /*17720*/  FSEL R73, R3, -INF , P4 ;  /* 0xff80000003497808 */ /* 0x004fcc0002000000 */
[----:B------:R1:W-:Y:S01]  /*17730*/  MUFU.TANH R38, R65 ;  /* 0x0000004100267308 */ /* 0x0003e20000002400 */
[----:B------:R-:W-:-:S07]  /*17740*/  ISETP.GT.AND P4, PT, R32, 0x9, PT ;  /* 0x000000092000780c */ /* 0x000fce0003f84270 */
[----:B------:R-:W2:Y:S01]  /*17750*/  MUFU.TANH R9, R9 ;  /* 0x0000000900097308 */ /* 0x000ea20000002400 */
[----:B-1----:R-:W-:Y:S02]  /*17760*/  FSEL R65, R6, -INF , P3 ;  /* 0xff80000006417808 */ /* 0x002fe40001800000 */
[----:B------:R-:W-:Y:S02]  /*17770*/  FMNMX.FTZ R6, R73, R44, !PT ;  /* 0x0000002c49067209 */ /* 0x000fe40007810000 */
[----:B------:R-:W-:Y:S02]  /*17780*/  ISETP.GT.AND P3, PT, R32, 0x10, PT ;  /* 0x000000102000780c */ /* 0x000fe40003f64270 */
[----:B------:R-:W-:Y:S01]  /*17790*/  FMNMX.FTZ R6, R65, R6, !PT ;  /* 0x0000000641067209 */ /* 0x000fe20007810000 */
[----:B------:R-:W-:Y:S01]  /*177a0*/  MUFU.TANH R12, R12 ;  /* 0x0000000c000c7308 */ /* 0x000fe20000002400 */
[----:B------:R-:W-:Y:S01]  /*177b0*/  FMUL.FTZ R77, R2, R77 ;  /* 0x0000004d024d7220 */ /* 0x000fe20000410000 */
[----:B0-----:R-:W-:-:S06]  /*177c0*/  FSEL R75, R5, -INF , P3 ;  /* 0xff800000054b7808 */ /* 0x001fcc0001800000 */
[----:B------:R0:W-:Y:S01]  /*177d0*/  MUFU.TANH R40, R69 ;  /* 0x0000004500287308 */ /* 0x0001e20000002400 */
[----:B------:R-:W-:Y:S01]  /*177e0*/  FMUL.FTZ R15, R2, R48 ;  /* 0x00000030020f7220 */ /* 0x000fe20000410000 */
[----:B0-----:R-:W-:-:S06]  /*177f0*/  FSEL R69, R7, -INF , P4 ;  /* 0xff80000007457808 */ /* 0x001fcc0002000000 */
[----:B------:R-:W0:Y:S01]  /*17800*/  MUFU.TANH R11, R11 ;  /* 0x0000000b000b7308 */ /* 0x000e220000002400 */
[C---:B------:R-:W-:Y:S02]  /*17810*/  ISETP.GT.AND P4, PT, R32.reuse, 0x11, PT ;  /* 0x000000112000780c */ /* 0x040fe40003f84270 */
[----:B------:R-:W-:Y:S02]  /*17820*/  FMNMX.FTZ R6, R69, R6, !PT ;  /* 0x0000000645067209 */ /* 0x000fe40007810000 */
[----:B------:R-:W-:Y:S02]  /*17830*/  ISETP.GT.AND P3, PT, R32, 0x18, PT ;  /* 0x000000182000780c */ /* 0x000fe40003f64270 */
[----:B------:R-:W-:Y:S01]  /*17840*/  FMNMX.FTZ R6, R75, R6, !PT ;  /* 0x000000064b067209 */ /* 0x000fe20007810000 */
[----:B------:R-:W-:Y:S01]  /*17850*/  MUFU.TANH R13, R13 ;  /* 0x0000000d000d7308 */ /* 0x000fe20000002400 */
[----:B------:R-:W-:Y:S01]  /*17860*/  FMUL.FTZ R81, R2, R81 ;  /* 0x0000005102517220 */ /* 0x000fe20000410000 */
[----:B--2---:R-:W-:-:S06]  /*17870*/  FSEL R79, R9, -INF , P3 ;  /* 0xff800000094f7808 */ /* 0x004fcc0001800000 */
[----:B------:R1:W-:Y:S01]  /*17880*/  MUFU.TANH R48, R77 ;  /* 0x0000004d00307308 */ /* 0x0003e20000002400 */
[----:B------:R-:W-:Y:S02]  /*17890*/  ISETP.GT.AND P3, PT, R32, 0x20, PT ;  /* 0x000000202000780c */ /* 0x000fe40003f64270 */
[----:B-1----:R-:W-:-:S05]  /*178a0*/  FSEL R77, R10, -INF , P4 ;  /* 0xff8000000a4d7808 */ /* 0x002fca0002000000 */
[----:B------:R-:W1:Y:S01]  /*178b0*/  MUFU.TANH R14, R14 ;  /* 0x0000000e000e7308 */ /* 0x000e620000002400 */
[----:B------:R-:W-:Y:S02]  /*178c0*/  ISETP.GT.AND P4, PT, R32, 0x19, PT ;  /* 0x000000192000780c */ /* 0x000fe40003f84270 */
[----:B------:R-:W-:Y:S01]  /*178d0*/  FMNMX.FTZ R10, R77, R6, !PT ;  /* 0x000000064d0a7209 */ /* 0x000fe20007810000 */
[----:B------:R-:W-:-:S03]  /*178e0*/  FMUL.FTZ R85, R2, R85 ;  /* 0x0000005502557220 */ /* 0x000fc60000410000 */
[----:B------:R-:W-:Y:S01]  /*178f0*/  FMNMX.FTZ R10, R79, R10, !PT ;  /* 0x0000000a4f0a7209 */ /* 0x000fe20007810000 */
[----:B------:R-:W2:Y:S01]  /*17900*/  MUFU.TANH R20, R20 ;  /* 0x0000001400147308 */ /* 0x000ea20000002400 */
[----:B0-----:R-:W-:Y:S01]  /*17910*/  FSEL R83, R11, -INF , P3 ;  /* 0xff8000000b537808 */ /* 0x001fe20001800000 */
[----:B------:R-:W-:-:S06]  /*17920*/  FMUL.FTZ R21, R2, R52 ;  /* 0x0000003402157220 */ /* 0x000fcc0000410000 */
[----:B------:R0:W-:Y:S01]  /*17930*/  MUFU.TANH R50, R81 ;  /* 0x0000005100327308 */ /* 0x0001e20000002400 */
[----:B------:R-:W-:Y:S02]  /*17940*/  ISETP.GT.AND P3, PT, R32, 0x28, PT ;  /* 0x000000282000780c */ /* 0x000fe40003f64270 */
[----:B0-----:R-:W-:-:S05]  /*17950*/  FSEL R81, R12, -INF , P4 ;  /* 0xff8000000c517808 */ /* 0x001fca0002000000 */
[----:B------:R-:W0:Y:S01]  /*17960*/  MUFU.TANH R15, R15 ;  /* 0x0000000f000f7308 */ /* 0x000e220000002400 */
[----:B------:R-:W-:Y:S02]  /*17970*/  ISETP.GT.AND P4, PT, R32, 0x21, PT ;  /* 0x000000212000780c */ /* 0x000fe40003f84270 */
[----:B------:R-:W-:-:S04]  /*17980*/  FMNMX.FTZ R10, R81, R10, !PT ;  /* 0x0000000a510a7209 */ /* 0x000fc80007810000 */
[----:B------:R-:W-:Y:S01]  /*17990*/  FMNMX.FTZ R10, R83, R10, !PT ;  /* 0x0000000a530a7209 */ /* 0x000fe20007810000 */
[----:B------:R-:W3:Y:S01]  /*179a0*/  MUFU.TANH R24, R24 ;  /* 0x0000001800187308 */ /* 0x000ee20000002400 */
[----:B-1----:R-:W-:Y:S01]  /*179b0*/  FSEL R87, R14, -INF , P3 ;  /* 0xff8000000e577808 */ /* 0x002fe20001800000 */
[----:B------:R-:W-:-:S06]  /*179c0*/  FMUL.FTZ R25, R2, R56 ;  /* 0x0000003802197220 */ /* 0x000fcc0000410000 */
[----:B------:R1:W-:Y:S01]  /*179d0*/  MUFU.TANH R34, R85 ;  /* 0x0000005500227308 */ /* 0x0003e20000002400 */
[----:B------:R-:W-:-:S01]  /*179e0*/  FFMA.FTZ R9, R99, R164, -R42 ;  /* 0x000000a463097223 */ /* 0x000fc2000001082a */
[----:B-1----:R-:W-:-:S06]  /*179f0*/  FSEL R85, R13, -INF , P4 ;  /* 0xff8000000d557808 */ /* 0x002fcc0002000000 */
[----:B------:R-:W-:Y:S01]  /*17a00*/  MUFU.TANH R21, R21 ;  /* 0x0000001500157308 */ /* 0x000fe20000002400 */
[C---:B------:R-:W-:Y:S02]  /*17a10*/  ISETP.GT.AND P4, PT, R32.reuse, 0x29, PT ;  /* 0x000000292000780c */ /* 0x040fe40003f84270 */
[----:B------:R-:W-:Y:S02]  /*17a20*/  FMNMX.FTZ R12, R85, R10, !PT ;  /* 0x0000000a550c7209 */ /* 0x000fe40007810000 */
[----:B------:R-:W-:Y:S02]  /*17a30*/  ISETP.GT.AND P3, PT, R32, 0x30, PT ;  /* 0x000000302000780c */ /* 0x000fe40003f64270 */
[----:B--2---:R-:W-:Y:S01]  /*17a40*/  FSEL R99, R20, -INF , P4 ;  /* 0xff80000014637808 */ /* 0x004fe20002000000 */
[----:B------:R-:W1:Y:S01]  /*17a50*/  MUFU.TANH R28, R28 ;  /* 0x0000001c001c7308 */ /* 0x000e620000002400 */
[----:B------:R-:W-:Y:S01]  /*17a60*/  FMNMX.FTZ R12, R87, R12, !PT ;  /* 0x0000000c570c7209 */ /* 0x000fe20007810000 */
[----:B------:R-:W-:Y:S01]  /*17a70*/  FFMA.FTZ R7, R101, R164, -R42 ;  /* 0x000000a465077223 */ /* 0x000fe2000001082a */
[----:B------:R-:W-:Y:S01]  /*17a80*/  ISETP.GT.AND P4, PT, R32, 0x31, PT ;  /* 0x000000312000780c */ /* 0x000fe20003f84270 */
[----:B------:R-:W-:Y:S01]  /*17a90*/  FMUL.FTZ R60, R2, R60 ;  /* 0x0000003c023c7220 */ /* 0x000fe20000410000 */
[----:B0-----:R-:W-:-:S02]  /*17aa0*/  FSEL R101, R15, -INF , P3 ;  /* 0xff8000000f657808 */ /* 0x001fc40001800000 */
[----:B------:R-:W-:Y:S01]  /*17ab0*/  FMNMX.FTZ R12, R99, R12, !PT ;  /* 0x0000000c630c7209 */ /* 0x000fe20007810000 */
[----:B------:R-:W0:Y:S01]  /*17ac0*/  MUFU.TANH R25, R25 ;  /* 0x0000001900197308 */ /* 0x000e220000002400 */
[----:B------:R-:W-:-:S01]  /*17ad0*/  FFMA.FTZ R103, R103, R164, -R42 ;  /* 0x000000a467677223 */ /* 0x000fc2000001082a */
[--C-:B------:R-:W-:Y:S01]  /*17ae0*/  FFMA.FTZ R225, R97, R164, -R42.reuse ;  /* 0x000000a461e17223 */ /* 0x100fe2000001082a */
[----:B------:R-:W-:Y:S02]  /*17af0*/  ISETP.GT.AND P3, PT, R32, 0x38, PT ;  /* 0x000000382000780c */ /* 0x000fe40003f64270 */
[----:B---3--:R-:W-:Y:S02]  /*17b00*/  FSEL R97, R24, -INF , P4 ;  /* 0xff80000018617808 */ /* 0x008fe40002000000 */
[----:B------:R-:W-:Y:S01]  /*17b10*/  FMNMX.FTZ R12, R101, R12, !PT ;  /* 0x0000000c650c7209 */ /* 0x000fe20007810000 */
[----:B------:R-:W2:Y:S01]  /*17b20*/  MUFU.TANH R29, R29 ;  /* 0x0000001d001d7308 */ /* 0x000ea20000002400 */
[----:B------:R-:W-:Y:S01]  /*17b30*/  ISETP.GT.AND P4, PT, R32, 0x39, PT ;  /* 0x000000392000780c */ /* 0x000fe20003f84270 */
[----:B------:R-:W-:Y:S01]  /*17b40*/  FMUL.FTZ R64, R2, R64 ;  /* 0x0000004002407220 */ /* 0x000fe20000410000 */
[----:B------:R-:W-:Y:S01]  /*17b50*/  FMNMX.FTZ R14, R97, R12, !PT ;  /* 0x0000000c610e7209 */ /* 0x000fe20007810000 */
[----:B------:R-:W-:-:S04]  /*17b60*/  FFMA.FTZ R11, R95, R164, -R42 ;  /* 0x000000a45f0b7223 */ /* 0x000fc8000001082a */
[----:B------:R-:W3:Y:S01]  /*17b70*/  MUFU.TANH R60, R60 ;  /* 0x0000003c003c7308 */ /* 0x000ee20000002400 */
[----:B-1----:R-:W-:-:S07]  /*17b80*/  FSEL R95, R28, -INF , P4 ;  /* 0xff8000001c5f7808 */ /* 0x002fce0002000000 */
[----:B------:R1:W-:Y:S01]  /*17b90*/  MUFU.EX2 R6, R103 ;  /* 0x0000006700067308 */ /* 0x0003e20000000800 */
[----:B------:R-:W-:-:S01]  /*17ba0*/  FFMA.FTZ R5, R105, R164, -R42 ;  /* 0x000000a469057223 */ /* 0x000fc2000001082a */
[----:B-1----:R-:W-:Y:S02]  /*17bb0*/  FSEL R103, R21, -INF , P3 ;  /* 0xff80000015677808 */ /* 0x002fe40001800000 */
[C---:B------:R-:W-:Y:S02]  /*17bc0*/  ISETP.GT.AND P3, PT, R32.reuse, 0x40, PT ;  /* 0x000000402000780c */ /* 0x040fe40003f64270 */
[----:B------:R-:W-:Y:S02]  /*17bd0*/  FMNMX.FTZ R14, R103, R14, !PT ;  /* 0x0000000e670e7209 */ /* 0x000fe40007810000 */
[----:B------:R-:W1:Y:S01]  /*17be0*/  MUFU.TANH R64, R64 ;  /* 0x0000004000407308 */ /* 0x000e620000002400 */
[----:B------:R-:W-:Y:S01]  /*17bf0*/  ISETP.GT.AND P4, PT, R32, 0x41, PT ;  /* 0x000000412000780c */ /* 0x000fe20003f84270 */
[----:B------:R-:W-:Y:S01]  /*17c00*/  FMUL.FTZ R68, R2, R68 ;  /* 0x0000004402447220 */ /* 0x000fe20000410000 */
[----:B0-----:R-:W-:-:S02]  /*17c10*/  FSEL R105, R25, -INF , P3 ;  /* 0xff80000019697808 */ /* 0x001fc40001800000 */
[----:B------:R-:W-:-:S03]  /*17c20*/  FMNMX.FTZ R14, R95, R14, !PT ;  /* 0x0000000e5f0e7209 */ /* 0x000fc60007810000 */
[----:B------:R0:W-:Y:S01]  /*17c30*/  MUFU.EX2 R10, R9 ;  /* 0x00000009000a7308 */ /* 0x0001e20000000800 */
[----:B------:R-:W-:Y:S02]  /*17c40*/  ISETP.GT.AND P3, PT, R32, 0x48, PT ;  /* 0x000000482000780c */ /* 0x000fe40003f64270 */
[----:B------:R-:W-:Y:S01]  /*17c50*/  FMNMX.FTZ R14, R105, R14, !PT ;  /* 0x0000000e690e7209 */ /* 0x000fe20007810000 */
[----:B------:R-:W-:-:S01]  /*17c60*/  FFMA.FTZ R4, R107, R164, -R42 ;  /* 0x000000a46b047223 */ /* 0x000fc2000001082a */
[----:B0-----:R-:W-:Y:S01]  /*17c70*/  FFMA.FTZ R9, R93, R164, -R42 ;  /* 0x000000a45d097223 */ /* 0x001fe2000001082a */
[----:B--2---:R-:W-:Y:S02]  /*17c80*/  FSEL R93, R29, -INF , P4 ;  /* 0xff8000001d5d7808 */ /* 0x004fe40002000000 */
[----:B------:R-:W0:Y:S01]  /*17c90*/  MUFU.TANH R68, R68 ;  /* 0x0000004400447308 */ /* 0x000e220000002400 */
[----:B------:R-:W-:Y:S01]  /*17ca0*/  ISETP.GT.AND P4, PT, R32, 0x49, PT ;  /* 0x000000492000780c */ /* 0x000fe20003f84270 */
[----:B------:R-:W-:Y:S01]  /*17cb0*/  FMUL.FTZ R72, R2, R72 ;  /* 0x0000004802487220 */ /* 0x000fe20000410000 */
[----:B---3--:R-:W-:-:S02]  /*17cc0*/  FSEL R107, R60, -INF , P3 ;  /* 0xff8000003c6b7808 */ /* 0x008fc40001800000 */
[----:B------:R-:W-:Y:S01]  /*17cd0*/  FMNMX.FTZ R20, R93, R14, !PT ;  /* 0x0000000e5d147209 */ /* 0x000fe20007810000 */
[----:B------:R-:W-:-:S02]  /*17ce0*/  FFMA.FTZ R109, R109, R164, -R42 ;  /* 0x000000a46d6d7223 */ /* 0x000fc4000001082a */
[----:B------:R2:W-:Y:S01]  /*17cf0*/  MUFU.EX2 R12, R11 ;  /* 0x0000000b000c7308 */ /* 0x0005e20000000800 */
[----:B------:R-:W-:Y:S02]  /*17d00*/  ISETP.GT.AND P3, PT, R32, 0x50, PT ;  /* 0x000000502000780c */ /* 0x000fe40003f64270 */
[----:B------:R-:W-:Y:S01]  /*17d10*/  FMNMX.FTZ R20, R107, R20, !PT ;  /* 0x000000146b147209 */ /* 0x000fe20007810000 */
[----:B--2---:R-:W-:-:S01]  /*17d20*/  FFMA.FTZ R11, R91, R164, -R42 ;  /* 0x000000a45b0b7223 */ /* 0x004fc2000001082a */
[----:B------:R-:W-:-:S03]  /*17d30*/  FSEL R91, R36, -INF , P4 ;  /* 0xff800000245b7808 */ /* 0x000fc60002000000 */
[----:B------:R-:W2:Y:S01]  /*17d40*/  MUFU.TANH R72, R72 ;  /* 0x0000004800487308 */ /* 0x000ea20000002400 */
[----:B------:R-:W-:Y:S01]  /*17d50*/  ISETP.GT.AND P4, PT, R32, 0x51, PT ;  /* 0x000000512000780c */ /* 0x000fe20003f84270 */
[----:B------:R-:W-:Y:S01]  /*17d60*/  FMUL.FTZ R76, R2, R76 ;  /* 0x0000004c024c7220 */ /* 0x000fe20000410000 */
[----:B------:R-:W-:Y:S01]  /*17d70*/  FMNMX.FTZ R20, R91, R20, !PT ;  /* 0x000000145b147209 */ /* 0x000fe20007810000 */
[----:B------:R-:W-:-:S04]  /*17d80*/  FFMA.FTZ R111, R111, R164, -R42 ;  /* 0x000000a46f6f7223 */ /* 0x000fc8000001082a */
[----:B------:R1:W-:Y:S01]  /*17d90*/  MUFU.EX2 R3, R109 ;  /* 0x0000006d00037308 */ /* 0x0003e20000000800 */
[----:B------:R-:W-:-:S01]  /*17da0*/  FFMA.FTZ R227, R89, R164, -R42 ;  /* 0x000000a459e37223 */ /* 0x000fc2000001082a */
[----:B------:R-:W-:Y:S02]  /*17db0*/  FSEL R89, R38, -INF , P4 ;  /* 0xff80000026597808 */ /* 0x000fe40002000000 */
[----:B-1----:R-:W-:Y:S02]  /*17dc0*/  FSEL R109, R64, -INF , P3 ;  /* 0xff800000406d7808 */ /* 0x002fe40001800000 */
[C---:B------:R-:W-:Y:S02]  /*17dd0*/  ISETP.GT.AND P3, PT, R32.reuse, 0x58, PT ;  /* 0x000000582000780c */ /* 0x040fe40003f64270 */
[----:B------:R-:W-:Y:S01]  /*17de0*/  FMNMX.FTZ R20, R109, R20, !PT ;  /* 0x000000146d147209 */ /* 0x000fe20007810000 */
[----:B------:R-:W1:Y:S01]  /*17df0*/  MUFU.TANH R76, R76 ;  /* 0x0000004c004c7308 */ /* 0x000e620000002400 */
[----:B------:R-:W-:Y:S01]  /*17e00*/  ISETP.GT.AND P4, PT, R32, 0x59, PT ;  /* 0x000000592000780c */ /* 0x000fe20003f84270 */
[----:B------:R-:W-:Y:S01]  /*17e10*/  FMUL.FTZ R80, R2, R80 ;  /* 0x0000005002507220 */ /* 0x000fe20000410000 */
[----:B------:R-:W-:Y:S01]  /*17e20*/  FMNMX.FTZ R24, R89, R20, !PT ;  /* 0x0000001459187209 */ /* 0x000fe20007810000 */
[----:B------:R-:W-:-:S04]  /*17e30*/  FFMA.FTZ R113, R113, R164, -R42 ;  /* 0x000000a471717223 */ /* 0x000fc8000001082a */
[----:B------:R0:W-:Y:S01]  /*17e40*/  MUFU.EX2 R41, R111 ;  /* 0x0000006f00297308 */ /* 0x0001e20000000800 */
[----:B------:R-:W-:-:S01]  /*17e50*/  FFMA.FTZ R13, R71, R164, -R42 ;  /* 0x000000a4470d7223 */ /* 0x000fc2000001082a */
[----:B------:R-:W-:Y:S02]  /*17e60*/  FSEL R71, R40, -INF , P4 ;  /* 0xff80000028477808 */ /* 0x000fe40002000000 */
[----:B0-----:R-:W-:Y:S02]  /*17e70*/  FSEL R111, R68, -INF , P3 ;  /* 0xff800000446f7808 */ /* 0x001fe40001800000 */
[C---:B------:R-:W-:Y:S02]  /*17e80*/  ISETP.GT.AND P3, PT, R32.reuse, 0x60, PT ;  /* 0x000000602000780c */ /* 0x040fe40003f64270 */
[----:B------:R-:W-:Y:S01]  /*17e90*/  FMNMX.FTZ R24, R111, R24, !PT ;  /* 0x000000186f187209 */ /* 0x000fe20007810000 */
[----:B------:R-:W0:Y:S01]  /*17ea0*/  MUFU.TANH R80, R80 ;  /* 0x0000005000507308 */ /* 0x000e220000002400 */
[----:B------:R-:W-:Y:S01]  /*17eb0*/  ISETP.GT.AND P4, PT, R32, 0x61, PT ;  /* 0x000000612000780c */ /* 0x000fe20003f84270 */
[----:B------:R-:W-:Y:S01]  /*17ec0*/  FMUL.FTZ R84, R2, R84 ;  /* 0x0000005402547220 */ /* 0x000fe20000410000 */
[----:B------:R-:W-:-:S05]  /*17ed0*/  FMNMX.FTZ R24, R71, R24, !PT ;  /* 0x0000001847187209 */ /* 0x000fca0007810000 */
[----:B------:R2:W-:Y:S02]  /*17ee0*/  MUFU.EX2 R26, R113 ;  /* 0x00000071001a7308 */ /* 0x0005e40000000800 */
[----:B--2---:R-:W-:-:S06]  /*17ef0*/  FSEL R113, R72, -INF , P3 ;  /* 0xff80000048717808 */ /* 0x004fcc0001800000 */
[----:B------:R2:W-:Y:S01]  /*17f00*/  MUFU.EX2 R14, R11 ;  /* 0x0000000b000e7308 */ /* 0x0005e20000000800 */
[----:B------:R-:W-:Y:S02]  /*17f10*/  ISETP.GT.AND P3, PT, R32, 0x68, PT ;  /* 0x000000682000780c */ /* 0x000fe40003f64270 */
[----:B------:R-:W-:Y:S01]  /*17f20*/  FMNMX.FTZ R24, R113, R24, !PT ;  /* 0x0000001871187209 */ /* 0x000fe20007810000 */
[----:B--2---:R-:W-:-:S01]  /*17f30*/  FFMA.FTZ R11, R67, R164, -R42 ;  /* 0x000000a4430b7223 */ /* 0x004fc2000001082a */
[----:B------:R-:W-:-:S03]  /*17f40*/  FSEL R67, R46, -INF , P4 ;  /* 0xff8000002e437808 */ /* 0x000fc60002000000 */
[----:B------:R-:W2:Y:S01]  /*17f50*/  MUFU.TANH R84, R84 ;  /* 0x0000005400547308 */ /* 0x000ea20000002400 */
[----:B------:R-:W-:Y:S02]  /*17f60*/  ISETP.GT.AND P4, PT, R32, 0x69, PT ;  /* 0x000000692000780c */ /* 0x000fe40003f84270 */
[----:B-1----:R-:W-:Y:S02]  /*17f70*/  FSEL R115, R76, -INF , P3 ;  /* 0xff8000004c737808 */ /* 0x002fe40001800000 */
[----:B------:R-:W-:Y:S01]  /*17f80*/  FMNMX.FTZ R28, R67, R24, !PT ;  /* 0x00000018431c7209 */ /* 0x000fe20007810000 */
[----:B------:R-:W-:Y:S01]  /*17f90*/  FFMA.FTZ R15, R63, R164, -R42 ;  /* 0x000000a43f0f7223 */ /* 0x000fe2000001082a */
[----:B------:R-:W-:Y:S02]  /*17fa0*/  ISETP.GT.AND P3, PT, R32, 0x70, PT ;  /* 0x000000702000780c */ /* 0x000fe40003f64270 */
[----:B------:R-:W-:Y:S02]  /*17fb0*/  FSEL R63, R48, -INF , P4 ;  /* 0xff800000303f7808 */ /* 0x000fe40002000000 */
[----:B------:R-:W-:-:S02]  /*17fc0*/  FMNMX.FTZ R28, R115, R28, !PT ;  /* 0x0000001c731c7209 */ /* 0x000fc40007810000 */
[----:B------:R-:W-:Y:S02]  /*17fd0*/  ISETP.GT.AND P4, PT, R32, 0x71, PT ;  /* 0x000000712000780c */ /* 0x000fe40003f84270 */
[----:B0-----:R-:W-:Y:S02]  /*17fe0*/  FSEL R117, R80, -INF , P3 ;  /* 0xff80000050757808 */ /* 0x001fe40001800000 */
[----:B------:R-:W-:Y:S01]  /*17ff0*/  FMNMX.FTZ R28, R63, R28, !PT ;  /* 0x0000001c3f1c7209 */ /* 0x000fe20007810000 */
[----:B------:R0:W-:Y:S01]  /*18000*/  MUFU.EX2 R20, R13 ;  /* 0x0000000d00147308 */ /* 0x0001e20000000800 */
[----:B------:R-:W-:Y:S02]  /*18010*/  ISETP.GT.AND P3, PT, R32, 0x78, PT ;  /* 0x000000782000780c */ /* 0x000fe40003f64270 */
[----:B------:R-:W-:Y:S01]  /*18020*/  FMNMX.FTZ R28, R117, R28, !PT ;  /* 0x0000001c751c7209 */ /* 0x000fe20007810000 */
[----:B0-----:R-:W-:-:S01]  /*18030*/  FFMA.FTZ R13, R51, R164, -R42 ;  /* 0x000000a4330d7223 */ /* 0x001fc2000001082a */
[----:B------:R-:W-:-:S02]  /*18040*/  FSEL R51, R50, -INF , P4 ;  /* 0xff80000032337808 */ /* 0x000fc40002000000 */
[----:B------:R-:W-:Y:S02]  /*18050*/  ISETP.GT.AND P4, PT, R32, 0x79, PT ;  /* 0x000000792000780c */ /* 0x000fe40003f84270 */
[----:B--2---:R-:W-:Y:S02]  /*18060*/  FSEL R119, R84, -INF , P3 ;  /* 0xff80000054777808 */ /* 0x004fe40001800000 */
[----:B------:R-:W-:Y:S01]  /*18070*/  FMNMX.FTZ R30, R51, R28, !PT ;  /* 0x0000001c331e7209 */ /* 0x000fe20007810000 */
[----:B------:R-:W-:Y:S01]  /*18080*/  FFMA.FTZ R21, R37, R164, -R42 ;  /* 0x000000a425157223 */ /* 0x000fe2000001082a */
[----:B------:R-:W-:Y:S02]  /*18090*/  FSEL R37, R34, -INF , P4 ;  /* 0xff80000022257808 */ /* 0x000fe40002000000 */
[----:B------:R-:W-:-:S04]  /*180a0*/  FMNMX.FTZ R30, R119, R30, !PT ;  /* 0x0000001e771e7209 */ /* 0x000fc80007810000 */
[----:B------:R-:W-:-:S05]  /*180b0*/  FMNMX.FTZ R29, R37, R30, !PT ;  /* 0x0000001e251d7209 */ /* 0x000fca0007810000 */
[----:B------:R-:W0:Y:S01]  /*180c0*/  SHFL.BFLY PT, R36, R29, 0x2, 0x1f ;  /* 0x0c401f001d247f89 */ /* 0x000e2200000e0000 */
[----:B------:R1:W-:Y:S02]  /*180d0*/  MUFU.EX2 R24, R15 ;  /* 0x0000000f00187308 */ /* 0x0003e40000000800 */
[----:B-1----:R-:W-:-:S01]  /*180e0*/  FFMA.FTZ R15, R33, R164, -R42 ;  /* 0x000000a4210f7223 */ /* 0x002fc2000001082a */
[----:B0-----:R-:W-:-:S05]  /*180f0*/  FMNMX.FTZ R33, R29, R36, !PT ;  /* 0x000000241d217209 */ /* 0x001fca0007810000 */
[----:B------:R-:W0:Y:S01]  /*18100*/  SHFL.BFLY PT, R40, R33, 0x1, 0x1f ;  /* 0x0c201f0021287f89 */ /* 0x000e2200000e0000 */
[----:B------:R-:W-:-:S01]  /*18110*/  FFMA.FTZ R34, R35, R164, -R42 ;  /* 0x000000a423227223 */ /* 0x000fc2000001082a */
[----:B0-----:R-:W-:-:S04]  /*18120*/  FMNMX.FTZ R191, R33, R40, !PT ;  /* 0x0000002821bf7209 */ /* 0x001fc80007810000 */
[C---:B------:R-:W-:Y:S01]  /*18130*/  FSETP.NEU.FTZ.AND P3, PT, R191.reuse, -INF , PT ;  /* 0xff800000bf00780b */ /* 0x040fe20003f7d000 */
[----:B------:R-:W-:-:S05]  /*18140*/  FFMA.FTZ R35, R191, R164, -8 ;  /* 0xc1000000bf237423 */ /* 0x000fca00000100a4 */
[----:B------:R-:W-:-:S05]  /*18150*/  FSEL R46, R35, RZ, P3 ;  /* 0x000000ff232e7208 */ /* 0x000fca0001800000 */
[-CC-:B------:R-:W-:Y:S01]  /*18160*/  FFMA.FTZ R73, R73, R164.reuse, -R46.reuse ;  /* 0x000000a449497223 */ /* 0x180fe2000001082e */
[----:B------:R-:W-:-:S01]  /*18170*/  FFMA.FTZ R44, R44, R164, -R46 ;  /* 0x000000a42c2c7223 */ /* 0x000fc2000001082e */
[-CC-:B------:R-:W-:Y:S01]  /*18180*/  FFMA.FTZ R65, R65, R164.reuse, -R46.reuse ;  /* 0x000000a441417223 */ /* 0x180fe2000001082e */
[----:B------:R-:W-:Y:S01]  /*18190*/  MUFU.EX2 R4, R4 ;  /* 0x0000000400047308 */ /* 0x000fe20000000800 */
[----:B------:R-:W-:-:S01]  /*181a0*/  FFMA.FTZ R69, R69, R164, -R46 ;  /* 0x000000a445457223 */ /* 0x000fc2000001082e */
[----:B------:R-:W-:-:S06]  /*181b0*/  FFMA.FTZ R75, R75, R164, -R46 ;  /* 0x000000a44b4b7223 */ /* 0x000fcc000001082e */
[----:B------:R-:W-:Y:S08]  /*181c0*/  MUFU.EX2 R73, R73 ;  /* 0x0000004900497308 */ /* 0x000ff00000000800 */
[----:B------:R-:W0:Y:S08]  /*181d0*/  MUFU.EX2 R44, R44 ;  /* 0x0000002c002c7308 */ /* 0x000e300000000800 */
[----:B------:R-:W1:Y:S01]  /*181e0*/  MUFU.EX2 R65, R65 ;  /* 0x0000004100417308 */ /* 0x000e620000000800 */
[----:B------:R-:W-:-:S01]  /*181f0*/  FFMA.FTZ R77, R77, R164, -R46 ;  /* 0x000000a44d4d7223 */ /* 0x000fc2000001082e */
[----:B------:R-:W-:-:S06]  /*18200*/  FADD.FTZ R56, R26, R41 ;  /* 0x000000291a387221 */ /* 0x000fcc0000010000 */
[----:B------:R-:W2:Y:S01]  /*18210*/  MUFU.EX2 R5, R5 ;  /* 0x0000000500057308 */ /* 0x000ea20000000800 */
[----:B------:R-:W-:-:S07]  /*18220*/  FFMA.FTZ R79, R79, R164, -R46 ;  /* 0x000000a44f4f7223 */ /* 0x000fce000001082e */
[----:B------:R-:W3:Y:S01]  /*18230*/  MUFU.EX2 R48, R69 ;  /* 0x0000004500307308 */ /* 0x000ee20000000800 */
[----:B------:R-:W-:-:S01]  /*18240*/  FADD.FTZ R35, R3, R56 ;  /* 0x0000003803237221 */ /* 0x000fc20000010000 */
[----:B0-----:R-:W-:-:S06]  /*18250*/  FADD.FTZ R56, R73, R44 ;  /* 0x0000002c49387221 */ /* 0x001fcc0000010000 */
[----:B------:R-:W0:Y:S01]  /*18260*/  MUFU.EX2 R75, R75 ;  /* 0x0000004b004b7308 */ /* 0x000e220000000800 */
[----:B------:R-:W-:-:S01]  /*18270*/  FFMA.FTZ R81, R81, R164, -R46 ;  /* 0x000000a451517223 */ /* 0x000fc2000001082e */
[----:B------:R-:W-:-:S06]  /*18280*/  FADD.FTZ R58, R4, R35 ;  /* 0x00000023043a7221 */ /* 0x000fcc0000010000 */
[----:B------:R-:W4:Y:S01]  /*18290*/  MUFU.EX2 R7, R7 ;  /* 0x0000000700077308 */ /* 0x000f220000000800 */
[----:B-1----:R-:W-:-:S01]  /*182a0*/  FADD.FTZ R35, R65, R56 ;  /* 0x0000003841237221 */ /* 0x002fc20000010000 */
[----:B------:R-:W-:-:S06]  /*182b0*/  FFMA.FTZ R83, R83, R164, -R46 ;  /* 0x000000a453537223 */ /* 0x000fcc000001082e */
[----:B------:R-:W1:Y:S01]  /*182c0*/  MUFU.EX2 R230, R77 ;  /* 0x0000004d00e67308 */ /* 0x000e620000000800 */
[----:B------:R-:W-:-:S01]  /*182d0*/  FFMA.FTZ R32, R39, R164, -R42 ;  /* 0x000000a427207223 */ /* 0x000fc2000001082a */
[----:B--2---:R-:W-:Y:S01]  /*182e0*/  FADD.FTZ R39, R5, R58 ;  /* 0x0000003a05277221 */ /* 0x004fe20000010000 */
[----:B---3--:R-:W-:-:S05]  /*182f0*/  FADD.FTZ R56, R48, R35 ;  /* 0x0000002330387221 */ /* 0x008fca0000010000 */
[----:B------:R-:W2:Y:S01]  /*18300*/  MUFU.EX2 R79, R79 ;  /* 0x0000004f004f7308 */ /* 0x000ea20000000800 */
[----:B------:R-:W-:-:S01]  /*18310*/  FFMA.FTZ R85, R85, R164, -R46 ;  /* 0x000000a455557223 */ /* 0x000fc2000001082e */
[----:B------:R-:W-:-:S06]  /*18320*/  FADD.FTZ R58, R6, R39 ;  /* 0x00000027063a7221 */ /* 0x000fcc0000010000 */
[----:B------:R-:W3:Y:S01]  /*18330*/  MUFU.EX2 R225, R225 ;  /* 0x000000e100e17308 */ /* 0x000ee20000000800 */
[----:B0-----:R-:W-:-:S01]  /*18340*/  FADD.FTZ R35, R75, R56 ;  /* 0x000000384b237221 */ /* 0x001fc20000010000 */
[----:B------:R-:W-:-:S06]  /*18350*/  FFMA.FTZ R87, R87, R164, -R46 ;  /* 0x000000a457577223 */ /* 0x000fcc000001082e */
[----:B------:R-:W0:Y:S01]  /*18360*/  MUFU.EX2 R50, R81 ;  /* 0x0000005100327308 */ /* 0x000e220000000800 */
[----:B----4-:R-:W-:-:S01]  /*18370*/  FADD.FTZ R39, R7, R58 ;  /* 0x0000003a07277221 */ /* 0x010fc20000010000 */
[----:B-1----:R-:W-:-:S06]  /*18380*/  FADD.FTZ R56, R230, R35 ;  /* 0x00000023e6387221 */ /* 0x002fcc0000010000 */
[----:B------:R-:W1:Y:S01]  /*18390*/  MUFU.EX2 R83, R83 ;  /* 0x0000005300537308 */ /* 0x000e620000000800 */
[----:B------:R-:W-:-:S01]  /*183a0*/  FFMA.FTZ R99, R99, R164, -R46 ;  /* 0x000000a463637223 */ /* 0x000fc2000001082e */
[----:B------:R-:W-:-:S06]  /*183b0*/  FADD.FTZ R58, R10, R39 ;  /* 0x000000270a3a7221 */ /* 0x000fcc0000010000 */
[----:B------:R-:W4:Y:S01]  /*183c0*/  MUFU.EX2 R9, R9 ;  /* 0x0000000900097308 */ /* 0x000f220000000800 */
[----:B--2---:R-:W-:-:S01]  /*183d0*/  FADD.FTZ R35, R79, R56 ;  /* 0x000000384f237221 */ /* 0x004fc20000010000 */
[----:B------:R-:W-:-:S06]  /*183e0*/  FFMA.FTZ R101, R101, R164, -R46 ;  /* 0x000000a465657223 */ /* 0x000fcc000001082e */
[----:B------:R-:W2:Y:S01]  /*183f0*/  MUFU.EX2 R224, R85 ;  /* 0x0000005500e07308 */ /* 0x000ea20000000800 */
[----:B---3--:R-:W-:-:S01]  /*18400*/  FADD.FTZ R39, R225, R58 ;  /* 0x0000003ae1277221 */ /* 0x008fc20000010000 */
[----:B0-----:R-:W-:-:S06]  /*18410*/  FADD.FTZ R56, R50, R35 ;  /* 0x0000002332387221 */ /* 0x001fcc0000010000 */
[----:B------:R-:W0:Y:S01]  /*18420*/  MUFU.EX2 R87, R87 ;  /* 0x0000005700577308 */ /* 0x000e220000000800 */
[----:B------:R-:W-:-:S01]  /*18430*/  FFMA.FTZ R97, R97, R164, -R46 ;  /* 0x000000a461617223 */ /* 0x000fc2000001082e */
[----:B------:R-:W-:-:S06]  /*18440*/  FADD.FTZ R58, R12, R39 ;  /* 0x000000270c3a7221 */ /* 0x000fcc0000010000 */
[----:B------:R-:W3:Y:S01]  /*18450*/  MUFU.EX2 R227, R227 ;  /* 0x000000e300e37308 */ /* 0x000ee20000000800 */
[----:B-1----:R-:W-:-:S01]  /*18460*/  FADD.FTZ R35, R83, R56 ;  /* 0x0000003853237221 */ /* 0x002fc20000010000 */
[----:B------:R-:W-:-:S06]  /*18470*/  FFMA.FTZ R103, R103, R164, -R46 ;  /* 0x000000a467677223 */ /* 0x000fcc000001082e */
[----:B------:R-:W1:Y:S01]  /*18480*/  MUFU.EX2 R52, R99 ;  /* 0x0000006300347308 */ /* 0x000e620000000800 */
[----:B----4-:R-:W-:-:S01]  /*18490*/  FADD.FTZ R39, R9, R58 ;  /* 0x0000003a09277221 */ /* 0x010fc20000010000 */
[----:B------:R-:W-:Y:S01]  /*184a0*/  F2FP.SATFINITE.E4M3.F32.PACK_AB_MERGE_C R229, R4, R3, RZ ;  /* 0x0000000304e5723e */ /* 0x000fe200048070ff */
[----:B--2---:R-:W-:-:S05]  /*184b0*/  FADD.FTZ R4, R224, R35 ;  /* 0x00000023e0047221 */ /* 0x004fca0000010000 */
[----:B------:R-:W2:Y:S01]  /*184c0*/  MUFU.EX2 R101, R101 ;  /* 0x0000006500657308 */ /* 0x000ea20000000800 */
[----:B------:R-:W-:-:S01]  /*184d0*/  FFMA.FTZ R95, R95, R164, -R46 ;  /* 0x000000a45f5f7223 */ /* 0x000fc2000001082e */
[----:B------:R-:W-:Y:S01]  /*184e0*/  F2FP.SATFINITE.E4M3.F32.PACK_AB_MERGE_C R231, R10, R7, RZ ;  /* 0x000000070ae7723e */ /* 0x000fe200048070ff */
[----:B------:R-:W-:-:S05]  /*184f0*/  FADD.FTZ R10, R14, R39 ;  /* 0x000000270e0a7221 */ /* 0x000fca0000010000 */
[----:B------:R-:W4:Y:S01]  /*18500*/  MUFU.EX2 R11, R11 ;  /* 0x0000000b000b7308 */ /* 0x000f220000000800 */
[----:B0-----:R-:W-:-:S01]  /*18510*/  FADD.FTZ R3, R87, R4 ;  /* 0x0000000457037221 */ /* 0x001fc20000010000 */
[----:B------:R-:W-:-:S06]  /*18520*/  FFMA.FTZ R105, R105, R164, -R46 ;  /* 0x000000a469697223 */ /* 0x000fcc000001082e */
[----:B------:R-:W0:Y:S01]  /*18530*/  MUFU.EX2 R226, R97 ;  /* 0x0000006100e27308 */ /* 0x000e220000000800 */
[----:B---3--:R-:W-:-:S01]  /*18540*/  FADD.FTZ R7, R227, R10 ;  /* 0x0000000ae3077221 */ /* 0x008fc20000010000 */
[----:B-1----:R-:W-:-:S06]  /*18550*/  FADD.FTZ R4, R52, R3 ;  /* 0x0000000334047221 */ /* 0x002fcc0000010000 */
[----:B------:R-:W1:Y:S01]  /*18560*/  MUFU.EX2 R103, R103 ;  /* 0x0000006700677308 */ /* 0x000e620000000800 */
[----:B------:R-:W-:-:S01]  /*18570*/  FFMA.FTZ R93, R93, R164, -R46 ;  /* 0x000000a45d5d7223 */ /* 0x000fc2000001082e */
[----:B------:R-:W-:-:S06]  /*18580*/  FADD.FTZ R10, R20, R7 ;  /* 0x00000007140a7221 */ /* 0x000fcc0000010000 */
[----:B------:R-:W3:Y:S01]  /*18590*/  MUFU.EX2 R13, R13 ;  /* 0x0000000d000d7308 */ /* 0x000ee20000000800 */
[----:B--2---:R-:W-:-:S07]  /*185a0*/  FADD.FTZ R3, R101, R4 ;  /* 0x0000000465037221 */ /* 0x004fce0000010000 */
[----:B------:R-:W2:Y:S01]  /*185b0*/  MUFU.EX2 R54, R95 ;  /* 0x0000005f00367308 */ /* 0x000ea20000000800 */
[----:B------:R-:W-:-:S01]  /*185c0*/  FFMA.FTZ R107, R107, R164, -R46 ;  /* 0x000000a46b6b7223 */ /* 0x000fc2000001082e */
[----:B----4-:R-:W-:-:S06]  /*185d0*/  FADD.FTZ R7, R11, R10 ;  /* 0x0000000a0b077221 */ /* 0x010fcc0000010000 */
[----:B------:R-:W4:Y:S01]  /*185e0*/  MUFU.EX2 R28, R21 ;  /* 0x00000015001c7308 */ /* 0x000f220000000800 */
[----:B------:R-:W-:Y:S01]  /*185f0*/  @!P2 PRMT R0, RZ, 0x654, R0 ;  /* 0x00000654ff00a816 */ /* 0x000fe20000000000 */
[----:B0-----:R-:W-:-:S06]  /*18600*/  FADD.FTZ R4, R226, R3 ;  /* 0x00000003e2047221 */ /* 0x001fcc0000010000 */
[----:B------:R-:W0:Y:S01]  /*18610*/  MUFU.EX2 R105, R105 ;  /* 0x0000006900697308 */ /* 0x000e220000000800 */
[----:B------:R-:W-:-:S01]  /*18620*/  FFMA.FTZ R91, R91, R164, -R46 ;  /* 0x000000a45b5b7223 */ /* 0x000fc2000001082e */
[C---:B------:R-:W-:Y:S01]  /*18630*/  F2FP.SATFINITE.E4M3.F32.PACK_AB_MERGE_C R11, R24.reuse, R11, RZ ;  /* 0x0000000b180b723e */ /* 0x040fe200048070ff */
[----:B------:R-:W-:-:S05]  /*18640*/  FADD.FTZ R24, R24, R7 ;  /* 0x0000000718187221 */ /* 0x000fca0000010000 */
[----:B------:R-:W5:Y:S01]  /*18650*/  MUFU.EX2 R15, R15 ;  /* 0x0000000f000f7308 */ /* 0x000f620000000800 */
[----:B-1----:R-:W-:-:S01]  /*18660*/  FADD.FTZ R3, R103, R4 ;  /* 0x0000000467037221 */ /* 0x002fc20000010000 */
[----:B------:R1:W-:Y:S06]  /*18670*/  @!P2 SYNCS.ARRIVE.TRANS64.RED.A1T0 RZ, [R0+URZ], RZ ;  /* 0x000000ff00ffa9a7 */ /* 0x0003ec000810043f */
[----:B------:R-:W5:Y:S01]  /*18680*/  MUFU.EX2 R220, R93 ;  /* 0x0000005d00dc7308 */ /* 0x000f620000000800 */
[----:B------:R-:W-:-:S01]  /*18690*/  FFMA.FTZ R109, R109, R164, -R46 ;  /* 0x000000a46d6d7223 */ /* 0x000fc2000001082e */
[----:B------:R-:W-:Y:S01]  /*186a0*/  F2FP.SATFINITE.E4M3.F32.PACK_AB_MERGE_C R231, R6, R5, R231 ;  /* 0x0000000506e7723e */ /* 0x000fe200048070e7 */
[----:B---3--:R-:W-:-:S01]  /*186b0*/  FADD.FTZ R5, R13, R24 ;  /* 0x000000180d057221 */ /* 0x008fc20000010000 */
[----:B--2---:R-:W-:-:S04]  /*186c0*/  F2FP.SATFINITE.E4M3.F32.PACK_AB_MERGE_C R103, R54, R103, RZ ;  /* 0x000000673667723e */ /* 0x004fc800048070ff */
[----:B------:R-:W2:Y:S01]  /*186d0*/  MUFU.EX2 R107, R107 ;  /* 0x0000006b006b7308 */ /* 0x000ea20000000800 */
[----:B------:R-:W-:-:S01]  /*186e0*/  FADD.FTZ R54, R54, R3 ;  /* 0x0000000336367221 */ /* 0x000fc20000010000 */
[----:B------:R-:W-:Y:S01]  /*186f0*/  FFMA.FTZ R89, R89, R164, -R46 ;  /* 0x000000a459597223 */ /* 0x000fe2000001082e */
[----:B----4-:R-:W-:-:S01]  /*18700*/  FADD.FTZ R6, R28, R5 ;  /* 0x000000051c067221 */ /* 0x010fc20000010000 */
[-CC-:B------:R-:W-:Y:S01]  /*18710*/  FFMA.FTZ R111, R111, R164.reuse, -R46.reuse ;  /* 0x000000a46f6f7223 */ /* 0x180fe2000001082e */
[----:B------:R-:W-:-:S01]  /*18720*/  FFMA.FTZ R71, R71, R164, -R46 ;  /* 0x000000a447477223 */ /* 0x000fc2000001082e */
[-CC-:B------:R-:W-:Y:S01]  /*18730*/  FFMA.FTZ R113, R113, R164.reuse, -R46.reuse ;  /* 0x000000a471717223 */ /* 0x180fe2000001082e */
[----:B------:R-:W-:-:S01]  /*18740*/  FFMA.FTZ R67, R67, R164, -R46 ;  /* 0x000000a443437223 */ /* 0x000fc2000001082e */
[----:B-1----:R-:W1:Y:S01]  /*18750*/  MUFU.EX2 R0, R91 ;  /* 0x0000005b00007308 */ /* 0x002e620000000800 */
[----:B0-----:R-:W-:-:S01]  /*18760*/  FADD.FTZ R3, R105, R54 ;  /* 0x0000003669037221 */ /* 0x001fc20000010000 */
[----:B-----5:R-:W-:Y:S01]  /*18770*/  FADD.FTZ R5, R15, R6 ;  /* 0x000000060f057221 */ /* 0x020fe20000010000 */
[----:B------:R-:W-:-:S01]  /*18780*/  FFMA.FTZ R115, R115, R164, -R46 ;  /* 0x000000a473737223 */ /* 0x000fc2000001082e */
[-CC-:B------:R-:W-:Y:S01]  /*18790*/  FFMA.FTZ R63, R63, R164.reuse, -R46.reuse ;  /* 0x000000a43f3f7223 */ /* 0x180fe2000001082e */
[----:B------:R-:W-:-:S01]  /*187a0*/  FFMA.FTZ R117, R117, R164, -R46 ;  /* 0x000000a475757223 */ /* 0x000fc2000001082e */
[-CC-:B------:R-:W-:Y:S01]  /*187b0*/  FFMA.FTZ R51, R51, R164.reuse, -R46.reuse ;  /* 0x000000a433337223 */ /* 0x180fe2000001082e */
[----:B------:R-:W-:-:S01]  /*187c0*/  FFMA.FTZ R119, R119, R164, -R46 ;  /* 0x000000a477777223 */ /* 0x000fc2000001082e */
[----:B------:R-:W0:Y:S01]  /*187d0*/  MUFU.EX2 R109, R109 ;  /* 0x0000006d006d7308 */ /* 0x000e220000000800 */
[----:B------:R-:W-:-:S01]  /*187e0*/  FADD.FTZ R6, R220, R3 ;  /* 0x00000003dc067221 */ /* 0x000fc20000010000 */
[-C--:B------:R-:W-:Y:S01]  /*187f0*/  FFMA.FTZ R37, R37, R164.reuse, -R46 ;  /* 0x000000a425257223 */ /* 0x080fe2000001082e */
[----:B------:R-:W-:-:S01]  /*18800*/  FFMA.FTZ R30, R27, R164, -R42 ;  /* 0x000000a41b1e7223 */ /* 0x000fc2000001082a */
[-CC-:B------:R-:W-:Y:S01]  /*18810*/  FFMA.FTZ R21, R47, R164.reuse, -R42.reuse ;  /* 0x000000a42f157223 */ /* 0x180fe2000001082a */
[----:B------:R-:W-:-:S01]  /*18820*/  FFMA.FTZ R25, R31, R164, -R42 ;  /* 0x000000a41f197223 */ /* 0x000fc2000001082a */
[----:B------:R-:W3:Y:S02]  /*18830*/  @P0 LDC R7, c[0x0][0x44c] ;  /* 0x00011300ff070b82 */ /* 0x000ee40000000800 */
[----:B------:R-:W4:Y:S01]  /*18840*/  MUFU.EX2 R222, R89 ;  /* 0x0000005900de7308 */ /* 0x000f220000000800 */
[----:B--2---:R-:W-:-:S01]  /*18850*/  FADD.FTZ R3, R107, R6 ;  /* 0x000000066b037221 */ /* 0x004fc20000010000 */
[----:B-1----:R-:W-:-:S06]  /*18860*/  F2FP.SATFINITE.E4M3.F32.PACK_AB_MERGE_C R107, R0, R107, RZ ;  /* 0x0000006b006b723e */ /* 0x002fcc00048070ff */
[----:B------:R-:W1:Y:S01]  /*18870*/  MUFU.EX2 R111, R111 ;  /* 0x0000006f006f7308 */ /* 0x000e620000000800 */
[----:B------:R-:W-:-:S07]  /*18880*/  FADD.FTZ R0, R0, R3 ;  /* 0x0000000300007221 */ /* 0x000fce0000010000 */
[----:B------:R-:W2:Y:S01]  /*18890*/  MUFU.EX2 R46, R71 ;  /* 0x00000047002e7308 */ /* 0x000ea20000000800 */
[----:B0-----:R-:W-:-:S07]  /*188a0*/  FADD.FTZ R3, R109, R0 ;  /* 0x000000006d037221 */ /* 0x001fce0000010000 */
[----:B------:R-:W0:Y:S01]  /*188b0*/  MUFU.EX2 R113, R113 ;  /* 0x0000007100717308 */ /* 0x000e220000000800 */
[----:B----4-:R-:W-:-:S01]  /*188c0*/  FADD.FTZ R6, R222, R3 ;  /* 0x00000003de067221 */ /* 0x010fc20000010000 */
[-CC-:B------:R-:W-:Y:S01]  /*188d0*/  FFMA.FTZ R27, R45, R164.reuse, -R42.reuse ;  /* 0x000000a42d1b7223 */ /* 0x180fe2000001082a */
[----:B------:R-:W-:-:S05]  /*188e0*/  FFMA.FTZ R36, R43, R164, -R42 ;  /* 0x000000a42b247223 */ /* 0x000fca000001082a */
[----:B------:R-:W4:Y:S01]  /*188f0*/  MUFU.EX2 R216, R67 ;  /* 0x0000004300d87308 */ /* 0x000f220000000800 */
[----:B------:R-:W-:-:S01]  /*18900*/  FFMA.FTZ R29, R49, R164, -R42 ;  /* 0x000000a4311d7223 */ /* 0x000fc2000001082a */
[-CC-:B------:R-:W-:Y:S01]  /*18910*/  FFMA.FTZ R38, R53, R164.reuse, -R42.reuse ;  /* 0x000000a435267223 */ /* 0x180fe2000001082a */
[----:B------:R-:W-:-:S01]  /*18920*/  FFMA.FTZ R31, R55, R164, -R42 ;  /* 0x000000a4371f7223 */ /* 0x000fc2000001082a */
[-CC-:B------:R-:W-:Y:S01]  /*18930*/  FFMA.FTZ R57, R57, R164.reuse, -R42.reuse ;  /* 0x000000a439397223 */ /* 0x180fe2000001082a */
[----:B------:R-:W-:-:S03]  /*18940*/  FFMA.FTZ R33, R61, R164, -R42 ;  /* 0x000000a43d217223 */ /* 0x000fc6000001082a */
[----:B------:R-:W5:Y:S01]  /*18950*/  MUFU.EX2 R30, R30 ;  /* 0x0000001e001e7308 */ /* 0x000f620000000800 */
[----:B------:R-:W-:Y:S01]  /*18960*/  F2FP.SATFINITE.E4M3.F32.PACK_AB_MERGE_C R227, R20, R227, R11 ;  /* 0x000000e314e3723e */ /* 0x000fe2000480700b */
[----:B-1----:R-:W-:Y:S01]  /*18970*/  FADD.FTZ R3, R111, R6 ;  /* 0x000000066f037221 */ /* 0x002fe20000010000 */
[----:B------:R-:W-:-:S01]  /*18980*/  FFMA.FTZ R42, R59, R164, -R42 ;  /* 0x000000a43b2a7223 */ /* 0x000fc2000001082a */
[----:B------:R-:W1:Y:S04]  /*18990*/  @P0 LDC R11, c[0x0][0x450] ;  /* 0x00011400ff0b0b82 */ /* 0x000e680000000800 */
[----:B------:R-:W-:Y:S01]  /*189a0*/  MUFU.EX2 R32, R32 ;  /* 0x0000002000207308 */ /* 0x000fe20000000800 */
[----:B--2---:R-:W-:-:S07]  /*189b0*/  F2FP.SATFINITE.E4M3.F32.PACK_AB_MERGE_C R111, R46, R111, RZ ;  /* 0x0000006f2e6f723e */ /* 0x004fce00048070ff */
[----:B------:R-:W2:Y:S01]  /*189c0*/  MUFU.EX2 R21, R21 ;  /* 0x0000001500157308 */ /* 0x000ea20000000800 */
[----:B------:R-:W-:-:S07]  /*189d0*/  FADD.FTZ R46, R46, R3 ;  /* 0x000000032e2e7221 */ /* 0x000fce0000010000 */
[----:B------:R-:W-:Y:S08]  /*189e0*/  MUFU.EX2 R115, R115 ;  /* 0x0000007300737308 */ /* 0x000ff00000000800 */
[----:B------:R-:W3:Y:S01]  /*189f0*/  MUFU.EX2 R4, R63 ;  /* 0x0000003f00047308 */ /* 0x000ee20000000800 */
[----:B0-----:R-:W-:-:S07]  /*18a00*/  FADD.FTZ R3, R113, R46 ;  /* 0x0000002e71037221 */ /* 0x001fce0000010000 */
[----:B------:R-:W-:Y:S08]  /*18a10*/  MUFU.EX2 R25, R25 ;  /* 0x0000001900197308 */ /* 0x000ff00000000800 */
[----:B------:R-:W0:Y:S01]  /*18a20*/  MUFU.EX2 R34, R34 ;  /* 0x0000002200227308 */ /* 0x000e220000000800 */
[----:B----4-:R-:W-:-:S07]  /*18a30*/  FADD.FTZ R10, R216, R3 ;  /* 0x00000003d80a7221 */ /* 0x010fce0000010000 */
[----:B------:R-:W-:Y:S01]  /*18a40*/  MUFU.EX2 R33, R33 ;  /* 0x0000002100217308 */ /* 0x000fe20000000800 */
[----:B-----5:R-:W-:-:S07]  /*18a50*/  F2FP.SATFINITE.E4M3.F32.PACK_AB_MERGE_C R221, R30, R15, RZ ;  /* 0x0000000f1edd723e */ /* 0x020fce00048070ff */
[----:B------:R-:W4:Y:S01]  /*18a60*/  MUFU.EX2 R42, R42 ;  /* 0x0000002a002a7308 */ /* 0x000f220000000800 */
[----:B--2---:R-:W-:-:S07]  /*18a70*/  F2FP.SATFINITE.E4M3.F32.PACK_AB_MERGE_C R223, R21, R32, RZ ;  /* 0x0000002015df723e */ /* 0x004fce00048070ff */
[----:B------:R-:W2:Y:S01]  /*18a80*/  MUFU.EX2 R117, R117 ;  /* 0x0000007500757308 */ /* 0x000ea20000000800 */
[----:B------:R-:W-:-:S01]  /*18a90*/  FADD.FTZ R30, R30, R5 ;  /* 0x000000051e1e7221 */ /* 0x000fc20000010000 */
[----:B---3--:R-:W-:Y:S01]  /*18aa0*/  F2FP.SATFINITE.E4M3.F32.PACK_AB_MERGE_C R3, R4, R115, RZ ;  /* 0x000000730403723e */ /* 0x008fe200048070ff */
[----:B------:R-:W-:-:S05]  /*18ab0*/  FADD.FTZ R115, R115, R10 ;  /* 0x0000000a73737221 */ /* 0x000fca0000010000 */
[----:B------:R-:W-:Y:S01]  /*18ac0*/  MUFU.EX2 R31, R31 ;  /* 0x0000001f001f7308 */ /* 0x000fe20000000800 */
[----:B0-----:R-:W-:-:S07]  /*18ad0*/  F2FP.SATFINITE.E4M3.F32.PACK_AB_MERGE_C R223, R34, R25, R223 ;  /* 0x0000001922df723e */ /* 0x001fce00048070df */
[----:B------:R-:W0:Y:S08]  /*18ae0*/  MUFU.EX2 R40, R57 ;  /* 0x0000003900287308 */ /* 0x000e300000000800 */
[----:B------:R-:W3:Y:S01]  /*18af0*/  MUFU.EX2 R0, R51 ;  /* 0x0000003300007308 */ /* 0x000ee20000000800 */
[----:B------:R-:W-:Y:S01]  /*18b00*/  F2FP.SATFINITE.E4M3.F32.PACK_AB_MERGE_C R9, R14, R9, RZ ;  /* 0x000000090e09723e */ /* 0x000fe200048070ff */
[----:B------:R-:W-:Y:S01]  /*18b10*/  FADD.FTZ R25, R25, R30 ;  /* 0x0000001e19197221 */ /* 0x000fe20000010000 */
[----:B------:R-:W-:-:S05]  /*18b20*/  FADD.FTZ R4, R4, R115 ;  /* 0x0000007304047221 */ /* 0x000fca0000010000 */
[----:B------:R-:W5:Y:S01]  /*18b30*/  MUFU.EX2 R119, R119 ;  /* 0x0000007700777308 */ /* 0x000f620000000800 */
[----:B------:R-:W-:Y:S01]  /*18b40*/  @P0 IMAD.HI.U32 R10, R92, R7, RZ ;  /* 0x000000075c0a0227 */ /* 0x000fe200078e00ff */
[----:B------:R-:W-:-:S06]  /*18b50*/  F2FP.SATFINITE.E4M3.F32.PACK_AB_MERGE_C R225, R12, R225, R9 ;  /* 0x000000e10ce1723e */ /* 0x000fcc0004807009 */
[----:B------:R-:W-:Y:S01]  /*18b60*/  MUFU.EX2 R29, R29 ;  /* 0x0000001d001d7308 */ /* 0x000fe20000000800 */
[----:B------:R-:W-:-:S01]  /*18b70*/  FADD.FTZ R25, R34, R25 ;  /* 0x0000001922197221 */ /* 0x000fc20000010000 */
[----:B------:R-:W-:-:S06]  /*18b80*/  F2FP.SATFINITE.E4M3.F32.PACK_AB_MERGE_C R216, R216, R113, R3 ;  /* 0x00000071d8d8723e */ /* 0x000fcc0004807003 */
[----:B------:R-:W-:Y:S01]  /*18b90*/  MUFU.EX2 R38, R38 ;  /* 0x0000002600267308 */ /* 0x000fe20000000800 */
[----:B------:R-:W-:Y:S01]  /*18ba0*/  IMAD.MOV.U32 R9, RZ, RZ, R92 ;  /* 0x000000ffff097224 */ /* 0x000fe200078e005c */
[----:B----4-:R-:W-:-:S06]  /*18bb0*/  F2FP.SATFINITE.E4M3.F32.PACK_AB_MERGE_C R7, R42, R33, RZ ;  /* 0x000000212a07723e */ /* 0x010fcc00048070ff */
[----:B------:R-:W4:Y:S01]  /*18bc0*/  MUFU.EX2 R27, R27 ;  /* 0x0000001b001b7308 */ /* 0x000f220000000800 */
[----:B--2---:R-:W-:-:S01]  /*18bd0*/  FADD.FTZ R3, R117, R4 ;  /* 0x0000000475037221 */ /* 0x004fc20000010000 */
[----:B-1----:R-:W-:-:S06]  /*18be0*/  @P0 SHF.R.U32.HI R9, RZ, R11, R10 ;  /* 0x0000000bff090219 */ /* 0x002fcc000001160a */
[----:B------:R-:W1:Y:S01]  /*18bf0*/  MUFU.EX2 R36, R36 ;  /* 0x0000002400247308 */ /* 0x000e620000000800 */
[----:B------:R-:W-:-:S01]  /*18c00*/  FADD.FTZ R32, R32, R25 ;  /* 0x0000001920207221 */ /* 0x000fc20000010000 */
[----:B0-----:R-:W-:Y:S01]  /*18c10*/  F2FP.SATFINITE.E4M3.F32.PACK_AB_MERGE_C R219, R40, R31, R7 ;  /* 0x0000001f28db723e */ /* 0x001fe20004807007 */
[----:B---3--:R-:W-:-:S01]  /*18c20*/  FADD.FTZ R4, R0, R3 ;  /* 0x0000000300047221 */ /* 0x008fc20000010000 */
[----:B------:R-:W-:Y:S01]  /*18c30*/  IADD3 R7, R9, R88, -R90 ;  /* 0x0000005809077210 */ /* 0x000fe20007ffe85a */
[----:B------:R-:W-:-:S02]  /*18c40*/  FADD.FTZ R32, R21, R32 ;  /* 0x0000002015207221 */ /* 0x000fc40000010000 */
[----:B-----5:R-:W-:Y:S01]  /*18c50*/  FADD.FTZ R3, R119, R4 ;  /* 0x0000000477037221 */ /* 0x020fe20000010000 */
[----:B------:R-:W-:Y:S01]  /*18c60*/  SHF.R.S32.HI R4, RZ, 0x1f, R7 ;  /* 0x0000001fff047819 */ /* 0x000fe20000011407 */
[----:B----4-:R-:W-:Y:S01]  /*18c70*/  FADD.FTZ R5, R27, R32 ;  /* 0x000000201b057221 */ /* 0x010fe20000010000 */
[----:B------:R-:W-:-:S02]  /*18c80*/  F2FP.SATFINITE.E4M3.F32.PACK_AB_MERGE_C R217, R38, R29, RZ ;  /* 0x0000001d26d9723e */ /* 0x000fc400048070ff */
[----:B------:R-:W-:Y:S01]  /*18c90*/  LEA.HI R4, R4, R7, RZ, 0x7 ;  /* 0x0000000704047211 */ /* 0x000fe200078f38ff */
[----:B------:R-:W0:Y:S01]  /*18ca0*/  MUFU.EX2 R6, R37 ;  /* 0x0000002500067308 */ /* 0x000e220000000800 */
[C---:B-1----:R-:W-:Y:S01]  /*18cb0*/  F2FP.SATFINITE.E4M3.F32.PACK_AB_MERGE_C R217, R36.reuse, R27, R217 ;  /* 0x0000001b24d9723e */ /* 0x042fe200048070d9 */
[----:B------:R-:W-:Y:S01]  /*18cc0*/  FADD.FTZ R36, R36, R5 ;  /* 0x0000000524247221 */ /* 0x000fe20000010000 */
[----:B------:R-:W-:Y:S01]  /*18cd0*/  SHF.R.S32.HI R4, RZ, 0x7, R4 ;  /* 0x00000007ff047819 */ /* 0x000fe20000011404 */
[----:B------:R-:W-:Y:S01]  /*18ce0*/  VIADD R11, R131, 0xfffffffe ;  /* 0xfffffffe830b7836 */ /* 0x000fe20000000000 */
[----:B------:R-:W-:Y:S01]  /*18cf0*/  F2FP.SATFINITE.E4M3.F32.PACK_AB_MERGE_C R221, R28, R13, R221 ;  /* 0x0000000d1cdd723e */ /* 0x000fe200048070dd */
[----:B------:R-:W-:Y:S01]  /*18d00*/  FADD.FTZ R29, R29, R36 ;  /* 0x000000241d1d7221 */ /* 0x000fe20000010000 */
[----:B------:R-:W-:-:S03]  /*18d10*/  VIMNMX R13, RZ, R4, !PT ;  /* 0x00000004ff0d7248 */ /* 0x000fc60007fe0100 */
[----:B------:R-:W-:Y:S01]  /*18d20*/  FADD.FTZ R38, R38, R29 ;  /* 0x0000001d26267221 */ /* 0x000fe20000010000 */
[----:B------:R-:W-:-:S03]  /*18d30*/  ISETP.GE.AND P2, PT, R11, R13, PT ;  /* 0x0000000d0b00720c */ /* 0x000fc60003f46270 */
[----:B------:R-:W-:-:S04]  /*18d40*/  FADD.FTZ R5, R31, R38 ;  /* 0x000000261f057221 */ /* 0x000fc80000010000 */
[----:B------:R-:W-:Y:S01]  /*18d50*/  FADD.FTZ R40, R40, R5 ;  /* 0x0000000528287221 */ /* 0x000fe20000010000 */
[----:B0-----:R-:W-:Y:S02]  /*18d60*/  F2FP.SATFINITE.E4M3.F32.PACK_AB_MERGE_C R5, R6, R119, RZ ;  /* 0x000000770605723e */ /* 0x001fe400048070ff */
[----:B------:R-:W-:Y:S01]  /*18d70*/  F2FP.SATFINITE.E4M3.F32.PACK_AB_MERGE_C R228, R48, R65, RZ ;  /* 0x0000004130e4723e */ /* 0x000fe200048070ff */
[----:B------:R-:W-:-:S01]  /*18d80*/  FADD.FTZ R33, R33, R40 ;  /* 0x0000002821217221 */ /* 0x000fc20000010000 */
[----:B------:R-:W-:Y:S02]  /*18d90*/  F2FP.SATFINITE.E4M3.F32.PACK_AB_MERGE_C R50, R50, R79, RZ ;  /* 0x0000004f3232723e */ /* 0x000fe400048070ff */
[----:B------:R-:W-:Y:S02]  /*18da0*/  F2FP.SATFINITE.E4M3.F32.PACK_AB_MERGE_C R52, R52, R87, RZ ;  /* 0x000000573434723e */ /* 0x000fe400048070ff */
[----:B------:R-:W-:Y:S01]  /*18db0*/  F2FP.SATFINITE.E4M3.F32.PACK_AB_MERGE_C R218, R0, R117, R5 ;  /* 0x0000007500da723e */ /* 0x000fe20004807005 */
[----:B------:R-:W-:-:S01]  /*18dc0*/  FADD.FTZ R0, R42, R33 ;  /* 0x000000212a007221 */ /* 0x000fc20000010000 */
[----:B------:R-:W-:Y:S01]  /*18dd0*/  F2FP.SATFINITE.E4M3.F32.PACK_AB_MERGE_C R229, R41, R26, R229 ;  /* 0x0000001a29e5723e */ /* 0x000fe200048070e5 */
[----:B------:R-:W-:-:S01]  /*18de0*/  FADD.FTZ R3, R6, R3 ;  /* 0x0000000306037221 */ /* 0x000fc20000010000 */
[----:B------:R-:W-:-:S02]  /*18df0*/  F2FP.SATFINITE.E4M3.F32.PACK_AB_MERGE_C R228, R44, R73, R228 ;  /* 0x000000492ce4723e */ /* 0x000fc400048070e4 */
[----:B------:R-:W-:Y:S02]  /*18e00*/  CS2R R150, SRZ ;  /* 0x0000000000967805 */ /* 0x000fe4000001ff00 */
[----:B------:R-:W-:Y:S02]  /*18e10*/  F2FP.SATFINITE.E4M3.F32.PACK_AB_MERGE_C R230, R230, R75, R50 ;  /* 0x0000004be6e6723e */ /* 0x000fe40004807032 */
[----:B------:R-:W-:Y:S02]  /*18e20*/  CS2R R148, SRZ ;  /* 0x0000000000947805 */ /* 0x000fe4000001ff00 */
[----:B------:R-:W-:Y:S02]  /*18e30*/  F2FP.SATFINITE.E4M3.F32.PACK_AB_MERGE_C R224, R224, R83, R52 ;  /* 0x00000053e0e0723e */ /* 0x000fe40004807034 */
[----:B------:R-:W-:Y:S02]  /*18e40*/  CS2R R146, SRZ ;  /* 0x0000000000927805 */ /* 0x000fe4000001ff00 */
[----:B------:R-:W-:-:S02]  /*18e50*/  F2FP.SATFINITE.E4M3.F32.PACK_AB_MERGE_C R226, R226, R101, R103 ;  /* 0x00000065e2e2723e */ /* 0x000fc40004807067 */
[----:B------:R-:W-:Y:S02]  /*18e60*/  CS2R R144, SRZ ;  /* 0x0000000000907805 */ /* 0x000fe4000001ff00 */
[----:B------:R-:W-:Y:S02]  /*18e70*/  F2FP.SATFINITE.E4M3.F32.PACK_AB_MERGE_C R220, R220, R105, R107 ;  /* 0x00000069dcdc723e */ /* 0x000fe4000480706b */
[----:B------:R-:W-:Y:S02]  /*18e80*/  CS2R R142, SRZ ;  /* 0x00000000008e7805 */ /* 0x000fe4000001ff00 */
[----:B------:R-:W-:Y:S02]  /*18e90*/  F2FP.SATFINITE.E4M3.F32.PACK_AB_MERGE_C R222, R222, R109, R111 ;  /* 0x0000006ddede723e */ /* 0x000fe4000480706f */
        /* <DEDUP_REMOVED lines=60> */
[----:B------:R-:W-:Y:S01]  /*19260*/  IMAD.MOV.U32 R10, RZ, RZ, R165 ;  /* 0x000000ffff0a7224 */ /* 0x000fe200078e00a5 */
[----:B------:R-:W-:Y:S01]  /*19270*/  MOV R151, RZ ;  /* 0x000000ff00977202 */ /* 0x000fe20000000f00 */
[----:B------:R-:W-:Y:S02]  /*19280*/  IMAD.MOV.U32 R9, RZ, RZ, R191 ;  /* 0x000000ffff097224 */ /* 0x000fe400078e00bf */
[----:B------:R-:W-:-:S07]  /*19290*/  IMAD.MOV.U32 R4, RZ, RZ, R235 ;  /* 0x000000ffff047224 */ /* 0x000fce00078e00eb */
.L_x_2507:
[----:B------:R-:W2:Y:S01]  /*192a0*/  LDL R5, [R1] ;  /* 0x0000000001057983 */ /* 0x000ea20000100800 */
[----:B------:R-:W-:Y:S01]  /*192b0*/  ISETP.NE.AND P2, PT, R234, 0x1, PT ;  /* 0x00000001ea00780c */ /* 0x000fe20003f45270 */
[----:B------:R-:W-:Y:S05]  /*192c0*/  YIELD ;  /* 0x0000000000007946 */ /* 0x000fea0003800000 */
[----:B------:R-:W-:-:S04]  /*192d0*/  SEL R235, RZ, 0x1, P2 ;  /* 0x00000001ffeb7807 */ /* 0x000fc80001000000 */
[----:B------:R-:W-:Y:S02]  /*192e0*/  LOP3.LUT R235, R4, R235, RZ, 0x3c, !PT ;  /* 0x000000eb04eb7212 */ /* 0x000fe400078e3cff */
[----:B--2---:R-:W-:-:S13]  /*192f0*/  ISETP.NE.AND P2, PT, R5, RZ, PT ;  /* 0x000000ff0500720c */ /* 0x004fda0003f45270 */
[----:B------:R-:W-:Y:S05]  /*19300*/  @P2 BRA `(.L_x_2497) ;  /* 0x00000000003c2947 */ /* 0x000fea0003800000 */
[----:B------:R-:W-:Y:S05]  /*19310*/  @!P1 BRA `(.L_x_2498) ;  /* 0x0000000000049947 */ /* 0x000fea0003800000 */
[----:B------:R-:W-:Y:S01]  /*19320*/  BPT.TRAP 0x1 ;  /* 0x000000040000795c */ /* 0x000fe20000300000 */
.L_x_2498:
[----:B------:R-:W-:Y:S01]  /*19330*/  VIADD R5, R234, 0x1 ;  /* 0x00000001ea057836 */ /* 0x000fe20000000000 */
[----:B------:R-:W-:-:S04]  /*19340*/  SHF.L.U32 R6, R235, 0x1f, RZ ;  /* 0x0000001feb067819 */ /* 0x000fc800000006ff */
[----:B------:R-:W-:-:S04]  /*19350*/  ISETP.NE.AND P3, PT, R5, 0x2, PT ;  /* 0x000000020500780c */ /* 0x000fc80003f65270 */
[----:B------:R-:W-:-:S05]  /*19360*/  SEL R5, R5, RZ, P3 ;  /* 0x000000ff05057207 */ /* 0x000fca0001800000 */
[----:B------:R-:W-:-:S04]  /*19370*/  IMAD R5, R5, 0x8, R18 ;  /* 0x0000000805057824 */ /* 0x000fc800078e0212 */
[----:B------:R0:W1:Y:S01]  /*19380*/  SYNCS.PHASECHK.TRANS64.TRYWAIT P3, [R5+URZ+0x38830], R6 ;  /* 0x03883006050075a7 */ /* 0x000062000806017f */
[----:B------:R-:W-:Y:S05]  /*19390*/  @!P1 BRA `(.L_x_2499) ;  /* 0x0000000000049947 */ /* 0x000fea0003800000 */
[----:B------:R-:W-:Y:S01]  /*193a0*/  BPT.TRAP 0x1 ;  /* 0x000000040000795c */ /* 0x000fe20000300000 */
.L_x_2499:
[----:B------:R-:W-:Y:S04]  /*193b0*/  BSSY B0, `(.L_x_2497) ;  /* 0x0000004000007945 */ /* 0x000fe80003800000 */
[----:B-1----:R-:W-:Y:S05]  /*193c0*/  @P3 BRA `(.L_x_2500) ;  /* 0x0000000000083947 */ /* 0x002fea0003800000 */
[----:B------:R-:W1:Y:S02]  /*193d0*/  SYNCS.PHASECHK.TRANS64.TRYWAIT P3, [R5+URZ+0x38830], R6 ;  /* 0x03883006050075a7 */ /* 0x000e64000806017f */
[----:B-1----:R-:W-:Y:S05]  /*193e0*/  @!P3 BRA `(.L_x_2501) ;  /* 0x0000013400b0b947 */ /* 0x002fea0003800000 */
.L_x_2500:
[----:B------:R-:W-:Y:S05]  /*193f0*/  BSYNC B0 ;  /* 0x0000000000007941 */ /* 0x000fea0003800000 */
.L_x_2497:
[----:B01----:R-:W0:Y:S01]  /*19400*/  S2R R5, SR_TID.X ;  /* 0x0000000000057919 */ /* 0x003e220000002100 */
[----:B------:R-:W-:Y:S01]  /*19410*/  VIADD R12, R234, 0x1 ;  /* 0x00000001ea0c7836 */ /* 0x000fe20000000000 */
        /* <DEDUP_REMOVED lines=8> */
[C---:B------:R-:W-:Y:S01]  /*194a0*/  R2UR UR7, R153.reuse ;  /* 0x00000000990772ca */ /* 0x040fe200000e0000 */
[----:B------:R-:W-:Y:S01]  /*194b0*/  IMAD R6, R12, 0x800, R8 ;  /* 0x000008000c067824 */ /* 0x000fe200078e0208 */
[----:B------:R-:W-:-:S02]  /*194c0*/  R2UR UR31, R153 ;  /* 0x00000000991f72ca */ /* 0x000fc400000e0000 */
[----:B------:R-:W-:Y:S01]  /*194d0*/  R2UR UR11, R21 ;  /* 0x00000000150b72ca */ /* 0x000fe200000e0000 */
[C---:B------:R-:W-:Y:S01]  /*194e0*/  VIADD R152, R6.reuse, 0x4 ;  /* 0x0000000406987836 */ /* 0x040fe20000000000 */
[C---:B------:R-:W-:Y:S01]  /*194f0*/  R2UR UR14, R6.reuse ;  /* 0x00000000060e72ca */ /* 0x040fe200000e0000 */
[C---:B------:R-:W-:Y:S01]  /*19500*/  VIADD R14, R6.reuse, 0x6 ;  /* 0x00000006060e7836 */ /* 0x040fe20000000000 */
[----:B------:R-:W-:Y:S02]  /*19510*/  IADD3 R20, R6, 0x2, RZ ;  /* 0x0000000206147810 */ /* 0x000fe40007ffe0ff */
[----:B------:R-:W-:Y:S01]  /*19520*/  R2UR UR6, R152 ;  /* 0x00000000980672ca */ /* 0x000fe200000e0000 */
[----:B------:R-:W-:Y:S01]  /*19530*/  VIADD R152, R6, 0x404 ;  /* 0x0000040406987836 */ /* 0x000fe20000000000 */
[----:B------:R-:W-:Y:S02]  /*19540*/  R2UR UR10, R20 ;  /* 0x00000000140a72ca */ /* 0x000fe400000e0000 */
[----:B------:R-:W-:Y:S01]  /*19550*/  R2UR UR18, R14 ;  /* 0x000000000e1272ca */ /* 0x000fe200000e0000 */
[----:B------:R-:W-:Y:S01]  /*19560*/  VIADD R14, R6, 0x402 ;  /* 0x00000402060e7836 */ /* 0x000fe20000000000 */
[----:B------:R-:W-:-:S02]  /*19570*/  R2UR UR30, R152 ;  /* 0x00000000981e72ca */ /* 0x000fc400000e0000 */
[----:B0-----:R-:W-:Y:S02]  /*19580*/  SHF.R.U32.HI R5, RZ, 0x7, R5 ;  /* 0x00000007ff057819 */ /* 0x001fe40000011605 */
[----:B------:R-:W-:Y:S02]  /*19590*/  R2UR UR19, R15 ;  /* 0x000000000f1372ca */ /* 0x000fe400000e0000 */
[C---:B------:R-:W-:Y:S01]  /*195a0*/  IADD3 R20, R6.reuse, 0x400, RZ ;  /* 0x0000040006147810 */ /* 0x040fe20007ffe0ff */
[----:B------:R-:W-:Y:S01]  /*195b0*/  VIADD R5, R5, 0x8 ;  /* 0x0000000805057836 */ /* 0x000fe20000000000 */
[----:B------:R-:W-:Y:S01]  /*195c0*/  R2UR UR23, R21 ;  /* 0x00000000151772ca */ /* 0x000fe200000e0000 */
[----:B------:R-:W-:Y:S01]  /*195d0*/  VIADD R6, R6, 0x406 ;  /* 0x0000040606067836 */ /* 0x000fe20000000000 */
[----:B------:R-:W-:Y:S02]  /*195e0*/  R2UR UR22, R20 ;  /* 0x00000000141672ca */ /* 0x000fe400000e0000 */
[----:B------:R0:W-:Y:S01]  /*195f0*/  BAR.SYNC.DEFER_BLOCKING R5, 0x100 ;  /* 0x000400050000751d */ /* 0x0001e20000010000 */
[----:B------:R-:W-:-:S02]  /*19600*/  R2UR UR26, R14 ;  /* 0x000000000e1a72ca */ /* 0x000fc400000e0000 */
[----:B------:R-:W-:Y:S02]  /*19610*/  R2UR UR27, R15 ;  /* 0x000000000f1b72ca */ /* 0x000fe400000e0000 */
        /* <DEDUP_REMOVED lines=29> */
.L_x_2503:
[----:B------:R-:W-:Y:S01]  /*197f0*/  SHF.L.U32 R4, R4, 0x1f, RZ ;  /* 0x0000001f04047819 */ /* 0x000fe200000006ff */
[----:B------:R-:W-:-:S04]  /*19800*/  IMAD R5, R234, 0x8, R18 ;  /* 0x00000008ea057824 */ /* 0x000fc800078e0212 */
[----:B------:R0:W1:Y:S01]  /*19810*/  SYNCS.PHASECHK.TRANS64.TRYWAIT P2, [R5+URZ+0x38850], R4 ;  /* 0x03885004050075a7 */ /* 0x000062000804017f */
[----:B------:R-:W-:Y:S05]  /*19820*/  @!P1 BRA `(.L_x_2504) ;  /* 0x0000000000049947 */ /* 0x000fea0003800000 */
[----:B------:R-:W-:Y:S01]  /*19830*/  BPT.TRAP 0x1 ;  /* 0x000000040000795c */ /* 0x000fe20000300000 */
.L_x_2504:
[----:B-1----:R-:W-:Y:S05]  /*19840*/  @P2 BRA `(.L_x_2502) ;  /* 0x0000000000082947 */ /* 0x002fea0003800000 */
[----:B------:R-:W1:Y:S02]  /*19850*/  SYNCS.PHASECHK.TRANS64.TRYWAIT P2, [R5+URZ+0x38850], R4 ;  /* 0x03885004050075a7 */ /* 0x000e64000804017f */
[----:B-1----:R-:W-:Y:S05]  /*19860*/  @!P2 BRA `(.L_x_2505) ;  /* 0x0000013000a4a947 */ /* 0x002fea0003800000 */
.L_x_2502:
[----:B01----:R-:W-:Y:S01]  /*19870*/  IADD3 R4, R18, 0x400, RZ ;  /* 0x0000040012047810 */ /* 0x003fe20007ffe0ff */
[----:B------:R-:W2:Y:S03]  /*19880*/  LDL R15, [R1+0x8] ;  /* 0x00000800010f7983 */ /* 0x000ea60000100800 */
[----:B------:R-:W-:Y:S01]  /*19890*/  SHF.R.U32.HI R4, RZ, 0x4, R4 ;  /* 0x00000004ff047819 */ /* 0x000fe20000011604 */
[----:B------:R-:W2:Y:S01]  /*198a0*/  LDL R14, [R1+0x3c] ;  /* 0x00003c00010e7983 */ /* 0x000ea20000100800 */
[----:B------:R-:W-:Y:S01]  /*198b0*/  IMAD.MOV.U32 R5, RZ, RZ, 0x40000040 ;  /* 0x40000040ff057424 */ /* 0x000fe200078e00ff */
[----:B------:R-:W-:Y:S05]  /*198c0*/  WARPSYNC.ALL ;  /* 0x0000000000007948 */ /* 0x000fea0003800000 */
[----:B------:R-:W-:Y:S01]  /*198d0*/  LOP3.LUT R4, R4, 0x3fff, RZ, 0xc0, !PT ;  /* 0x00003fff04047812 */ /* 0x000fe200078ec0ff */
[----:B------:R-:W-:Y:S01]  /*198e0*/  WARPGROUP.ARRIVE ;  /* 0x00000000000079c5 */ /* 0x000fe20000000000 */
[----:B------:R-:W-:Y:S01]  /*198f0*/  R2UR UR7, R5 ;  /* 0x00000000050772ca */ /* 0x000fe200000e0000 */
[----:B------:R-:W-:Y:S01]  /*19900*/  IMAD.MOV.U32 R7, RZ, RZ, 0x40000040 ;  /* 0x40000040ff077424 */ /* 0x000fe200078e00ff */
[----:B------:R-:W-:Y:S01]  /*19910*/  LOP3.LUT R4, R4, 0x10000, RZ, 0xfc, !PT ;  /* 0x0001000004047812 */ /* 0x000fe200078efcff */
[----:B------:R-:W-:-:S04]  /*19920*/  IMAD.MOV.U32 R5, RZ, RZ, 0x40000040 ;  /* 0x40000040ff057424 */ /* 0x000fc800078e00ff */
[----:B------:R-:W-:-:S04]  /*19930*/  IMAD R4, R234, 0x800, R4 ;  /* 0x00000800ea047824 */ /* 0x000fc800078e0204 */
[C---:B------:R-:W-:Y:S01]  /*19940*/  VIADD R6, R4.reuse, 0x2 ;  /* 0x0000000204067836 */ /* 0x040fe20000000000 */
[----:B------:R-:W-:-:S13]  /*19950*/  R2UR UR6, R4 ;  /* 0x00000000040672ca */ /* 0x000fda00000e0000 */
[----:B------:R-:W-:Y:S01]  /*19960*/  QGMMA.64x256x32.F32.E4M3.E4M3 R24, R228, gdesc[UR4], R24, gsb0 ;  /* 0x03e00004e4187df3 */ /* 0x000fe20008000818 */
[----:B------:R-:W-:Y:S01]  /*19970*/  R2UR UR6, R6 ;  /* 0x00000000060672ca */ /* 0x000fe200000e0000 */
[C---:B------:R-:W-:Y:S01]  /*19980*/  VIADD R6, R4.reuse, 0x4 ;  /* 0x0000000404067836 */ /* 0x040fe20000000000 */
[----:B------:R-:W-:Y:S01]  /*19990*/  R2UR UR7, R7 ;  /* 0x00000000070772ca */ /* 0x000fe200000e0000 */
[----:B------:R-:W-:Y:S01]  /*199a0*/  VIADD R4, R4, 0x6 ;  /* 0x0000000604047836 */ /* 0x000fe20000000000 */
[----:B------:R-:W-:Y:S01]  /*199b0*/  MOV R7, 0x40000040 ;  /* 0x4000004000077802 */ /* 0x000fe20000000f00 */
[----:B------:R-:W-:Y:S02]  /*199c0*/  WARPGROUP.DEPBAR.LE gsb0, 0x0 ;  /* 0x00008000000079c5 */ /* 0x000fe40000010000 */
[----:B------:R-:W-:-:S15]  /*199d0*/  WARPGROUP.ARRIVE ;  /* 0x00000000000079c5 */ /* 0x000fde0000000000 */
[----:B------:R-:W-:-:S05]  /*199e0*/  NOP ;  /* 0x0000000000007918 */ /* 0x000fca0000000000 */
[----:B------:R-:W-:Y:S01]  /*199f0*/  QGMMA.64x256x32.F32.E4M3.E4M3 R24, R224, gdesc[UR4], R24, gsb0 ;  /* 0x03e00004e0187df3 */ /* 0x000fe20008000818 */
[----:B------:R-:W-:Y:S01]  /*19a00*/  R2UR UR6, R6 ;  /* 0x00000000060672ca */ /* 0x000fe200000e0000 */
[----:B--2---:R-:W-:Y:S01]  /*19a10*/  IMAD.IADD R6, R14, 0x1, R15 ;  /* 0x000000010e067824 */ /* 0x004fe200078e020f */
[----:B------:R-:W-:Y:S01]  /*19a20*/  R2UR UR7, R7 ;  /* 0x00000000070772ca */ /* 0x000fe200000e0000 */
[----:B------:R-:W-:Y:S02]  /*19a30*/  WARPGROUP.DEPBAR.LE gsb0, 0x0 ;  /* 0x00008000000079c5 */ /* 0x000fe40000010000 */
[----:B------:R-:W-:-:S15]  /*19a40*/  WARPGROUP.ARRIVE ;  /* 0x00000000000079c5 */ /* 0x000fde0000000000 */
[----:B------:R-:W-:-:S07]  /*19a50*/  NOP ;  /* 0x0000000000007918 */ /* 0x000fce0000000000 */
[----:B------:R-:W-:Y:S01]  /*19a60*/  QGMMA.64x256x32.F32.E4M3.E4M3 R24, R220, gdesc[UR4], R24, gsb0 ;  /* 0x03e00004dc187df3 */ /* 0x000fe20008000818 */
[----:B------:R-:W-:Y:S02]  /*19a70*/  R2UR UR6, R4 ;  /* 0x00000000040672ca */ /* 0x000fe400000e0000 */
[----:B------:R-:W-:Y:S01]  /*19a80*/  R2UR UR7, R5 ;  /* 0x00000000050772ca */ /* 0x000fe200000e0000 */
[----:B------:R-:W0:Y:S08]  /*19a90*/  @P0 LDC R4, c[0x0][0x44c] ;  /* 0x00011300ff040b82 */ /* 0x000e300000000800 */
[----:B------:R-:W1:Y:S01]  /*19aa0*/  @P0 LDC R5, c[0x0][0x450] ;  /* 0x00011400ff050b82 */ /* 0x000e620000000800 */
[----:B------:R-:W-:-:S02]  /*19ab0*/  WARPGROUP.DEPBAR.LE gsb0, 0x0 ;  /* 0x00008000000079c5 */ /* 0x000fc40000010000 */
[----:B------:R-:W-:-:S13]  /*19ac0*/  WARPGROUP.ARRIVE ;  /* 0x00000000000079c5 */ /* 0x000fda0000000000 */
[----:B------:R-:W-:Y:S03]  /*19ad0*/  QGMMA.64x256x32.F32.E4M3.E4M3 R24, R216, gdesc[UR4], R24, gsb0 ;  /* 0x03e00004d8187df3 */ /* 0x000fe60008000818 */
[----:B------:R-:W-:Y:S02]  /*19ae0*/  WARPGROUP.DEPBAR.LE gsb0, 0x0 ;  /* 0x00008000000079c5 */ /* 0x000fe40000010000 */
[----:B------:R-:W2:Y:S04]  /*19af0*/  LDL R218, [R1+0x38] ;  /* 0x0000380001da7983 */ /* 0x000ea80000100800 */
[----:B------:R-:W3:Y:S04]  /*19b00*/  LDL R217, [R1+0x10] ;  /* 0x0000100001d97983 */ /* 0x000ee80000100800 */
[----:B------:R-:W3:Y:S01]  /*19b10*/  LDL R216, [R1+0xc] ;  /* 0x00000c0001d87983 */ /* 0x000ee20000100800 */
[----:B0-----:R-:W-:-:S04]  /*19b20*/  @P0 IMAD.HI.U32 R7, R6, R4, RZ ;  /* 0x0000000406070227 */ /* 0x001fc800078e00ff */
[C---:B------:R-:W-:Y:S01]  /*19b30*/  FMUL.FTZ R15, R2.reuse, R156 ;  /* 0x0000009c020f7220 */ /* 0x040fe20000410000 */
[C---:B------:R-:W-:Y:S01]  /*19b40*/  FMUL.FTZ R21, R2.reuse, R157 ;  /* 0x0000009d02157220 */ /* 0x040fe20000410000 */
[C---:B------:R-:W-:Y:S01]  /*19b50*/  FMUL.FTZ R14, R2.reuse, R155 ;  /* 0x0000009b020e7220 */ /* 0x040fe20000410000 */
[----:B------:R-:W-:Y:S01]  /*19b60*/  IMAD.MOV.U32 R4, RZ, RZ, R6 ;  /* 0x000000ffff047224 */ /* 0x000fe200078e0006 */
[----:B-1----:R-:W-:Y:S01]  /*19b70*/  @P0 SHF.R.U32.HI R4, RZ, R5, R7 ;  /* 0x00000005ff040219 */ /* 0x002fe20000011607 */
[C---:B------:R-:W-:Y:S01]  /*19b80*/  FMUL.FTZ R6, R2.reuse, R154 ;  /* 0x0000009a02067220 */ /* 0x040fe20000410000 */
[C---:B------:R-:W-:Y:S01]  /*19b90*/  FMUL.FTZ R154, R2.reuse, R162 ;  /* 0x000000a2029a7220 */ /* 0x040fe20000410000 */
[C---:B------:R-:W-:Y:S01]  /*19ba0*/  FMUL.FTZ R162, R2.reuse, R169 ;  /* 0x000000a902a27220 */ /* 0x040fe20000410000 */
[C---:B------:R-:W-:Y:S01]  /*19bb0*/  FMUL.FTZ R169, R2.reuse, R180 ;  /* 0x000000b402a97220 */ /* 0x040fe20000410000 */
[C---:B------:R-:W-:Y:S01]  /*19bc0*/  FMUL.FTZ R180, R2.reuse, R193 ;  /* 0x000000c102b47220 */ /* 0x040fe20000410000 */
[C---:B------:R-:W-:Y:S01]  /*19bd0*/  FMUL.FTZ R7, R2.reuse, R153 ;  /* 0x0000009902077220 */ /* 0x040fe20000410000 */
[----:B------:R-:W0:Y:S01]  /*19be0*/  SHFL.IDX PT, R193, R4, RZ, 0x1c1f ;  /* 0x001c1fff04c17589 */ /* 0x000e2200000e0000 */
[C---:B------:R-:W-:Y:S01]  /*19bf0*/  FMUL.FTZ R153, R2.reuse, R160 ;  /* 0x000000a002997220 */ /* 0x040fe20000410000 */
[C---:B------:R-:W-:Y:S01]  /*19c00*/  FMUL.FTZ R160, R2.reuse, R167 ;  /* 0x000000a702a07220 */ /* 0x040fe20000410000 */
[C---:B------:R-:W-:Y:S01]  /*19c10*/  FMUL.FTZ R167, R2.reuse, R176 ;  /* 0x000000b002a77220 */ /* 0x040fe20000410000 */
[----:B------:R-:W-:Y:S01]  /*19c20*/  FMUL.FTZ R176, R2, R189 ;  /* 0x000000bd02b07220 */ /* 0x000fe20000410000 */
[----:B------:R-:W-:-:S02]  /*19c30*/  IMAD.MOV.U32 R189, RZ, RZ, -0x80 ;  /* 0xffffff80ffbd7424 */ /* 0x000fc400078e00ff */
[C---:B------:R-:W-:Y:S01]  /*19c40*/  FMUL.FTZ R5, R2.reuse, R152 ;  /* 0x0000009802057220 */ /* 0x040fe20000410000 */
[C---:B------:R-:W-:Y:S01]  /*19c50*/  FMUL.FTZ R155, R2.reuse, R161 ;  /* 0x000000a1029b7220 */ /* 0x040fe20000410000 */
[C---:B------:R-:W-:Y:S01]  /*19c60*/  FMUL.FTZ R161, R2.reuse, R168 ;  /* 0x000000a802a17220 */ /* 0x040fe20000410000 */
[----:B------:R-:W-:Y:S02]  /*19c70*/  IMAD R189, R11, R189, 0x1 ;  /* 0x000000010bbd7424 */ /* 0x000fe400078e02bd */
        /* <DEDUP_REMOVED lines=33> */
[----:B------:R0:W1:Y:S01]  /*19e90*/  SHFL.IDX PT, R209, R4, 0x1, 0x1c1f ;  /* 0x003c1f0004d17f89 */ /* 0x00006200000e0000 */
[C---:B------:R-:W-:Y:S01]  /*19ea0*/  FMUL.FTZ R207, R2.reuse, R207 ;  /* 0x000000cf02cf7220 */ /* 0x040fe20000410000 */
[C---:B------:R-:W-:Y:S01]  /*19eb0*/  FMUL.FTZ R198, R2.reuse, R198 ;  /* 0x000000c602c67220 */ /* 0x040fe20000410000 */
[C---:B------:R-:W-:Y:S01]  /*19ec0*/  FMUL.FTZ R199, R2.reuse, R199 ;  /* 0x000000c702c77220 */ /* 0x040fe20000410000 */
[----:B------:R-:W5:Y:S01]  /*19ed0*/  MUFU.TANH R153, R153 ;  /* 0x0000009900997308 */ /* 0x000f620000002400 */
[C---:B------:R-:W-:Y:S01]  /*19ee0*/  FMUL.FTZ R202, R2.reuse, R202 ;  /* 0x000000ca02ca7220 */ /* 0x040fe20000410000 */
[C---:B------:R-:W-:Y:S01]  /*19ef0*/  FMUL.FTZ R203, R2.reuse, R203 ;  /* 0x000000cb02cb7220 */ /* 0x040fe20000410000 */
[----:B------:R-:W-:Y:S01]  /*19f00*/  FMUL.FTZ R206, R2, R206 ;  /* 0x000000ce02ce7220 */ /* 0x000fe20000410000 */
[----:B------:R-:W4:Y:S04]  /*19f10*/  S2R R231, SR_TID.X ;  /* 0x0000000000e77919 */ /* 0x000f280000002100 */
        /* <DEDUP_REMOVED lines=24> */
[----:B0-----:R-:W-:Y:S08]  /*1a0a0*/  MUFU.TANH R4, R207 ;  /* 0x000000cf00047308 */ /* 0x001ff00000002400 */
[----:B------:R-:W-:Y:S08]  /*1a0b0*/  MUFU.TANH R20, R20 ;  /* 0x0000001400147308 */ /* 0x000ff00000002400 */
[----:B------:R-:W-:Y:S08]  /*1a0c0*/  MUFU.TANH R152, R152 ;  /* 0x0000009800987308 */ /* 0x000ff00000002400 */
[----:B------:R-:W-:Y:S01]  /*1a0d0*/  MUFU.TANH R156, R156 ;  /* 0x0000009c009c7308 */ /* 0x000fe20000002400 */
[----:B--2---:R-:W-:-:S07]  /*1a0e0*/  IMAD R192, R218, -0x2, R189 ;  /* 0xfffffffedac07824 */ /* 0x004fce00078e02bd */
[----:B------:R-:W-:Y:S01]  /*1a0f0*/  MUFU.TANH R159, R159 ;  /* 0x0000009f009f7308 */ /* 0x000fe20000002400 */
[----:B---3--:R-:W-:-:S07]  /*1a100*/  IADD3 R192, -R216, R192, R217 ;  /* 0x000000c0d8c07210 */ /* 0x008fce0007ffe1d9 */
[----:B------:R0:W2:Y:S01]  /*1a110*/  MUFU.TANH R189, R204 ;  /* 0x000000cc00bd7308 */ /* 0x0000a20000002400 */
[----:B----4-:R-:W-:Y:S02]  /*1a120*/  LOP3.LUT R216, R231, 0x7f, RZ, 0xc0, !PT ;  /* 0x0000007fe7d87812 */ /* 0x010fe400078ec0ff */
[C---:B------:R-:W-:Y:S01]  /*1a130*/  IADD3 R193, R192.reuse, R193, RZ ;  /* 0x000000c1c0c17210 */ /* 0x040fe20007ffe0ff */
[----:B-1----:R-:W-:Y:S02]  /*1a140*/  IMAD.IADD R209, R192, 0x1, R209 ;  /* 0x00000001c0d17824 */ /* 0x002fe400078e02d1 */
[C---:B------:R-:W-:Y:S01]  /*1a150*/  FMUL.FTZ R192, R2.reuse, R215 ;  /* 0x000000d702c07220 */ /* 0x040fe20000410000 */
[----:B------:R-:W1:Y:S01]  /*1a160*/  S2R R231, SR_TID.X ;  /* 0x0000000000e77919 */ /* 0x000e620000002100 */
[C---:B------:R-:W-:Y:S01]  /*1a170*/  ISETP.GT.AND P4, PT, R193.reuse, RZ, PT ;  /* 0x000000ffc100720c */ /* 0x040fe20003f84270 */
[----:B------:R-:W-:Y:S01]  /*1a180*/  MUFU.TANH R160, R160 ;  /* 0x000000a000a07308 */ /* 0x000fe20000002400 */
[C---:B------:R-:W-:Y:S01]  /*1a190*/  ISETP.GT.AND P5, PT, R193.reuse, 0x1, PT ;  /* 0x00000001c100780c */ /* 0x040fe20003fa4270 */
[----:B0-----:R-:W-:Y:S01]  /*1a1a0*/  FMUL.FTZ R204, R2, R212 ;  /* 0x000000d402cc7220 */ /* 0x001fe20000410000 */
[----:B------:R-:W-:-:S02]  /*1a1b0*/  ISETP.GT.AND P2, PT, R193, 0x8, PT ;  /* 0x00000008c100780c */ /* 0x000fc40003f44270 */
[----:B------:R-:W-:Y:S02]  /*1a1c0*/  ISETP.GT.AND P3, PT, R193, 0x9, PT ;  /* 0x00000009c100780c */ /* 0x000fe40003f64270 */
[----:B------:R-:W-:Y:S01]  /*1a1d0*/  FSEL R5, R5, -INF , P4 ;  /* 0xff80000005057808 */ /* 0x000fe20002000000 */
[----:B------:R-:W-:Y:S01]  /*1a1e0*/  MUFU.TANH R204, R204 ;  /* 0x000000cc00cc7308 */ /* 0x000fe20000002400 */
[----:B------:R-:W-:Y:S02]  /*1a1f0*/  FSEL R7, R7, -INF , P5 ;  /* 0xff80000007077808 */ /* 0x000fe40002800000 */
[----:B-----5:R-:W-:Y:S02]  /*1a200*/  FSEL R15, R15, -INF , P2 ;  /* 0xff8000000f0f7808 */ /* 0x020fe40001000000 */
[----:B------:R-:W-:Y:S02]  /*1a210*/  FSEL R21, R21, -INF , P3 ;  /* 0xff80000015157808 */ /* 0x000fe40001800000 */
[C---:B------:R-:W-:Y:S01]  /*1a220*/  ISETP.GT.AND P4, PT, R193.reuse, 0x10, PT ;  /* 0x00000010c100780c */ /* 0x040fe20003f84270 */
[----:B------:R-:W-:Y:S01]  /*1a230*/  MUFU.TANH R164, R164 ;  /* 0x000000a400a47308 */ /* 0x000fe20000002400 */
[----:B------:R-:W-:-:S02]  /*1a240*/  ISETP.GT.AND P5, PT, R193, 0x11, PT ;  /* 0x00000011c100780c */ /* 0x000fc40003fa4270 */
[C---:B------:R-:W-:Y:S02]  /*1a250*/  ISETP.GT.AND P2, PT, R193.reuse, 0x18, PT ;  /* 0x00000018c100780c */ /* 0x040fe40003f44270 */
[----:B------:R-:W-:Y:S02]  /*1a260*/  ISETP.GT.AND P3, PT, R193, 0x19, PT ;  /* 0x00000019c100780c */ /* 0x000fe40003f64270 */
[----:B------:R-:W-:Y:S01]  /*1a270*/  FSEL R153, R153, -INF , P4 ;  /* 0xff80000099997808 */ /* 0x000fe20002000000 */
[----:B------:R-:W-:Y:S01]  /*1a280*/  MUFU.TANH R6, R6 ;  /* 0x0000000600067308 */ /* 0x000fe20000002400 */
[----:B------:R-:W-:Y:S02]  /*1a290*/  FSEL R155, R155, -INF , P5 ;  /* 0xff8000009b9b7808 */ /* 0x000fe40002800000 */
[----:B------:R-:W-:Y:S02]  /*1a2a0*/  FSEL R157, R157, -INF , P2 ;  /* 0xff8000009d9d7808 */ /* 0x000fe40001000000 */
[----:B------:R-:W-:-:S02]  /*1a2b0*/  FSEL R158, R158, -INF , P3 ;  /* 0xff8000009e9e7808 */ /* 0x000fc40001800000 */
[C---:B------:R-:W-:Y:S01]  /*1a2c0*/  ISETP.GT.AND P4, PT, R193.reuse, 0x20, PT ;  /* 0x00000020c100780c */ /* 0x040fe20003f84270 */
[----:B------:R-:W0:Y:S01]  /*1a2d0*/  MUFU.TANH R196, R196 ;  /* 0x000000c400c47308 */ /* 0x000e220000002400 */
[C---:B------:R-:W-:Y:S02]  /*1a2e0*/  ISETP.GT.AND P5, PT, R193.reuse, 0x21, PT ;  /* 0x00000021c100780c */ /* 0x040fe40003fa4270 */
[C---:B------:R-:W-:Y:S02]  /*1a2f0*/  ISETP.GT.AND P2, PT, R193.reuse, 0x28, PT ;  /* 0x00000028c100780c */ /* 0x040fe40003f44270 */
[----:B------:R-:W-:Y:S02]  /*1a300*/  ISETP.GT.AND P3, PT, R193, 0x29, PT ;  /* 0x00000029c100780c */ /* 0x000fe40003f64270 */
[----:B------:R-:W-:Y:S01]  /*1a310*/  FSEL R161, R161, -INF , P4 ;  /* 0xff800000a1a17808 */ /* 0x000fe20002000000 */
[----:B------:R-:W-:Y:S01]  /*1a320*/  MUFU.TANH R154, R154 ;  /* 0x0000009a009a7308 */ /* 0x000fe20000002400 */
[----:B------:R-:W-:-:S02]  /*1a330*/  FSEL R162, R162, -INF , P5 ;  /* 0xff800000a2a27808 */ /* 0x000fc40002800000 */
[----:B------:R-:W-:Y:S02]  /*1a340*/  FSEL R165, R165, -INF , P2 ;  /* 0xff800000a5a57808 */ /* 0x000fe40001000000 */
[----:B------:R-:W-:Y:S02]  /*1a350*/  FSEL R166, R166, -INF , P3 ;  /* 0xff800000a6a67808 */ /* 0x000fe40001800000 */
[C---:B------:R-:W-:Y:S01]  /*1a360*/  ISETP.GT.AND P4, PT, R193.reuse, 0x30, PT ;  /* 0x00000030c100780c */ /* 0x040fe20003f84270 */
[----:B------:R-:W-:Y:S01]  /*1a370*/  MUFU.TANH R163, R163 ;  /* 0x000000a300a37308 */ /* 0x000fe20000002400 */
[C---:B------:R-:W-:Y:S02]  /*1a380*/  ISETP.GT.AND P5, PT, R193.reuse, 0x31, PT ;  /* 0x00000031c100780c */ /* 0x040fe40003fa4270 */
[C---:B------:R-:W-:Y:S02]  /*1a390*/  ISETP.GT.AND P2, PT, R193.reuse, 0x38, PT ;  /* 0x00000038c100780c */ /* 0x040fe40003f44270 */
[----:B------:R-:W-:-:S02]  /*1a3a0*/  ISETP.GT.AND P3, PT, R193, 0x39, PT ;  /* 0x00000039c100780c */ /* 0x000fc40003f64270 */
[----:B------:R-:W-:Y:S01]  /*1a3b0*/  FSEL R167, R167, -INF , P4 ;  /* 0xff800000a7a77808 */ /* 0x000fe20002000000 */
[----:B------:R-:W-:Y:S01]  /*1a3c0*/  MUFU.TANH R198, R198 ;  /* 0x000000c600c67308 */ /* 0x000fe20000002400 */
[----:B------:R-:W-:Y:S02]  /*1a3d0*/  FSEL R168, R168, -INF , P5 ;  /* 0xff800000a8a87808 */ /* 0x000fe40002800000 */
[----:B------:R-:W-:Y:S02]  /*1a3e0*/  FSEL R169, R169, -INF , P2 ;  /* 0xff800000a9a97808 */ /* 0x000fe40001000000 */
        /* <DEDUP_REMOVED lines=12> */
[----:B------:R-:W-:Y:S01]  /*1a4b0*/  MUFU.TANH R203, R203 ;  /* 0x000000cb00cb7308 */ /* 0x000fe20000002400 */
        /* <DEDUP_REMOVED lines=13> */
[----:B------:R-:W-:Y:S02]  /*1a590*/  FSEL R185, R185, -INF , P4 ;  /* 0xff800000b9b97808 */ /* 0x000fe40002000000 */
[----:B------:R-:W-:Y:S02]  /*1a5a0*/  FSEL R188, R188, -INF , P5 ;  /* 0xff800000bcbc7808 */ /* 0x000fe40002800000 */
[----:B--2---:R-:W-:Y:S02]  /*1a5b0*/  FSEL R189, R189, -INF , P2 ;  /* 0xff800000bdbd7808 */ /* 0x004fe40001000000 */
[----:B------:R-:W-:Y:S02]  /*1a5c0*/  FSEL R174, R174, -INF , P3 ;  /* 0xff800000aeae7808 */ /* 0x000fe40001800000 */
[C---:B------:R-:W-:Y:S02]  /*1a5d0*/  ISETP.GT.AND P4, PT, R193.reuse, 0x70, PT ;  /* 0x00000070c100780c */ /* 0x040fe40003f84270 */
[----:B------:R-:W-:-:S02]  /*1a5e0*/  ISETP.GT.AND P5, PT, R193, 0x71, PT ;  /* 0x00000071c100780c */ /* 0x000fc40003fa4270 */
[C---:B------:R-:W-:Y:S02]  /*1a5f0*/  ISETP.GT.AND P2, PT, R193.reuse, 0x78, PT ;  /* 0x00000078c100780c */ /* 0x040fe40003f44270 */
[----:B------:R-:W-:Y:S02]  /*1a600*/  ISETP.GT.AND P3, PT, R193, 0x79, PT ;  /* 0x00000079c100780c */ /* 0x000fe40003f64270 */
[----:B------:R-:W-:Y:S02]  /*1a610*/  FMNMX.FTZ R193, R5, R9, !PT ;  /* 0x0000000905c17209 */ /* 0x000fe40007810000 */
[----:B------:R-:W-:Y:S02]  /*1a620*/  FSEL R200, R200, -INF , P5 ;  /* 0xff800000c8c87808 */ /* 0x000fe40002800000 */
[----:B------:R-:W-:Y:S02]  /*1a630*/  FMNMX.FTZ R197, R7, R193, !PT ;  /* 0x000000c107c57209 */ /* 0x000fe40007810000 */
[----:B------:R2:W-:Y:S01]  /*1a640*/  MUFU.TANH R193, R175 ;  /* 0x000000af00c17308 */ /* 0x0005e20000002400 */
[----:B------:R-:W-:-:S02]  /*1a650*/  ISETP.GT.AND P5, PT, R209, 0x8, PT ;  /* 0x00000008d100780c */ /* 0x000fc40003fa4270 */
[----:B------:R-:W-:Y:S02]  /*1a660*/  FMNMX.FTZ R197, R15, R197, !PT ;  /* 0x000000c50fc57209 */ /* 0x000fe40007810000 */
[----:B------:R-:W-:Y:S02]  /*1a670*/  FSEL R20, R20, -INF , P5 ;  /* 0xff80000014147808 */ /* 0x000fe40002800000 */
[----:B------:R-:W-:Y:S01]  /*1a680*/  FMNMX.FTZ R197, R21, R197, !PT ;  /* 0x000000c515c57209 */ /* 0x000fe20007810000 */
[C---:B--2---:R-:W-:Y:S01]  /*1a690*/  FMUL.FTZ R175, R2.reuse, R178 ;  /* 0x000000b202af7220 */ /* 0x044fe20000410000 */
[C---:B------:R-:W-:Y:S02]  /*1a6a0*/  FMUL.FTZ R178, R2.reuse, R179 ;  /* 0x000000b302b27220 */ /* 0x040fe40000410000 */
[----:B------:R-:W-:Y:S01]  /*1a6b0*/  FMNMX.FTZ R197, R153, R197, !PT ;  /* 0x000000c599c57209 */ /* 0x000fe20007810000 */
[C---:B------:R-:W-:Y:S01]  /*1a6c0*/  FMUL.FTZ R179, R2.reuse, R182 ;  /* 0x000000b602b37220 */ /* 0x040fe20000410000 */
[C---:B------:R-:W-:Y:S01]  /*1a6d0*/  FMUL.FTZ R182, R2.reuse, R183 ;  /* 0x000000b702b67220 */ /* 0x040fe20000410000 */
[C---:B------:R-:W-:Y:S01]  /*1a6e0*/  FMUL.FTZ R183, R2.reuse, R186 ;  /* 0x000000ba02b77220 */ /* 0x040fe20000410000 */
[----:B------:R-:W-:Y:S01]  /*1a6f0*/  FMNMX.FTZ R197, R155, R197, !PT ;  /* 0x000000c59bc57209 */ /* 0x000fe20007810000 */
[C---:B------:R-:W-:Y:S01]  /*1a700*/  FMUL.FTZ R186, R2.reuse, R187 ;  /* 0x000000bb02ba7220 */ /* 0x040fe20000410000 */
[C---:B------:R-:W-:Y:S01]  /*1a710*/  FMUL.FTZ R187, R2.reuse, R190 ;  /* 0x000000be02bb7220 */ /* 0x040fe20000410000 */
[----:B------:R-:W-:Y:S01]  /*1a720*/  FMUL.FTZ R190, R2, R191 ;  /* 0x000000bf02be7220 */ /* 0x000fe20000410000 */
[----:B------:R-:W-:Y:S01]  /*1a730*/  FMNMX.FTZ R197, R157, R197, !PT ;  /* 0x000000c59dc57209 */ /* 0x000fe20007810000 */
[----:B------:R-:W-:Y:S01]  /*1a740*/  MUFU.TANH R178, R178 ;  /* 0x000000b200b27308 */ /* 0x000fe20000002400 */
[----:B------:R-:W-:-:S02]  /*1a750*/  ISETP.GT.AND P5, PT, R209, 0x18, PT ;  /* 0x00000018d100780c */ /* 0x000fc40003fa4270 */
[----:B------:R-:W-:Y:S02]  /*1a760*/  FMNMX.FTZ R197, R158, R197, !PT ;  /* 0x000000c59ec57209 */ /* 0x000fe40007810000 */
[----:B------:R-:W-:Y:S02]  /*1a770*/  FSEL R159, R159, -INF , P5 ;  /* 0xff8000009f9f7808 */ /* 0x000fe40002800000 */
[----:B------:R-:W-:Y:S01]  /*1a780*/  FMNMX.FTZ R197, R161, R197, !PT ;  /* 0x000000c5a1c57209 */ /* 0x000fe20007810000 */
[----:B------:R-:W2:Y:S01]  /*1a790*/  MUFU.TANH R179, R179 ;  /* 0x000000b300b37308 */ /* 0x000ea20000002400 */
[----:B------:R-:W-:Y:S02]  /*1a7a0*/  ISETP.GT.AND P5, PT, R209, 0x28, PT ;  /* 0x00000028d100780c */ /* 0x000fe40003fa4270 */
[----:B------:R-:W-:Y:S02]  /*1a7b0*/  FMNMX.FTZ R197, R162, R197, !PT ;  /* 0x000000c5a2c57209 */ /* 0x000fe40007810000 */
[----:B0-----:R-:W-:-:S02]  /*1a7c0*/  FSEL R196, R196, -INF , P5 ;  /* 0xff800000c4c47808 */ /* 0x001fc40002800000 */
[----:B------:R-:W-:Y:S01]  /*1a7d0*/  FMNMX.FTZ R197, R165, R197, !PT ;  /* 0x000000c5a5c57209 */ /* 0x000fe20007810000 */
[----:B------:R-:W-:Y:S01]  /*1a7e0*/  MUFU.TANH R182, R182 ;  /* 0x000000b600b67308 */ /* 0x000fe20000002400 */
[----:B------:R-:W-:Y:S02]  /*1a7f0*/  ISETP.GT.AND P5, PT, R209, 0x38, PT ;  /* 0x00000038d100780c */ /* 0x000fe40003fa4270 */
[----:B------:R-:W-:-:S04]  /*1a800*/  FMNMX.FTZ R197, R166, R197, !PT ;  /* 0x000000c5a6c57209 */ /* 0x000fc80007810000 */
[----:B------:R-:W-:Y:S01]  /*1a810*/  FMNMX.FTZ R197, R167, R197, !PT ;  /* 0x000000c5a7c57209 */ /* 0x000fe20007810000 */
[----:B------:R-:W-:Y:S03]  /*1a820*/  MUFU.TANH R183, R183 ;  /* 0x000000b700b77308 */ /* 0x000fe60000002400 */
        /* <DEDUP_REMOVED lines=11> */
[----:B------:R0:W3:Y:S03]  /*1a8e0*/  MUFU.TANH R197, R208 ;  /* 0x000000d000c57308 */ /* 0x0000e60000002400 */
[----:B------:R-:W-:-:S04]  /*1a8f0*/  FMNMX.FTZ R191, R180, R191, !PT ;  /* 0x000000bfb4bf7209 */ /* 0x000fc80007810000 */
[----:B------:R-:W-:Y:S01]  /*1a900*/  FMNMX.FTZ R191, R181, R191, !PT ;  /* 0x000000bfb5bf7209 */ /* 0x000fe20007810000 */
[----:B------:R-:W-:Y:S01]  /*1a910*/  MUFU.TANH R175, R175 ;  /* 0x000000af00af7308 */ /* 0x000fe20000002400 */
[----:B0-----:R-:W-:Y:S01]  /*1a920*/  FMUL.FTZ R208, R2, R211 ;  /* 0x000000d302d07220 */ /* 0x001fe20000410000 */
[----:B--2---:R-:W-:Y:S02]  /*1a930*/  FSEL R211, R179, -INF , P5 ;  /* 0xff800000b3d37808 */ /* 0x004fe40002800000 */
[----:B------:R-:W-:Y:S02]  /*1a940*/  FMNMX.FTZ R191, R184, R191, !PT ;  /* 0x000000bfb8bf7209 */ /* 0x000fe40007810000 */
[----:B------:R-:W-:Y:S02]  /*1a950*/  ISETP.GT.AND P5, PT, R209, 0x41, PT ;  /* 0x00000041d100780c */ /* 0x000fe40003fa4270 */
[----:B------:R-:W-:Y:S01]  /*1a960*/  FMNMX.FTZ R191, R185, R191, !PT ;  /* 0x000000bfb9bf7209 */ /* 0x000fe20007810000 */
[----:B------:R-:W-:Y:S01]  /*1a970*/  MUFU.TANH R208, R208 ;  /* 0x000000d000d07308 */ /* 0x000fe20000002400 */
[----:B---3--:R-:W-:-:S02]  /*1a980*/  FSEL R197, R197, -INF , P4 ;  /* 0xff800000c5c57808 */ /* 0x008fc40002000000 */
[----:B------:R-:W-:Y:S02]  /*1a990*/  FMNMX.FTZ R201, R188, R191, !PT ;  /* 0x000000bfbcc97209 */ /* 0x000fe40007810000 */
[----:B------:R-:W-:Y:S02]  /*1a9a0*/  ISETP.GT.AND P4, PT, R209, 0x1, PT ;  /* 0x00000001d100780c */ /* 0x000fe40003f84270 */
[----:B------:R-:W-:Y:S01]  /*1a9b0*/  FMNMX.FTZ R201, R189, R201, !PT ;  /* 0x000000c9bdc97209 */ /* 0x000fe20007810000 */
[----:B------:R-:W0:Y:S01]  /*1a9c0*/  MUFU.TANH R191, R213 ;  /* 0x000000d500bf7308 */ /* 0x000e220000002400 */
[----:B------:R-:W-:Y:S02]  /*1a9d0*/  FSEL R14, R14, -INF , P4 ;  /* 0xff8000000e0e7808 */ /* 0x000fe40002000000 */
[----:B------:R-:W-:Y:S02]  /*1a9e0*/  FMNMX.FTZ R205, R174, R201, !PT ;  /* 0x000000c9aecd7209 */ /* 0x000fe40007810000 */
[----:B------:R-:W-:-:S02]  /*1a9f0*/  ISETP.GT.AND P4, PT, R209, 0x11, PT ;  /* 0x00000011d100780c */ /* 0x000fc40003f84270 */
[----:B------:R-:W-:Y:S01]  /*1aa00*/  FMNMX.FTZ R205, R197, R205, !PT ;  /* 0x000000cdc5cd7209 */ /* 0x000fe20007810000 */
[----:B------:R2:W3:Y:S01]  /*1aa10*/  MUFU.TANH R201, R194 ;  /* 0x000000c200c97308 */ /* 0x0004e20000002400 */
[----:B------:R-:W-:Y:S02]  /*1aa20*/  FSEL R156, R156, -INF , P4 ;  /* 0xff8000009c9c7808 */ /* 0x000fe40002000000 */
[----:B------:R-:W-:Y:S02]  /*1aa30*/  FMNMX.FTZ R205, R200, R205, !PT ;  /* 0x000000cdc8cd7209 */ /* 0x000fe40007810000 */
[----:B------:R-:W-:Y:S02]  /*1aa40*/  ISETP.GT.AND P4, PT, R209, 0x21, PT ;  /* 0x00000021d100780c */ /* 0x000fe40003f84270 */
[----:B------:R-:W-:Y:S02]  /*1aa50*/  FSEL R186, R186, -INF , P5 ;  /* 0xff800000baba7808 */ /* 0x000fe40002800000 */
[----:B--2---:R-:W-:-:S02]  /*1aa60*/  FSEL R194, R204, -INF , P2 ;  /* 0xff800000ccc27808 */ /* 0x004fc40001000000 */
[----:B------:R0:W2:Y:S01]  /*1aa70*/  MUFU.TANH R204, R195 ;  /* 0x000000c300cc7308 */ /* 0x0000a20000002400 */
[C---:B------:R-:W-:Y:S02]  /*1aa80*/  ISETP.GT.AND P2, PT, R209.reuse, 0x9, PT ;  /* 0x00000009d100780c */ /* 0x040fe40003f44270 */
[----:B------:R-:W-:Y:S02]  /*1aa90*/  FMNMX.FTZ R205, R194, R205, !PT ;  /* 0x000000cdc2cd7209 */ /* 0x000fe40007810000 */
[----:B------:R-:W-:Y:S02]  /*1aaa0*/  FSEL R152, R152, -INF , P2 ;  /* 0xff80000098987808 */ /* 0x000fe40001000000 */
[----:B------:R-:W-:Y:S02]  /*1aab0*/  ISETP.GT.AND P2, PT, R209, 0x19, PT ;  /* 0x00000019d100780c */ /* 0x000fe40003f44270 */
[----:B0-----:R-:W-:Y:S02]  /*1aac0*/  FSEL R195, R191, -INF , P3 ;  /* 0xff800000bfc37808 */ /* 0x001fe40001800000 */
[----:B------:R-:W-:-:S02]  /*1aad0*/  ISETP.GT.AND P3, PT, R209, RZ, PT ;  /* 0x000000ffd100720c */ /* 0x000fc40003f64270 */
[----:B------:R-:W-:Y:S02]  /*1aae0*/  FMNMX.FTZ R205, R195, R205, !PT ;  /* 0x000000cdc3cd7209 */ /* 0x000fe40007810000 */
[----:B------:R-:W-:Y:S02]  /*1aaf0*/  FSEL R160, R160, -INF , P2 ;  /* 0xff800000a0a07808 */ /* 0x000fe40001000000 */
[C---:B------:R-:W-:Y:S01]  /*1ab00*/  ISETP.GT.AND P2, PT, R209.reuse, 0x29, PT ;  /* 0x00000029d100780c */ /* 0x040fe20003f44270 */
[----:B------:R-:W0:Y:S01]  /*1ab10*/  SHFL.BFLY PT, R191, R205, 0x2, 0x1f ;  /* 0x0c401f00cdbf7f89 */ /* 0x000e2200000e0000 */
[----:B------:R-:W-:Y:S02]  /*1ab20*/  FSEL R6, R6, -INF , P3 ;  /* 0xff80000006067808 */ /* 0x000fe40001800000 */
[----:B------:R-:W-:Y:S02]  /*1ab30*/  ISETP.GT.AND P3, PT, R209, 0x10, PT ;  /* 0x00000010d100780c */ /* 0x000fe40003f64270 */
[----:B------:R-:W-:-:S02]  /*1ab40*/  FSEL R193, R193, -INF , P2 ;  /* 0xff800000c1c17808 */ /* 0x000fc40001000000 */
[C---:B------:R-:W-:Y:S02]  /*1ab50*/  ISETP.GT.AND P2, PT, R209.reuse, 0x39, PT ;  /* 0x00000039d100780c */ /* 0x040fe40003f44270 */
[----:B------:R-:W-:Y:S02]  /*1ab60*/  FSEL R154, R154, -INF , P3 ;  /* 0xff8000009a9a7808 */ /* 0x000fe40001800000 */
[C---:B------:R-:W-:Y:S02]  /*1ab70*/  ISETP.GT.AND P3, PT, R209.reuse, 0x20, PT ;  /* 0x00000020d100780c */ /* 0x040fe40003f64270 */
[----:B------:R-:W-:Y:S02]  /*1ab80*/  FSEL R182, R182, -INF , P2 ;  /* 0xff800000b6b67808 */ /* 0x000fe40001000000 */
[----:B------:R-:W-:Y:S02]  /*1ab90*/  ISETP.GT.AND P2, PT, R209, 0x48, PT ;  /* 0x00000048d100780c */ /* 0x000fe40003f44270 */
[----:B------:R-:W-:-:S02]  /*1aba0*/  FSEL R163, R163, -INF , P3 ;  /* 0xff800000a3a37808 */ /* 0x000fc40001800000 */
[----:B------:R-:W-:Y:S02]  /*1abb0*/  ISETP.GT.AND P3, PT, R209, 0x30, PT ;  /* 0x00000030d100780c */ /* 0x000fe40003f64270 */
[----:B------:R-:W-:Y:S02]  /*1abc0*/  FSEL R187, R187, -INF , P2 ;  /* 0xff800000bbbb7808 */ /* 0x000fe40001000000 */
[----:B------:R-:W-:Y:S02]  /*1abd0*/  ISETP.GT.AND P5, PT, R209, 0x50, PT ;  /* 0x00000050d100780c */ /* 0x000fe40003fa4270 */
[----:B0-----:R-:W-:Y:S01]  /*1abe0*/  FMNMX.FTZ R191, R205, R191, !PT ;  /* 0x000000bfcdbf7209 */ /* 0x001fe20007810000 */
[C---:B------:R-:W-:Y:S01]  /*1abf0*/  FMUL.FTZ R205, R2.reuse, R210 ;  /* 0x000000d202cd7220 */ /* 0x040fe20000410000 */
[----:B------:R-:W-:Y:S01]  /*1ac00*/  ISETP.GT.AND P2, PT, R209, 0x51, PT ;  /* 0x00000051d100780c */ /* 0x000fe20003f44270 */
[----:B------:R-:W-:Y:S01]  /*1ac10*/  FMUL.FTZ R210, R2, R214 ;  /* 0x000000d602d27220 */ /* 0x000fe20000410000 */
[----:B------:R-:W-:Y:S01]  /*1ac20*/  FSEL R175, R175, -INF , P3 ;  /* 0xff800000afaf7808 */ /* 0x000fe20001800000 */
[----:B------:R-:W0:Y:S01]  /*1ac30*/  SHFL.BFLY PT, R207, R191, 0x1, 0x1f ;  /* 0x0c201f00bfcf7f89 */ /* 0x000e2200000e0000 */
[----:B---3--:R-:W-:Y:S01]  /*1ac40*/  FSEL R201, R201, -INF , P5 ;  /* 0xff800000c9c97808 */ /* 0x008fe20002800000 */
[----:B------:R-:W-:Y:S01]  /*1ac50*/  MUFU.TANH R205, R205 ;  /* 0x000000cd00cd7308 */ /* 0x000fe20000002400 */
[----:B--2---:R-:W-:-:S02]  /*1ac60*/  FSEL R204, R204, -INF , P2 ;  /* 0xff800000cccc7808 */ /* 0x004fc40001000000 */
[C---:B------:R-:W-:Y:S02]  /*1ac70*/  ISETP.GT.AND P5, PT, R209.reuse, 0x59, PT ;  /* 0x00000059d100780c */ /* 0x040fe40003fa4270 */
[----:B------:R-:W-:Y:S02]  /*1ac80*/  ISETP.GT.AND P2, PT, R209, 0x60, PT ;  /* 0x00000060d100780c */ /* 0x000fe40003f44270 */
[----:B------:R-:W-:Y:S01]  /*1ac90*/  FSEL R199, R199, -INF , P5 ;  /* 0xff800000c7c77808 */ /* 0x000fe20002800000 */
[----:B------:R-:W2:Y:S01]  /*1aca0*/  MUFU.TANH R210, R210 ;  /* 0x000000d200d27308 */ /* 0x000ea20000002400 */
[----:B------:R-:W-:Y:S02]  /*1acb0*/  FSEL R202, R202, -INF , P2 ;  /* 0xff800000caca7808 */ /* 0x000fe40001000000 */
[C---:B------:R-:W-:Y:S02]  /*1acc0*/  ISETP.GT.AND P5, PT, R209.reuse, 0x68, PT ;  /* 0x00000068d100780c */ /* 0x040fe40003fa4270 */
[----:B------:R-:W-:-:S02]  /*1acd0*/  ISETP.GT.AND P2, PT, R209, 0x69, PT ;  /* 0x00000069d100780c */ /* 0x000fc40003f44270 */
[----:B------:R-:W-:Y:S02]  /*1ace0*/  FSEL R206, R206, -INF , P5 ;  /* 0xff800000cece7808 */ /* 0x000fe40002800000 */
[----:B------:R-:W-:-:S04]  /*1acf0*/  ISETP.GT.AND P5, PT, R209, 0x71, PT ;  /* 0x00000071d100780c */ /* 0x000fc80003fa4270 */
[----:B------:R-:W-:Y:S02]  /*1ad00*/  FSEL R208, R208, -INF , P5 ;  /* 0xff800000d0d07808 */ /* 0x000fe40002800000 */
[----:B0-----:R-:W-:Y:S02]  /*1ad10*/  FMNMX.FTZ R191, R191, R207, !PT ;  /* 0x000000cfbfbf7209 */ /* 0x001fe40007810000 */
[----:B------:R-:W-:Y:S01]  /*1ad20*/  FSEL R207, R164, -INF , P4 ;  /* 0xff800000a4cf7808 */ /* 0x000fe20002000000 */
[----:B------:R-:W-:Y:S01]  /*1ad30*/  IMAD.U32 R164, RZ, RZ, UR49 ;  /* 0x00000031ffa47e24 */ /* 0x000fe2000f8e00ff */
[----:B------:R-:W-:Y:S02]  /*1ad40*/  ISETP.GT.AND P4, PT, R209, 0x31, PT ;  /* 0x00000031d100780c */ /* 0x000fe40003f84270 */
[C---:B------:R-:W-:Y:S01]  /*1ad50*/  FSETP.NEU.FTZ.AND P3, PT, R191.reuse, -INF , PT ;  /* 0xff800000bf00780b */ /* 0x040fe20003f7d000 */
[----:B------:R-:W-:-:S01]  /*1ad60*/  FFMA.FTZ R212, R191, R164, -8 ;  /* 0xc1000000bfd47423 */ /* 0x000fc200000100a4 */
[----:B------:R-:W-:-:S02]  /*1ad70*/  FSEL R178, R178, -INF , P4 ;  /* 0xff800000b2b27808 */ /* 0x000fc40002000000 */
[----:B------:R-:W-:Y:S02]  /*1ad80*/  ISETP.GT.AND P4, PT, R209, 0x40, PT ;  /* 0x00000040d100780c */ /* 0x000fe40003f84270 */
[----:B------:R-:W-:Y:S02]  /*1ad90*/  FSEL R179, R212, RZ, P3 ;  /* 0x000000ffd4b37208 */ /* 0x000fe40001800000 */
[----:B------:R-:W-:Y:S02]  /*1ada0*/  FSEL R183, R183, -INF , P4 ;  /* 0xff800000b7b77808 */ /* 0x000fe40002000000 */
[----:B------:R-:W-:Y:S01]  /*1adb0*/  ISETP.GT.AND P4, PT, R209, 0x49, PT ;  /* 0x00000049d100780c */ /* 0x000fe20003f84270 */
[----:B------:R-:W-:-:S01]  /*1adc0*/  FFMA.FTZ R212, R21, R164, -R179 ;  /* 0x000000a415d47223 */ /* 0x000fc200000108b3 */
[----:B------:R-:W-:Y:S01]  /*1add0*/  FSEL R21, R4, -INF , P2 ;  /* 0xff80000004157808 */ /* 0x000fe20001000000 */
[----:B------:R-:W-:-:S01]  /*1ade0*/  FFMA.FTZ R165, R165, R164, -R179 ;  /* 0x000000a4a5a57223 */ /* 0x000fc200000108b3 */
[----:B------:R-:W-:Y:S01]  /*1adf0*/  FSEL R190, R190, -INF , P4 ;  /* 0xff800000bebe7808 */ /* 0x000fe20002000000 */
[----:B------:R0:W-:Y:S01]  /*1ae00*/  MUFU.EX2 R4, R212 ;  /* 0x000000d400047308 */ /* 0x0001e20000000800 */
[----:B------:R-:W-:Y:S01]  /*1ae10*/  ISETP.GT.AND P4, PT, R209, 0x58, PT ;  /* 0x00000058d100780c */ /* 0x000fe20003f84270 */
[-CC-:B------:R-:W-:Y:S01]  /*1ae20*/  FFMA.FTZ R5, R5, R164.reuse, -R179.reuse ;  /* 0x000000a405057223 */ /* 0x180fe200000108b3 */
[----:B------:R-:W-:Y:S01]  /*1ae30*/  ISETP.GT.AND P2, PT, R209, 0x78, PT ;  /* 0x00000078d100780c */ /* 0x000fe20003f44270 */
[-CC-:B------:R-:W-:Y:S01]  /*1ae40*/  FFMA.FTZ R7, R7, R164.reuse, -R179.reuse ;  /* 0x000000a407077223 */ /* 0x180fe200000108b3 */
[----:B------:R-:W-:Y:S01]  /*1ae50*/  FSEL R198, R198, -INF , P4 ;  /* 0xff800000c6c67808 */ /* 0x000fe20002000000 */
[-CC-:B------:R-:W-:Y:S01]  /*1ae60*/  FFMA.FTZ R15, R15, R164.reuse, -R179.reuse ;  /* 0x000000a40f0f7223 */ /* 0x180fe200000108b3 */
[----:B------:R-:W-:Y:S01]  /*1ae70*/  ISETP.GT.AND P4, PT, R209, 0x61, PT ;  /* 0x00000061d100780c */ /* 0x000fe20003f84270 */
[-CC-:B------:R-:W-:Y:S01]  /*1ae80*/  FFMA.FTZ R153, R153, R164.reuse, -R179.reuse ;  /* 0x000000a499997223 */ /* 0x180fe200000108b3 */
[----:B--2---:R-:W-:Y:S01]  /*1ae90*/  FSEL R210, R210, -INF , P2 ;  /* 0xff800000d2d27808 */ /* 0x004fe20001000000 */
[-CC-:B------:R-:W-:Y:S01]  /*1aea0*/  FFMA.FTZ R155, R155, R164.reuse, -R179.reuse ;  /* 0x000000a49b9b7223 */ /* 0x180fe200000108b3 */
[----:B------:R-:W-:Y:S01]  /*1aeb0*/  FSEL R203, R203, -INF , P4 ;  /* 0xff800000cbcb7808 */ /* 0x000fe20002000000 */
[-CC-:B------:R-:W-:Y:S01]  /*1aec0*/  FFMA.FTZ R157, R157, R164.reuse, -R179.reuse ;  /* 0x000000a49d9d7223 */ /* 0x180fe200000108b3 */
[----:B------:R-:W-:Y:S01]  /*1aed0*/  ISETP.GT.AND P4, PT, R209, 0x70, PT ;  /* 0x00000070d100780c */ /* 0x000fe20003f84270 */
[-CC-:B------:R-:W-:Y:S01]  /*1aee0*/  FFMA.FTZ R158, R158, R164.reuse, -R179.reuse ;  /* 0x000000a49e9e7223 */ /* 0x180fe200000108b3 */
[----:B------:R-:W-:-:S01]  /*1aef0*/  FFMA.FTZ R161, R161, R164, -R179 ;  /* 0x000000a4a1a17223 */ /* 0x000fc200000108b3 */
[-CC-:B------:R-:W-:Y:S01]  /*1af00*/  FFMA.FTZ R162, R162, R164.reuse, -R179.reuse ;  /* 0x000000a4a2a27223 */ /* 0x180fe200000108b3 */
[----:B------:R-:W-:Y:S01]  /*1af10*/  FSEL R205, R205, -INF , P4 ;  /* 0xff800000cdcd7808 */ /* 0x000fe20002000000 */
[-CC-:B------:R-:W-:Y:S01]  /*1af20*/  FFMA.FTZ R166, R166, R164.reuse, -R179.reuse ;  /* 0x000000a4a6a67223 */ /* 0x180fe200000108b3 */
[----:B------:R-:W-:Y:S01]  /*1af30*/  ISETP.GT.AND P4, PT, R209, 0x79, PT ;  /* 0x00000079d100780c */ /* 0x000fe20003f84270 */
[--C-:B------:R-:W-:Y:S01]  /*1af40*/  FFMA.FTZ R167, R167, R164, -R179.reuse ;  /* 0x000000a4a7a77223 */ /* 0x100fe200000108b3 */
[----:B------:R-:W-:Y:S01]  /*1af50*/  FMNMX.FTZ R209, R6, R10, !PT ;  /* 0x0000000a06d17209 */ /* 0x000fe20007810000 */
[-CC-:B------:R-:W-:Y:S01]  /*1af60*/  FFMA.FTZ R168, R168, R164.reuse, -R179.reuse ;  /* 0x000000a4a8a87223 */ /* 0x180fe200000108b3 */
[----:B------:R-:W-:Y:S01]  /*1af70*/  FSEL R192, R192, -INF , P4 ;  /* 0xff800000c0c07808 */ /* 0x000fe20002000000 */
[-CC-:B------:R-:W-:Y:S01]  /*1af80*/  FFMA.FTZ R169, R169, R164.reuse, -R179.reuse ;  /* 0x000000a4a9a97223 */ /* 0x180fe200000108b3 */
[----:B------:R-:W-:Y:S01]  /*1af90*/  FMNMX.FTZ R209, R14, R209, !PT ;  /* 0x000000d10ed17209 */ /* 0x000fe20007810000 */
[-CC-:B------:R-:W-:Y:S01]  /*1afa0*/  FFMA.FTZ R170, R170, R164.reuse, -R179.reuse ;  /* 0x000000a4aaaa7223 */ /* 0x180fe200000108b3 */
[----:B------:R-:W-:-:S01]  /*1afb0*/  FFMA.FTZ R171, R171, R164, -R179 ;  /* 0x000000a4abab7223 */ /* 0x000fc200000108b3 */
        /* <DEDUP_REMOVED lines=20> */
[----:B------:R-:W-:Y:S01]  /*1b100*/  ISETP.NE.AND P4, PT, R216, RZ, PT ;  /* 0x000000ffd800720c */ /* 0x000fe20003f85270 */
[----:B------:R-:W-:Y:S01]  /*1b110*/  MUFU.EX2 R5, R5 ;  /* 0x0000000500057308 */ /* 0x000fe20000000800 */
[----:B------:R-:W-:-:S02]  /*1b120*/  FMNMX.FTZ R209, R160, R209, !PT ;  /* 0x000000d1a0d17209 */ /* 0x000fc40007810000 */
[----:B-1----:R-:W-:Y:S02]  /*1b130*/  SHF.R.U32.HI R216, RZ, 0x7, R231 ;  /* 0x00000007ffd87819 */ /* 0x002fe400000116e7 */
[----:B------:R-:W-:-:S03]  /*1b140*/  FMNMX.FTZ R209, R163, R209, !PT ;  /* 0x000000d1a3d17209 */ /* 0x000fc60007810000 */
[----:B------:R-:W-:Y:S01]  /*1b150*/  MUFU.EX2 R7, R7 ;  /* 0x0000000700077308 */ /* 0x000fe20000000800 */
[----:B------:R-:W-:-:S04]  /*1b160*/  FMNMX.FTZ R209, R207, R209, !PT ;  /* 0x000000d1cfd17209 */ /* 0x000fc80007810000 */
[----:B------:R-:W-:-:S03]  /*1b170*/  FMNMX.FTZ R209, R196, R209, !PT ;  /* 0x000000d1c4d17209 */ /* 0x000fc60007810000 */
[----:B------:R-:W-:Y:S01]  /*1b180*/  MUFU.EX2 R15, R15 ;  /* 0x0000000f000f7308 */ /* 0x000fe20000000800 */
[----:B------:R-:W-:-:S04]  /*1b190*/  FMNMX.FTZ R209, R193, R209, !PT ;  /* 0x000000d1c1d17209 */ /* 0x000fc80007810000 */
[----:B0-----:R-:W-:-:S03]  /*1b1a0*/  FMNMX.FTZ R212, R175, R209, !PT ;  /* 0x000000d1afd47209 */ /* 0x001fc60007810000 */
[----:B------:R0:W-:Y:S01]  /*1b1b0*/  MUFU.EX2 R209, R165 ;  /* 0x000000a500d17308 */ /* 0x0001e20000000800 */
[----:B------:R-:W-:-:S04]  /*1b1c0*/  FMNMX.FTZ R212, R178, R212, !PT ;  /* 0x000000d4b2d47209 */ /* 0x000fc80007810000 */
[----:B------:R-:W-:-:S03]  /*1b1d0*/  FMNMX.FTZ R212, R211, R212, !PT ;  /* 0x000000d4d3d47209 */ /* 0x000fc60007810000 */
[----:B------:R-:W-:Y:S01]  /*1b1e0*/  MUFU.EX2 R153, R153 ;  /* 0x0000009900997308 */ /* 0x000fe20000000800 */
        /* <DEDUP_REMOVED lines=16> */
[----:B0-----:R-:W-:-:S03]  /*1b2f0*/  FMNMX.FTZ R165, R206, R212, !PT ;  /* 0x000000d4cea57209 */ /* 0x001fc60007810000 */
[----:B------:R-:W-:Y:S01]  /*1b300*/  MUFU.EX2 R166, R166 ;  /* 0x000000a600a67308 */ /* 0x000fe20000000800 */
[----:B------:R-:W-:-:S04]  /*1b310*/  FMNMX.FTZ R165, R21, R165, !PT ;  /* 0x000000a515a57209 */ /* 0x000fc80007810000 */
[----:B------:R-:W-:-:S03]  /*1b320*/  FMNMX.FTZ R165, R205, R165, !PT ;  /* 0x000000a5cda57209 */ /* 0x000fc60007810000 */
[----:B------:R-:W-:Y:S01]  /*1b330*/  MUFU.EX2 R167, R167 ;  /* 0x000000a700a77308 */ /* 0x000fe20000000800 */
[----:B------:R-:W-:-:S04]  /*1b340*/  FMNMX.FTZ R165, R208, R165, !PT ;  /* 0x000000a5d0a57209 */ /* 0x000fc80007810000 */
        /* <DEDUP_REMOVED lines=13> */
[----:B0-----:R-:W-:-:S04]  /*1b420*/  FMNMX.FTZ R165, R165, R212, !PT ;  /* 0x000000d4a5a57209 */ /* 0x001fc80007810000 */
[C---:B------:R-:W-:Y:S01]  /*1b430*/  FSETP.NEU.FTZ.AND P2, PT, R165.reuse, -INF , PT ;  /* 0xff800000a500780b */ /* 0x040fe20003f5d000 */
[----:B------:R-:W-:-:S02]  /*1b440*/  FFMA.FTZ R195, R165, R164, -8 ;  /* 0xc1000000a5c37423 */ /* 0x000fc400000100a4 */
[----:B------:R-:W-:Y:S01]  /*1b450*/  MUFU.EX2 R180, R180 ;  /* 0x000000b400b47308 */ /* 0x000fe20000000800 */
[----:B------:R-:W-:Y:S02]  /*1b460*/  FSEL R212, R165, RZ, P2 ;  /* 0x000000ffa5d47208 */ /* 0x000fe40001000000 */
[----:B------:R-:W-:-:S03]  /*1b470*/  FSEL R195, R195, RZ, P2 ;  /* 0x000000ffc3c37208 */ /* 0x000fc60001000000 */
[----:B------:R-:W-:Y:S01]  /*1b480*/  FADD.FTZ R212, -R212, R10 ;  /* 0x0000000ad4d47221 */ /* 0x000fe20000010100 */
[----:B------:R-:W-:Y:S02]  /*1b490*/  @!P4 IMAD R10, R12, 0x8, R18 ;  /* 0x000000080c0ac824 */ /* 0x000fe400078e0212 */
[-CC-:B------:R-:W-:Y:S01]  /*1b4a0*/  FFMA.FTZ R213, R211, R164.reuse, -R195.reuse ;  /* 0x000000a4d3d57223 */ /* 0x180fe200000108c3 */
[----:B------:R-:W-:Y:S01]  /*1b4b0*/  FSEL R211, R191, RZ, P3 ;  /* 0x000000ffbfd37208 */ /* 0x000fe20001800000 */
[-CC-:B------:R-:W-:Y:S01]  /*1b4c0*/  FFMA.FTZ R6, R6, R164.reuse, -R195.reuse ;  /* 0x000000a406067223 */ /* 0x180fe200000108c3 */
[-C--:B------:R-:W-:Y:S01]  /*1b4d0*/  FMUL.FTZ R212, R212, R164.reuse ;  /* 0x000000a4d4d47220 */ /* 0x080fe20000410000 */
[-CC-:B------:R-:W-:Y:S01]  /*1b4e0*/  FFMA.FTZ R14, R14, R164.reuse, -R195.reuse ;  /* 0x000000a40e0e7223 */ /* 0x180fe200000108c3 */
[----:B------:R-:W-:-:S01]  /*1b4f0*/  FFMA.FTZ R20, R20, R164, -R195 ;  /* 0x000000a414147223 */ /* 0x000fc200000108c3 */
[----:B------:R-:W-:Y:S01]  /*1b500*/  FADD.FTZ R211, -R211, R9 ;  /* 0x00000009d3d37221 */ /* 0x000fe20000010100 */
[----:B------:R-:W-:-:S01]  /*1b510*/  FFMA.FTZ R152, R152, R164, -R195 ;  /* 0x000000a498987223 */ /* 0x000fc200000108c3 */
[----:B------:R-:W-:Y:S01]  /*1b520*/  MUFU.EX2 R6, R6 ;  /* 0x0000000600067308 */ /* 0x000fe20000000800 */
[----:B------:R-:W-:-:S01]  /*1b530*/  FFMA.FTZ R154, R154, R164, -R195 ;  /* 0x000000a49a9a7223 */ /* 0x000fc200000108c3 */
[----:B------:R-:W-:Y:S01]  /*1b540*/  FMUL.FTZ R211, R211, R164 ;  /* 0x000000a4d3d37220 */ /* 0x000fe20000410000 */
[----:B------:R-:W-:-:S02]  /*1b550*/  @!P4 VIADD R10, R10, 0x38840 ;  /* 0x000388400a0ac836 */ /* 0x000fc40000000000 */
[-CC-:B------:R-:W-:Y:S01]  /*1b560*/  FFMA.FTZ R9, R182, R164.reuse, -R195.reuse ;  /* 0x000000a4b6097223 */ /* 0x180fe200000108c3 */
[----:B------:R-:W-:-:S01]  /*1b570*/  FFMA.FTZ R156, R156, R164, -R195 ;  /* 0x000000a49c9c7223 */ /* 0x000fc200000108c3 */
[----:B------:R-:W-:Y:S01]  /*1b580*/  IADD3 R182, -R216, 0xb, RZ ;  /* 0x0000000bd8b67810 */ /* 0x000fe20007ffe1ff */
[----:B------:R-:W-:-:S01]  /*1b590*/  FFMA.FTZ R159, R159, R164, -R195 ;  /* 0x000000a49f9f7223 */ /* 0x000fc200000108c3 */
[----:B------:R-:W0:Y:S01]  /*1b5a0*/  MUFU.EX2 R211, R211 ;  /* 0x000000d300d37308 */ /* 0x000e220000000800 */
[----:B------:R-:W-:Y:S01]  /*1b5b0*/  @!P4 PRMT R10, RZ, 0x654, R10 ;  /* 0x00000654ff0ac816 */ /* 0x000fe2000000000a */
[-CC-:B------:R-:W-:Y:S01]  /*1b5c0*/  FFMA.FTZ R160, R160, R164.reuse, -R195.reuse ;  /* 0x000000a4a0a07223 */ /* 0x180fe200000108c3 */
[----:B------:R1:W-:Y:S06]  /*1b5d0*/  BAR.ARV R182, 0x100 ;  /* 0x000400b60000751d */ /* 0x0003ec0000002000 */
[----:B------:R-:W2:Y:S01]  /*1b5e0*/  MUFU.EX2 R212, R212 ;  /* 0x000000d400d47308 */ /* 0x000ea20000000800 */
[----:B------:R3:W-:Y:S01]  /*1b5f0*/  @!P4 SYNCS.ARRIVE.TRANS64.RED.A1T0 RZ, [R10+URZ], RZ ;  /* 0x000000ff0affc9a7 */ /* 0x0007e2000810043f */
[----:B------:R-:W-:-:S01]  /*1b600*/  FFMA.FTZ R163, R163, R164, -R195 ;  /* 0x000000a4a3a37223 */ /* 0x000fc200000108c3 */
[-CC-:B------:R-:W-:Y:S01]  /*1b610*/  FFMA.FTZ R207, R207, R164.reuse, -R195.reuse ;  /* 0x000000a4cfcf7223 */ /* 0x180fe200000108c3 */
[----:B------:R-:W-:-:S01]  /*1b620*/  FFMA.FTZ R196, R196, R164, -R195 ;  /* 0x000000a4c4c47223 */ /* 0x000fc200000108c3 */
[-CC-:B------:R-:W-:Y:S01]  /*1b630*/  FFMA.FTZ R193, R193, R164.reuse, -R195.reuse ;  /* 0x000000a4c1c17223 */ /* 0x180fe200000108c3 */
[----:B------:R-:W-:-:S01]  /*1b640*/  FFMA.FTZ R175, R175, R164, -R195 ;  /* 0x000000a4afaf7223 */ /* 0x000fc200000108c3 */
[----:B------:R-:W-:Y:S01]  /*1b650*/  FFMA.FTZ R178, R178, R164, -R195 ;  /* 0x000000a4b2b27223 */ /* 0x000fe200000108c3 */
[----:B------:R-:W3:Y:S01]  /*1b660*/  MUFU.EX2 R14, R14 ;  /* 0x0000000e000e7308 */ /* 0x000ee20000000800 */
[----:B0-----:R-:W-:-:S01]  /*1b670*/  FFMA.FTZ R3, R211, R3, R5 ;  /* 0x00000003d3037223 */ /* 0x001fc20000010005 */
[-CC-:B------:R-:W-:Y:S01]  /*1b680*/  FFMA.FTZ R183, R183, R164.reuse, -R195.reuse ;  /* 0x000000a4b7b77223 */ /* 0x180fe200000108c3 */
[----:B------:R-:W-:-:S01]  /*1b690*/  FFMA.FTZ R186, R186, R164, -R195 ;  /* 0x000000a4baba7223 */ /* 0x000fc200000108c3 */
[----:B------:R-:W-:Y:S01]  /*1b6a0*/  FFMA.FTZ R187, R187, R164, -R195 ;  /* 0x000000a4bbbb7223 */ /* 0x000fe200000108c3 */
[----:B------:R-:W-:-:S01]  /*1b6b0*/  FADD.FTZ R3, R7, R3 ;  /* 0x0000000307037221 */ /* 0x000fc20000010000 */
[-CC-:B------:R-:W-:Y:S01]  /*1b6c0*/  FFMA.FTZ R190, R190, R164.reuse, -R195.reuse ;  /* 0x000000a4bebe7223 */ /* 0x180fe200000108c3 */
[----:B------:R-:W-:-:S01]  /*1b6d0*/  FFMA.FTZ R201, R201, R164, -R195 ;  /* 0x000000a4c9c97223 */ /* 0x000fc200000108c3 */
[----:B------:R-:W0:Y:S01]  /*1b6e0*/  MUFU.EX2 R20, R20 ;  /* 0x0000001400147308 */ /* 0x000e220000000800 */
[----:B--2---:R-:W-:-:S01]  /*1b6f0*/  FFMA.FTZ R0, R212, R0, R6 ;  /* 0x00000000d4007223 */ /* 0x004fc20000010006 */
[-CC-:B------:R-:W-:Y:S01]  /*1b700*/  FFMA.FTZ R204, R204, R164.reuse, -R195.reuse ;  /* 0x000000a4cccc7223 */ /* 0x180fe200000108c3 */
[----:B------:R-:W-:-:S01]  /*1b710*/  FFMA.FTZ R198, R198, R164, -R195 ;  /* 0x000000a4c6c67223 */ /* 0x000fc200000108c3 */
[-CC-:B------:R-:W-:Y:S01]  /*1b720*/  FFMA.FTZ R199, R199, R164.reuse, -R195.reuse ;  /* 0x000000a4c7c77223 */ /* 0x180fe200000108c3 */
[----:B------:R-:W-:-:S01]  /*1b730*/  FFMA.FTZ R202, R202, R164, -R195 ;  /* 0x000000a4caca7223 */ /* 0x000fc200000108c3 */
[-CC-:B------:R-:W-:Y:S01]  /*1b740*/  FFMA.FTZ R203, R203, R164.reuse, -R195.reuse ;  /* 0x000000a4cbcb7223 */ /* 0x180fe200000108c3 */
[----:B------:R-:W-:-:S01]  /*1b750*/  FFMA.FTZ R206, R206, R164, -R195 ;  /* 0x000000a4cece7223 */ /* 0x000fc200000108c3 */
[----:B------:R-:W2:Y:S01]  /*1b760*/  MUFU.EX2 R152, R152 ;  /* 0x0000009800987308 */ /* 0x000ea20000000800 */
[----:B---3--:R-:W-:-:S01]  /*1b770*/  FADD.FTZ R10, R14, R0 ;  /* 0x000000000e0a7221 */ /* 0x008fc20000010000 */
[----:B------:R-:W-:Y:S01]  /*1b780*/  FADD.FTZ R0, R15, R3 ;  /* 0x000000030f007221 */ /* 0x000fe20000010000 */
[----:B------:R-:W-:-:S01]  /*1b790*/  FFMA.FTZ R21, R21, R164, -R195 ;  /* 0x000000a415157223 */ /* 0x000fc200000108c3 */
[-CC-:B------:R-:W-:Y:S01]  /*1b7a0*/  FFMA.FTZ R205, R205, R164.reuse, -R195.reuse ;  /* 0x000000a4cdcd7223 */ /* 0x180fe200000108c3 */
[----:B------:R-:W-:-:S01]  /*1b7b0*/  FFMA.FTZ R208, R208, R164, -R195 ;  /* 0x000000a4d0d07223 */ /* 0x000fc200000108c3 */
[----:B------:R-:W-:Y:S01]  /*1b7c0*/  FADD.FTZ R0, R4, R0 ;  /* 0x0000000004007221 */ /* 0x000fe20000010000 */
[----:B------:R-:W-:-:S01]  /*1b7d0*/  FFMA.FTZ R210, R210, R164, -R195 ;  /* 0x000000a4d2d27223 */ /* 0x000fc200000108c3 */
[----:B------:R-:W3:Y:S01]  /*1b7e0*/  MUFU.EX2 R154, R154 ;  /* 0x0000009a009a7308 */ /* 0x000ee20000000800 */
[----:B0-----:R-:W-:-:S01]  /*1b7f0*/  FADD.FTZ R3, R20, R10 ;  /* 0x0000000a14037221 */ /* 0x001fc20000010000 */
[----:B------:R-:W-:Y:S01]  /*1b800*/  FADD.FTZ R0, R153, R0 ;  /* 0x0000000099007221 */ /* 0x000fe20000010000 */
[----:B------:R-:W-:-:S03]  /*1b810*/  FFMA.FTZ R192, R192, R164, -R195 ;  /* 0x000000a4c0c07223 */ /* 0x000fc600000108c3 */
[----:B------:R-:W-:Y:S02]  /*1b820*/  FADD.FTZ R0, R155, R0 ;  /* 0x000000009b007221 */ /* 0x000fe40000010000 */
[----:B------:R-:W0:Y:S01]  /*1b830*/  MUFU.EX2 R156, R156 ;  /* 0x0000009c009c7308 */ /* 0x000e220000000800 */
[----:B--2---:R-:W-:-:S01]  /*1b840*/  FADD.FTZ R3, R152, R3 ;  /* 0x0000000398037221 */ /* 0x004fc20000010000 */
[----:B------:R-:W-:-:S04]  /*1b850*/  FADD.FTZ R0, R157, R0 ;  /* 0x000000009d007221 */ /* 0x000fc80000010000 */
[----:B------:R-:W-:Y:S02]  /*1b860*/  FADD.FTZ R0, R158, R0 ;  /* 0x000000009e007221 */ /* 0x000fe40000010000 */
[----:B------:R-:W2:Y:S01]  /*1b870*/  MUFU.EX2 R159, R159 ;  /* 0x0000009f009f7308 */ /* 0x000ea20000000800 */
[----:B---3--:R-:W-:-:S01]  /*1b880*/  FADD.FTZ R3, R154, R3 ;  /* 0x000000039a037221 */ /* 0x008fc20000010000 */
[----:B------:R-:W-:-:S04]  /*1b890*/  FADD.FTZ R0, R161, R0 ;  /* 0x00000000a1007221 */ /* 0x000fc80000010000 */
[----:B------:R-:W-:Y:S02]  /*1b8a0*/  FADD.FTZ R0, R162, R0 ;  /* 0x00000000a2007221 */ /* 0x000fe40000010000 */
[----:B------:R-:W3:Y:S01]  /*1b8b0*/  MUFU.EX2 R160, R160 ;  /* 0x000000a000a07308 */ /* 0x000ee20000000800 */
[----:B0-----:R-:W-:-:S01]  /*1b8c0*/  FADD.FTZ R3, R156, R3 ;  /* 0x000000039c037221 */ /* 0x001fc20000010000 */
[----:B------:R-:W-:-:S04]  /*1b8d0*/  FADD.FTZ R0, R209, R0 ;  /* 0x00000000d1007221 */ /* 0x000fc80000010000 */
        /* <DEDUP_REMOVED lines=22> */
[----:B0-----:R-:W-:-:S07]  /*1ba40*/  FADD.FTZ R3, R193, R3 ;  /* 0x00000003c1037221 */ /* 0x001fce0000010000 */
[----:B------:R-:W0:Y:S01]  /*1ba50*/  MUFU.EX2 R213, R213 ;  /* 0x000000d500d57308 */ /* 0x000e220000000800 */
[----:B--2---:R-:W-:-:S07]  /*1ba60*/  FADD.FTZ R3, R175, R3 ;  /* 0x00000003af037221 */ /* 0x004fce0000010000 */
[----:B------:R-:W2:Y:S01]  /*1ba70*/  MUFU.EX2 R9, R9 ;  /* 0x0000000900097308 */ /* 0x000ea20000000800 */
[----:B---3--:R-:W-:-:S07]  /*1ba80*/  FADD.FTZ R3, R178, R3 ;  /* 0x00000003b2037221 */ /* 0x008fce0000010000 */
        /* <DEDUP_REMOVED lines=51> */
[----:B--2---:R-:W-:-:S01]  /*1bdc0*/  FADD.FTZ R10, R210, R3 ;  /* 0x00000003d20a7221 */ /* 0x004fc20000010000 */
[----:B---3--:R-:W-:-:S03]  /*1bdd0*/  FADD.FTZ R3, R179, R0 ;  /* 0x00000000b3037221 */ /* 0x008fc60000010000 */
[----:B0-----:R-:W-:Y:S01]  /*1bde0*/  FADD.FTZ R0, R192, R10 ;  /* 0x0000000ac0007221 */ /* 0x001fe20000010000 */
[----:B-1----:R-:W-:Y:S06]  /*1bdf0*/  @!P1 BRA `(.L_x_2506) ;  /* 0x0000000000049947 */ /* 0x002fec0003800000 */
[----:B------:R-:W-:Y:S01]  /*1be00*/  BPT.TRAP 0x1 ;  /* 0x000000040000795c */ /* 0x000fe20000300000 */
.L_x_2506:
[----:B------:R-:W-:Y:S01]  /*1be10*/  IMAD R10, R234, 0x8, R18 ;  /* 0x00000008ea0a7824 */ /* 0x000fe200078e0212 */
[----:B------:R-:W-:Y:S01]  /*1be20*/  ISETP.GT.AND P2, PT, R11, R13, PT ;  /* 0x0000000d0b00720c */ /* 0x000fe20003f44270 */
[----:B------:R-:W-:Y:S01]  /*1be30*/  IMAD.U32 R182, RZ, RZ, UR42 ;  /* 0x0000002affb67e24 */ /* 0x000fe2000f8e00ff */
[----:B------:R-:W-:Y:S01]  /*1be40*/  F2FP.SATFINITE.E4M3.F32.PACK_AB_MERGE_C R4, R4, R15, RZ ;  /* 0x0000000f0404723e */ /* 0x000fe200048070ff */
[-C--:B------:R-:W-:Y:S01]  /*1be50*/  FMUL.FTZ R24, R24, R211.reuse ;  /* 0x000000d318187220 */ /* 0x080fe20000410000 */
[----:B------:R-:W-:Y:S01]  /*1be60*/  IADD3 R10, R10, 0x38860, RZ ;  /* 0x000388600a0a7810 */ /* 0x000fe20007ffe0ff */
[----:B------:R-:W-:Y:S01]  /*1be70*/  FMUL.FTZ R25, R25, R211 ;  /* 0x000000d319197220 */ /* 0x000fe20000410000 */
[----:B------:R-:W-:Y:S01]  /*1be80*/  F2FP.SATFINITE.E4M3.F32.PACK_AB_MERGE_C R5, R7, R5, R4 ;  /* 0x000000050705723e */ /* 0x000fe20004807004 */
        /* <DEDUP_REMOVED lines=158> */
[----:B------:R-:W-:Y:S01]  /*1c870*/  VIADD R11, R11, 0xffffffff ;  /* 0xffffffff0b0b7836 */ /* 0x000fe20000000000 */
[----:B------:R-:W-:Y:S01]  /*1c880*/  MOV R234, R12 ;  /* 0x0000000c00ea7202 */ /* 0x000fe20000000f00 */
[----:B0-----:R-:W-:-:S02]  /*1c890*/  IMAD.MOV.U32 R10, RZ, RZ, R165 ;  /* 0x000000ffff0a7224 */ /* 0x001fc400078e00a5 */
[----:B------:R-:W-:Y:S02]  /*1c8a0*/  IMAD.MOV.U32 R9, RZ, RZ, R191 ;  /* 0x000000ffff097224 */ /* 0x000fe400078e00bf */
[----:B------:R-:W-:Y:S02]  /*1c8b0*/  IMAD.MOV.U32 R4, RZ, RZ, R235 ;  /* 0x000000ffff047224 */ /* 0x000fe400078e00eb */
[----:B------:R-:W-:Y:S01]  /*1c8c0*/  IMAD.MOV.U32 R228, RZ, RZ, R5 ;  /* 0x000000ffffe47224 */ /* 0x000fe200078e0005 */
[----:B------:R-:W-:Y:S06]  /*1c8d0*/  @P2 BRA `(.L_x_2507) ;  /* 0xffffffc800702947 */ /* 0x000fec000383ffff */
[----:B------:R-:W-:-:S07]  /*1c8e0*/  IMAD.MOV.U32 R234, RZ, RZ, R12 ;  /* 0x000000ffffea7224 */ /* 0x000fce00078e000c */
.L_x_2496:
[----:B------:R-:W-:-:S13]  /*1c8f0*/  ISETP.GE.AND P0, PT, R11, RZ, PT ;  /* 0x000000ff0b00720c */ /* 0x000fda0003f06270 */
[----:B------:R-:W-:Y:S05]  /*1c900*/  @!P0 BRA `(.L_x_2508) ;  /* 0x0000002c00248947 */ /* 0x000fea0003800000 */
[----:B------:R-:W-:Y:S01]  /*1c910*/  IMAD.MOV.U32 R9, RZ, RZ, R165 ;  /* 0x000000ffff097224 */ /* 0x000fe200078e00a5 */
[----:B------:R-:W-:Y:S01]  /*1c920*/  MOV R12, R234 ;  /* 0x000000ea000c7202 */ /* 0x000fe20000000f00 */
[----:B------:R-:W-:Y:S02]  /*1c930*/  IMAD.MOV.U32 R10, RZ, RZ, R191 ;  /* 0x000000ffff0a7224 */ /* 0x000fe400078e00bf */
[----:B------:R-:W-:-:S07]  /*1c940*/  IMAD.MOV.U32 R4, RZ, RZ, R235 ;  /* 0x000000ffff047224 */ /* 0x000fce00078e00eb */
.L_x_2519:
[----:B------:R-:W2:Y:S01]  /*1c950*/  LDL R5, [R1] ;  /* 0x0000000001057983 */ /* 0x000ea20000100800 */
[----:B------:R-:W-:Y:S01]  /*1c960*/  VIADD R234, R12, 0x1 ;  /* 0x000000010cea7836 */ /* 0x000fe20000000000 */
[----:B------:R-:W-:Y:S05]  /*1c970*/  YIELD ;  /* 0x0000000000007946 */ /* 0x000fea0003800000 */
[----:B------:R-:W-:-:S04]  /*1c980*/  ISETP.NE.AND P0, PT, R234, 0x2, PT ;  /* 0x00000002ea00780c */ /* 0x000fc80003f05270 */
[----:B------:R-:W-:Y:S02]  /*1c990*/  SEL R235, RZ, 0x1, P0 ;  /* 0x00000001ffeb7807 */ /* 0x000fe40000000000 */
[----:B------:R-:W-:Y:S02]  /*1c9a0*/  SEL R234, R234, RZ, P0 ;  /* 0x000000ffeaea7207 */ /* 0x000fe40000000000 */
[----:B------:R-:W-:Y:S02]  /*1c9b0*/  LOP3.LUT R235, R4, R235, RZ, 0x3c, !PT ;  /* 0x000000eb04eb7212 */ /* 0x000fe400078e3cff */
[----:B--2---:R-:W-:-:S13]  /*1c9c0*/  ISETP.NE.AND P2, PT, R5, RZ, PT ;  /* 0x000000ff0500720c */ /* 0x004fda0003f45270 */
[----:B------:R-:W-:Y:S05]  /*1c9d0*/  @P2 BRA `(.L_x_2509) ;  /* 0x0000000000302947 */ /* 0x000fea0003800000 */
[----:B------:R-:W-:Y:S05]  /*1c9e0*/  @!P1 BRA `(.L_x_2510) ;  /* 0x0000000000049947 */ /* 0x000fea0003800000 */
[----:B------:R-:W-:Y:S01]  /*1c9f0*/  BPT.TRAP 0x1 ;  /* 0x000000040000795c */ /* 0x000fe20000300000 */
.L_x_2510:
[----:B------:R-:W-:Y:S01]  /*1ca00*/  IMAD R5, R234, 0x8, R18 ;  /* 0x00000008ea057824 */ /* 0x000fe200078e0212 */
[----:B------:R-:W-:-:S04]  /*1ca10*/  SHF.L.U32 R6, R235, 0x1f, RZ ;  /* 0x0000001feb067819 */ /* 0x000fc800000006ff */
[----:B------:R0:W1:Y:S01]  /*1ca20*/  SYNCS.PHASECHK.TRANS64.TRYWAIT P0, [R5+URZ+0x38830], R6 ;  /* 0x03883006050075a7 */ /* 0x000062000800017f */
[----:B------:R-:W-:Y:S05]  /*1ca30*/  @!P1 BRA `(.L_x_2511) ;  /* 0x0000000000049947 */ /* 0x000fea0003800000 */
[----:B------:R-:W-:Y:S01]  /*1ca40*/  BPT.TRAP 0x1 ;  /* 0x000000040000795c */ /* 0x000fe20000300000 */
.L_x_2511:
[----:B------:R-:W-:Y:S04]  /*1ca50*/  BSSY B0, `(.L_x_2509) ;  /* 0x0000004000007945 */ /* 0x000fe80003800000 */
[----:B-1----:R-:W-:Y:S05]  /*1ca60*/  @P0 BRA `(.L_x_2512) ;  /* 0x0000000000080947 */ /* 0x002fea0003800000 */
[----:B------:R-:W1:Y:S02]  /*1ca70*/  SYNCS.PHASECHK.TRANS64.TRYWAIT P0, [R5+URZ+0x38830], R6 ;  /* 0x03883006050075a7 */ /* 0x000e64000800017f */
[----:B-1----:R-:W-:Y:S05]  /*1ca80*/  @!P0 BRA `(.L_x_2513) ;  /* 0x0000010000308947 */ /* 0x002fea0003800000 */
.L_x_2512:
[----:B------:R-:W-:Y:S05]  /*1ca90*/  BSYNC B0 ;  /* 0x0000000000007941 */ /* 0x000fea0003800000 */
.L_x_2509:
[----:B01----:R-:W0:Y:S01]  /*1caa0*/  S2R R5, SR_TID.X ;  /* 0x0000000000057919 */ /* 0x003e220000002100 */
[----:B------:R-:W-:Y:S05]  /*1cab0*/  WARPSYNC.ALL ;  /* 0x0000000000007948 */ /* 0x000fea0003800000 */
[----:B------:R-:W-:Y:S01]  /*1cac0*/  IMAD R6, R234, 0x800, R8 ;  /* 0x00000800ea067824 */ /* 0x000fe200078e0208 */
[----:B------:R-:W-:Y:S01]  /*1cad0*/  MOV R15, 0x40000040 ;  /* 0x40000040000f7802 */ /* 0x000fe20000000f00 */
[----:B------:R-:W-:Y:S02]  /*1cae0*/  IMAD.MOV.U32 R7, RZ, RZ, 0x40000040 ;  /* 0x40000040ff077424 */ /* 0x000fe400078e00ff */
[----:B------:R-:W-:Y:S01]  /*1caf0*/  IMAD.MOV.U32 R153, RZ, RZ, 0x40000040 ;  /* 0x40000040ff997424 */ /* 0x000fe200078e00ff */
[C---:B------:R-:W-:Y:S01]  /*1cb00*/  IADD3 R152, R6.reuse, 0x4, RZ ;  /* 0x0000000406987810 */ /* 0x040fe20007ffe0ff */
[C---:B------:R-:W-:Y:S01]  /*1cb10*/  VIADD R20, R6.reuse, 0x2 ;  /* 0x0000000206147836 */ /* 0x040fe20000000000 */
[C---:B------:R-:W-:Y:S01]  /*1cb20*/  R2UR UR14, R6.reuse ;  /* 0x00000000060e72ca */ /* 0x040fe200000e0000 */
[----:B------:R-:W-:Y:S01]  /*1cb30*/  IMAD.MOV.U32 R21, RZ, RZ, 0x40000040 ;  /* 0x40000040ff157424 */ /* 0x000fe200078e00ff */
[----:B------:R-:W-:Y:S01]  /*1cb40*/  R2UR UR15, R7 ;  /* 0x00000000070f72ca */ /* 0x000fe200000e0000 */
[----:B------:R-:W-:Y:S01]  /*1cb50*/  VIADD R14, R6, 0x6 ;  /* 0x00000006060e7836 */ /* 0x000fe20000000000 */
[----:B------:R-:W-:Y:S01]  /*1cb60*/  R2UR UR6, R152 ;  /* 0x00000000980672ca */ /* 0x000fe200000e0000 */
[----:B------:R-:W-:Y:S01]  /*1cb70*/  VIADD R152, R6, 0x404 ;  /* 0x0000040406987836 */ /* 0x000fe20000000000 */
[----:B------:R-:W-:-:S02]  /*1cb80*/  R2UR UR7, R153 ;  /* 0x00000000990772ca */ /* 0x000fc400000e0000 */
[----:B------:R-:W-:Y:S02]  /*1cb90*/  R2UR UR31, R153 ;  /* 0x00000000991f72ca */ /* 0x000fe400000e0000 */
[----:B------:R-:W-:Y:S02]  /*1cba0*/  R2UR UR30, R152 ;  /* 0x00000000981e72ca */ /* 0x000fe400000e0000 */
[----:B------:R-:W-:Y:S01]  /*1cbb0*/  R2UR UR10, R20 ;  /* 0x00000000140a72ca */ /* 0x000fe200000e0000 */
[----:B------:R-:W-:Y:S01]  /*1cbc0*/  VIADD R20, R6, 0x400 ;  /* 0x0000040006147836 */ /* 0x000fe20000000000 */
[----:B------:R-:W-:Y:S02]  /*1cbd0*/  R2UR UR11, R21 ;  /* 0x00000000150b72ca */ /* 0x000fe400000e0000 */
[----:B------:R-:W-:Y:S01]  /*1cbe0*/  R2UR UR18, R14 ;  /* 0x000000000e1272ca */ /* 0x000fe200000e0000 */
[C---:B------:R-:W-:Y:S01]  /*1cbf0*/  VIADD R14, R6.reuse, 0x402 ;  /* 0x00000402060e7836 */ /* 0x040fe20000000000 */
[----:B------:R-:W-:Y:S01]  /*1cc00*/  R2UR UR19, R15 ;  /* 0x000000000f1372ca */ /* 0x000fe200000e0000 */
[----:B------:R-:W-:Y:S01]  /*1cc10*/  VIADD R6, R6, 0x406 ;  /* 0x0000040606067836 */ /* 0x000fe20000000000 */
[----:B0-----:R-:W-:-:S02]  /*1cc20*/  SHF.R.U32.HI R5, RZ, 0x7, R5 ;  /* 0x00000007ff057819 */ /* 0x001fc40000011605 */
[----:B------:R-:W-:Y:S02]  /*1cc30*/  R2UR UR22, R20 ;  /* 0x00000000141672ca */ /* 0x000fe400000e0000 */
[----:B------:R-:W-:Y:S01]  /*1cc40*/  R2UR UR23, R21 ;  /* 0x00000000151772ca */ /* 0x000fe200000e0000 */
[----:B------:R-:W-:Y:S01]  /*1cc50*/  VIADD R5, R5, 0x8 ;  /* 0x0000000805057836 */ /* 0x000fe20000000000 */
[----:B------:R-:W-:Y:S02]  /*1cc60*/  R2UR UR26, R14 ;  /* 0x000000000e1a72ca */ /* 0x000fe400000e0000 */
[----:B------:R-:W-:Y:S02]  /*1cc70*/  R2UR UR27, R15 ;  /* 0x000000000f1b72ca */ /* 0x000fe400000e0000 */
[----:B------:R0:W-:Y:S01]  /*1cc80*/  BAR.SYNC.DEFER_BLOCKING R5, 0x100 ;  /* 0x000400050000751d */ /* 0x0001e20000010000 */
[----:B------:R-:W-:Y:S02]  /*1cc90*/  R2UR UR34, R6 ;  /* 0x00000000062272ca */ /* 0x000fe400000e0000 */
[----:B------:R-:W-:-:S03]  /*1cca0*/  R2UR UR35, R7 ;  /* 0x00000000072372ca */ /* 0x000fc600000e0000 */
        /* <DEDUP_REMOVED lines=27> */
.L_x_2515:
[----:B------:R-:W-:Y:S01]  /*1ce60*/  SHF.L.U32 R4, R4, 0x1f, RZ ;  /* 0x0000001f04047819 */ /* 0x000fe200000006ff */
[----:B------:R-:W-:-:S04]  /*1ce70*/  IMAD R5, R12, 0x8, R18 ;  /* 0x000000080c057824 */ /* 0x000fc800078e0212 */
[----:B------:R0:W1:Y:S01]  /*1ce80*/  SYNCS.PHASECHK.TRANS64.TRYWAIT P0, [R5+URZ+0x38850], R4 ;  /* 0x03885004050075a7 */ /* 0x000062000800017f */
[----:B------:R-:W-:Y:S05]  /*1ce90*/  @!P1 BRA `(.L_x_2516) ;  /* 0x0000000000049947 */ /* 0x000fea0003800000 */
[----:B------:R-:W-:Y:S01]  /*1cea0*/  BPT.TRAP 0x1 ;  /* 0x000000040000795c */ /* 0x000fe20000300000 */
.L_x_2516:
[----:B-1----:R-:W-:Y:S05]  /*1ceb0*/  @P0 BRA `(.L_x_2514) ;  /* 0x0000000000080947 */ /* 0x002fea0003800000 */
[----:B------:R-:W1:Y:S02]  /*1cec0*/  SYNCS.PHASECHK.TRANS64.TRYWAIT P0, [R5+URZ+0x38850], R4 ;  /* 0x03885004050075a7 */ /* 0x000e64000800017f */
[----:B-1----:R-:W-:Y:S05]  /*1ced0*/  @!P0 BRA `(.L_x_2517) ;  /* 0x000000fc00308947 */ /* 0x002fea0003800000 */
.L_x_2514:
[----:B01----:R-:W-:Y:S01]  /*1cee0*/  VIADD R4, R18, 0x400 ;  /* 0x0000040012047836 */ /* 0x003fe20000000000 */
[----:B------:R-:W-:Y:S05]  /*1cef0*/  WARPSYNC.ALL ;  /* 0x0000000000007948 */ /* 0x000fea0003800000 */
[----:B------:R-:W-:Y:S01]  /*1cf00*/  SHF.R.U32.HI R4, RZ, 0x4, R4 ;  /* 0x00000004ff047819 */ /* 0x000fe20000011604 */
[----:B------:R-:W-:Y:S01]  /*1cf10*/  IMAD.MOV.U32 R5, RZ, RZ, 0x40000040 ;  /* 0x40000040ff057424 */ /* 0x000fe200078e00ff */
[----:B------:R-:W-:Y:S01]  /*1cf20*/  WARPGROUP.ARRIVE ;  /* 0x00000000000079c5 */ /* 0x000fe20000000000 */
[----:B------:R-:W-:Y:S01]  /*1cf30*/  IMAD.MOV.U32 R7, RZ, RZ, 0x40000040 ;  /* 0x40000040ff077424 */ /* 0x000fe200078e00ff */
[----:B------:R-:W-:Y:S01]  /*1cf40*/  LOP3.LUT R4, R4, 0x3fff, RZ, 0xc0, !PT ;  /* 0x00003fff04047812 */ /* 0x000fe200078ec0ff */
[C---:B------:R-:W-:Y:S01]  /*1cf50*/  FMUL.FTZ R14, R2.reuse, R156 ;  /* 0x0000009c020e7220 */ /* 0x040fe20000410000 */
[----:B------:R-:W-:Y:S01]  /*1cf60*/  R2UR UR7, R5 ;  /* 0x00000000050772ca */ /* 0x000fe200000e0000 */
[----:B------:R-:W-:Y:S01]  /*1cf70*/  FMUL.FTZ R5, R2, R152 ;  /* 0x0000009802057220 */ /* 0x000fe20000410000 */
[----:B------:R-:W-:Y:S01]  /*1cf80*/  LOP3.LUT R4, R4, 0x10000, RZ, 0xfc, !PT ;  /* 0x0001000004047812 */ /* 0x000fe200078efcff */
[C---:B------:R-:W-:Y:S01]  /*1cf90*/  FMUL.FTZ R15, R2.reuse, R157 ;  /* 0x0000009d020f7220 */ /* 0x040fe20000410000 */
[----:B------:R-:W-:Y:S01]  /*1cfa0*/  FMUL.FTZ R152, R2, R160 ;  /* 0x000000a002987220 */ /* 0x000fe20000410000 */
[----:B------:R-:W-:Y:S01]  /*1cfb0*/  MUFU.TANH R14, R14 ;  /* 0x0000000e000e7308 */ /* 0x000fe20000002400 */
[----:B------:R-:W-:Y:S01]  /*1cfc0*/  LEA R4, R12, R4, 0xb ;  /* 0x000000040c047211 */ /* 0x000fe200078e58ff */
[C---:B------:R-:W-:Y:S01]  /*1cfd0*/  FMUL.FTZ R157, R2.reuse, R165 ;  /* 0x000000a5029d7220 */ /* 0x040fe20000410000 */
[C---:B------:R-:W-:Y:S01]  /*1cfe0*/  FMUL.FTZ R156, R2.reuse, R164 ;  /* 0x000000a4029c7220 */ /* 0x040fe20000410000 */
[----:B------:R-:W-:Y:S01]  /*1cff0*/  FMUL.FTZ R160, R2, R168 ;  /* 0x000000a802a07220 */ /* 0x000fe20000410000 */
[C---:B------:R-:W-:Y:S01]  /*1d000*/  R2UR UR6, R4.reuse ;  /* 0x00000000040672ca */ /* 0x040fe200000e0000 */
[----:B------:R-:W-:-:S02]  /*1d010*/  VIADD R6, R4, 0x2 ;  /* 0x0000000204067836 */ /* 0x000fc40000000000 */
        /* <DEDUP_REMOVED lines=10> */
[----:B------:R-:W-:Y:S01]  /*1d0c0*/  FMUL.FTZ R163, R2, R171 ;  /* 0x000000ab02a37220 */ /* 0x000fe20000410000 */
[----:B------:R-:W-:Y:S01]  /*1d0d0*/  QGMMA.64x256x32.F32.E4M3.E4M3 R24, R228, gdesc[UR4], R24, gsb0 ;  /* 0x03e00004e4187df3 */ /* 0x000fe20008000818 */
[----:B------:R-:W-:Y:S01]  /*1d0e0*/  R2UR UR6, R6 ;  /* 0x00000000060672ca */ /* 0x000fe200000e0000 */
[----:B------:R-:W-:Y:S01]  /*1d0f0*/  VIADD R6, R4, 0x4 ;  /* 0x0000000404067836 */ /* 0x000fe20000000000 */
[----:B------:R-:W-:Y:S01]  /*1d100*/  R2UR UR7, R7 ;  /* 0x00000000070772ca */ /* 0x000fe200000e0000 */
[----:B------:R-:W-:-:S02]  /*1d110*/  IMAD.MOV.U32 R7, RZ, RZ, 0x40000040 ;  /* 0x40000040ff077424 */ /* 0x000fc400078e00ff */
[C---:B------:R-:W-:Y:S01]  /*1d120*/  FMUL.FTZ R171, R2.reuse, R177 ;  /* 0x000000b102ab7220 */ /* 0x040fe20000410000 */
[----:B------:R-:W-:Y:S01]  /*1d130*/  MUFU.TANH R152, R152 ;  /* 0x0000009800987308 */ /* 0x000fe20000002400 */
[----:B0-----:R-:W-:Y:S01]  /*1d140*/  FMNMX.FTZ R165, R5, R10, !PT ;  /* 0x0000000a05a57209 */ /* 0x001fe20007810000 */
        /* <DEDUP_REMOVED lines=27> */
[----:B------:R-:W-:-:S03]  /*1d300*/  FMUL.FTZ R210, R2, R215 ;  /* 0x000000d702d27220 */ /* 0x000fc60000410000 */
        /* <DEDUP_REMOVED lines=57> */
[----:B------:R-:W3:Y:S01]  /*1d6a0*/  MUFU.TANH R7, R7 ;  /* 0x0000000700077308 */ /* 0x000ee20000002400 */
[----:B-1----:R-:W-:Y:S01]  /*1d6b0*/  FMNMX.FTZ R165, R6, R165, !PT ;  /* 0x000000a506a57209 */ /* 0x002fe20007810000 */
[C---:B------:R-:W-:Y:S01]  /*1d6c0*/  FMUL.FTZ R204, R2.reuse, R209 ;  /* 0x000000d102cc7220 */ /* 0x040fe20000410000 */
[C---:B------:R-:W-:Y:S01]  /*1d6d0*/  FMUL.FTZ R208, R2.reuse, R213 ;  /* 0x000000d502d07220 */ /* 0x040fe20000410000 */
[----:B------:R-:W-:Y:S01]  /*1d6e0*/  FMUL.FTZ R209, R2, R214 ;  /* 0x000000d602d17220 */ /* 0x000fe20000410000 */
[----:B------:R-:W-:-:S02]  /*1d6f0*/  FMNMX.FTZ R165, R14, R165, !PT ;  /* 0x000000a50ea57209 */ /* 0x000fc40007810000 */
[----:B0-----:R-:W-:Y:S01]  /*1d700*/  LOP3.LUT R231, R231, 0x7f, RZ, 0xc0, !PT ;  /* 0x0000007fe7e77812 */ /* 0x001fe200078ec0ff */
[----:B------:R-:W0:Y:S01]  /*1d710*/  MUFU.TANH R161, R161 ;  /* 0x000000a100a17308 */ /* 0x000e220000002400 */
[----:B------:R-:W-:Y:S02]  /*1d720*/  FMNMX.FTZ R165, R15, R165, !PT ;  /* 0x000000a50fa57209 */ /* 0x000fe40007810000 */
[----:B------:R-:W-:Y:S02]  /*1d730*/  ISETP.NE.AND P0, PT, R231, RZ, PT ;  /* 0x000000ffe700720c */ /* 0x000fe40003f05270 */
[----:B------:R-:W-:Y:S01]  /*1d740*/  FMNMX.FTZ R165, R152, R165, !PT ;  /* 0x000000a598a57209 */ /* 0x000fe20007810000 */
[----:B------:R-:W1:Y:S02]  /*1d750*/  S2R R231, SR_TID.X ;  /* 0x0000000000e77919 */ /* 0x000e640000002100 */
[----:B------:R-:W4:Y:S01]  /*1d760*/  MUFU.TANH R154, R154 ;  /* 0x0000009a009a7308 */ /* 0x000f220000002400 */
[----:B--2---:R-:W-:-:S02]  /*1d770*/  FMNMX.FTZ R165, R153, R165, !PT ;  /* 0x000000a599a57209 */ /* 0x004fc40007810000 */
[----:B---3--:R-:W-:Y:S02]  /*1d780*/  FMNMX.FTZ R164, R7, R9, !PT ;  /* 0x0000000907a47209 */ /* 0x008fe40007810000 */
[----:B------:R-:W-:Y:S02]  /*1d790*/  FMNMX.FTZ R165, R156, R165, !PT ;  /* 0x000000a59ca57209 */ /* 0x000fe40007810000 */
[----:B------:R-:W-:Y:S01]  /*1d7a0*/  FMNMX.FTZ R164, R13, R164, !PT ;  /* 0x000000a40da47209 */ /* 0x000fe20007810000 */
[----:B------:R-:W2:Y:S01]  /*1d7b0*/  MUFU.TANH R170, R170 ;  /* 0x000000aa00aa7308 */ /* 0x000ea20000002400 */
[----:B------:R-:W-:Y:S02]  /*1d7c0*/  FMNMX.FTZ R165, R157, R165, !PT ;  /* 0x000000a59da57209 */ /* 0x000fe40007810000 */
[----:B------:R-:W-:Y:S02]  /*1d7d0*/  FMNMX.FTZ R164, R20, R164, !PT ;  /* 0x000000a414a47209 */ /* 0x000fe40007810000 */
[----:B------:R-:W-:-:S02]  /*1d7e0*/  FMNMX.FTZ R165, R160, R165, !PT ;  /* 0x000000a5a0a57209 */ /* 0x000fc40007810000 */
[----:B------:R-:W-:Y:S01]  /*1d7f0*/  FMNMX.FTZ R164, R21, R164, !PT ;  /* 0x000000a415a47209 */ /* 0x000fe20007810000 */
[----:B------:R-:W3:Y:S01]  /*1d800*/  MUFU.TANH R175, R175 ;  /* 0x000000af00af7308 */ /* 0x000ee20000002400 */
[----:B0-----:R-:W-:Y:S02]  /*1d810*/  FMNMX.FTZ R165, R161, R165, !PT ;  /* 0x000000a5a1a57209 */ /* 0x001fe40007810000 */
[----:B----4-:R-:W-:Y:S02]  /*1d820*/  FMNMX.FTZ R164, R154, R164, !PT ;  /* 0x000000a49aa47209 */ /* 0x010fe40007810000 */
[----:B------:R-:W-:Y:S02]  /*1d830*/  FMNMX.FTZ R165, R166, R165, !PT ;  /* 0x000000a5a6a57209 */ /* 0x000fe40007810000 */
[----:B------:R-:W-:Y:S01]  /*1d840*/  FMNMX.FTZ R164, R155, R164, !PT ;  /* 0x000000a49ba47209 */ /* 0x000fe20007810000 */
[----:B------:R-:W0:Y:S01]  /*1d850*/  MUFU.TANH R162, R162 ;  /* 0x000000a200a27308 */ /* 0x000e220000002400 */
[----:B------:R-:W-:-:S02]  /*1d860*/  FMNMX.FTZ R165, R167, R165, !PT ;  /* 0x000000a5a7a57209 */ /* 0x000fc40007810000 */
[----:B------:R-:W-:Y:S02]  /*1d870*/  FMNMX.FTZ R164, R158, R164, !PT ;  /* 0x000000a49ea47209 */ /* 0x000fe40007810000 */
[----:B--2---:R-:W-:Y:S02]  /*1d880*/  FMNMX.FTZ R165, R170, R165, !PT ;  /* 0x000000a5aaa57209 */ /* 0x004fe40007810000 */
[----:B------:R-:W-:Y:S01]  /*1d890*/  FMNMX.FTZ R164, R159, R164, !PT ;  /* 0x000000a49fa47209 */ /* 0x000fe20007810000 */
[----:B------:R-:W2:Y:S01]  /*1d8a0*/  MUFU.TANH R182, R182 ;  /* 0x000000b600b67308 */ /* 0x000ea20000002400 */
[----:B------:R-:W-:Y:S02]  /*1d8b0*/  FMNMX.FTZ R165, R171, R165, !PT ;  /* 0x000000a5aba57209 */ /* 0x000fe40007810000 */
[----:B-1----:R-:W-:Y:S02]  /*1d8c0*/  SHF.R.U32.HI R231, RZ, 0x7, R231 ;  /* 0x00000007ffe77819 */ /* 0x002fe400000116e7 */
[----:B------:R-:W-:-:S03]  /*1d8d0*/  FMNMX.FTZ R165, R174, R165, !PT ;  /* 0x000000a5aea57209 */ /* 0x000fc60007810000 */
[----:B------:R-:W1:Y:S01]  /*1d8e0*/  MUFU.TANH R169, R169 ;  /* 0x000000a900a97308 */ /* 0x000e620000002400 */
[----:B---3--:R-:W-:Y:S02]  /*1d8f0*/  FMNMX.FTZ R165, R175, R165, !PT ;  /* 0x000000a5afa57209 */ /* 0x008fe40007810000 */
[----:B0-----:R-:W-:Y:S02]  /*1d900*/  FMNMX.FTZ R164, R162, R164, !PT ;  /* 0x000000a4a2a47209 */ /* 0x001fe40007810000 */
[----:B------:R-:W-:Y:S02]  /*1d910*/  FMNMX.FTZ R165, R178, R165, !PT ;  /* 0x000000a5b2a57209 */ /* 0x000fe40007810000 */
[----:B------:R-:W-:Y:S01]  /*1d920*/  FMNMX.FTZ R164, R163, R164, !PT ;  /* 0x000000a4a3a47209 */ /* 0x000fe20007810000 */
[----:B------:R-:W0:Y:S01]  /*1d930*/  MUFU.TANH R187, R187 ;  /* 0x000000bb00bb7308 */ /* 0x000e220000002400 */
[----:B------:R-:W-:Y:S02]  /*1d940*/  FMNMX.FTZ R165, R179, R165, !PT ;  /* 0x000000a5b3a57209 */ /* 0x000fe40007810000 */
[----:B------:R-:W-:-:S02]  /*1d950*/  FMNMX.FTZ R164, R168, R164, !PT ;  /* 0x000000a4a8a47209 */ /* 0x000fc40007810000 */
[----:B--2---:R-:W-:-:S03]  /*1d960*/  FMNMX.FTZ R165, R182, R165, !PT ;  /* 0x000000a5b6a57209 */ /* 0x004fc60007810000 */
[----:B------:R-:W2:Y:S01]  /*1d970*/  MUFU.TANH R176, R176 ;  /* 0x000000b000b07308 */ /* 0x000ea20000002400 */
[----:B-1----:R-:W-:Y:S02]  /*1d980*/  FMNMX.FTZ R164, R169, R164, !PT ;  /* 0x000000a4a9a47209 */ /* 0x002fe40007810000 */
[----:B------:R-:W-:Y:S02]  /*1d990*/  FMNMX.FTZ R165, R183, R165, !PT ;  /* 0x000000a5b7a57209 */ /* 0x000fe40007810000 */
[----:B------:R-:W-:Y:S02]  /*1d9a0*/  FMNMX.FTZ R164, R172, R164, !PT ;  /* 0x000000a4aca47209 */ /* 0x000fe40007810000 */
[----:B------:R-:W-:Y:S01]  /*1d9b0*/  FMNMX.FTZ R165, R186, R165, !PT ;  /* 0x000000a5baa57209 */ /* 0x000fe20007810000 */
[----:B------:R-:W1:Y:S01]  /*1d9c0*/  MUFU.TANH R181, R181 ;  /* 0x000000b500b57308 */ /* 0x000e620000002400 */
[----:B------:R-:W-:Y:S02]  /*1d9d0*/  FMNMX.FTZ R164, R173, R164, !PT ;  /* 0x000000a4ada47209 */ /* 0x000fe40007810000 */
[----:B0-----:R-:W-:-:S04]  /*1d9e0*/  FMNMX.FTZ R165, R187, R165, !PT ;  /* 0x000000a5bba57209 */ /* 0x001fc80007810000 */
[----:B------:R-:W-:Y:S01]  /*1d9f0*/  FMNMX.FTZ R165, R190, R165, !PT ;  /* 0x000000a5bea57209 */ /* 0x000fe20007810000 */
[----:B------:R-:W0:Y:S01]  /*1da00*/  MUFU.TANH R199, R199 ;  /* 0x000000c700c77308 */ /* 0x000e220000002400 */
[----:B--2---:R-:W-:Y:S02]  /*1da10*/  FMNMX.FTZ R164, R176, R164, !PT ;  /* 0x000000a4b0a47209 */ /* 0x004fe40007810000 */
[----:B------:R-:W-:Y:S02]  /*1da20*/  FMNMX.FTZ R165, R192, R165, !PT ;  /* 0x000000a5c0a57209 */ /* 0x000fe40007810000 */
[----:B------:R-:W-:Y:S02]  /*1da30*/  FMNMX.FTZ R164, R177, R164, !PT ;  /* 0x000000a4b1a47209 */ /* 0x000fe40007810000 */
[----:B------:R-:W-:Y:S01]  /*1da40*/  FMNMX.FTZ R165, R195, R165, !PT ;  /* 0x000000a5c3a57209 */ /* 0x000fe20007810000 */
[----:B------:R-:W2:Y:S01]  /*1da50*/  MUFU.TANH R188, R188 ;  /* 0x000000bc00bc7308 */ /* 0x000ea20000002400 */
[----:B------:R-:W-:-:S02]  /*1da60*/  FMNMX.FTZ R164, R180, R164, !PT ;  /* 0x000000a4b4a47209 */ /* 0x000fc40007810000 */
[----:B------:R-:W-:Y:S02]  /*1da70*/  FMNMX.FTZ R165, R196, R165, !PT ;  /* 0x000000a5c4a57209 */ /* 0x000fe40007810000 */
[----:B-1----:R-:W-:-:S03]  /*1da80*/  FMNMX.FTZ R164, R181, R164, !PT ;  /* 0x000000a4b5a47209 */ /* 0x002fc60007810000 */
[----:B------:R-:W1:Y:S01]  /*1da90*/  MUFU.TANH R203, R203 ;  /* 0x000000cb00cb7308 */ /* 0x000e620000002400 */
[----:B------:R-:W-:Y:S02]  /*1daa0*/  FMNMX.FTZ R164, R184, R164, !PT ;  /* 0x000000a4b8a47209 */ /* 0x000fe40007810000 */
[----:B0-----:R-:W-:Y:S02]  /*1dab0*/  FMNMX.FTZ R165, R199, R165, !PT ;  /* 0x000000a5c7a57209 */ /* 0x001fe40007810000 */
[----:B------:R-:W-:Y:S02]  /*1dac0*/  FMNMX.FTZ R164, R185, R164, !PT ;  /* 0x000000a4b9a47209 */ /* 0x000fe40007810000 */
[----:B------:R-:W-:Y:S01]  /*1dad0*/  FMNMX.FTZ R165, R200, R165, !PT ;  /* 0x000000a5c8a57209 */ /* 0x000fe20007810000 */
[----:B------:R-:W0:Y:S01]  /*1dae0*/  MUFU.TANH R204, R204 ;  /* 0x000000cc00cc7308 */ /* 0x000e220000002400 */
[----:B--2---:R-:W-:-:S04]  /*1daf0*/  FMNMX.FTZ R164, R188, R164, !PT ;  /* 0x000000a4bca47209 */ /* 0x004fc80007810000 */
[----:B------:R-:W-:-:S03]  /*1db00*/  FMNMX.FTZ R164, R189, R164, !PT ;  /* 0x000000a4bda47209 */ /* 0x000fc60007810000 */
[----:B------:R-:W2:Y:S01]  /*1db10*/  MUFU.TANH R193, R193 ;  /* 0x000000c100c17308 */ /* 0x000ea20000002400 */
[----:B-1----:R-:W-:-:S07]  /*1db20*/  FMNMX.FTZ R165, R203, R165, !PT ;  /* 0x000000a5cba57209 */ /* 0x002fce0007810000 */
[----:B------:R-:W1:Y:S01]  /*1db30*/  MUFU.TANH R194, R194 ;  /* 0x000000c200c27308 */ /* 0x000e620000002400 */
[----:B0-----:R-:W-:-:S04]  /*1db40*/  FMNMX.FTZ R165, R204, R165, !PT ;  /* 0x000000a5cca57209 */ /* 0x001fc80007810000 */
[----:B------:R-:W-:-:S03]  /*1db50*/  FMNMX.FTZ R165, R207, R165, !PT ;  /* 0x000000a5cfa57209 */ /* 0x000fc60007810000 */
[----:B------:R-:W0:Y:S01]  /*1db60*/  MUFU.TANH R208, R208 ;  /* 0x000000d000d07308 */ /* 0x000e220000002400 */
[----:B--2---:R-:W-:-:S07]  /*1db70*/  FMNMX.FTZ R164, R193, R164, !PT ;  /* 0x000000a4c1a47209 */ /* 0x004fce0007810000 */
[----:B------:R-:W2:Y:S01]  /*1db80*/  MUFU.TANH R198, R198 ;  /* 0x000000c600c67308 */ /* 0x000ea20000002400 */
[----:B-1----:R-:W-:-:S04]  /*1db90*/  FMNMX.FTZ R164, R194, R164, !PT ;  /* 0x000000a4c2a47209 */ /* 0x002fc80007810000 */
[----:B------:R-:W-:-:S03]  /*1dba0*/  FMNMX.FTZ R164, R197, R164, !PT ;  /* 0x000000a4c5a47209 */ /* 0x000fc60007810000 */
[----:B------:R-:W1:Y:S01]  /*1dbb0*/  MUFU.TANH R201, R201 ;  /* 0x000000c900c97308 */ /* 0x000e620000002400 */
[----:B0-----:R-:W-:-:S05]  /*1dbc0*/  FMNMX.FTZ R165, R208, R165, !PT ;  /* 0x000000a5d0a57209 */ /* 0x001fca0007810000 */
[----:B------:R-:W0:Y:S02]  /*1dbd0*/  SHFL.BFLY PT, R211, R165, 0x2, 0x1f ;  /* 0x0c401f00a5d37f89 */ /* 0x000e2400000e0000 */
[----:B------:R-:W3:Y:S01]  /*1dbe0*/  MUFU.TANH R202, R202 ;  /* 0x000000ca00ca7308 */ /* 0x000ee20000002400 */
[----:B--2---:R-:W-:-:S07]  /*1dbf0*/  FMNMX.FTZ R164, R198, R164, !PT ;  /* 0x000000a4c6a47209 */ /* 0x004fce0007810000 */
[----:B------:R-:W2:Y:S01]  /*1dc00*/  MUFU.TANH R205, R205 ;  /* 0x000000cd00cd7308 */ /* 0x000ea20000002400 */
[----:B-1----:R-:W-:-:S07]  /*1dc10*/  FMNMX.FTZ R164, R201, R164, !PT ;  /* 0x000000a4c9a47209 */ /* 0x002fce0007810000 */
[----:B------:R-:W1:Y:S01]  /*1dc20*/  MUFU.TANH R206, R206 ;  /* 0x000000ce00ce7308 */ /* 0x000e620000002400 */
[----:B---3--:R-:W-:Y:S02]  /*1dc30*/  FMNMX.FTZ R164, R202, R164, !PT ;  /* 0x000000a4caa47209 */ /* 0x008fe40007810000 */
[----:B0-----:R-:W-:Y:S01]  /*1dc40*/  FMNMX.FTZ R211, R165, R211, !PT ;  /* 0x000000d3a5d37209 */ /* 0x001fe20007810000 */
[----:B------:R-:W-:-:S04]  /*1dc50*/  IMAD.MOV.U32 R165, RZ, RZ, 0x40000040 ;  /* 0x40000040ffa57424 */ /* 0x000fc800078e00ff */
[----:B------:R-:W0:Y:S01]  /*1dc60*/  MUFU.TANH R209, R209 ;  /* 0x000000d100d17308 */ /* 0x000e220000002400 */
[----:B--2---:R-:W-:-:S07]  /*1dc70*/  FMNMX.FTZ R164, R205, R164, !PT ;  /* 0x000000a4cda47209 */ /* 0x004fce0007810000 */
[----:B------:R-:W2:Y:S01]  /*1dc80*/  MUFU.TANH R210, R210 ;  /* 0x000000d200d27308 */ /* 0x000ea20000002400 */
[----:B-1----:R-:W-:-:S04]  /*1dc90*/  FMNMX.FTZ R164, R206, R164, !PT ;  /* 0x000000a4cea47209 */ /* 0x002fc80007810000 */
[----:B0-----:R-:W-:-:S04]  /*1dca0*/  FMNMX.FTZ R164, R209, R164, !PT ;  /* 0x000000a4d1a47209 */ /* 0x001fc80007810000 */
[----:B--2---:R-:W-:Y:S02]  /*1dcb0*/  FMNMX.FTZ R191, R210, R164, !PT ;  /* 0x000000a4d2bf7209 */ /* 0x004fe40007810000 */
[----:B------:R-:W-:-:S03]  /*1dcc0*/  IADD3 R164, R4, 0x6, RZ ;  /* 0x0000000604a47810 */ /* 0x000fc60007ffe0ff */
[----:B------:R-:W0:Y:S02]  /*1dcd0*/  SHFL.BFLY PT, R212, R191, 0x2, 0x1f ;  /* 0x0c401f00bfd47f89 */ /* 0x000e2400000e0000 */
[----:B0-----:R-:W-:Y:S02]  /*1dce0*/  FMNMX.FTZ R212, R191, R212, !PT ;  /* 0x000000d4bfd47209 */ /* 0x001fe40007810000 */
[----:B------:R-:W0:Y:S01]  /*1dcf0*/  SHFL.BFLY PT, R191, R211, 0x1, 0x1f ;  /* 0x0c201f00d3bf7f89 */ /* 0x000e2200000e0000 */
[----:B------:R-:W-:Y:S02]  /*1dd00*/  WARPGROUP.DEPBAR.LE gsb0, 0x0 ;  /* 0x00008000000079c5 */ /* 0x000fe40000010000 */
[----:B------:R-:W-:-:S06]  /*1dd10*/  WARPGROUP.ARRIVE ;  /* 0x00000000000079c5 */ /* 0x000fcc0000000000 */
[----:B------:R-:W-:Y:S01]  /*1dd20*/  QGMMA.64x256x32.F32.E4M3.E4M3 R24, R220, gdesc[UR4], R24, gsb0 ;  /* 0x03e00004dc187df3 */ /* 0x000fe20008000818 */
[----:B------:R-:W-:Y:S01]  /*1dd30*/  R2UR UR6, R164 ;  /* 0x00000000a40672ca */ /* 0x000fe200000e0000 */
[----:B------:R-:W-:Y:S01]  /*1dd40*/  IMAD.U32 R164, RZ, RZ, UR48 ;  /* 0x00000030ffa47e24 */ /* 0x000fe2000f8e00ff */
[----:B------:R-:W-:Y:S02]  /*1dd50*/  R2UR UR7, R165 ;  /* 0x00000000a50772ca */ /* 0x000fe400000e0000 */
[----:B------:R-:W1:Y:S01]  /*1dd60*/  SHFL.BFLY PT, R165, R212, 0x1, 0x1f ;  /* 0x0c201f00d4a57f89 */ /* 0x000e6200000e0000 */
[----:B0-----:R-:W-:-:S05]  /*1dd70*/  FMNMX.FTZ R191, R211, R191, !PT ;  /* 0x000000bfd3bf7209 */ /* 0x001fca0007810000 */
[C---:B------:R-:W-:Y:S01]  /*1dd80*/  FADD.FTZ R4, -R191.reuse, R10 ;  /* 0x0000000abf047221 */ /* 0x040fe20000010100 */
[----:B------:R-:W-:-:S03]  /*1dd90*/  FFMA.FTZ R211, R191, R164, -8 ;  /* 0xc1000000bfd37423 */ /* 0x000fc600000100a4 */
[-C--:B------:R-:W-:Y:S01]  /*1dda0*/  FMUL.FTZ R4, R4, R164.reuse ;  /* 0x000000a404047220 */ /* 0x080fe20000410000 */
[----:B------:R-:W-:-:S01]  /*1ddb0*/  FFMA.FTZ R5, R5, R164, -R211 ;  /* 0x000000a405057223 */ /* 0x000fc200000108d3 */
[----:B------:R-:W-:-:S05]  /*1ddc0*/  FFMA.FTZ R6, R6, R164, -R211 ;  /* 0x000000a406067223 */ /* 0x000fca00000108d3 */
[----:B------:R-:W-:Y:S01]  /*1ddd0*/  MUFU.EX2 R5, R5 ;  /* 0x0000000500057308 */ /* 0x000fe20000000800 */
[----:B-1----:R-:W-:Y:S02]  /*1dde0*/  FMNMX.FTZ R165, R212, R165, !PT ;  /* 0x000000a5d4a57209 */ /* 0x002fe40007810000 */
[----:B------:R-:W-:-:S03]  /*1ddf0*/  IADD3 R212, -R231, 0xb, RZ ;  /* 0x0000000be7d47810 */ /* 0x000fc60007ffe1ff */
[----:B------:R-:W-:Y:S02]  /*1de00*/  FADD.FTZ R10, -R165, R9 ;  /* 0x00000009a50a7221 */ /* 0x000fe40000010100 */
[----:B------:R-:W-:Y:S08]  /*1de10*/  MUFU.EX2 R6, R6 ;  /* 0x0000000600067308 */ /* 0x000ff00000000800 */
[----:B------:R0:W1:Y:S02]  /*1de20*/  MUFU.EX2 R9, R4 ;  /* 0x0000000400097308 */ /* 0x0000640000000800 */
[-C--:B0-----:R-:W-:Y:S01]  /*1de30*/  FMUL.FTZ R4, R10, R164.reuse ;  /* 0x000000a40a047220 */ /* 0x081fe20000410000 */
        /* <DEDUP_REMOVED lines=30> */
[----:B------:R-:W-:Y:S01]  /*1e020*/  FFMA.FTZ R211, R165, R164, -8 ;  /* 0xc1000000a5d37423 */ /* 0x000fe200000100a4 */
[----:B------:R-:W-:Y:S01]  /*1e030*/  MUFU.EX2 R4, R4 ;  /* 0x0000000400047308 */ /* 0x000fe20000000800 */
[----:B------:R-:W-:-:S02]  /*1e040*/  @!P0 IMAD R208, R234, 0x8, R18 ;  /* 0x00000008ead08824 */ /* 0x000fc400078e0212 */
[----:B-1----:R-:W-:Y:S01]  /*1e050*/  FFMA.FTZ R3, R9, R3, R5 ;  /* 0x0000000309037223 */ /* 0x002fe20000010005 */
[----:B------:R-:W-:-:S01]  /*1e060*/  FFMA.FTZ R7, R7, R164, -R211 ;  /* 0x000000a407077223 */ /* 0x000fc200000108d3 */
[-CC-:B------:R-:W-:Y:S01]  /*1e070*/  FFMA.FTZ R13, R13, R164.reuse, -R211.reuse ;  /* 0x000000a40d0d7223 */ /* 0x180fe200000108d3 */
[----:B------:R-:W-:-:S01]  /*1e080*/  FFMA.FTZ R20, R20, R164, -R211 ;  /* 0x000000a414147223 */ /* 0x000fc200000108d3 */
[-CC-:B------:R-:W-:Y:S01]  /*1e090*/  FFMA.FTZ R21, R21, R164.reuse, -R211.reuse ;  /* 0x000000a415157223 */ /* 0x180fe200000108d3 */
[----:B------:R-:W-:-:S01]  /*1e0a0*/  FFMA.FTZ R154, R154, R164, -R211 ;  /* 0x000000a49a9a7223 */ /* 0x000fc200000108d3 */
[----:B------:R-:W-:Y:S01]  /*1e0b0*/  MUFU.EX2 R10, R10 ;  /* 0x0000000a000a7308 */ /* 0x000fe20000000800 */
[----:B------:R-:W-:Y:S02]  /*1e0c0*/  @!P0 VIADD R208, R208, 0x38840 ;  /* 0x00038840d0d08836 */ /* 0x000fe40000000000 */
[-CC-:B------:R-:W-:Y:S01]  /*1e0d0*/  FFMA.FTZ R155, R155, R164.reuse, -R211.reuse ;  /* 0x000000a49b9b7223 */ /* 0x180fe200000108d3 */
[----:B------:R-:W-:-:S01]  /*1e0e0*/  FFMA.FTZ R158, R158, R164, -R211 ;  /* 0x000000a49e9e7223 */ /* 0x000fc200000108d3 */
[----:B------:R-:W-:Y:S01]  /*1e0f0*/  FADD.FTZ R3, R6, R3 ;  /* 0x0000000306037221 */ /* 0x000fe20000010000 */
[----:B------:R-:W-:-:S01]  /*1e100*/  FFMA.FTZ R159, R159, R164, -R211 ;  /* 0x000000a49f9f7223 */ /* 0x000fc200000108d3 */
[----:B------:R-:W-:Y:S01]  /*1e110*/  @!P0 PRMT R208, RZ, 0x654, R208 ;  /* 0x00000654ffd08816 */ /* 0x000fe200000000d0 */
        /* <DEDUP_REMOVED lines=28> */
[----:B------:R-:W-:-:S05]  /*1e2e0*/  FFMA.FTZ R210, R210, R164, -R211 ;  /* 0x000000a4d2d27223 */ /* 0x000fca00000108d3 */
        /* <DEDUP_REMOVED lines=19> */
[----:B------:R-:W-:-:S05]  /*1e420*/  WARPGROUP.ARRIVE ;  /* 0x00000000000079c5 */ /* 0x000fca0000000000 */
[----:B------:R-:W5:Y:S01]  /*1e430*/  MUFU.EX2 R172, R172 ;  /* 0x000000ac00ac7308 */ /* 0x000f620000000800 */
[----:B------:R-:W-:Y:S07]  /*1e440*/  QGMMA.64x256x32.F32.E4M3.E4M3 R24, R216, gdesc[UR4], R24, gsb0 ;  /* 0x03e00004d8187df3 */ /* 0x000fee0008000818 */
        /* <DEDUP_REMOVED lines=37> */
[----:B-1----:R-:W-:-:S01]  /*1e6a0*/  FADD.FTZ R208, R13, R0 ;  /* 0x000000000dd07221 */ /* 0x002fc20000010000 */
[----:B------:R-:W-:-:S06]  /*1e6b0*/  FADD.FTZ R0, R10, R3 ;  /* 0x000000030a007221 */ /* 0x000fcc0000010000 */
[----:B------:R-:W1:Y:S01]  /*1e6c0*/  MUFU.EX2 R204, R204 ;  /* 0x000000cc00cc7308 */ /* 0x000e620000000800 */
[----:B--2---:R-:W-:-:S01]  /*1e6d0*/  FADD.FTZ R3, R20, R208 ;  /* 0x000000d014037221 */ /* 0x004fc20000010000 */
[----:B0-----:R-:W-:-:S03]  /*1e6e0*/  FADD.FTZ R0, R14, R0 ;  /* 0x000000000e007221 */ /* 0x001fc60000010000 */
[----:B---3--:R-:W-:Y:S01]  /*1e6f0*/  FADD.FTZ R3, R21, R3 ;  /* 0x0000000315037221 */ /* 0x008fe20000010000 */
[----:B----4-:R-:W-:-:S02]  /*1e700*/  FADD.FTZ R0, R15, R0 ;  /* 0x000000000f007221 */ /* 0x010fc40000010000 */
[----:B------:R-:W0:Y:S01]  /*1e710*/  MUFU.EX2 R209, R209 ;  /* 0x000000d100d17308 */ /* 0x000e220000000800 */
[----:B-----5:R-:W-:-:S01]  /*1e720*/  FADD.FTZ R3, R154, R3 ;  /* 0x000000039a037221 */ /* 0x020fc20000010000 */
        /* <DEDUP_REMOVED lines=52> */
[----:B-1----:R-:W-:-:S03]  /*1ea70*/  FADD.FTZ R0, R204, R0 ;  /* 0x00000000cc007221 */ /* 0x002fc60000010000 */
[----:B0-----:R-:W-:Y:S01]  /*1ea80*/  FADD.FTZ R208, R209, R3 ;  /* 0x00000003d1d07221 */ /* 0x001fe20000010000 */
[----:B--2---:R-:W-:-:S03]  /*1ea90*/  FADD.FTZ R3, R207, R0 ;  /* 0x00000000cf037221 */ /* 0x004fc60000010000 */
[----:B---3--:R-:W-:Y:S01]  /*1eaa0*/  FADD.FTZ R0, R210, R208 ;  /* 0x000000d0d2007221 */ /* 0x008fe20000010000 */
[----:B------:R-:W-:Y:S06]  /*1eab0*/  @!P1 BRA `(.L_x_2518) ;  /* 0x0000000000049947 */ /* 0x000fec0003800000 */
[----:B------:R-:W-:Y:S01]  /*1eac0*/  BPT.TRAP 0x1 ;  /* 0x000000040000795c */ /* 0x000fe20000300000 */
.L_x_2518:
[----:B------:R-:W-:Y:S01]  /*1ead0*/  IMAD R12, R12, 0x8, R18 ;  /* 0x000000080c0c7824 */ /* 0x000fe200078e0212 */
[----:B------:R-:W-:Y:S01]  /*1eae0*/  ISETP.GT.AND P0, PT, R11, RZ, PT ;  /* 0x000000ff0b00720c */ /* 0x000fe20003f04270 */
        /* <DEDUP_REMOVED lines=169> */
[----:B0-----:R-:W-:Y:S01]  /*1f580*/  MOV R12, R234 ;  /* 0x000000ea000c7202 */ /* 0x001fe20000000f00 */
[----:B------:R-:W-:Y:S06]  /*1f590*/  @P0 BRA `(.L_x_2519) ;  /* 0xffffffd000ec0947 */ /* 0x000fec000383ffff */
.L_x_2508:
[----:B------:R-:W-:Y:S05]  /*1f5a0*/  WARPSYNC.ALL ;  /* 0x0000000000007948 */ /* 0x000fea0003800000 */
[----:B------:R-:W-:Y:S06]  /*1f5b0*/  BAR.ARV 0x8, 0x180 ;  /* 0x0206000000007b1d */ /* 0x000fec0000002000 */
[----:B------:R-:W-:Y:S05]  /*1f5c0*/  @!P1 BRA `(.L_x_2520) ;  /* 0x0000000000049947 */ /* 0x000fea0003800000 */
[----:B------:R-:W-:Y:S01]  /*1f5d0*/  BPT.TRAP 0x1 ;  /* 0x000000040000795c */ /* 0x000fe20000300000 */
.L_x_2520:
[----:B------:R-:W-:Y:S01]  /*1f5e0*/  IMAD R8, R234, 0x8, R18 ;  /* 0x00000008ea087824 */ /* 0x000fe200078e0212 */
[----:B------:R-:W-:-:S04]  /*1f5f0*/  SHF.L.U32 R5, R235, 0x1f, RZ ;  /* 0x0000001feb057819 */ /* 0x000fc800000006ff */
[----:B------:R0:W1:Y:S01]  /*1f600*/  SYNCS.PHASECHK.TRANS64.TRYWAIT P0, [R8+URZ+0x38850], R5 ;  /* 0x03885005080075a7 */ /* 0x000062000800017f */
[----:B------:R-:W-:Y:S05]  /*1f610*/  @!P1 BRA `(.L_x_2521) ;  /* 0x0000000000049947 */ /* 0x000fea0003800000 */
[----:B------:R-:W-:Y:S01]  /*1f620*/  BPT.TRAP 0x1 ;  /* 0x000000040000795c */ /* 0x000fe20000300000 */
.L_x_2521:
[----:B------:R-:W-:-:S05]  /*1f630*/  VIADD R18, R18, 0x400 ;  /* 0x0000040012127836 */ /* 0x000fca0000000000 */
[----:B------:R-:W-:-:S04]  /*1f640*/  SHF.R.U32.HI R18, RZ, 0x4, R18 ;  /* 0x00000004ff127819 */ /* 0x000fc80000011612 */
[----:B------:R-:W-:-:S04]  /*1f650*/  LOP3.LUT R18, R18, 0x3fff, RZ, 0xc0, !PT ;  /* 0x00003fff12127812 */ /* 0x000fc800078ec0ff */
[----:B------:R-:W-:Y:S01]  /*1f660*/  LOP3.LUT R7, R18, 0x10000, RZ, 0xfc, !PT ;  /* 0x0001000012077812 */ /* 0x000fe200078efcff */
[----:B-1----:R-:W-:Y:S06]  /*1f670*/  @P0 BRA `(.L_x_2522) ;  /* 0x0000000000080947 */ /* 0x002fec0003800000 */
[----:B------:R-:W1:Y:S02]  /*1f680*/  SYNCS.PHASECHK.TRANS64.TRYWAIT P0, [R8+URZ+0x38850], R5 ;  /* 0x03885005080075a7 */ /* 0x000e64000800017f */
[----:B-1----:R-:W-:Y:S05]  /*1f690*/  @!P0 BRA `(.L_x_2523) ;  /* 0x000000d400548947 */ /* 0x002fea0003800000 */
.L_x_2522:
[----:B------:R-:W-:Y:S01]  /*1f6a0*/  IMAD R4, R234, 0x800, R7 ;  /* 0x00000800ea047824 */ /* 0x000fe200078e0207 */
[----:B------:R-:W2:Y:S01]  /*1f6b0*/  LDL R2, [R1+0x44] ;  /* 0x0000440001027983 */ /* 0x000ea20000100800 */
[----:B01----:R-:W-:Y:S01]  /*1f6c0*/  IMAD.MOV.U32 R5, RZ, RZ, 0x40000040 ;  /* 0x40000040ff057424 */ /* 0x003fe200078e00ff */
[----:B------:R-:W-:Y:S05]  /*1f6d0*/  WARPSYNC.ALL ;  /* 0x0000000000007948 */ /* 0x000fea0003800000 */
[C---:B------:R-:W-:Y:S01]  /*1f6e0*/  R2UR UR6, R4.reuse ;  /* 0x00000000040672ca */ /* 0x040fe200000e0000 */
[----:B------:R-:W3:Y:S01]  /*1f6f0*/  LDL R15, [R1+0x24] ;  /* 0x00002400010f7983 */ /* 0x000ee20000100800 */
[----:B------:R-:W-:Y:S01]  /*1f700*/  R2UR UR7, R5 ;  /* 0x00000000050772ca */ /* 0x000fe200000e0000 */
[----:B------:R-:W-:Y:S01]  /*1f710*/  WARPGROUP.ARRIVE ;  /* 0x00000000000079c5 */ /* 0x000fe20000000000 */
[----:B------:R-:W-:Y:S01]  /*1f720*/  IMAD.MOV.U32 R7, RZ, RZ, 0x40000040 ;  /* 0x40000040ff077424 */ /* 0x000fe200078e00ff */
[----:B------:R-:W4:Y:S01]  /*1f730*/  LDL.LU R14, [R1+0x18] ;  /* 0x00001800010e7983 */ /* 0x000f220000300800 */
[C---:B------:R-:W-:Y:S01]  /*1f740*/  IADD3 R6, R4.reuse, 0x2, RZ ;  /* 0x0000000204067810 */ /* 0x040fe20007ffe0ff */
[----:B------:R-:W-:Y:S01]  /*1f750*/  ULDC.64 UR4, c[0x0][0x9a0] ;  /* 0x0002680000047ab9 */ /* 0x000fe20000000a00 */
[----:B------:R-:W-:Y:S01]  /*1f760*/  VIADD R12, R4, 0x4 ;  /* 0x00000004040c7836 */ /* 0x000fe20000000000 */
[----:B------:R-:W-:Y:S01]  /*1f770*/  ISETP.NE.U32.AND P0, PT, RZ, UR4, PT ;  /* 0x00000004ff007c0c */ /* 0x000fe2000bf05070 */
[----:B------:R-:W-:-:S03]  /*1f780*/  IMAD.MOV.U32 R13, RZ, RZ, 0x40000040 ;  /* 0x40000040ff0d7424 */ /* 0x000fc600078e00ff */
[----:B------:R-:W-:Y:S02]  /*1f790*/  ISETP.NE.AND.EX P0, PT, RZ, UR5, PT, P0 ;  /* 0x00000005ff007c0c */ /* 0x000fe4000bf05300 */
[----:B------:R-:W-:Y:S01]  /*1f7a0*/  QGMMA.64x256x32.F32.E4M3.E4M3 R24, R228, gdesc[UR4], R24, gsb0 ;  /* 0x03e00004e4187df3 */ /* 0x000fe20008000818 */
[----:B------:R-:W-:Y:S02]  /*1f7b0*/  R2UR UR6, R6 ;  /* 0x00000000060672ca */ /* 0x000fe400000e0000 */
[----:B------:R-:W-:-:S08]  /*1f7c0*/  R2UR UR7, R7 ;  /* 0x00000000070772ca */ /* 0x000fd000000e0000 */
[----:B------:R-:W2:Y:S08]  /*1f7d0*/  @P0 LDC.64 R10, c[0x0][0x9c8] ;  /* 0x00027200ff0a0b82 */ /* 0x000eb00000000a00 */
[----:B------:R-:W0:Y:S01]  /*1f7e0*/  @P0 LDC.64 R6, c[0x0][0x9d0] ;  /* 0x00027400ff060b82 */ /* 0x000e220000000a00 */
[----:B------:R-:W-:Y:S02]  /*1f7f0*/  WARPGROUP.DEPBAR.LE gsb0, 0x0 ;  /* 0x00008000000079c5 */ /* 0x000fe40000010000 */
[----:B------:R-:W-:-:S06]  /*1f800*/  WARPGROUP.ARRIVE ;  /* 0x00000000000079c5 */ /* 0x000fcc0000000000 */
[----:B------:R-:W-:Y:S01]  /*1f810*/  QGMMA.64x256x32.F32.E4M3.E4M3 R24, R224, gdesc[UR4], R24, gsb0 ;  /* 0x03e00004e0187df3 */ /* 0x000fe20008000818 */
[----:B------:R-:W-:Y:S01]  /*1f820*/  R2UR UR6, R12 ;  /* 0x000000000c0672ca */ /* 0x000fe200000e0000 */
[----:B--2---:R-:W-:Y:S01]  /*1f830*/  @P0 IMAD R2, R2, R10, RZ ;  /* 0x0000000a02020224 */ /* 0x004fe200078e02ff */
[----:B------:R-:W-:-:S03]  /*1f840*/  R2UR UR7, R13 ;  /* 0x000000000d0772ca */ /* 0x000fc600000e0000 */
[C---:B---3--:R-:W-:Y:S02]  /*1f850*/  @P0 IMAD R5, R15.reuse, R11, R2 ;  /* 0x0000000b0f050224 */ /* 0x048fe400078e0202 */
[----:B------:R-:W-:Y:S01]  /*1f860*/  @P0 IMAD.WIDE.U32 R10, R15, R10, RZ ;  /* 0x0000000a0f0a0225 */ /* 0x000fe200078e00ff */
[----:B----4-:R-:W-:-:S03]  /*1f870*/  @P0 SHF.R.S32.HI R9, RZ, 0x1f, R14 ;  /* 0x0000001fff090819 */ /* 0x010fc6000001140e */
[----:B------:R-:W-:Y:S02]  /*1f880*/  @P0 IMAD.IADD R11, R11, 0x1, R5 ;  /* 0x000000010b0b0824 */ /* 0x000fe400078e0205 */
[----:B0-----:R-:W-:-:S04]  /*1f890*/  @P0 IMAD R2, R9, R6, RZ ;  /* 0x0000000609020224 */ /* 0x001fc800078e02ff */
[C---:B------:R-:W-:Y:S01]  /*1f8a0*/  @P0 IMAD R5, R14.reuse, R7, R2 ;  /* 0x000000070e050224 */ /* 0x040fe200078e0202 */
[----:B------:R-:W-:Y:S01]  /*1f8b0*/  MOV R2, 0x3f800000 ;  /* 0x3f80000000027802 */ /* 0x000fe20000000f00 */
[----:B------:R-:W-:-:S04]  /*1f8c0*/  @P0 IMAD.WIDE.U32 R6, R14, R6, R10 ;  /* 0x000000060e060225 */ /* 0x000fc800078e000a */
[----:B------:R-:W-:Y:S01]  /*1f8d0*/  @P0 IMAD.IADD R5, R7, 0x1, R5 ;  /* 0x0000000107050824 */ /* 0x000fe200078e0205 */
[----:B------:R-:W-:-:S04]  /*1f8e0*/  @P0 LEA R10, P2, R6, UR4, 0x2 ;  /* 0x00000004060a0c11 */ /* 0x000fc8000f8410ff */
[----:B------:R-:W-:-:S05]  /*1f8f0*/  @P0 LEA.HI.X R11, R6, UR5, R5, 0x2, P2 ;  /* 0x00000005060b0c11 */ /* 0x000fca00090f1405 */
[----:B------:R0:W2:Y:S01]  /*1f900*/  @P0 LDG.E R2, desc[UR46][R10.64] ;  /* 0x0000002e0a020981 */ /* 0x0000a2000c1e1900 */
[----:B------:R-:W-:Y:S02]  /*1f910*/  VIADD R4, R4, 0x6 ;  /* 0x0000000604047836 */ /* 0x000fe40000000000 */
[----:B------:R-:W-:Y:S01]  /*1f920*/  IMAD.MOV.U32 R5, RZ, RZ, 0x40000040 ;  /* 0x40000040ff057424 */ /* 0x000fe200078e00ff */
        /* <DEDUP_REMOVED lines=9> */
[----:B------:R-:W1:Y:S04]  /*1f9c0*/  SHFL.BFLY PT, R5, R4, 0x1, 0x1f ;  /* 0x0c201f0004057f89 */ /* 0x000e6800000e0000 */
[----:B------:R-:W3:Y:S01]  /*1f9d0*/  SHFL.BFLY PT, R6, R7, 0x1, 0x1f ;  /* 0x0c201f0007067f89 */ /* 0x000ee200000e0000 */
[----:B------:R-:W-:Y:S02]  /*1f9e0*/  IMAD.MOV.U32 R3, RZ, RZ, RZ ;  /* 0x000000ffff037224 */ /* 0x000fe400078e00ff */
[----:B-1----:R-:W-:Y:S01]  /*1f9f0*/  FADD.FTZ R5, R4, R5 ;  /* 0x0000000504057221 */ /* 0x002fe20000010000 */
[----:B---3--:R-:W-:-:S04]  /*1fa00*/  FADD.FTZ R9, R7, R6 ;  /* 0x0000000607097221 */ /* 0x008fc80000010000 */
[C---:B------:R-:W-:Y:S01]  /*1fa10*/  FSETP.NE.FTZ.AND P0, PT, R5.reuse, RZ, PT ;  /* 0x000000ff0500720b */ /* 0x040fe20003f15000 */
[----:B0-----:R-:W-:Y:S01]  /*1fa20*/  FMUL.FTZ R10, R5, 0.00390625 ;  /* 0x3b800000050a7820 */ /* 0x001fe20000410000 */
        /* <DEDUP_REMOVED lines=16> */
[----:B------:R-:W-:Y:S01]  /*1fb30*/  IMAD.MOV.U32 R153, RZ, RZ, -0x800000 ;  /* 0xff800000ff997424 */ /* 0x000fe200078e00ff */
[----:B------:R-:W-:Y:S01]  /*1fb40*/  MOV R152, 0xff800000 ;  /* 0xff80000000987802 */ /* 0x000fe20000000f00 */
[----:B--2---:R-:W-:Y:S01]  /*1fb50*/  FMUL.FTZ R154, R3, R2 ;  /* 0x00000002039a7220 */ /* 0x004fe20000410000 */
[----:B------:R-:W-:-:S01]  /*1fb60*/  @P2 FFMA.FTZ R153, R0, R191, R5 ;  /* 0x000000bf00992223 */ /* 0x000fc20000010005 */
[----:B------:R-:W-:Y:S01]  /*1fb70*/  @P3 FFMA.FTZ R152, R13, R165, R6 ;  /* 0x000000a50d983223 */ /* 0x000fe20000010006 */
[----:B---3--:R-:W-:Y:S01]  /*1fb80*/  FMUL.FTZ R2, R7, R2 ;  /* 0x0000000207027220 */ /* 0x008fe20000410000 */
[----:B------:R-:W-:Y:S02]  /*1fb90*/  WARPGROUP.DEPBAR.LE gsb0, 0x0 ;  /* 0x00008000000079c5 */ /* 0x000fe40000010000 */
[----:B------:R-:W-:Y:S05]  /*1fba0*/  @!P1 BRA `(.L_x_2524) ;  /* 0x0000000000049947 */ /* 0x000fea0003800000 */
[----:B------:R-:W-:Y:S01]  /*1fbb0*/  BPT.TRAP 0x1 ;  /* 0x000000040000795c */ /* 0x000fe20000300000 */
.L_x_2524:
[----:B------:R-:W-:Y:S02]  /*1fbc0*/  VIADD R8, R8, 0x38860 ;  /* 0x0003886008087836 */ /* 0x000fe40000000000 */
[-C--:B------:R-:W-:Y:S01]  /*1fbd0*/  FMUL.FTZ R9, R52, R154.reuse ;  /* 0x0000009a34097220 */ /* 0x080fe20000410000 */
[----:B------:R-:W-:Y:S02]  /*1fbe0*/  IMAD.U32 R3, RZ, RZ, UR42 ;  /* 0x0000002aff037e24 */ /* 0x000fe4000f8e00ff */
[-C--:B------:R-:W-:Y:S01]  /*1fbf0*/  FMUL.FTZ R52, R117, R154.reuse ;  /* 0x0000009a75347220 */ /* 0x080fe20000410000 */
[----:B------:R-:W-:Y:S02]  /*1fc00*/  VIADD R234, R234, 0x1 ;  /* 0x00000001eaea7836 */ /* 0x000fe40000000000 */
[-C--:B------:R-:W-:Y:S01]  /*1fc10*/  FMUL.FTZ R6, R45, R154.reuse ;  /* 0x0000009a2d067220 */ /* 0x080fe20000410000 */
[----:B------:R-:W-:Y:S01]  /*1fc20*/  FMUL.FTZ R11, R60, R154 ;  /* 0x0000009a3c0b7220 */ /* 0x000fe20000410000 */
[----:B------:R-:W-:Y:S01]  /*1fc30*/  PRMT R18, R3, 0x654, R8 ;  /* 0x0000065403127816 */ /* 0x000fe20000000008 */
[----:B------:R-:W-:Y:S01]  /*1fc40*/  FMUL.FTZ R117, R54, R2 ;  /* 0x0000000236757220 */ /* 0x000fe20000410000 */
[-C--:B------:R-:W-:Y:S01]  /*1fc50*/  FMUL.FTZ R45, R108, R154.reuse ;  /* 0x0000009a6c2d7220 */ /* 0x080fe20000410000 */
[----:B------:R-:W-:Y:S01]  /*1fc60*/  FMUL.FTZ R60, R125, R154 ;  /* 0x0000009a7d3c7220 */ /* 0x000fe20000410000 */
        /* <DEDUP_REMOVED lines=11> */
[----:B------:R-:W-:Y:S01]  /*1fd20*/  FMUL.FTZ R87, R102, R2 ;  /* 0x0000000266577220 */ /* 0x000fe20000410000 */
[----:B------:R-:W-:Y:S01]  /*1fd30*/  FMUL.FTZ R13, R68, R154 ;  /* 0x0000009a440d7220 */ /* 0x000fe20000410000 */
[-C--:B------:R-:W-:Y:S01]  /*1fd40*/  FMUL.FTZ R75, R91, R2.reuse ;  /* 0x000000025b4b7220 */ /* 0x080fe20000410000 */
[-C--:B------:R-:W-:Y:S01]  /*1fd50*/  FMUL.FTZ R102, R103, R2.reuse ;  /* 0x0000000267667220 */ /* 0x080fe20000410000 */
[----:B------:R-:W-:Y:S01]  /*1fd60*/  FMUL.FTZ R95, R118, R2 ;  /* 0x00000002765f7220 */ /* 0x000fe20000410000 */
[----:B0-----:R-:W-:Y:S01]  /*1fd70*/  SEL R18, RZ, 0x1, P0 ;  /* 0x00000001ff127807 */ /* 0x001fe20000000000 */
        /* <DEDUP_REMOVED lines=111> */
.L_x_2438:
        /* <DEDUP_REMOVED lines=8> */
[----:B0-----:R0:W-:Y:S04]  /*204f0*/  STL.64 [R1+0x10], R148 ;  /* 0x0000109401007387 */ /* 0x0011e80000100a00 */
[----:B------:R0:W-:Y:S01]  /*20500*/  STL.64 [R1+0x18], R150 ;  /* 0x0000189601007387 */ /* 0x0001e20000100a00 */
[----:B------:R-:W-:Y:S06]  /*20510*/  BAR.ARV 0x4, 0x180 ;  /* 0x0106000000007b1d */ /* 0x000fec0000002000 */
[----:B------:R-:W-:Y:S05]  /*20520*/  @P1 BRA `(.L_x_2526) ;  /* 0x0000002c00681947 */ /* 0x000fea0003800000 */
[----:B0-----:R-:W2:Y:S04]  /*20530*/  LDL R150, [R1+0x64] ;  /* 0x0000640001967983 */ /* 0x001ea80000100800 */
[----:B------:R-:W3:Y:S04]  /*20540*/  LDL R149, [R1+0x44] ;  /* 0x0000440001957983 */ /* 0x000ee80000100800 */
[----:B------:R-:W4:Y:S01]  /*20550*/  LDL R148, [R1+0x24] ;  /* 0x0000240001947983 */ /* 0x000f220000100800 */
[----:B------:R-:W-:Y:S01]  /*20560*/  F2FP.BF16.F32.PACK_AB R32, R5, R32 ;  /* 0x000000200520723e */ /* 0x000fe200000010ff */
[----:B------:R-:W-:Y:S01]  /*20570*/  ULDC.64 UR4, c[0x4][0x38] ;  /* 0x01000e0000047ab9 */ /* 0x000fe20000000a00 */
[----:B------:R-:W0:Y:S01]  /*20580*/  S2R R5, SR_SWINHI ;  /* 0x0000000000057919 */ /* 0x000e220000002f00 */
[----:B------:R-:W1:Y:S01]  /*20590*/  S2R R143, SR_TID.X ;  /* 0x00000000008f7919 */ /* 0x000e620000002100 */
        /* <DEDUP_REMOVED lines=10> */
[----:B------:R-:W-:Y:S02]  /*20640*/  MOV R54, R18 ;  /* 0x0000001200367202 */ /* 0x000fe40000000f00 */
[----:B0-----:R-:W-:Y:S02]  /*20650*/  MOV R55, R5 ;  /* 0x0000000500377202 */ /* 0x001fe40000000f00 */
        /* <DEDUP_REMOVED lines=9> */
[----:B------:R-:W-:Y:S01]  /*206f0*/  F2FP.BF16.F32.PACK_AB R137, R76, R137 ;  /* 0x000000894c89723e */ /* 0x000fe200000010ff */
[----:B-1----:R-:W-:Y:S01]  /*20700*/  IMAD.SHL.U32 R2, R143, 0x4, RZ ;  /* 0x000000048f027824 */ /* 0x002fe200078e00ff */
        /* <DEDUP_REMOVED lines=9> */
[----:B------:R-:W-:Y:S02]  /*207a0*/  LOP3.LUT R2, R2, 0xc, RZ, 0xc0, !PT ;  /* 0x0000000c02027812 */ /* 0x000fe400078ec0ff */
[----:B------:R-:W-:Y:S02]  /*207b0*/  F2FP.BF16.F32.PACK_AB R71, R38, R71 ;  /* 0x000000472647723e */ /* 0x000fe400000010ff */
[----:B------:R-:W-:Y:S02]  /*207c0*/  F2FP.BF16.F32.PACK_AB R131, R36, R97 ;  /* 0x000000612483723e */ /* 0x000fe400000010ff */
[----:B------:R-:W-:Y:S02]  /*207d0*/  F2FP.BF16.F32.PACK_AB R67, R46, R67 ;  /* 0x000000432e43723e */ /* 0x000fe400000010ff */
[----:B------:R-:W-:Y:S02]  /*207e0*/  IADD3 R26, P0, R2, UR4, RZ ;  /* 0x00000004021a7c10 */ /* 0x000fe4000ff1e0ff */
[----:B------:R-:W-:-:S02]  /*207f0*/  F2FP.BF16.F32.PACK_AB R33, R4, R33 ;  /* 0x000000210421723e */ /* 0x000fc400000010ff */
[----:B------:R-:W-:Y:S02]  /*20800*/  IADD3.X R27, RZ, UR5, RZ, P0, !PT ;  /* 0x00000005ff1b7c10 */ /* 0x000fe400087fe4ff */
[----:B------:R-:W-:Y:S02]  /*20810*/  LOP3.LUT P0, R4, R143, 0x3, RZ, 0xc0, !PT ;  /* 0x000000038f047812 */ /* 0x000fe4000780c0ff */
[----:B------:R-:W-:Y:S02]  /*20820*/  F2FP.BF16.F32.PACK_AB R63, R124, R35 ;  /* 0x000000237c3f723e */ /* 0x000fe400000010ff */
[----:B------:R-:W-:Y:S02]  /*20830*/  F2FP.BF16.F32.PACK_AB R72, R15, R72 ;  /* 0x000000480f48723e */ /* 0x000fe400000010ff */
[----:B------:R-:W-:Y:S02]  /*20840*/  F2FP.BF16.F32.PACK_AB R88, R29, R88 ;  /* 0x000000581d58723e */ /* 0x000fe400000010ff */
[----:B------:R-:W-:-:S02]  /*20850*/  F2FP.BF16.F32.PACK_AB R78, R78, R31 ;  /* 0x0000001f4e4e723e */ /* 0x000fc400000010ff */
[----:B------:R-:W-:Y:S02]  /*20860*/  F2FP.BF16.F32.PACK_AB R40, R7, R40 ;  /* 0x000000280728723e */ /* 0x000fe400000010ff */
[----:B------:R-:W-:Y:S02]  /*20870*/  F2FP.BF16.F32.PACK_AB R125, R28, R89 ;  /* 0x000000591c7d723e */ /* 0x000fe400000010ff */
[----:B------:R-:W-:Y:S01]  /*20880*/  F2FP.BF16.F32.PACK_AB R64, R13, R64 ;  /* 0x000000400d40723e */ /* 0x000fe200000010ff */
[----:B------:R-:W-:Y:S01]  /*20890*/  UMOV UR4, 0xffffffff ;  /* 0xffffffff00047882 */ /* 0x000fe20000000000 */
[----:B------:R-:W-:Y:S01]  /*208a0*/  ISETP.EQ.OR P0, PT, R4, 0x3, !P0 ;  /* 0x000000030400780c */ /* 0x000fe20004702670 */
[----:B------:R0:W5:Y:S01]  /*208b0*/  LDG.E.CONSTANT R2, desc[UR46][R26.64] ;  /* 0x0000002e1a027981 */ /* 0x000162000c1e9900 */
[----:B------:R-:W-:Y:S02]  /*208c0*/  F2FP.BF16.F32.PACK_AB R7, R108, R43 ;  /* 0x0000002b6c07723e */ /* 0x000fe400000010ff */
[----:B------:R-:W-:-:S02]  /*208d0*/  F2FP.BF16.F32.PACK_AB R43, R14, R73 ;  /* 0x000000490e2b723e */ /* 0x000fc400000010ff */
[----:B------:R-:W-:Y:S02]  /*208e0*/  SEL R13, R3, R132, P0 ;  /* 0x00000084030d7207 */ /* 0x000fe40000000000 */
[----:B------:R-:W-:Y:S02]  /*208f0*/  SEL R4, R132, R3, P0 ;  /* 0x0000000384047207 */ /* 0x000fe40000000000 */
[----:B------:R-:W-:Y:S02]  /*20900*/  F2FP.BF16.F32.PACK_AB R98, R87, R98 ;  /* 0x000000625762723e */ /* 0x000fe400000010ff */
[----:B0-----:R-:W-:Y:S02]  /*20910*/  F2FP.BF16.F32.PACK_AB R26, R79, R90 ;  /* 0x0000005a4f1a723e */ /* 0x001fe400000010ff */
        /* <DEDUP_REMOVED lines=14> */
[----:B-----5:R-:W-:Y:S02]  /*20a00*/  F2FP.BF16.F32.PACK_AB R116, R127, R138 ;  /* 0x0000008a7f74723e */ /* 0x020fe400000010ff */
[----:B------:R-:W-:Y:S02]  /*20a10*/  F2FP.BF16.F32.PACK_AB R139, R140, R139 ;  /* 0x0000008b8c8b723e */ /* 0x000fe400000010ff */
[----:B------:R-:W-:Y:S02]  /*20a20*/  F2FP.BF16.F32.PACK_AB R135, R135, R146 ;  /* 0x000000928787723e */ /* 0x000fe400000010ff */
[----:B------:R-:W-:Y:S02]  /*20a30*/  F2FP.BF16.F32.PACK_AB R145, R84, R145 ;  /* 0x000000915491723e */ /* 0x000fe400000010ff */
[----:B------:R-:W-:Y:S01]  /*20a40*/  F2FP.BF16.F32.PACK_AB R142, R142, R147 ;  /* 0x000000938e8e723e */ /* 0x000fe200000010ff */
[----:B--2---:R-:W-:-:S03]  /*20a50*/  IMAD.WIDE R50, R150, 0x2, R54 ;  /* 0x0000000296327825 */ /* 0x004fc600078e0236 */
[C---:B------:R-:W-:Y:S02]  /*20a60*/  IADD3 R81, P3, R50.reuse, 0xc060, RZ ;  /* 0x0000c06032517810 */ /* 0x040fe40007f7e0ff */
[C---:B------:R-:W-:Y:S02]  /*20a70*/  IADD3 R69, P1, R50.reuse, 0xc020, RZ ;  /* 0x0000c02032457810 */ /* 0x040fe40007f3e0ff */
[C---:B------:R-:W-:Y:S02]  /*20a80*/  IADD3 R61, P5, R50.reuse, 0xc000, RZ ;  /* 0x0000c000323d7810 */ /* 0x040fe40007fbe0ff */
[C---:B------:R-:W-:Y:S02]  /*20a90*/  IADD3 R53, P4, R50.reuse, 0x8060, RZ ;  /* 0x0000806032357810 */ /* 0x040fe40007f9e0ff */
[----:B------:R-:W-:Y:S02]  /*20aa0*/  IADD3 R77, P2, R50, 0xc040, RZ ;  /* 0x0000c040324d7810 */ /* 0x000fe40007f5e0ff */
[----:B------:R-:W-:-:S02]  /*20ab0*/  LOP3.LUT R80, R81, 0x380, RZ, 0xc0, !PT ;  /* 0x0000038051507812 */ /* 0x000fc400078ec0ff */
[----:B------:R-:W-:Y:S02]  /*20ac0*/  LOP3.LUT R68, R69, 0x380, RZ, 0xc0, !PT ;  /* 0x0000038045447812 */ /* 0x000fe400078ec0ff */
[----:B------:R-:W-:Y:S02]  /*20ad0*/  LOP3.LUT R60, R61, 0x380, RZ, 0xc0, !PT ;  /* 0x000003803d3c7812 */ /* 0x000fe400078ec0ff */
[----:B------:R-:W-:Y:S02]  /*20ae0*/  LOP3.LUT R52, R53, 0x380, RZ, 0xc0, !PT ;  /* 0x0000038035347812 */ /* 0x000fe400078ec0ff */
[----:B------:R-:W-:Y:S02]  /*20af0*/  LOP3.LUT R76, R77, 0x380, RZ, 0xc0, !PT ;  /* 0x000003804d4c7812 */ /* 0x000fe400078ec0ff */
        /* <DEDUP_REMOVED lines=17> */
[C---:B------:R-:W-:Y:S02]  /*20c10*/  IADD3 R39, P5, R50.reuse, 0x4060, RZ ;  /* 0x0000406032277810 */ /* 0x040fe40007fbe0ff */
[C---:B------:R-:W-:Y:S02]  /*20c20*/  IADD3 R37, P4, R50.reuse, 0x4040, RZ ;  /* 0x0000404032257810 */ /* 0x040fe40007f9e0ff */
[----:B------:R-:W-:Y:S02]  /*20c30*/  IADD3 R47, P2, R50, 0x8020, RZ ;  /* 0x00008020322f7810 */ /* 0x000fe40007f5e0ff */
[----:B------:R-:W-:Y:S02]  /*20c40*/  LOP3.LUT R104, R105, 0x380, RZ, 0xc0, !PT ;  /* 0x0000038069687812 */ /* 0x000fe400078ec0ff */
[----:B------:R-:W-:-:S02]  /*20c50*/  LOP3.LUT R44, R45, 0x380, RZ, 0xc0, !PT ;  /* 0x000003802d2c7812 */ /* 0x000fc400078ec0ff */
[----:B------:R-:W-:Y:S02]  /*20c60*/  LOP3.LUT R38, R39, 0x380, RZ, 0xc0, !PT ;  /* 0x0000038027267812 */ /* 0x000fe400078ec0ff */
[----:B------:R-:W-:Y:S02]  /*20c70*/  LOP3.LUT R36, R37, 0x380, RZ, 0xc0, !PT ;  /* 0x0000038025247812 */ /* 0x000fe400078ec0ff */
[----:B------:R-:W-:Y:S02]  /*20c80*/  LOP3.LUT R46, R47, 0x380, RZ, 0xc0, !PT ;  /* 0x000003802f2e7812 */ /* 0x000fe400078ec0ff */
[----:B------:R-:W-:Y:S02]  /*20c90*/  SHF.R.U64 R104, R104, 0x3, RZ ;  /* 0x0000000368687819 */ /* 0x000fe400000012ff */
[----:B------:R-:W-:Y:S02]  /*20ca0*/  SHF.R.U64 R44, R44, 0x3, RZ ;  /* 0x000000032c2c7819 */ /* 0x000fe400000012ff */
[----:B------:R-:W-:-:S02]  /*20cb0*/  SHF.R.U64 R38, R38, 0x3, RZ ;  /* 0x0000000326267819 */ /* 0x000fc400000012ff */
[----:B------:R-:W-:Y:S02]  /*20cc0*/  SHF.R.U64 R36, R36, 0x3, RZ ;  /* 0x0000000324247819 */ /* 0x000fe400000012ff */
[----:B------:R-:W-:Y:S02]  /*20cd0*/  SHF.R.U64 R46, R46, 0x3, RZ ;  /* 0x000000032e2e7819 */ /* 0x000fe400000012ff */
[----:B------:R-:W-:Y:S02]  /*20ce0*/  LOP3.LUT R104, R104, R105, RZ, 0x3c, !PT ;  /* 0x0000006968687212 */ /* 0x000fe400078e3cff */
        /* <DEDUP_REMOVED lines=8> */
[----:B------:R-:W-:-:S02]  /*20d70*/  IADD3.X R105, RZ, R51, RZ, P3, !PT ;  /* 0x00000033ff697210 */ /* 0x000fc40001ffe4ff */
        /* <DEDUP_REMOVED lines=27> */
[----:B------:R-:W-:Y:S01]  /*20f30*/  IADD3.X R31, RZ, R51, RZ, P2, !PT ;  /* 0x00000033ff1f7210 */ /* 0x000fe200017fe4ff */
[----:B----4-:R-:W-:Y:S01]  /*20f40*/  IMAD.SHL.U32 R89, R148, 0x4, RZ ;  /* 0x0000000494597824 */ /* 0x010fe200078e00ff */
        /* <DEDUP_REMOVED lines=16> */
[----:B---3--:R-:W-:Y:S01]  /*21050*/  SHF.L.U64.HI R105, R148, 0x2, R149 ;  /* 0x0000000294697819 */ /* 0x008fe20000010295 */
[----:B------:R-:W-:Y:S06]  /*21060*/  BRA.DIV UR4, `(.L_x_2527) ;  /* 0x000000ba04f47947 */ /* 0x000fec000b800000 */
[----:B------:R-:W-:Y:S02]  /*21070*/  SEL R21, R32, R33, P0 ;  /* 0x0000002120157207 */ /* 0x000fe40000000000 */
[----:B------:R-:W-:Y:S02]  /*21080*/  SEL R8, R33, R32, P0 ;  /* 0x0000002021087207 */ /* 0x000fe40000000000 */
[----:B------:R-:W-:Y:S02]  /*21090*/  SEL R31, R64, R65, P0 ;  /* 0x00000041401f7207 */ /* 0x000fe40000000000 */
[----:B------:R-:W-:Y:S02]  /*210a0*/  SEL R32, R65, R64, P0 ;  /* 0x0000004041207207 */ /* 0x000fe40000000000 */
[----:B------:R-:W-:Y:S01]  /*210b0*/  SEL R53, R62, R59, P0 ;  /* 0x0000003b3e357207 */ /* 0x000fe20000000000 */
[----:B------:R-:W-:Y:S01]  /*210c0*/  SHFL.IDX PT, R38, R31, R2, 0x1c1f ;  /* 0x001c1f021f267589 */ /* 0x000fe200000e0000 */
[----:B------:R-:W-:-:S02]  /*210d0*/  SEL R62, R59, R62, P0 ;  /* 0x0000003e3b3e7207 */ /* 0x000fc40000000000 */
[----:B------:R-:W-:Y:S02]  /*210e0*/  SEL R65, R10, R67, P0 ;  /* 0x000000430a417207 */ /* 0x000fe40000000000 */
        /* <DEDUP_REMOVED lines=39> */
[----:B------:R-:W-:Y:S01]  /*21360*/  LOP3.LUT R7, R2, 0x2, RZ, 0x3c, !PT ;  /* 0x0000000202077812 */ /* 0x000fe200078e3cff */
[----:B------:R-:W-:Y:S01]  /*21370*/  SHFL.IDX PT, R26, R25, R2, 0x1c1f ;  /* 0x001c1f02191a7589 */ /* 0x000fe200000e0000 */
[----:B------:R-:W-:Y:S02]  /*21380*/  SEL R48, R133, R48, P0 ;  /* 0x0000003085307207 */ /* 0x000fe40000000000 */
[----:B------:R-:W-:Y:S01]  /*21390*/  SEL R58, R137, R58, P0 ;  /* 0x0000003a893a7207 */ /* 0x000fe20000000000 */
[----:B------:R-:W0:Y:S01]  /*213a0*/  SHFL.IDX PT, R40, R36, R7, 0x1c1f ;  /* 0x001c1f0724287589 */ /* 0x000e2200000e0000 */
        /* <DEDUP_REMOVED lines=20> */
[----:B------:R1:W-:Y:S01]  /*214f0*/  SHFL.IDX PT, R68, R58, R7, 0x1c1f ;  /* 0x001c1f073a447589 */ /* 0x0003e200000e0000 */
        /* <DEDUP_REMOVED lines=8> */
[----:B------:R-:W-:Y:S01]  /*21580*/  SHFL.IDX PT, R6, R13, R2, 0x1c1f ;  /* 0x001c1f020d067589 */ /* 0x000fe200000e0000 */
[----:B------:R-:W-:Y:S02]  /*21590*/  SEL R112, R113, R112, P0 ;  /* 0x0000007071707207 */ /* 0x000fe40000000000 */
[----:B------:R-:W-:Y:S01]  /*215a0*/  SEL R109, R114, R115, P0 ;  /* 0x00000073726d7207 */ /* 0x000fe20000000000 */
[----:B------:R-:W5:Y:S01]  /*215b0*/  SHFL.IDX PT, R9, R4, R7, 0x1c1f ;  /* 0x001c1f0704097589 */ /* 0x000f6200000e0000 */
[----:B------:R-:W-:Y:S02]  /*215c0*/  SEL R111, R116, R139, P0 ;  /* 0x0000008b746f7207 */ /* 0x000fe40000000000 */
[----:B------:R-:W-:Y:S01]  /*215d0*/  SEL R114, R115, R114, P0 ;  /* 0x0000007273727207 */ /* 0x000fe20000000000 */
[----:B------:R5:W5:Y:S01]  /*215e0*/  SHFL.IDX PT, R27, R24, R7, 0x1c1f ;  /* 0x001c1f07181b7589 */ /* 0x000b6200000e0000 */
[----:B------:R-:W-:-:S02]  /*215f0*/  SEL R116, R139, R116, P0 ;  /* 0x000000748b747207 */ /* 0x000fc40000000000 */
[----:B------:R-:W-:Y:S01]  /*21600*/  SEL R3, R142, R135, P0 ;  /* 0x000000878e037207 */ /* 0x000fe20000000000 */
[----:B------:R-:W5:Y:S01]  /*21610*/  SHFL.IDX PT, R48, R48, R7, 0x1c1f ;  /* 0x001c1f0730307589 */ /* 0x000f6200000e0000 */
[----:B------:R-:W-:Y:S02]  /*21620*/  SEL R5, R135, R142, P0 ;  /* 0x0000008e87057207 */ /* 0x000fe40000000000 */
[----:B0-----:R-:W-:Y:S01]  /*21630*/  SEL R12, R33, R40, P0 ;  /* 0x00000028210c7207 */ /* 0x001fe20000000000 */
[----:B------:R0:W-:Y:S01]  /*21640*/  SHFL.IDX PT, R70, R60, R7, 0x1c1f ;  /* 0x001c1f073c467589 */ /* 0x0001e200000e0000 */
[----:B------:R-:W-:Y:S02]  /*21650*/  SEL R14, R40, R33, P0 ;  /* 0x00000021280e7207 */ /* 0x000fe40000000000 */
[----:B-1----:R-:W-:Y:S01]  /*21660*/  SEL R58, R44, R37, P0 ;  /* 0x000000252c3a7207 */ /* 0x002fe20000000000 */
[----:B------:R-:W-:Y:S01]  /*21670*/  SHFL.IDX PT, R43, R43, R2, 0x1c1f ;  /* 0x001c1f022b2b7589 */ /* 0x000fe200000e0000 */
[----:B--2---:R-:W-:-:S02]  /*21680*/  SEL R32, R34, R29, P0 ;  /* 0x0000001d22207207 */ /* 0x004fc40000000000 */
[----:B---3--:R-:W-:Y:S01]  /*21690*/  SEL R36, R38, R31, P0 ;  /* 0x0000001f26247207 */ /* 0x008fe20000000000 */
[----:B------:R-:W-:Y:S01]  /*216a0*/  SHFL.IDX PT, R45, R45, R2, 0x1c1f ;  /* 0x001c1f022d2d7589 */ /* 0x000fe200000e0000 */
[----:B----4-:R-:W-:Y:S02]  /*216b0*/  SEL R40, R35, R42, P0 ;  /* 0x0000002a23287207 */ /* 0x010fe40000000000 */
[----:B-----5:R-:W-:Y:S01]  /*216c0*/  SEL R24, R26, R25, P0 ;  /* 0x000000191a187207 */ /* 0x020fe20000000000 */
        /* <DEDUP_REMOVED lines=8> */
[----:B0-----:R-:W-:Y:S01]  /*21750*/  SEL R60, R41, R48, P0 ;  /* 0x00000030293c7207 */ /* 0x001fe20000000000 */
[----:B------:R-:W-:Y:S01]  /*21760*/  SHFL.IDX PT, R50, R50, R7, 0x1c1f ;  /* 0x001c1f0732327589 */ /* 0x000fe200000e0000 */
[----:B------:R-:W-:Y:S02]  /*21770*/  SEL R6, R9, R6, P0 ;  /* 0x0000000609067207 */ /* 0x000fe40000000000 */
[----:B------:R-:W-:Y:S01]  /*21780*/  SEL R26, R25, R26, P0 ;  /* 0x0000001a191a7207 */ /* 0x000fe20000000000 */
[----:B------:R-:W-:Y:S01]  /*21790*/  SHFL.IDX PT, R52, R52, R7, 0x1c1f ;  /* 0x001c1f0734347589 */ /* 0x000fe200000e0000 */
[----:B------:R-:W-:-:S03]  /*217a0*/  SEL R30, R27, R30, P0 ;  /* 0x0000001e1b1e7207 */ /* 0x000fc60000000000 */
[----:B------:R0:W1:Y:S04]  /*217b0*/  SHFL.IDX PT, R20, R56, R7, 0x1c1f ;  /* 0x001c1f0738147589 */ /* 0x00006800000e0000 */
[----:B------:R-:W2:Y:S04]  /*217c0*/  SHFL.IDX PT, R86, R72, R7, 0x1c1f ;  /* 0x001c1f0748567589 */ /* 0x000ea800000e0000 */
[----:B------:R-:W3:Y:S01]  /*217d0*/  SHFL.IDX PT, R88, R74, R7, 0x1c1f ;  /* 0x001c1f074a587589 */ /* 0x000ee200000e0000 */
[----:B0-----:R-:W-:-:S03]  /*217e0*/  SEL R56, R37, R44, P0 ;  /* 0x0000002c25387207 */ /* 0x001fc60000000000 */
[----:B------:R0:W4:Y:S01]  /*217f0*/  SHFL.IDX PT, R90, R76, R7, 0x1c1f ;  /* 0x001c1f074c5a7589 */ /* 0x00012200000e0000 */
[----:B------:R-:W-:Y:S02]  /*21800*/  SEL R44, R39, R46, P0 ;  /* 0x0000002e272c7207 */ /* 0x000fe40000000000 */
[----:B------:R-:W-:Y:S01]  /*21810*/  SEL R46, R46, R39, P0 ;  /* 0x000000272e2e7207 */ /* 0x000fe20000000000 */
[----:B------:R5:W4:Y:S04]  /*21820*/  SHFL.IDX PT, R92, R78, R7, 0x1c1f ;  /* 0x001c1f074e5c7589 */ /* 0x000b2800000e0000 */
[----:B------:R-:W-:Y:S01]  /*21830*/  SHFL.IDX PT, R57, R57, R2, 0x1c1f ;  /* 0x001c1f0239397589 */ /* 0x000fe200000e0000 */
[----:B0-----:R-:W-:-:S03]  /*21840*/  SEL R76, R49, R68, P0 ;  /* 0x00000044314c7207 */ /* 0x001fc60000000000 */
[----:B------:R-:W-:Y:S01]  /*21850*/  SHFL.IDX PT, R73, R73, R2, 0x1c1f ;  /* 0x001c1f0249497589 */ /* 0x000fe200000e0000 */
[----:B-1----:R-:W-:Y:S02]  /*21860*/  SEL R72, R47, R20, P0 ;  /* 0x000000142f487207 */ /* 0x002fe40000000000 */
[----:B-----5:R-:W-:Y:S01]  /*21870*/  SEL R78, R68, R49, P0 ;  /* 0x00000031444e7207 */ /* 0x020fe20000000000 */
[----:B------:R-:W-:Y:S01]  /*21880*/  SHFL.IDX PT, R75, R75, R2, 0x1c1f ;  /* 0x001c1f024b4b7589 */ /* 0x000fe200000e0000 */
[----:B------:R-:W-:Y:S02]  /*21890*/  SEL R68, R51, R70, P0 ;  /* 0x0000004633447207 */ /* 0x000fe40000000000 */
[----:B------:R-:W-:Y:S01]  /*218a0*/  SEL R74, R20, R47, P0 ;  /* 0x0000002f144a7207 */ /* 0x000fe20000000000 */
[----:B------:R-:W-:Y:S01]  /*218b0*/  SHFL.IDX PT, R77, R77, R2, 0x1c1f ;  /* 0x001c1f024d4d7589 */ /* 0x000fe200000e0000 */
[----:B------:R-:W-:Y:S02]  /*218c0*/  SEL R70, R70, R51, P0 ;  /* 0x0000003346467207 */ /* 0x000fe40000000000 */
[----:B--2---:R-:W-:Y:S01]  /*218d0*/  SEL R29, R61, R86, P0 ;  /* 0x000000563d1d7207 */ /* 0x004fe20000000000 */
[----:B------:R-:W-:Y:S01]  /*218e0*/  SHFL.IDX PT, R79, R79, R2, 0x1c1f ;  /* 0x001c1f024f4f7589 */ /* 0x000fe200000e0000 */
[----:B------:R-:W-:-:S02]  /*218f0*/  SEL R31, R86, R61, P0 ;  /* 0x0000003d561f7207 */ /* 0x000fc40000000000 */
[----:B---3--:R-:W-:Y:S01]  /*21900*/  SEL R33, R63, R88, P0 ;  /* 0x000000583f217207 */ /* 0x008fe20000000000 */
[----:B------:R-:W0:Y:S01]  /*21910*/  SHFL.IDX PT, R21, R8, R7, 0x1c1f ;  /* 0x001c1f0708157589 */ /* 0x000e2200000e0000 */
[----:B------:R-:W-:Y:S02]  /*21920*/  SEL R35, R88, R63, P0 ;  /* 0x0000003f58237207 */ /* 0x000fe40000000000 */
[----:B----4-:R-:W-:Y:S01]  /*21930*/  SEL R37, R65, R90, P0 ;  /* 0x0000005a41257207 */ /* 0x010fe20000000000 */
[----:B------:R1:W2:Y:S01]  /*21940*/  SHFL.IDX PT, R82, R64, R7, 0x1c1f ;  /* 0x001c1f0740527589 */ /* 0x0002a200000e0000 */
[----:B------:R-:W-:Y:S02]  /*21950*/  SEL R39, R90, R65, P0 ;  /* 0x000000415a277207 */ /* 0x000fe40000000000 */
[----:B------:R-:W-:Y:S01]  /*21960*/  SEL R13, R67, R92, P0 ;  /* 0x0000005c430d7207 */ /* 0x000fe20000000000 */
[----:B------:R3:W4:Y:S01]  /*21970*/  SHFL.IDX PT, R84, R66, R7, 0x1c1f ;  /* 0x001c1f0742547589 */ /* 0x00072200000e0000 */
[----:B------:R-:W-:-:S03]  /*21980*/  SEL R15, R92, R67, P0 ;  /* 0x000000435c0f7207 */ /* 0x000fc60000000000 */
[----:B------:R-:W5:Y:S01]  /*21990*/  SHFL.IDX PT, R98, R98, R7, 0x1c1f ;  /* 0x001c1f0762627589 */ /* 0x000f6200000e0000 */
[----:B-1----:R-:W-:-:S03]  /*219a0*/  SEL R64, R45, R52, P0 ;  /* 0x000000342d407207 */ /* 0x002fc60000000000 */
[----:B------:R-:W1:Y:S01]  /*219b0*/  SHFL.IDX PT, R108, R108, R7, 0x1c1f ;  /* 0x001c1f076c6c7589 */ /* 0x000e6200000e0000 */
[----:B---3--:R-:W-:-:S03]  /*219c0*/  SEL R66, R52, R45, P0 ;  /* 0x0000002d34427207 */ /* 0x008fc60000000000 */
[----:B------:R-:W3:Y:S04]  /*219d0*/  SHFL.IDX PT, R110, R110, R7, 0x1c1f ;  /* 0x001c1f076e6e7589 */ /* 0x000ee800000e0000 */
[----:B------:R-:W3:Y:S01]  /*219e0*/  SHFL.IDX PT, R112, R112, R7, 0x1c1f ;  /* 0x001c1f0770707589 */ /* 0x000ee200000e0000 */
[----:B0-----:R-:W-:Y:S02]  /*219f0*/  SEL R8, R10, R21, P0 ;  /* 0x000000150a087207 */ /* 0x001fe40000000000 */
[----:B------:R-:W-:Y:S01]  /*21a00*/  SEL R10, R21, R10, P0 ;  /* 0x0000000a150a7207 */ /* 0x000fe20000000000 */
[----:B------:R-:W-:Y:S01]  /*21a10*/  SHFL.IDX PT, R71, R71, R2, 0x1c1f ;  /* 0x001c1f0247477589 */ /* 0x000fe200000e0000 */
[----:B--2---:R-:W-:Y:S02]  /*21a20*/  SEL R9, R57, R82, P0 ;  /* 0x0000005239097207 */ /* 0x004fe40000000000 */
[----:B------:R-:W-:Y:S01]  /*21a30*/  SEL R11, R82, R57, P0 ;  /* 0x00000039520b7207 */ /* 0x000fe20000000000 */
[----:B------:R-:W-:Y:S01]  /*21a40*/  SHFL.IDX PT, R109, R109, R2, 0x1c1f ;  /* 0x001c1f026d6d7589 */ /* 0x000fe200000e0000 */
[----:B----4-:R-:W-:-:S02]  /*21a50*/  SEL R25, R59, R84, P0 ;  /* 0x000000543b197207 */ /* 0x010fc40000000000 */
[----:B------:R-:W-:Y:S01]  /*21a60*/  SEL R27, R84, R59, P0 ;  /* 0x0000003b541b7207 */ /* 0x000fe20000000000 */
[----:B------:R-:W-:Y:S01]  /*21a70*/  SHFL.IDX PT, R111, R111, R2, 0x1c1f ;  /* 0x001c1f026f6f7589 */ /* 0x000fe200000e0000 */
[----:B-----5:R-:W-:Y:S02]  /*21a80*/  SEL R45, R73, R98, P0 ;  /* 0x00000062492d7207 */ /* 0x020fe40000000000 */
[----:B------:R-:W-:Y:S01]  /*21a90*/  SEL R47, R98, R73, P0 ;  /* 0x00000049622f7207 */ /* 0x000fe20000000000 */
[----:B------:R0:W-:Y:S01]  /*21aa0*/  SHFL.IDX PT, R80, R62, R7, 0x1c1f ;  /* 0x001c1f073e507589 */ /* 0x0001e200000e0000 */
[----:B-1----:R-:W-:Y:S02]  /*21ab0*/  SEL R61, R75, R108, P0 ;  /* 0x0000006c4b3d7207 */ /* 0x002fe40000000000 */
[----:B------:R-:W-:Y:S01]  /*21ac0*/  SEL R63, R108, R75, P0 ;  /* 0x0000004b6c3f7207 */ /* 0x000fe20000000000 */
[----:B------:R-:W1:Y:S01]  /*21ad0*/  SHFL.IDX PT, R94, R94, R7, 0x1c1f ;  /* 0x001c1f075e5e7589 */ /* 0x000e6200000e0000 */
[----:B---3--:R-:W-:-:S02]  /*21ae0*/  SEL R49, R77, R110, P0 ;  /* 0x0000006e4d317207 */ /* 0x008fc40000000000 */
[----:B------:R-:W-:Y:S01]  /*21af0*/  SEL R51, R110, R77, P0 ;  /* 0x0000004d6e337207 */ /* 0x000fe20000000000 */
[----:B------:R-:W2:Y:S01]  /*21b00*/  SHFL.IDX PT, R96, R96, R7, 0x1c1f ;  /* 0x001c1f0760607589 */ /* 0x000ea200000e0000 */
[----:B------:R-:W-:Y:S02]  /*21b10*/  SEL R65, R79, R112, P0 ;  /* 0x000000704f417207 */ /* 0x000fe40000000000 */
[----:B0-----:R-:W-:Y:S01]  /*21b20*/  SEL R62, R48, R41, P0 ;  /* 0x00000029303e7207 */ /* 0x001fe20000000000 */
[----:B------:R-:W0:Y:S01]  /*21b30*/  SHFL.IDX PT, R114, R114, R7, 0x1c1f ;  /* 0x001c1f0772727589 */ /* 0x000e2200000e0000 */
[----:B------:R-:W-:Y:S02]  /*21b40*/  SEL R48, R43, R50, P0 ;  /* 0x000000322b307207 */ /* 0x000fe40000000000 */
[----:B------:R-:W-:Y:S01]  /*21b50*/  SEL R50, R50, R43, P0 ;  /* 0x0000002b32327207 */ /* 0x000fe20000000000 */
[----:B------:R-:W3:Y:S01]  /*21b60*/  SHFL.IDX PT, R116, R116, R7, 0x1c1f ;  /* 0x001c1f0774747589 */ /* 0x000ee200000e0000 */
[----:B------:R-:W-:-:S03]  /*21b70*/  SEL R67, R112, R79, P0 ;  /* 0x0000004f70437207 */ /* 0x000fc60000000000 */
[----:B------:R4:W3:Y:S04]  /*21b80*/  SHFL.IDX PT, R0, R5, R2, 0x1c1f ;  /* 0x001c1f0205007589 */ /* 0x0008e800000e0000 */
[----:B------:R5:W3:Y:S01]  /*21b90*/  SHFL.IDX PT, R3, R3, R7, 0x1c1f ;  /* 0x001c1f0703037589 */ /* 0x000ae200000e0000 */
[----:B-1----:R-:W-:Y:S02]  /*21ba0*/  SEL R41, R69, R94, P0 ;  /* 0x0000005e45297207 */ /* 0x002fe40000000000 */
[----:B----4-:R-:W-:Y:S01]  /*21bb0*/  SEL R5, R53, R80, P0 ;  /* 0x0000005035057207 */ /* 0x010fe20000000000 */
[----:B------:R-:W-:Y:S01]  /*21bc0*/  IMAD.MOV.U32 R2, RZ, RZ, RZ ;  /* 0x000000ffff027224 */ /* 0x000fe200078e00ff */
[----:B------:R-:W-:Y:S02]  /*21bd0*/  SEL R43, R94, R69, P0 ;  /* 0x000000455e2b7207 */ /* 0x000fe40000000000 */
[----:B-----5:R-:W-:-:S02]  /*21be0*/  SEL R7, R80, R53, P0 ;  /* 0x0000003550077207 */ /* 0x020fc40000000000 */
[----:B--2---:R-:W-:Y:S02]  /*21bf0*/  SEL R57, R71, R96, P0 ;  /* 0x0000006047397207 */ /* 0x004fe40000000000 */
[----:B------:R-:W-:Y:S02]  /*21c00*/  SEL R59, R96, R71, P0 ;  /* 0x00000047603b7207 */ /* 0x000fe40000000000 */
[----:B0-----:R-:W-:Y:S02]  /*21c10*/  SEL R73, R109, R114, P0 ;  /* 0x000000726d497207 */ /* 0x001fe40000000000 */
[----:B------:R-:W-:Y:S02]  /*21c20*/  SEL R75, R114, R109, P0 ;  /* 0x0000006d724b7207 */ /* 0x000fe40000000000 */
[----:B---3--:R-:W-:Y:S02]  /*21c30*/  SEL R77, R111, R116, P0 ;  /* 0x000000746f4d7207 */ /* 0x008fe40000000000 */
[----:B------:R-:W-:-:S07]  /*21c40*/  SEL R79, R116, R111, P0 ;  /* 0x0000006f744f7207 */ /* 0x000fce0000000000 */
.L_x_2801:
[----:B------:R-:W-:Y:S05]  /*21c50*/  WARPSYNC.ALL ;  /* 0x0000000000007948 */ /* 0x000fea0003800000 */
[----:B------:R-:W-:Y:S01]  /*21c60*/  BAR.SYNC.DEFER_BLOCKING 0x1, 0x100 ;  /* 0x0044000000007b1d */ /* 0x000fe20000010000 */
[----:B------:R-:W-:-:S05]  /*21c70*/  SEL R69, R0, R3, P0 ;  /* 0x0000000300457207 */ /* 0x000fca0000000000 */
[----:B------:R-:W-:Y:S02]  /*21c80*/  ULDC.64 UR4, c[0x0][0xc00] ;  /* 0x0003000000047ab9 */ /* 0x000fe40000000a00 */
[----:B------:R-:W-:Y:S01]  /*21c90*/  ISETP.NE.U32.AND P1, PT, RZ, UR4, PT ;  /* 0x00000004ff007c0c */ /* 0x000fe2000bf25070 */
[----:B------:R-:W2:Y:S01]  /*21ca0*/  LDL R52, [R1+0x3c] ;  /* 0x00003c0001347983 */ /* 0x000ea20000100800 */
[----:B------:R-:W-:Y:S02]  /*21cb0*/  IADD3 R20, P2, R89, UR4, RZ ;  /* 0x0000000459147c10 */ /* 0x000fe4000ff5e0ff */
[----:B------:R-:W-:Y:S01]  /*21cc0*/  SEL R71, R3, R0, P0 ;  /* 0x0000000003477207 */ /* 0x000fe20000000000 */
[----:B------:R-:W2:Y:S01]  /*21cd0*/  LDL R82, [R1+0x8] ;  /* 0x0000080001527983 */ /* 0x000ea20000100800 */
[----:B------:R-:W-:Y:S01]  /*21ce0*/  ISETP.NE.AND.EX P1, PT, RZ, UR5, PT, P1 ;  /* 0x00000005ff007c0c */ /* 0x000fe2000bf25310 */
[----:B------:R-:W0:Y:S01]  /*21cf0*/  LDC R0, c[0x0][0xbe8] ;  /* 0x0002fa00ff007b82 */ /* 0x000e220000000800 */
[----:B------:R-:W-:Y:S01]  /*21d00*/  IADD3.X R21, R105, UR5, RZ, P2, !PT ;  /* 0x0000000569157c10 */ /* 0x000fe200097fe4ff */
[----:B------:R-:W-:Y:S01]  /*21d10*/  ULDC.64 UR4, c[0x0][0xc08] ;  /* 0x0003020000047ab9 */ /* 0x000fe20000000a00 */
[----:B------:R1:W-:Y:S04]  /*21d20*/  STSM.16.M88.4 [R107], R4 ;  /* 0x000000046b007844 */ /* 0x0003e80000000200 */
[----:B------:R-:W-:Y:S04]  /*21d30*/  STSM.16.M88.4 [R91], R8 ;  /* 0x000000085b007844 */ /* 0x000fe80000000200 */
        /* <DEDUP_REMOVED lines=8> */
[----:B------:R-:W-:Y:S01]  /*21dc0*/  STSM.16.M88.4 [R104], R60 ;  /* 0x0000003c68007844 */ /* 0x000fe20000000200 */
[----:B------:R-:W-:-:S03]  /*21dd0*/  ISETP.NE.U32.AND P0, PT, RZ, UR4, PT ;  /* 0x00000004ff007c0c */ /* 0x000fc6000bf05070 */
[----:B------:R-:W-:Y:S04]  /*21de0*/  STSM.16.M88.4 [R106], R48 ;  /* 0x000000306a007844 */ /* 0x000fe80000000200 */
[----:B------:R-:W-:Y:S04]  /*21df0*/  STSM.16.M88.4 [R81], R64 ;  /* 0x0000004051007844 */ /* 0x000fe80000000200 */
[----:B------:R-:W-:Y:S04]  /*21e00*/  STSM.16.M88.4 [R83], R72 ;  /* 0x0000004853007844 */ /* 0x000fe80000000200 */
[----:B------:R3:W-:Y:S01]  /*21e10*/  STSM.16.M88.4 [R85], R76 ;  /* 0x0000004c55007844 */ /* 0x0007e20000000200 */
[----:B------:R-:W-:-:S03]  /*21e20*/  ISETP.NE.AND.EX P0, PT, RZ, UR5, PT, P0 ;  /* 0x00000005ff007c0c */ /* 0x000fc6000bf05300 */
[----:B------:R4:W-:Y:S01]  /*21e30*/  STSM.16.M88.4 [R87], R68 ;  /* 0x0000004457007844 */ /* 0x0009e20000000200 */
[----:B------:R-:W-:Y:S09]  /*21e40*/  BAR.SYNC.DEFER_BLOCKING 0x1, 0x100 ;  /* 0x0044000000007b1d */ /* 0x000ff20000010000 */
[----:B-1----:R-:W-:Y:S01]  /*21e50*/  @P0 IADD3 R4, P3, R89, UR4, RZ ;  /* 0x0000000459040c10 */ /* 0x002fe2000ff7e0ff */
[----:B------:R-:W-:-:S02]  /*21e60*/  ULDC UR4, c[0x0][0xa88] ;  /* 0x0002a20000047ab9 */ /* 0x000fc40000000800 */
[----:B---3--:R-:W-:Y:S02]  /*21e70*/  MOV R77, UR4 ;  /* 0x00000004004d7c02 */ /* 0x008fe40008000f00 */
[----:B------:R-:W-:Y:S01]  /*21e80*/  @P0 IADD3.X R5, R105, UR5, RZ, P3, !PT ;  /* 0x0000000569050c10 */ /* 0x000fe20009ffe4ff */
[----:B------:R4:W5:Y:S01]  /*21e90*/  @P1 LDG.E R2, desc[UR46][R20.64] ;  /* 0x0000002e14021981 */ /* 0x000962000c1e1900 */
[----:B0-----:R-:W-:-:S03]  /*21ea0*/  ISETP.NE.AND P2, PT, R0, 0x1, PT ;  /* 0x000000010000780c */ /* 0x001fc60003f45270 */
[----:B------:R4:W5:Y:S10]  /*21eb0*/  @P0 LDG.E R77, desc[UR46][R4.64] ;  /* 0x0000002e044d0981 */ /* 0x000974000c1e1900 */
[----:B------:R-:W0:Y:S08]  /*21ec0*/  @P2 LDC R3, c[0x0][0xbec] ;  /* 0x0002fb00ff032b82 */ /* 0x000e300000000800 */
[----:B------:R-:W1:Y:S01]  /*21ed0*/  @P2 LDC R9, c[0x0][0xbf0] ;  /* 0x0002fc00ff092b82 */ /* 0x000e620000000800 */
[----:B--2---:R-:W-:Y:S01]  /*21ee0*/  IMAD.IADD R8, R52, 0x1, R82 ;  /* 0x0000000134087824 */ /* 0x004fe200078e0252 */
[----:B01--4-:R-:W-:Y:S06]  /*21ef0*/  @P0 BRA `(.L_x_2528) ;  /* 0x0000000000100947 */ /* 0x013fec0003800000 */
[----:B------:R-:W-:Y:S05]  /*21f00*/  @!P1 BRA `(.L_x_2528) ;  /* 0x00000000000c9947 */ /* 0x000fea0003800000 */
[----:B------:R-:W2:Y:S04]  /*21f10*/  LDG.E R4, desc[UR46][R20.64] ;  /* 0x0000002e14047981 */ /* 0x000ea8000c1e1900 */
[----:B-----5:R-:W2:Y:S02]  /*21f20*/  LDG.E R77, desc[UR46][R20.64+0x4] ;  /* 0x0000042e144d7981 */ /* 0x020ea4000c1e1900 */
[----:B--2---:R-:W-:-:S07]  /*21f30*/  IMAD.IADD R77, R77, 0x1, -R4 ;  /* 0x000000014d4d7824 */ /* 0x004fce00078e0a04 */
.L_x_2528:
        /* <DEDUP_REMOVED lines=9> */
[----:B------:R-:W-:Y:S01]  /*21fd0*/  VIADD R78, R143, 0xffffff80 ;  /* 0xffffff808f4e7836 */ /* 0x000fe20000000000 */
[----:B------:R-:W-:Y:S01]  /*21fe0*/  SEL R21, R148, RZ, !P1 ;  /* 0x000000ff94157207 */ /* 0x000fe20004800000 */
[----:B------:R-:W-:Y:S01]  /*21ff0*/  IMAD.MOV R13, RZ, RZ, -R7 ;  /* 0x000000ffff0d7224 */ /* 0x000fe200078e0a07 */
[----:B------:R-:W1:Y:S01]  /*22000*/  @P2 LDC R83, c[0x0][0xbf0] ;  /* 0x0002fc00ff532b82 */ /* 0x000e620000000800 */
[----:B------:R-:W-:Y:S01]  /*22010*/  IMAD.WIDE R54, R11, 0x2, R54 ;  /* 0x000000020b367825 */ /* 0x000fe200078e0236 */
[----:B------:R-:W-:-:S02]  /*22020*/  SHF.R.S32.HI R11, RZ, 0x1f, R7 ;  /* 0x0000001fff0b7819 */ /* 0x000fc40000011407 */
[----:B------:R-:W-:Y:S01]  /*22030*/  SHF.R.S32.HI R79, RZ, 0x1f, R78 ;  /* 0x0000001fff4f7819 */ /* 0x000fe2000001144e */
[----:B------:R-:W-:Y:S01]  /*22040*/  IMAD R77, R77, R0, RZ ;  /* 0x000000004d4d7224 */ /* 0x000fe200078e02ff */
[C---:B------:R-:W-:Y:S02]  /*22050*/  IADD3 R29, P5, R54.reuse, 0x4000, RZ ;  /* 0x00004000361d7810 */ /* 0x040fe40007fbe0ff */
[----:B------:R-:W-:Y:S02]  /*22060*/  IADD3 R37, P4, R54, 0x5000, RZ ;  /* 0x0000500036257810 */ /* 0x000fe40007f9e0ff */
[----:B------:R-:W-:Y:S02]  /*22070*/  LEA.HI R80, R79, R78, RZ, 0x3 ;  /* 0x0000004e4f507211 */ /* 0x000fe400078f18ff */
[----:B------:R-:W-:Y:S02]  /*22080*/  LOP3.LUT R28, R29, 0x380, RZ, 0xc0, !PT ;  /* 0x000003801d1c7812 */ /* 0x000fe400078ec0ff */
[----:B------:R-:W-:-:S02]  /*22090*/  LOP3.LUT R36, R37, 0x380, RZ, 0xc0, !PT ;  /* 0x0000038025247812 */ /* 0x000fc400078ec0ff */
[----:B------:R-:W-:Y:S02]  /*220a0*/  LOP3.LUT R85, R80, 0xfffffff8, RZ, 0xc0, !PT ;  /* 0xfffffff850557812 */ /* 0x000fe400078ec0ff */
[----:B------:R-:W-:Y:S02]  /*220b0*/  SHF.R.U64 R28, R28, 0x3, RZ ;  /* 0x000000031c1c7819 */ /* 0x000fe400000012ff */
[----:B------:R-:W-:Y:S02]  /*220c0*/  SHF.R.U64 R36, R36, 0x3, RZ ;  /* 0x0000000324247819 */ /* 0x000fe400000012ff */
[----:B------:R-:W-:Y:S02]  /*220d0*/  LOP3.LUT R28, R28, R29, RZ, 0x3c, !PT ;  /* 0x0000001d1c1c7212 */ /* 0x000fe400078e3cff */
[----:B------:R-:W-:Y:S01]  /*220e0*/  LOP3.LUT R36, R36, R37, RZ, 0x3c, !PT ;  /* 0x0000002524247212 */ /* 0x000fe200078e3cff */
[----:B------:R-:W-:Y:S01]  /*220f0*/  IMAD.X R37, RZ, RZ, R55, P4 ;  /* 0x000000ffff257224 */ /* 0x000fe200020e0637 */
[----:B------:R-:W-:-:S02]  /*22100*/  IADD3.X R29, RZ, R55, RZ, P5, !PT ;  /* 0x00000037ff1d7210 */ /* 0x000fc40002ffe4ff */
[C---:B------:R-:W-:Y:S02]  /*22110*/  IADD3 R49, P5, R54.reuse, 0x9000, RZ ;  /* 0x0000900036317810 */ /* 0x040fe40007fbe0ff */
[----:B------:R-:W-:Y:S02]  /*22120*/  IADD3 R53, P4, R54, 0xa000, RZ ;  /* 0x0000a00036357810 */ /* 0x000fe40007f9e0ff */
[----:B------:R-:W-:Y:S02]  /*22130*/  LOP3.LUT R48, R49, 0x380, RZ, 0xc0, !PT ;  /* 0x0000038031307812 */ /* 0x000fe400078ec0ff */
[----:B------:R-:W-:Y:S02]  /*22140*/  LOP3.LUT R52, R53, 0x380, RZ, 0xc0, !PT ;  /* 0x0000038035347812 */ /* 0x000fe400078ec0ff */
[----:B------:R-:W-:Y:S02]  /*22150*/  SHF.R.U64 R48, R48, 0x3, RZ ;  /* 0x0000000330307819 */ /* 0x000fe400000012ff */
[----:B------:R-:W-:-:S02]  /*22160*/  SHF.R.U64 R52, R52, 0x3, RZ ;  /* 0x0000000334347819 */ /* 0x000fc400000012ff */
[----:B------:R-:W-:Y:S01]  /*22170*/  LOP3.LUT R48, R48, R49, RZ, 0x3c, !PT ;  /* 0x0000003130307212 */ /* 0x000fe200078e3cff */
[--C-:B------:R-:W-:Y:S01]  /*22180*/  IMAD.X R49, RZ, RZ, R55.reuse, P5 ;  /* 0x000000ffff317224 */ /* 0x100fe200028e0637 */
[----:B------:R-:W-:Y:S01]  /*22190*/  LOP3.LUT R52, R52, R53, RZ, 0x3c, !PT ;  /* 0x0000003534347212 */ /* 0x000fe200078e3cff */
[----:B------:R-:W-:Y:S01]  /*221a0*/  IMAD.X R53, RZ, RZ, R55, P4 ;  /* 0x000000ffff357224 */ /* 0x000fe200020e0637 */
[C---:B------:R-:W-:Y:S02]  /*221b0*/  IADD3 R65, P5, R54.reuse, 0xd000, RZ ;  /* 0x0000d00036417810 */ /* 0x040fe40007fbe0ff */
[----:B------:R-:W-:Y:S02]  /*221c0*/  IADD3 R69, P4, R54, 0xe000, RZ ;  /* 0x0000e00036457810 */ /* 0x000fe40007f9e0ff */
[----:B------:R-:W-:Y:S02]  /*221d0*/  LOP3.LUT R64, R65, 0x380, RZ, 0xc0, !PT ;  /* 0x0000038041407812 */ /* 0x000fe400078ec0ff */
[----:B------:R-:W-:-:S02]  /*221e0*/  LOP3.LUT R68, R69, 0x380, RZ, 0xc0, !PT ;  /* 0x0000038045447812 */ /* 0x000fc400078ec0ff */
[----:B------:R-:W-:Y:S02]  /*221f0*/  SHF.R.U64 R64, R64, 0x3, RZ ;  /* 0x0000000340407819 */ /* 0x000fe400000012ff */
[----:B------:R-:W-:Y:S02]  /*22200*/  SHF.R.U64 R68, R68, 0x3, RZ ;  /* 0x0000000344447819 */ /* 0x000fe400000012ff */
[----:B------:R-:W-:Y:S01]  /*22210*/  LOP3.LUT R64, R64, R65, RZ, 0x3c, !PT ;  /* 0x0000004140407212 */ /* 0x000fe200078e3cff */
[--C-:B------:R-:W-:Y:S01]  /*22220*/  IMAD.X R65, RZ, RZ, R55.reuse, P5 ;  /* 0x000000ffff417224 */ /* 0x100fe200028e0637 */
[----:B------:R-:W-:Y:S01]  /*22230*/  LOP3.LUT R68, R68, R69, RZ, 0x3c, !PT ;  /* 0x0000004544447212 */ /* 0x000fe200078e3cff */
[----:B------:R-:W-:Y:S02]  /*22240*/  IMAD.X R69, RZ, RZ, R55, P4 ;  /* 0x000000ffff457224 */ /* 0x000fe400020e0637 */
[----:B------:R-:W-:Y:S01]  /*22250*/  VIADD R89, R22, 0x80 ;  /* 0x0000008016597836 */ /* 0x000fe20000000000 */
[----:B------:R-:W-:Y:S01]  /*22260*/  BSSY B1, `(.L_x_2529) ;  /* 0x00000c2000017945 */ /* 0x000fe20003800000 */
[----:B------:R-:W-:-:S02]  /*22270*/  SHF.R.S32.HI R87, RZ, 0x1f, R22 ;  /* 0x0000001fff577819 */ /* 0x000fc40000011416 */
[----:B------:R-:W-:Y:S02]  /*22280*/  SHF.R.S32.HI R88, RZ, 0x1f, R233 ;  /* 0x0000001fff587819 */ /* 0x000fe400000114e9 */
[----:B------:R-:W-:Y:S02]  /*22290*/  SHF.R.S32.HI R86, RZ, 0x1f, R89 ;  /* 0x0000001fff567819 */ /* 0x000fe40000011459 */
[----:B--2---:R-:W-:Y:S01]  /*222a0*/  SHF.R.S32.HI R76, RZ, 0x1f, R84 ;  /* 0x0000001fff4c7819 */ /* 0x004fe20000011454 */
[----:B------:R-:W-:-:S04]  /*222b0*/  IMAD.WIDE.U32 R4, R84, UR4, R2 ;  /* 0x0000000454047c25 */ /* 0x000fc8000f8e0002 */
[----:B------:R-:W-:-:S04]  /*222c0*/  IMAD R6, R76, UR4, RZ ;  /* 0x000000044c067c24 */ /* 0x000fc8000f8e02ff */
[----:B------:R-:W-:Y:S01]  /*222d0*/  IMAD R9, R84, UR5, R6 ;  /* 0x0000000554097c24 */ /* 0x000fe2000f8e0206 */
[----:B------:R-:W-:Y:S02]  /*222e0*/  ULDC.64 UR4, c[0x0][0xb98] ;  /* 0x0002e60000047ab9 */ /* 0x000fe40000000a00 */
[----:B------:R-:W-:Y:S02]  /*222f0*/  IMAD R6, R20, UR4, RZ ;  /* 0x0000000414067c24 */ /* 0x000fe4000f8e02ff */
[----:B------:R-:W-:Y:S01]  /*22300*/  IADD3 R5, R5, R9, RZ ;  /* 0x0000000905057210 */ /* 0x000fe20007ffe0ff */
[----:B------:R-:W-:Y:S02]  /*22310*/  IMAD R9, R0, R13, R8 ;  /* 0x0000000d00097224 */ /* 0x000fe400078e0208 */
[C---:B------:R-:W-:Y:S02]  /*22320*/  IMAD R8, R21.reuse, UR5, R6 ;  /* 0x0000000515087c24 */ /* 0x040fe4000f8e0206 */
[----:B------:R-:W-:Y:S01]  /*22330*/  IMAD.WIDE.U32 R4, R21, UR4, R4 ;  /* 0x0000000415047c25 */ /* 0x000fe2000f8e0004 */
[----:B------:R-:W-:Y:S01]  /*22340*/  SHF.R.S32.HI R6, RZ, 0x1f, R9 ;  /* 0x0000001fff067819 */ /* 0x000fe20000011409 */
[----:B------:R-:W-:Y:S01]  /*22350*/  ULDC.64 UR4, c[0x0][0xb88] ;  /* 0x0002e20000047ab9 */ /* 0x000fe20000000a00 */
[----:B------:R-:W-:-:S03]  /*22360*/  IADD3 R4, P1, R7, R4, RZ ;  /* 0x0000000407047210 */ /* 0x000fc60007f3e0ff */
[----:B------:R-:W-:Y:S01]  /*22370*/  IMAD R6, R6, UR4, RZ ;  /* 0x0000000406067c24 */ /* 0x000fe2000f8e02ff */
[C---:B------:R-:W-:Y:S02]  /*22380*/  IADD3 R7, P0, R54.reuse, 0x1000, RZ ;  /* 0x0000100036077810 */ /* 0x040fe40007f1e0ff */
[----:B------:R-:W-:Y:S01]  /*22390*/  IADD3.X R5, R11, R5, R8, P1, !PT ;  /* 0x000000050b057210 */ /* 0x000fe20000ffe408 */
[----:B------:R-:W-:Y:S01]  /*223a0*/  IMAD R11, R9, UR5, R6 ;  /* 0x00000005090b7c24 */ /* 0x000fe2000f8e0206 */
[----:B------:R-:W-:Y:S02]  /*223b0*/  LOP3.LUT R8, R7, 0x380, RZ, 0xc0, !PT ;  /* 0x0000038007087812 */ /* 0x000fe400078ec0ff */
[----:B------:R-:W-:Y:S01]  /*223c0*/  IADD3 R13, P1, R54, 0x2000, RZ ;  /* 0x00002000360d7810 */ /* 0x000fe20007f3e0ff */
[----:B------:R-:W-:Y:S01]  /*223d0*/  IMAD.WIDE.U32 R4, R9, UR4, R4 ;  /* 0x0000000409047c25 */ /* 0x000fe2000f8e0004 */
[----:B------:R-:W-:Y:S01]  /*223e0*/  ULDC.64 UR4, c[0x0][0xb50] ;  /* 0x0002d40000047ab9 */ /* 0x000fe20000000a00 */
[----:B------:R-:W-:-:S02]  /*223f0*/  SHF.R.U64 R8, R8, 0x3, RZ ;  /* 0x0000000308087819 */ /* 0x000fc400000012ff */
[----:B------:R-:W-:Y:S01]  /*22400*/  IMAD.IADD R5, R5, 0x1, R11 ;  /* 0x0000000105057824 */ /* 0x000fe200078e020b */
[----:B------:R-:W-:Y:S01]  /*22410*/  LEA R6, P3, R4, UR4, 0x2 ;  /* 0x0000000404067c11 */ /* 0x000fe2000f8610ff */
[----:B------:R-:W-:Y:S01]  /*22420*/  IMAD.X R9, RZ, RZ, R55, P0 ;  /* 0x000000ffff097224 */ /* 0x000fe200000e0637 */
[----:B------:R-:W-:Y:S02]  /*22430*/  LOP3.LUT R8, R8, R7, RZ, 0x3c, !PT ;  /* 0x0000000708087212 */ /* 0x000fe400078e3cff */
[----:B------:R-:W-:Y:S01]  /*22440*/  LEA.HI.X R10, R4, UR5, R5, 0x2, P3 ;  /* 0x00000005040a7c11 */ /* 0x000fe200098f1405 */
[----:B------:R-:W-:Y:S01]  /*22450*/  ULDC.64 UR4, c[0x0][0xaa0] ;  /* 0x0002a80000047ab9 */ /* 0x000fe20000000a00 */
[----:B------:R-:W-:Y:S01]  /*22460*/  LEA.HI R4, R79, R78, RZ, 0x7 ;  /* 0x0000004e4f047211 */ /* 0x000fe200078f38ff */
[----:B------:R-:W-:Y:S01]  /*22470*/  SHFL.IDX PT, R50, R6, RZ, 0x1c1f ;  /* 0x001c1fff06327589 */ /* 0x000fe200000e0000 */
[----:B------:R-:W-:Y:S02]  /*22480*/  IADD3 R25, P3, R54, 0x3000, RZ ;  /* 0x0000300036197810 */ /* 0x000fe40007f7e0ff */
[----:B------:R-:W-:Y:S01]  /*22490*/  LOP3.LUT R7, R4, 0xffffff80, RZ, 0xc0, !PT ;  /* 0xffffff8004077812 */ /* 0x000fe200078ec0ff */
[----:B------:R-:W2:Y:S01]  /*224a0*/  SHFL.IDX PT, R51, R10, RZ, 0x1c1f ;  /* 0x001c1fff0a337589 */ /* 0x000ea200000e0000 */
[----:B------:R-:W-:-:S02]  /*224b0*/  SHF.R.S32.HI R5, RZ, 0x7, R4 ;  /* 0x00000007ff057819 */ /* 0x000fc40000011404 */
[----:B------:R-:W-:Y:S01]  /*224c0*/  LOP3.LUT R12, R13, 0x380, RZ, 0xc0, !PT ;  /* 0x000003800d0c7812 */ /* 0x000fe200078ec0ff */
[----:B------:R-:W-:Y:S01]  /*224d0*/  IMAD.IADD R7, R78, 0x1, -R7 ;  /* 0x000000014e077824 */ /* 0x000fe200078e0a07 */
[----:B------:R-:W-:Y:S01]  /*224e0*/  LEA.HI R4, R4, R5, RZ, 0x1 ;  /* 0x0000000504047211 */ /* 0x000fe200078f08ff */
[----:B------:R3:W-:Y:S01]  /*224f0*/  SHFL.IDX PT, R58, R6, 0x1, 0x1c1f ;  /* 0x003c1f00063a7f89 */ /* 0x0007e200000e0000 */
[----:B------:R-:W-:Y:S02]  /*22500*/  IADD3 R33, P0, R54, 0x6000, RZ ;  /* 0x0000600036217810 */ /* 0x000fe40007f1e0ff */
[----:B------:R-:W-:Y:S01]  /*22510*/  SHF.R.S32.HI R14, RZ, 0x1f, R7 ;  /* 0x0000001fff0e7819 */ /* 0x000fe20000011407 */
[----:B------:R-:W4:Y:S01]  /*22520*/  SHFL.IDX PT, R59, R10, 0x1, 0x1c1f ;  /* 0x003c1f000a3b7f89 */ /* 0x000f2200000e0000 */
[----:B------:R-:W-:Y:S02]  /*22530*/  LOP3.LUT R24, R25, 0x380, RZ, 0xc0, !PT ;  /* 0x0000038019187812 */ /* 0x000fe400078ec0ff */
[----:B------:R-:W-:-:S02]  /*22540*/  LOP3.LUT R4, R4, 0x3fffffe, RZ, 0xc0, !PT ;  /* 0x03fffffe04047812 */ /* 0x000fc400078ec0ff */
[----:B------:R-:W-:Y:S02]  /*22550*/  SHF.R.U64 R12, R12, 0x3, RZ ;  /* 0x000000030c0c7819 */ /* 0x000fe400000012ff */
[----:B------:R-:W-:Y:S01]  /*22560*/  LEA.HI R11, R14, R7, RZ, 0x2 ;  /* 0x000000070e0b7211 */ /* 0x000fe200078f10ff */
[----:B------:R-:W-:Y:S01]  /*22570*/  IMAD.IADD R4, R5, 0x1, -R4 ;  /* 0x0000000105047824 */ /* 0x000fe200078e0a04 */
[----:B------:R-:W-:Y:S02]  /*22580*/  LOP3.LUT R32, R33, 0x380, RZ, 0xc0, !PT ;  /* 0x0000038021207812 */ /* 0x000fe400078ec0ff */
[----:B------:R-:W-:Y:S02]  /*22590*/  SHF.R.U64 R24, R24, 0x3, RZ ;  /* 0x0000000318187819 */ /* 0x000fe400000012ff */
[----:B------:R-:W-:Y:S01]  /*225a0*/  LOP3.LUT R12, R12, R13, RZ, 0x3c, !PT ;  /* 0x0000000d0c0c7212 */ /* 0x000fe200078e3cff */
[----:B------:R-:W-:Y:S01]  /*225b0*/  IMAD.X R13, RZ, RZ, R55, P1 ;  /* 0x000000ffff0d7224 */ /* 0x000fe200008e0637 */
[----:B------:R-:W-:-:S02]  /*225c0*/  SHF.R.S32.HI R5, RZ, 0x2, R11 ;  /* 0x00000002ff057819 */ /* 0x000fc4000001140b */
[----:B------:R-:W-:Y:S02]  /*225d0*/  SHF.R.S32.HI R26, RZ, 0x1f, R11 ;  /* 0x0000001fff1a7819 */ /* 0x000fe4000001140b */
[----:B------:R-:W-:Y:S02]  /*225e0*/  SHF.R.U64 R32, R32, 0x3, RZ ;  /* 0x0000000320207819 */ /* 0x000fe400000012ff */
[----:B------:R-:W-:Y:S01]  /*225f0*/  LOP3.LUT R24, R24, R25, RZ, 0x3c, !PT ;  /* 0x0000001918187212 */ /* 0x000fe200078e3cff */
[----:B------:R-:W-:Y:S01]  /*22600*/  IMAD.X R25, RZ, RZ, R55, P3 ;  /* 0x000000ffff197224 */ /* 0x000fe200018e0637 */
[C---:B------:R-:W-:Y:S02]  /*22610*/  IADD3 R41, P1, R54.reuse, 0x7000, RZ ;  /* 0x0000700036297810 */ /* 0x040fe40007f3e0ff */
[----:B------:R-:W-:Y:S02]  /*22620*/  IADD3 R45, P3, R54, 0x8000, RZ ;  /* 0x00008000362d7810 */ /* 0x000fe40007f7e0ff */
[----:B------:R-:W-:-:S02]  /*22630*/  LEA.HI R26, R26, R5, RZ, 0x3 ;  /* 0x000000051a1a7211 */ /* 0x000fc400078f18ff */
[----:B------:R-:W-:Y:S01]  /*22640*/  LOP3.LUT R32, R32, R33, RZ, 0x3c, !PT ;  /* 0x0000002120207212 */ /* 0x000fe200078e3cff */
[----:B------:R-:W-:Y:S01]  /*22650*/  IMAD.X R33, RZ, RZ, R55, P0 ;  /* 0x000000ffff217224 */ /* 0x000fe200000e0637 */
[----:B------:R-:W-:Y:S02]  /*22660*/  LOP3.LUT R40, R41, 0x380, RZ, 0xc0, !PT ;  /* 0x0000038029287812 */ /* 0x000fe400078ec0ff */
[----:B------:R-:W-:Y:S02]  /*22670*/  LOP3.LUT P0, RZ, R7, 0x3, RZ, 0xc0, !PT ;  /* 0x0000000307ff7812 */ /* 0x000fe4000780c0ff */
[----:B------:R-:W-:Y:S02]  /*22680*/  LOP3.LUT R44, R45, 0x380, RZ, 0xc0, !PT ;  /* 0x000003802d2c7812 */ /* 0x000fe400078ec0ff */
[----:B------:R-:W-:Y:S02]  /*22690*/  LEA.HI R7, R14, R7, RZ, 0x5 ;  /* 0x000000070e077211 */ /* 0x000fe400078f28ff */
[----:B------:R-:W-:Y:S01]  /*226a0*/  LOP3.LUT R26, R26, 0xfffffff8, RZ, 0xc0, !PT ;  /* 0xfffffff81a1a7812 */ /* 0x000fe200078ec0ff */
[----:B------:R-:W-:Y:S01]  /*226b0*/  IMAD R3, R3, UR4, RZ ;  /* 0x0000000403037c24 */ /* 0x000fe2000f8e02ff */
[----:B------:R-:W-:-:S02]  /*226c0*/  SHF.R.U64 R40, R40, 0x3, RZ ;  /* 0x0000000328287819 */ /* 0x000fc400000012ff */
[----:B------:R-:W-:Y:S01]  /*226d0*/  SHF.R.U64 R44, R44, 0x3, RZ ;  /* 0x000000032c2c7819 */ /* 0x000fe200000012ff */
[----:B------:R-:W-:Y:S01]  /*226e0*/  IMAD.IADD R26, R5, 0x1, -R26 ;  /* 0x00000001051a7824 */ /* 0x000fe200078e0a1a */
[----:B------:R-:W-:Y:S01]  /*226f0*/  SHF.R.S32.HI R7, RZ, 0x5, R7 ;  /* 0x00000005ff077819 */ /* 0x000fe20000011407 */
[----:B------:R-:W-:Y:S01]  /*22700*/  IMAD.IADD R78, R78, 0x1, -R85 ;  /* 0x000000014e4e7824 */ /* 0x000fe200078e0a55 */
[----:B------:R-:W-:Y:S01]  /*22710*/  LOP3.LUT R40, R40, R41, RZ, 0x3c, !PT ;  /* 0x0000002928287212 */ /* 0x000fe200078e3cff */
[----:B------:R-:W-:Y:S01]  /*22720*/  IMAD.X R41, RZ, RZ, R55, P1 ;  /* 0x000000ffff297224 */ /* 0x000fe200008e0637 */
[----:B------:R-:W-:Y:S01]  /*22730*/  LOP3.LUT R44, R44, R45, RZ, 0x3c, !PT ;  /* 0x0000002d2c2c7212 */ /* 0x000fe200078e3cff */
[----:B------:R-:W-:Y:S01]  /*22740*/  IMAD R79, R2, UR5, R3 ;  /* 0x00000005024f7c24 */ /* 0x000fe2000f8e0203 */
[----:B------:R-:W-:Y:S01]  /*22750*/  IADD3 R57, P1, R54, 0xb000, RZ ;  /* 0x0000b00036397810 */ /* 0x000fe20007f3e0ff */
[----:B------:R-:W-:Y:S01]  /*22760*/  IMAD.WIDE.U32 R2, R2, UR4, RZ ;  /* 0x0000000402027c25 */ /* 0x000fe2000f8e00ff */
[----:B------:R-:W-:Y:S01]  /*22770*/  IADD3.X R45, RZ, R55, RZ, P3, !PT ;  /* 0x00000037ff2d7210 */ /* 0x000fe20001ffe4ff */
[----:B------:R-:W-:Y:S01]  /*22780*/  ULDC.64 UR4, c[0x0][0xae8] ;  /* 0x0002ba0000047ab9 */ /* 0x000fe20000000a00 */
[----:B------:R-:W-:Y:S01]  /*22790*/  IADD3 R61, P3, R54, 0xc000, RZ ;  /* 0x0000c000363d7810 */ /* 0x000fe20007f7e0ff */
[----:B------:R-:W-:Y:S01]  /*227a0*/  IMAD R7, R7, 0x10, R26 ;  /* 0x0000001007077824 */ /* 0x000fe200078e021a */
[----:B------:R-:W-:Y:S01]  /*227b0*/  LOP3.LUT R56, R57, 0x380, RZ, 0xc0, !PT ;  /* 0x0000038039387812 */ /* 0x000fe200078ec0ff */
[----:B------:R-:W-:Y:S01]  /*227c0*/  IMAD R78, R78, 0x20, R19 ;  /* 0x000000204e4e7824 */ /* 0x000fe200078e0213 */
[----:B------:R-:W-:Y:S01]  /*227d0*/  LOP3.LUT R60, R61, 0x380, RZ, 0xc0, !PT ;  /* 0x000003803d3c7812 */ /* 0x000fe200078ec0ff */
[----:B------:R-:W-:Y:S01]  /*227e0*/  IMAD.IADD R3, R3, 0x1, R79 ;  /* 0x0000000103037824 */ /* 0x000fe200078e024f */
[----:B------:R-:W-:Y:S01]  /*227f0*/  SHF.R.U64 R56, R56, 0x3, RZ ;  /* 0x0000000338387819 */ /* 0x000fe200000012ff */
[----:B------:R-:W-:Y:S01]  /*22800*/  IMAD R76, R76, UR4, RZ ;  /* 0x000000044c4c7c24 */ /* 0x000fe2000f8e02ff */
[----:B------:R-:W-:Y:S01]  /*22810*/  SHF.R.U64 R60, R60, 0x3, RZ ;  /* 0x000000033c3c7819 */ /* 0x000fe200000012ff */
[----:B------:R-:W-:Y:S01]  /*22820*/  IMAD R4, R4, 0x40, R7 ;  /* 0x0000004004047824 */ /* 0x000fe200078e0207 */
[----:B------:R-:W-:Y:S01]  /*22830*/  LOP3.LUT R56, R56, R57, RZ, 0x3c, !PT ;  /* 0x0000003938387212 */ /* 0x000fe200078e3cff */
[----:B------:R-:W-:Y:S01]  /*22840*/  IMAD.IADD R78, R82, 0x1, R78 ;  /* 0x00000001524e7824 */ /* 0x000fe200078e024e */
[----:B------:R-:W-:Y:S01]  /*22850*/  LOP3.LUT R60, R60, R61, RZ, 0x3c, !PT ;  /* 0x0000003d3c3c7212 */ /* 0x000fe200078e3cff */
[----:B------:R-:W-:Y:S01]  /*22860*/  IMAD R79, R84, UR5, R76 ;  /* 0x00000005544f7c24 */ /* 0x000fe2000f8e024c */
[----:B------:R-:W-:Y:S01]  /*22870*/  IADD3 R4, R4, R82, RZ ;  /* 0x0000005204047210 */ /* 0x000fe20007ffe0ff */
[----:B------:R-:W-:Y:S01]  /*22880*/  IMAD.WIDE.U32 R2, R84, UR4, R2 ;  /* 0x0000000454027c25 */ /* 0x000fe2000f8e0002 */
[----:B------:R-:W-:Y:S01]  /*22890*/  ULDC.64 UR4, c[0x0][0xaf0] ;  /* 0x0002bc0000047ab9 */ /* 0x000fe20000000a00 */
[----:B------:R-:W-:-:S02]  /*228a0*/  LOP3.LUT R5, R54, 0x380, RZ, 0xc0, !PT ;  /* 0x0000038036057812 */ /* 0x000fc400078ec0ff */
[----:B0-----:R-:W-:Y:S01]  /*228b0*/  @P2 IMAD.HI.U32 R76, R78, R81, RZ ;  /* 0x000000514e4c2227 */ /* 0x001fe200078e00ff */
[----:B------:R-:W-:Y:S02]  /*228c0*/  IADD3 R3, R3, R79, RZ ;  /* 0x0000004f03037210 */ /* 0x000fe40007ffe0ff */
[----:B------:R-:W-:Y:S01]  /*228d0*/  SHF.R.U64 R5, R5, 0x3, RZ ;  /* 0x0000000305057819 */ /* 0x000fe200000012ff */
[--C-:B------:R-:W-:Y:S01]  /*228e0*/  IMAD.X R57, RZ, RZ, R55.reuse, P1 ;  /* 0x000000ffff397224 */ /* 0x100fe200008e0637 */
[----:B------:R-:W-:Y:S01]  /*228f0*/  ISETP.GE.OR P1, PT, R4, R77, P0 ;  /* 0x0000004d0400720c */ /* 0x000fe20000726670 */
[----:B------:R-:W-:Y:S01]  /*22900*/  IMAD.MOV.U32 R79, RZ, RZ, R78 ;  /* 0x000000ffff4f7224 */ /* 0x000fe200078e004e */
[----:B-1----:R-:W-:Y:S01]  /*22910*/  @P2 SHF.R.U32.HI R79, RZ, R83, R76 ;  /* 0x00000053ff4f2219 */ /* 0x002fe2000001164c */
[----:B------:R-:W-:Y:S01]  /*22920*/  IMAD.X R61, RZ, RZ, R55, P3 ;  /* 0x000000ffff3d7224 */ /* 0x000fe200018e0637 */
[----:B------:R-:W-:Y:S01]  /*22930*/  IADD3 R7, P3, R54, 0xf000, RZ ;  /* 0x0000f00036077810 */ /* 0x000fe20007f7e0ff */
[----:B------:R-:W-:-:S02]  /*22940*/  VIADD R4, R4, 0x8 ;  /* 0x0000000804047836 */ /* 0x000fc40000000000 */
[----:B------:R-:W-:Y:S01]  /*22950*/  IMAD R20, R20, UR4, RZ ;  /* 0x0000000414147c24 */ /* 0x000fe2000f8e02ff */
[----:B---3--:R-:W-:Y:S01]  /*22960*/  LOP3.LUT R6, R7, 0x380, RZ, 0xc0, !PT ;  /* 0x0000038007067812 */ /* 0x008fe200078ec0ff */
[C---:B------:R-:W-:Y:S01]  /*22970*/  IMAD.WIDE.U32 R2, R21.reuse, UR4, R2 ;  /* 0x0000000415027c25 */ /* 0x040fe2000f8e0002 */
[----:B------:R-:W-:Y:S02]  /*22980*/  ISETP.GE.OR P0, PT, R4, R77, P0 ;  /* 0x0000004d0400720c */ /* 0x000fe40000706670 */
[----:B------:R-:W-:Y:S01]  /*22990*/  SHF.R.U64 R6, R6, 0x3, RZ ;  /* 0x0000000306067819 */ /* 0x000fe200000012ff */
[----:B------:R-:W-:Y:S01]  /*229a0*/  IMAD R81, R21, UR5, R20 ;  /* 0x0000000515517c24 */ /* 0x000fe2000f8e0214 */
[--C-:B------:R-:W-:Y:S01]  /*229b0*/  SHF.R.S32.HI R20, RZ, 0x1f, R79.reuse ;  /* 0x0000001fff147819 */ /* 0x100fe2000001144f */
[----:B------:R-:W-:Y:S01]  /*229c0*/  IMAD.MOV R21, RZ, RZ, -R79 ;  /* 0x000000ffff157224 */ /* 0x000fe200078e0a4f */
[----:B------:R-:W-:Y:S01]  /*229d0*/  ULDC.64 UR4, c[0x0][0xae0] ;  /* 0x0002b80000047ab9 */ /* 0x000fe20000000a00 */
[----:B------:R-:W-:Y:S01]  /*229e0*/  IMAD.IADD R3, R3, 0x1, R81 ;  /* 0x0000000103037824 */ /* 0x000fe200078e0251 */
[----:B------:R-:W-:Y:S01]  /*229f0*/  LOP3.LUT R4, R5, R54, RZ, 0x3c, !PT ;  /* 0x0000003605047212 */ /* 0x000fe200078e3cff */
[----:B------:R-:W-:Y:S01]  /*22a00*/  IMAD R21, R0, R21, R78 ;  /* 0x0000001500157224 */ /* 0x000fe200078e024e */
[----:B------:R-:W-:Y:S01]  /*22a10*/  IADD3.X R73, RZ, R55, RZ, P3, !PT ;  /* 0x00000037ff497210 */ /* 0x000fe20001ffe4ff */
[----:B------:R-:W-:Y:S01]  /*22a20*/  IMAD R20, R20, UR4, RZ ;  /* 0x0000000414147c24 */ /* 0x000fe2000f8e02ff */
[----:B------:R-:W-:Y:S01]  /*22a30*/  LOP3.LUT R72, R6, R7, RZ, 0x3c, !PT ;  /* 0x0000000706487212 */ /* 0x000fe200078e3cff */
[----:B------:R-:W-:Y:S01]  /*22a40*/  IMAD.MOV.U32 R5, RZ, RZ, R55 ;  /* 0x000000ffff057224 */ /* 0x000fe200078e0037 */
[----:B------:R-:W-:Y:S01]  /*22a50*/  SHF.R.S32.HI R0, RZ, 0x1f, R21 ;  /* 0x0000001fff007819 */ /* 0x000fe20000011415 */
[C---:B------:R-:W-:Y:S01]  /*22a60*/  IMAD R81, R79.reuse, UR5, R20 ;  /* 0x000000054f517c24 */ /* 0x040fe2000f8e0214 */
[----:B--2---:R0:W-:Y:S01]  /*22a70*/  @!P1 ST.E desc[UR46][R50.64], R153 ;  /* 0x0000009932009985 */ /* 0x0041e2000c10192e */
[----:B------:R-:W-:Y:S01]  /*22a80*/  IMAD.WIDE.U32 R2, R79, UR4, R2 ;  /* 0x000000044f027c25 */ /* 0x000fe2000f8e0002 */
[----:B------:R-:W-:-:S02]  /*22a90*/  ULDC.64 UR4, c[0x0][0xad8] ;  /* 0x0002b60000047ab9 */ /* 0x000fc40000000a00 */
[----:B----4-:R1:W-:Y:S01]  /*22aa0*/  @!P0 ST.E desc[UR46][R58.64], R152 ;  /* 0x000000983a008985 */ /* 0x0103e2000c10192e */
[----:B------:R-:W-:Y:S02]  /*22ab0*/  IMAD.IADD R3, R3, 0x1, R81 ;  /* 0x0000000103037824 */ /* 0x000fe400078e0251 */
[----:B------:R-:W-:Y:S01]  /*22ac0*/  IMAD R0, R0, UR4, RZ ;  /* 0x0000000400007c24 */ /* 0x000fe2000f8e02ff */
[----:B------:R-:W5:Y:S01]  /*22ad0*/  LD.E.128 R4, desc[UR46][R4.64] ;  /* 0x0000002e04047980 */ /* 0x000f62000c101d00 */
[----:B------:R-:W-:-:S03]  /*22ae0*/  IMAD.IADD R84, R19, 0x1, R82 ;  /* 0x0000000113547824 */ /* 0x000fc600078e0252 */
        /* <DEDUP_REMOVED lines=8> */
[----:B0-----:R-:W5:Y:S04]  /*22b70*/  LD.E.128 R48, desc[UR46][R48.64] ;  /* 0x0000002e30307980 */ /* 0x001f68000c101d00 */
[----:B------:R-:W5:Y:S04]  /*22b80*/  LD.E.128 R52, desc[UR46][R52.64] ;  /* 0x0000002e34347980 */ /* 0x000f68000c101d00 */
[----:B-1----:R-:W5:Y:S04]  /*22b90*/  LD.E.128 R56, desc[UR46][R56.64] ;  /* 0x0000002e38387980 */ /* 0x002f68000c101d00 */
[----:B------:R-:W5:Y:S04]  /*22ba0*/  LD.E.128 R60, desc[UR46][R60.64] ;  /* 0x0000002e3c3c7980 */ /* 0x000f68000c101d00 */
[----:B------:R-:W5:Y:S04]  /*22bb0*/  LD.E.128 R64, desc[UR46][R64.64] ;  /* 0x0000002e40407980 */ /* 0x000f68000c101d00 */
[----:B------:R-:W5:Y:S04]  /*22bc0*/  LD.E.128 R68, desc[UR46][R68.64] ;  /* 0x0000002e44447980 */ /* 0x000f68000c101d00 */
[----:B------:R-:W5:Y:S01]  /*22bd0*/  LD.E.128 R72, desc[UR46][R72.64] ;  /* 0x0000002e48487980 */ /* 0x000f62000c101d00 */
[C---:B------:R-:W-:Y:S01]  /*22be0*/  IMAD R79, R21.reuse, UR5, R0 ;  /* 0x00000005154f7c24 */ /* 0x040fe2000f8e0200 */
[----:B------:R-:W-:Y:S01]  /*22bf0*/  IADD3 R0, R18, 0x38820, RZ ;  /* 0x0003882012007810 */ /* 0x000fe20007ffe0ff */
[----:B------:R-:W-:Y:S01]  /*22c00*/  IMAD.WIDE.U32 R2, R21, UR4, R2 ;  /* 0x0000000415027c25 */ /* 0x000fe2000f8e0002 */
[----:B------:R-:W-:Y:S01]  /*22c10*/  @!PT LDS RZ, [RZ] ;  /* 0x00000000fffff984 */ /* 0x000fe20000000800 */
[----:B------:R-:W-:Y:S01]  /*22c20*/  @!PT LDS RZ, [RZ] ;  /* 0x00000000fffff984 */ /* 0x000fe20000000800 */
[----:B------:R-:W-:Y:S01]  /*22c30*/  @!PT LDS RZ, [RZ] ;  /* 0x00000000fffff984 */ /* 0x000fe20000000800 */
[----:B------:R-:W-:Y:S01]  /*22c40*/  @!PT LDS RZ, [RZ] ;  /* 0x00000000fffff984 */ /* 0x000fe20000000800 */
[----:B------:R0:W-:Y:S06]  /*22c50*/  MEMBAR.ALL.CTA ;  /* 0x0000000000007992 */ /* 0x0001ec0000008000 */
[----:B0-----:R-:W0:Y:S01]  /*22c60*/  FENCE.VIEW.ASYNC.S ;  /* 0x00000000000073c6 */ /* 0x001e220000000000 */
[----:B------:R-:W-:Y:S01]  /*22c70*/  ULDC.64 UR4, c[0x0][0xa80] ;  /* 0x0002a00000047ab9 */ /* 0x000fe20000000a00 */
[----:B------:R-:W-:Y:S01]  /*22c80*/  PRMT R0, RZ, 0x654, R0 ;  /* 0x00000654ff007816 */ /* 0x000fe20000000000 */
[----:B------:R-:W-:Y:S01]  /*22c90*/  VIADD R76, R84, 0x40 ;  /* 0x00000040544c7836 */ /* 0x000fe20000000000 */
[----:B------:R-:W-:Y:S01]  /*22ca0*/  LEA R82, P2, R2, UR4, 0x1 ;  /* 0x0000000402527c11 */ /* 0x000fe2000f8408ff */
[----:B------:R-:W-:-:S02]  /*22cb0*/  IMAD.IADD R3, R3, 0x1, R79 ;  /* 0x0000000103037824 */ /* 0x000fc400078e024f */
[----:B------:R-:W-:Y:S01]  /*22cc0*/  VIADD R20, R84, 0x20 ;  /* 0x0000002054147836 */ /* 0x000fe20000000000 */
[-C--:B------:R-:W-:Y:S01]  /*22cd0*/  ISETP.GE.AND P0, PT, R76, R77.reuse, PT ;  /* 0x0000004d4c00720c */ /* 0x080fe20003f06270 */
[----:B------:R-:W-:Y:S01]  /*22ce0*/  VIADD R83, R22, 0xc0 ;  /* 0x000000c016537836 */ /* 0x000fe20000000000 */
[----:B------:R-:W-:Y:S01]  /*22cf0*/  LEA.HI.X R76, R2, UR5, R3, 0x1, P2 ;  /* 0x00000005024c7c11 */ /* 0x000fe200090f0c03 */
[----:B0-----:R0:W1:Y:S01]  /*22d00*/  SHFL.IDX PT, R80, R82, RZ, 0x181f ;  /* 0x00181fff52507589 */ /* 0x00106200000e0000 */
[-C--:B------:R-:W-:Y:S02]  /*22d10*/  ISETP.GE.AND P2, PT, R84, R77.reuse, PT ;  /* 0x0000004d5400720c */ /* 0x080fe40003f46270 */
[----:B------:R-:W-:Y:S02]  /*22d20*/  ISETP.GE.AND P1, PT, R20, R77, PT ;  /* 0x0000004d1400720c */ /* 0x000fe40003f26270 */
[----:B------:R-:W-:Y:S01]  /*22d30*/  SHF.R.S32.HI R85, RZ, 0x1f, R83 ;  /* 0x0000001fff557819 */ /* 0x000fe20000011453 */
[----:B------:R2:W-:Y:S02]  /*22d40*/  SYNCS.ARRIVE.TRANS64.RED.A1T0 RZ, [R0+URZ], RZ ;  /* 0x000000ff00ff79a7 */ /* 0x0005e4000810043f */
[----:B--2---:R0:W2:Y:S06]  /*22d50*/  SHFL.IDX PT, R0, R76, RZ, 0x181f ;  /* 0x00181fff4c007589 */ /* 0x0040ac00000e0000 */
        /* <DEDUP_REMOVED lines=18> */
.L_x_2530:
[----:B------:R-:W-:Y:S05]  /*22e80*/  BSYNC B1 ;  /* 0x0000000000017941 */ /* 0x000fea0003800000 */
.L_x_2529:
        /* <DEDUP_REMOVED lines=21> */
.L_x_2532:
[----:B------:R-:W-:Y:S05]  /*22fe0*/  BSYNC B1 ;  /* 0x0000000000017941 */ /* 0x000fea0003800000 */
.L_x_2531:
[----:B----4-:R4:W0:Y:S01]  /*22ff0*/  SHFL.IDX PT, R0, R76, 0x2, 0x181f ;  /* 0x00581f004c007f89 */ /* 0x01082200000e0000 */
[----:B------:R-:W-:Y:S03]  /*23000*/  BSSY B1, `(.L_x_2533) ;  /* 0x0000014000017945 */ /* 0x000fe60003800000 */
[----:B---3-5:R4:W3:Y:S01]  /*23010*/  SHFL.IDX PT, R8, R82, 0x2, 0x181f ;  /* 0x00581f0052087f89 */ /* 0x0288e200000e0000 */
        /* <DEDUP_REMOVED lines=18> */
.L_x_2534:
[----:B------:R-:W-:Y:S05]  /*23140*/  BSYNC B1 ;  /* 0x0000000000017941 */ /* 0x000fea0003800000 */
.L_x_2533:
        /* <DEDUP_REMOVED lines=10> */
[-C--:B------:R-:W-:Y:S02]  /*231f0*/  @!P4 LEA R4, P1, R233, R82.reuse, 0x1 ;  /* 0x00000052e904c211 */ /* 0x080fe400078208ff */
        /* <DEDUP_REMOVED lines=13> */
.L_x_2526:
        /* <DEDUP_REMOVED lines=14> */
[----:B------:R-:W-:-:S13]  /*233b0*/  ISETP.NE.AND.EX P1, PT, RZ, UR5, PT, P1 ;  /* 0x00000005ff007c0c */ /* 0x000fda000bf25310 */
[----:B------:R-:W-:Y:S01]  /*233c0*/  @P1 IADD3 R4, P2, R4, UR4, RZ ;  /* 0x0000000404041c10 */ /* 0x000fe2000ff5e0ff */
[----:B------:R-:W-:Y:S02]  /*233d0*/  ULDC UR4, c[0x0][0xa88] ;  /* 0x0002a20000047ab9 */ /* 0x000fe40000000800 */
[----:B------:R-:W-:Y:S01]  /*233e0*/  IMAD.U32 R6, RZ, RZ, UR4 ;  /* 0x00000004ff067e24 */ /* 0x000fe2000f8e00ff */
[----:B------:R-:W-:-:S05]  /*233f0*/  @P1 IADD3.X R5, R5, UR5, RZ, P2, !PT ;  /* 0x0000000505051c10 */ /* 0x000fca00097fe4ff */
[----:B------:R2:W5:Y:S01]  /*23400*/  @P1 LDG.E R6, desc[UR46][R4.64] ;  /* 0x0000002e04061981 */ /* 0x000562000c1e1900 */
[----:B-1----:R-:W-:Y:S01]  /*23410*/  ISETP.NE.AND P2, PT, R25, 0x1, PT ;  /* 0x000000011900780c */ /* 0x002fe20003f45270 */
[----:B------:R-:W1:-:S12]  /*23420*/  S2R R8, SR_TID.X ;  /* 0x0000000000087919 */ /* 0x000e580000002100 */
[----:B------:R-:W3:Y:S08]  /*23430*/  @P2 LDC R27, c[0x0][0xbec] ;  /* 0x0002fb00ff1b2b82 */ /* 0x000ef00000000800 */
[----:B------:R-:W4:Y:S01]  /*23440*/  @P2 LDC R29, c[0x0][0xbf0] ;  /* 0x0002fc00ff1d2b82 */ /* 0x000f220000000800 */
[----:B-1----:R-:W-:-:S05]  /*23450*/  VIADD R14, R8, 0xffffff80 ;  /* 0xffffff80080e7836 */ /* 0x002fca0000000000 */
[----:B------:R-:W-:Y:S02]  /*23460*/  ISETP.GE.AND P3, PT, R14, 0x80, PT ;  /* 0x000000800e00780c */ /* 0x000fe40003f66270 */
[----:B------:R-:W-:Y:S01]  /*23470*/  SHF.R.S32.HI R7, RZ, 0x1f, R14 ;  /* 0x0000001fff077819 */ /* 0x000fe2000001140e */
[----:B--2---:R-:W-:Y:S10]  /*23480*/  @P1 BRA `(.L_x_2536) ;  /* 0x0000000000101947 */ /* 0x004ff40003800000 */
[----:B------:R-:W-:Y:S05]  /*23490*/  @!P0 BRA `(.L_x_2536) ;  /* 0x00000000000c8947 */ /* 0x000fea0003800000 */
[----:B------:R-:W2:Y:S04]  /*234a0*/  LDG.E R5, desc[UR46][R2.64] ;  /* 0x0000002e02057981 */ /* 0x000ea8000c1e1900 */
[----:B-----5:R-:W2:Y:S02]  /*234b0*/  LDG.E R6, desc[UR46][R2.64+0x4] ;  /* 0x0000042e02067981 */ /* 0x020ea4000c1e1900 */
[----:B--2---:R-:W-:-:S07]  /*234c0*/  IMAD.IADD R6, R6, 0x1, -R5 ;  /* 0x0000000106067824 */ /* 0x004fce00078e0a05 */
.L_x_2536:
[----:B------:R-:W2:Y:S04]  /*234d0*/  LDL R26, [R1+0x40] ;  /* 0x00004000011a7983 */ /* 0x000ea80000100800 */
[----:B------:R1:W5:Y:S01]  /*234e0*/  LDL R24, [R1+0x8] ;  /* 0x0000080001187983 */ /* 0x0003620000100800 */
[----:B------:R-:W-:Y:S01]  /*234f0*/  BSSY B1, `(.L_x_2537) ;  /* 0x000002d000017945 */ /* 0x000fe20003800000 */
[----:B------:R-:W-:Y:S02]  /*23500*/  SEL R13, R11, RZ, !P0 ;  /* 0x000000ff0b0d7207 */ /* 0x000fe40004000000 */
[----:B------:R-:W-:Y:S02]  /*23510*/  LEA.HI R20, R7, R14, RZ, 0x3 ;  /* 0x0000000e07147211 */ /* 0x000fe400078f18ff */
[----:B------:R-:W-:-:S02]  /*23520*/  SEL R12, R9, RZ, !P0 ;  /* 0x000000ff090c7207 */ /* 0x000fc40004000000 */
[----:B-----5:R-:W-:Y:S02]  /*23530*/  SHF.R.S32.HI R11, RZ, 0x1f, R0 ;  /* 0x0000001fff0b7819 */ /* 0x020fe40000011400 */
[----:B--2---:R-:W-:Y:S01]  /*23540*/  SHF.R.S32.HI R10, RZ, 0x1f, R26 ;  /* 0x0000001fff0a7819 */ /* 0x004fe2000001141a */
[----:B-1----:R-:W-:Y:S06]  /*23550*/  @P3 BRA `(.L_x_2538) ;  /* 0x0000000000983947 */ /* 0x002fec0003800000 */
[----:B------:R-:W1:Y:S01]  /*23560*/  LDC R9, c[0x0][0xbe8] ;  /* 0x0002fa00ff097b82 */ /* 0x000e620000000800 */
[----:B------:R-:W-:Y:S01]  /*23570*/  IADD3 R8, R24, -0x80, R8 ;  /* 0xffffff8018087810 */ /* 0x000fe20007ffe008 */
[----:B-1----:R-:W-:-:S05]  /*23580*/  IMAD R2, R6, R9, RZ ;  /* 0x0000000906027224 */ /* 0x002fca00078e02ff */
[----:B------:R-:W-:-:S13]  /*23590*/  ISETP.GE.AND P0, PT, R8, R2, PT ;  /* 0x000000020800720c */ /* 0x000fda0003f06270 */
[----:B------:R-:W-:Y:S05]  /*235a0*/  @P0 BRA `(.L_x_2538) ;  /* 0x0000000000840947 */ /* 0x000fea0003800000 */
[----:B------:R-:W-:Y:S01]  /*235b0*/  ISETP.NE.AND P0, PT, R9, 0x1, PT ;  /* 0x000000010900780c */ /* 0x000fe20003f05270 */
[----:B------:R-:W-:Y:S01]  /*235c0*/  ULDC.64 UR4, c[0x0][0xb90] ;  /* 0x0002e40000047ab9 */ /* 0x000fe20000000a00 */
[----:B------:R-:W-:Y:S01]  /*235d0*/  IMAD.MOV.U32 R2, RZ, RZ, R0 ;  /* 0x000000ffff027224 */ /* 0x000fe200078e0000 */
[----:B------:R-:W-:Y:S01]  /*235e0*/  MOV R5, R8 ;  /* 0x0000000800057202 */ /* 0x000fe20000000f00 */
[----:B------:R-:W-:Y:S02]  /*235f0*/  IMAD R7, R10, UR4, RZ ;  /* 0x000000040a077c24 */ /* 0x000fe4000f8e02ff */
[----:B------:R-:W-:Y:S02]  /*23600*/  IMAD.MOV.U32 R3, RZ, RZ, R11 ;  /* 0x000000ffff037224 */ /* 0x000fe400078e000b */
[C---:B------:R-:W-:Y:S02]  /*23610*/  IMAD R7, R26.reuse, UR5, R7 ;  /* 0x000000051a077c24 */ /* 0x040fe4000f8e0207 */
[----:B------:R-:W-:Y:S01]  /*23620*/  IMAD.WIDE.U32 R2, R26, UR4, R2 ;  /* 0x000000041a027c25 */ /* 0x000fe2000f8e0002 */
[----:B------:R-:W-:-:S02]  /*23630*/  ULDC.64 UR4, c[0x0][0xb98] ;  /* 0x0002e60000047ab9 */ /* 0x000fc40000000a00 */
[----:B------:R-:W1:Y:S01]  /*23640*/  @P0 LDC R15, c[0x0][0xbec] ;  /* 0x0002fb00ff0f0b82 */ /* 0x000e620000000800 */
[----:B------:R-:W-:Y:S02]  /*23650*/  IMAD.IADD R3, R3, 0x1, R7 ;  /* 0x0000000103037824 */ /* 0x000fe400078e0207 */
[----:B------:R-:W-:-:S05]  /*23660*/  IMAD.WIDE.U32 R2, R13, UR4, R2 ;  /* 0x000000040d027c25 */ /* 0x000fca000f8e0002 */
[----:B------:R-:W2:Y:S01]  /*23670*/  @P0 LDC R21, c[0x0][0xbf0] ;  /* 0x0002fc00ff150b82 */ /* 0x000ea20000000800 */
[----:B-1----:R-:W-:-:S05]  /*23680*/  @P0 IMAD.HI.U32 R4, R8, R15, RZ ;  /* 0x0000000f08040227 */ /* 0x002fca00078e00ff */
[----:B--2---:R-:W-:Y:S01]  /*23690*/  @P0 SHF.R.U32.HI R5, RZ, R21, R4 ;  /* 0x00000015ff050219 */ /* 0x004fe20000011604 */
        /* <DEDUP_REMOVED lines=15> */
[----:B------:R-:W-:Y:S02]  /*23790*/  LEA.HI.X R5, R2, UR5, R3, 0x2, P0 ;  /* 0x0000000502057c11 */ /* 0x000fe400080f1403 */
[----:B------:R-:W-:-:S05]  /*237a0*/  MOV R3, 0xff800000 ;  /* 0xff80000000037802 */ /* 0x000fca0000000f00 */
[----:B------:R1:W-:Y:S02]  /*237b0*/  STG.E desc[UR46][R4.64], R3 ;  /* 0x0000000304007986 */ /* 0x0003e4000c10192e */
.L_x_2538:
[----:B------:R-:W-:Y:S05]  /*237c0*/  BSYNC B1 ;  /* 0x0000000000017941 */ /* 0x000fea0003800000 */
.L_x_2537:
[----:B-1----:R-:W-:Y:S01]  /*237d0*/  LOP3.LUT R5, R20, 0xfffffff8, RZ, 0xc0, !PT ;  /* 0xfffffff814057812 */ /* 0x002fe200078ec0ff */
[----:B------:R-:W-:Y:S01]  /*237e0*/  ULDC.64 UR4, c[0x0][0xaa0] ;  /* 0x0002a80000047ab9 */ /* 0x000fe20000000a00 */
[----:B------:R-:W-:Y:S02]  /*237f0*/  VIADD R21, R22, 0x80 ;  /* 0x0000008016157836 */ /* 0x000fe40000000000 */
[----:B------:R-:W-:Y:S02]  /*23800*/  IMAD R3, R11, UR4, RZ ;  /* 0x000000040b037c24 */ /* 0x000fe4000f8e02ff */
[----:B------:R-:W-:Y:S02]  /*23810*/  IMAD.IADD R4, R14, 0x1, -R5 ;  /* 0x000000010e047824 */ /* 0x000fe400078e0a05 */
[C---:B------:R-:W-:Y:S02]  /*23820*/  IMAD R5, R0.reuse, UR5, R3 ;  /* 0x0000000500057c24 */ /* 0x040fe4000f8e0203 */
[----:B------:R-:W-:Y:S01]  /*23830*/  IMAD.WIDE.U32 R2, R0, UR4, RZ ;  /* 0x0000000400027c25 */ /* 0x000fe2000f8e00ff */
[----:B------:R-:W-:-:S03]  /*23840*/  ULDC.64 UR4, c[0x0][0xae8] ;  /* 0x0002ba0000047ab9 */ /* 0x000fc60000000a00 */
[----:B------:R-:W-:Y:S02]  /*23850*/  IMAD R4, R4, 0x20, R19 ;  /* 0x0000002004047824 */ /* 0x000fe400078e0213 */
[----:B------:R-:W-:Y:S01]  /*23860*/  IMAD R0, R10, UR4, RZ ;  /* 0x000000040a007c24 */ /* 0x000fe2000f8e02ff */
[----:B------:R-:W-:Y:S01]  /*23870*/  SHF.R.S32.HI R10, RZ, 0x1f, R21 ;  /* 0x0000001fff0a7819 */ /* 0x000fe20000011415 */
[----:B------:R-:W-:Y:S02]  /*23880*/  IMAD.IADD R8, R24, 0x1, R4 ;  /* 0x0000000118087824 */ /* 0x000fe400078e0204 */
[----:B------:R-:W-:Y:S02]  /*23890*/  IMAD.IADD R3, R3, 0x1, R5 ;  /* 0x0000000103037824 */ /* 0x000fe400078e0205 */
[----:B------:R-:W-:Y:S02]  /*238a0*/  IMAD R7, R26, UR5, R0 ;  /* 0x000000051a077c24 */ /* 0x000fe4000f8e0200 */
[----:B---3--:R-:W-:Y:S01]  /*238b0*/  @P2 IMAD.HI.U32 R0, R8, R27, RZ ;  /* 0x0000001b08002227 */ /* 0x008fe200078e00ff */
[----:B------:R-:W-:-:S03]  /*238c0*/  SHF.R.S32.HI R27, RZ, 0x1f, R22 ;  /* 0x0000001fff1b7819 */ /* 0x000fc60000011416 */
[----:B------:R-:W-:Y:S01]  /*238d0*/  IMAD.WIDE.U32 R2, R26, UR4, R2 ;  /* 0x000000041a027c25 */ /* 0x000fe2000f8e0002 */
[----:B------:R-:W-:-:S03]  /*238e0*/  ULDC.64 UR4, c[0x0][0xaf0] ;  /* 0x0002bc0000047ab9 */ /* 0x000fc60000000a00 */
[----:B------:R-:W-:Y:S01]  /*238f0*/  IMAD.MOV.U32 R5, RZ, RZ, R8 ;  /* 0x000000ffff057224 */ /* 0x000fe200078e0008 */
[----:B----4-:R-:W-:Y:S01]  /*23900*/  @P2 SHF.R.U32.HI R5, RZ, R29, R0 ;  /* 0x0000001dff052219 */ /* 0x010fe20000011600 */
[----:B------:R-:W-:Y:S01]  /*23910*/  IMAD R4, R12, UR4, RZ ;  /* 0x000000040c047c24 */ /* 0x000fe2000f8e02ff */
[----:B------:R-:W-:Y:S02]  /*23920*/  IADD3 R3, R3, R7, RZ ;  /* 0x0000000703037210 */ /* 0x000fe40007ffe0ff */
[--C-:B------:R-:W-:Y:S01]  /*23930*/  SHF.R.S32.HI R0, RZ, 0x1f, R5.reuse ;  /* 0x0000001fff007819 */ /* 0x100fe20000011405 */
[----:B------:R-:W-:Y:S02]  /*23940*/  IMAD.MOV R7, RZ, RZ, -R5 ;  /* 0x000000ffff077224 */ /* 0x000fe400078e0a05 */
[C---:B------:R-:W-:Y:S02]  /*23950*/  IMAD R9, R13.reuse, UR5, R4 ;  /* 0x000000050d097c24 */ /* 0x040fe4000f8e0204 */
[----:B------:R-:W-:Y:S01]  /*23960*/  IMAD.WIDE.U32 R2, R13, UR4, R2 ;  /* 0x000000040d027c25 */ /* 0x000fe2000f8e0002 */
[----:B------:R-:W-:-:S03]  /*23970*/  ULDC.64 UR4, c[0x0][0xae0] ;  /* 0x0002b80000047ab9 */ /* 0x000fc60000000a00 */
        /* <DEDUP_REMOVED lines=11> */
[----:B------:R-:W-:Y:S01]  /*23a30*/  ULDC.64 UR4, c[0x0][0xa80] ;  /* 0x0002a00000047ab9 */ /* 0x000fe20000000a00 */
[----:B------:R-:W-:Y:S02]  /*23a40*/  IADD3 R7, R22, 0xc0, RZ ;  /* 0x000000c016077810 */ /* 0x000fe40007ffe0ff */
[----:B------:R-:W-:Y:S01]  /*23a50*/  IMAD.IADD R3, R5, 0x1, R9 ;  /* 0x0000000105037824 */ /* 0x000fe200078e0209 */
[----:B------:R-:W-:Y:S01]  /*23a60*/  LEA R2, P0, R4, UR4, 0x1 ;  /* 0x0000000404027c11 */ /* 0x000fe2000f8008ff */
[----:B------:R-:W-:Y:S01]  /*23a70*/  UMOV UR4, 0xffffffff ;  /* 0xffffffff00047882 */ /* 0x000fe20000000000 */
[----:B------:R-:W-:Y:S01]  /*23a80*/  IMAD.IADD R5, R19, 0x1, R24 ;  /* 0x0000000113057824 */ /* 0x000fe200078e0218 */
[----:B------:R-:W-:-:S02]  /*23a90*/  SHF.R.S32.HI R9, RZ, 0x1f, R233 ;  /* 0x0000001fff097819 */ /* 0x000fc400000114e9 */
[----:B------:R-:W-:Y:S02]  /*23aa0*/  LEA.HI.X R3, R4, UR5, R3, 0x1, P0 ;  /* 0x0000000504037c11 */ /* 0x000fe400080f0c03 */
[----:B------:R-:W-:Y:S01]  /*23ab0*/  SHF.R.S32.HI R8, RZ, 0x1f, R7 ;  /* 0x0000001fff087819 */ /* 0x000fe20000011407 */
[----:B------:R-:W-:Y:S06]  /*23ac0*/  BRA.DIV UR4, `(.L_x_2539) ;  /* 0x000000b2045c7947 */ /* 0x000fec000b800000 */
[----:B------:R1:W2:Y:S04]  /*23ad0*/  SHFL.IDX PT, R0, R3, RZ, 0x181f ;  /* 0x00181fff03007589 */ /* 0x0002a800000e0000 */
[----:B------:R1:W3:Y:S02]  /*23ae0*/  SHFL.IDX PT, R14, R2, RZ, 0x181f ;  /* 0x00181fff020e7589 */ /* 0x0002e400000e0000 */
.L_x_2804:
        /* <DEDUP_REMOVED lines=21> */
.L_x_2541:
[----:B------:R-:W-:Y:S05]  /*23c40*/  BSYNC B1 ;  /* 0x0000000000017941 */ /* 0x000fea0003800000 */
.L_x_2540:
[----:B------:R-:W-:-:S03]  /*23c50*/  UMOV UR4, 0xffffffff ;  /* 0xffffffff00047882 */ /* 0x000fc60000000000 */
[----:B------:R-:W-:Y:S05]  /*23c60*/  BRA.DIV UR4, `(.L_x_2542) ;  /* 0x000000b204287947 */ /* 0x000fea000b800000 */
[----:B--2---:R2:W0:Y:S04]  /*23c70*/  SHFL.IDX PT, R0, R3, 0x1, 0x181f ;  /* 0x00381f0003007f89 */ /* 0x00442800000e0000 */
[----:B---34-:R2:W3:Y:S02]  /*23c80*/  SHFL.IDX PT, R14, R2, 0x1, 0x181f ;  /* 0x00381f00020e7f89 */ /* 0x0184e400000e0000 */
.L_x_2808:
        /* <DEDUP_REMOVED lines=21> */
.L_x_2544:
[----:B------:R-:W-:Y:S05]  /*23de0*/  BSYNC B1 ;  /* 0x0000000000017941 */ /* 0x000fea0003800000 */
.L_x_2543:
[----:B------:R-:W-:-:S03]  /*23df0*/  UMOV UR4, 0xffffffff ;  /* 0xffffffff00047882 */ /* 0x000fc60000000000 */
[----:B------:R-:W-:Y:S05]  /*23e00*/  BRA.DIV UR4, `(.L_x_2545) ;  /* 0x000000b204087947 */ /* 0x000fea000b800000 */
[----:B0-----:R0:W0:Y:S04]  /*23e10*/  SHFL.IDX PT, R0, R3, 0x2, 0x181f ;  /* 0x00581f0003007f89 */ /* 0x00102800000e0000 */
[----:B---34-:R3:W4:Y:S02]  /*23e20*/  SHFL.IDX PT, R14, R2, 0x2, 0x181f ;  /* 0x00581f00020e7f89 */ /* 0x01872400000e0000 */
.L_x_2812:
        /* <DEDUP_REMOVED lines=21> */
.L_x_2547:
[----:B------:R-:W-:Y:S05]  /*23f80*/  BSYNC B1 ;  /* 0x0000000000017941 */ /* 0x000fea0003800000 */
.L_x_2546:
[----:B------:R-:W-:-:S03]  /*23f90*/  UMOV UR4, 0xffffffff ;  /* 0xffffffff00047882 */ /* 0x000fc60000000000 */
[----:B------:R-:W-:Y:S05]  /*23fa0*/  BRA.DIV UR4, `(.L_x_2548) ;  /* 0x000000ae04e87947 */ /* 0x000fea000b800000 */
[----:B0-----:R0:W0:Y:S04]  /*23fb0*/  SHFL.IDX PT, R0, R3, 0x3, 0x181f ;  /* 0x00781f0003007f89 */ /* 0x00102800000e0000 */
[----:B----4-:R4:W0:Y:S02]  /*23fc0*/  SHFL.IDX PT, R14, R2, 0x3, 0x181f ;  /* 0x00781f00020e7f89 */ /* 0x01082400000e0000 */
.L_x_2816:
[----:B-1234-:R-:W-:-:S05]  /*23fd0*/  VIADD R2, R5, 0x60 ;  /* 0x0000006005027836 */ /* 0x01efca0000000000 */
        /* <DEDUP_REMOVED lines=19> */
.L_x_2535:
[----:B------:R-:W-:Y:S05]  /*24110*/  BSYNC B0 ;  /* 0x0000000000007941 */ /* 0x000fea0003800000 */
.L_x_2525:
[----:B0-----:R-:W5:Y:S01]  /*24120*/  LDL R0, [R1+0x1c] ;  /* 0x00001c0001007983 */ /* 0x001f620000100800 */
[----:B------:R-:W-:Y:S02]  /*24130*/  ULDC UR4, c[0x0][0xc3c] ;  /* 0x00030f0000047ab9 */ /* 0x000fe40000000800 */
[----:B-----5:R-:W-:-:S13]  /*24140*/  ISETP.GE.AND P0, PT, R0, UR4, PT ;  /* 0x0000000400007c0c */ /* 0x020fda000bf06270 */
[----:B------:R-:W-:Y:S05]  /*24150*/  @!P0 BRA `(.L_x_2549) ;  /* 0xfffffdd000348947 */ /* 0x000fea000383ffff */
[----:B------:R-:W-:Y:S05]  /*24160*/  BRA `(.L_x_2344) ;  /* 0x0000007400847947 */ /* 0x000fea0003800000 */
.L_x_2342:
        /* <DEDUP_REMOVED lines=18> */
.L_x_2550:
        /* <DEDUP_REMOVED lines=12> */
[C---:B------:R-:W-:Y:S01]  /*24350*/  ISETP.GE.U32.AND P2, PT, R0.reuse, 0x2, PT ;  /* 0x000000020000780c */ /* 0x040fe20003f46070 */
[----:B------:R-:W-:Y:S01]  /*24360*/  IMAD.MOV.U32 R16, RZ, RZ, RZ ;  /* 0x000000ffff107224 */ /* 0x000fe200078e00ff */
[C---:B------:R-:W-:Y:S02]  /*24370*/  ISETP.GE.U32.AND P3, PT, R0.reuse, 0x4, PT ;  /* 0x000000040000780c */ /* 0x040fe40003f66070 */
[C---:B------:R-:W-:Y:S02]  /*24380*/  ISETP.GE.U32.AND P4, PT, R0.reuse, 0x8, PT ;  /* 0x000000080000780c */ /* 0x040fe40003f86070 */
[----:B------:R-:W-:Y:S01]  /*24390*/  ISETP.GE.U32.AND P5, PT, R0, 0x10, PT ;  /* 0x000000100000780c */ /* 0x000fe20003fa6070 */
[----:B---3--:R-:W0:Y:S02]  /*243a0*/  SHFL.UP PT, R5, R4, 0x1, RZ ;  /* 0x0420000004057989 */ /* 0x008e2400000e00ff */
        /* <DEDUP_REMOVED lines=16> */
[----:B--2---:R-:W-:Y:S02]  /*244b0*/  ISETP.GT.AND P6, PT, R6, UR6, PT ;  /* 0x0000000606007c0c */ /* 0x004fe4000bfc4270 */
[----:B------:R-:W-:-:S11]  /*244c0*/  MOV R3, R6 ;  /* 0x0000000600037202 */ /* 0x000fd60000000f00 */
[----:B------:R-:W-:Y:S05]  /*244d0*/  @P6 BRA `(.L_x_2552) ;  /* 0x00000000009c6947 */ /* 0x000fea0003800000 */
[----:B------:R-:W0:Y:S01]  /*244e0*/  LDC R5, c[0x0][0xc3c] ;  /* 0x00030f00ff057b82 */ /* 0x000e220000000800 */
[----:B------:R-:W-:Y:S01]  /*244f0*/  IMAD.MOV.U32 R6, RZ, RZ, R3 ;  /* 0x000000ffff067224 */ /* 0x000fe200078e0003 */
[----:B------:R-:W-:Y:S01]  /*24500*/  UMOV UR4, URZ ;  /* 0x0000003f00047c82 */ /* 0x000fe20008000000 */
[----:B------:R-:W-:Y:S01]  /*24510*/  ULDC UR7, c[0x0][0xc3c] ;  /* 0x00030f0000077ab9 */ /* 0x000fe20000000800 */
[----:B------:R-:W-:-:S05]  /*24520*/  ULDC UR5, c[0x0][0xc38] ;  /* 0x00030e0000057ab9 */ /* 0x000fca0000000800 */
.L_x_2556:
        /* <DEDUP_REMOVED lines=12> */
.L_x_2555:
[----:B------:R-:W-:Y:S05]  /*245f0*/  BSYNC B0 ;  /* 0x0000000000007941 */ /* 0x000fea0003800000 */
.L_x_2554:
[----:B0----5:R-:W0:Y:S02]  /*24600*/  SHFL.UP PT, R2, R4, 0x1, RZ ;  /* 0x0420000004027989 */ /* 0x021e2400000e00ff */
        /* <DEDUP_REMOVED lines=20> */
.L_x_2552:
[----:B------:R-:W-:-:S05]  /*24750*/  IADD3 R6, -R3, R6, RZ ;  /* 0x0000000603067210 */ /* 0x000fca0007ffe1ff */
        /* <DEDUP_REMOVED lines=19> */
.L_x_2557:
[----:B-12---:R-:W-:Y:S02]  /*24890*/  IMAD.MOV R5, RZ, RZ, -R3 ;  /* 0x000000ffff057224 */ /* 0x006fe400078e0a03 */
[----:B---3--:R-:W-:Y:S01]  /*248a0*/  IMAD R16, R16, UR5, R6 ;  /* 0x0000000510107c24 */ /* 0x008fe2000f8e0206 */
[----:B------:R-:W-:Y:S01]  /*248b0*/  IABS R6, R8 ;  /* 0x0000000800067213 */ /* 0x000fe20000000000 */
[----:B------:R-:W-:Y:S02]  /*248c0*/  IMAD R5, R5, R10, RZ ;  /* 0x0000000a05057224 */ /* 0x000fe400078e02ff */
[----:B------:R-:W-:Y:S01]  /*248d0*/  IMAD.MOV.U32 R2, RZ, RZ, RZ ;  /* 0x000000ffff027224 */ /* 0x000fe200078e00ff */
[----:B------:R-:W-:-:S03]  /*248e0*/  IADD3 R6, RZ, -R6, RZ ;  /* 0x80000006ff067210 */ /* 0x000fc60007ffe0ff */
[----:B------:R-:W-:Y:S01]  /*248f0*/  IMAD.HI.U32 R2, R3, R5, R2 ;  /* 0x0000000503027227 */ /* 0x000fe200078e0002 */
[----:B------:R-:W-:-:S04]  /*24900*/  IADD3 R5, -R16, UR6, RZ ;  /* 0x0000000610057c10 */ /* 0x000fc8000fffe1ff */
        /* <DEDUP_REMOVED lines=23> */
[----:B-1----:R-:W-:-:S06]  /*24a80*/  IADD3 R3, R10, 0xffffffe, RZ ;  /* 0x0ffffffe0a037810 */ /* 0x002fcc0007ffe0ff */
[----:B------:R-:W1:Y:S02]  /*24a90*/  F2I.FTZ.U32.TRUNC.NTZ R3, R3 ;  /* 0x0000000300037305 */ /* 0x000e64000021f000 */
[----:B-1----:R-:W-:-:S04]  /*24aa0*/  IMAD.MOV R2, RZ, RZ, -R3 ;  /* 0x000000ffff027224 */ /* 0x002fc800078e0a03 */
        /* <DEDUP_REMOVED lines=10> */
[----:B------:R-:W-:Y:S01]  /*24b50*/  @!P1 IMAD.IADD R8, R8, 0x1, -R7 ;  /* 0x0000000108089824 */ /* 0x000fe200078e0a07 */
[----:B------:R-:W-:Y:S02]  /*24b60*/  @!P1 IADD3 R2, R2, 0x1, RZ ;  /* 0x0000000102029810 */ /* 0x000fe40007ffe0ff */
[----:B------:R-:W-:Y:S02]  /*24b70*/  ISETP.NE.AND P1, PT, R9, RZ, PT ;  /* 0x000000ff0900720c */ /* 0x000fe40003f25270 */
[----:B------:R-:W-:-:S13]  /*24b80*/  ISETP.GE.U32.AND P0, PT, R8, R7, PT ;  /* 0x000000070800720c */ /* 0x000fda0003f06070 */
[----:B------:R-:W-:-:S04]  /*24b90*/  @P0 VIADD R2, R2, 0x1 ;  /* 0x0000000102020836 */ /* 0x000fc80000000000 */
[----:B------:R-:W-:Y:S01]  /*24ba0*/  @!P2 IMAD.MOV R2, RZ, RZ, -R2 ;  /* 0x000000ffff02a224 */ /* 0x000fe200078e0a02 */
[----:B------:R-:W-:Y:S01]  /*24bb0*/  @!P1 LOP3.LUT R2, RZ, R9, RZ, 0x33, !PT ;  /* 0x00000009ff029212 */ /* 0x000fe200078e33ff */
[----:B------:R-:W-:-:S03]  /*24bc0*/  IMAD.MOV R9, RZ, RZ, -R9 ;  /* 0x000000ffff097224 */ /* 0x000fc600078e0a09 */
[----:B------:R-:W-:Y:S01]  /*24bd0*/  LOP3.LUT R17, RZ, R2, RZ, 0x33, !PT ;  /* 0x00000002ff117212 */ /* 0x000fe200078e33ff */
[----:B------:R-:W-:-:S04]  /*24be0*/  IMAD R18, R2, R9, R5 ;  /* 0x0000000902127224 */ /* 0x000fc800078e0205 */
[----:B------:R-:W-:Y:S01]  /*24bf0*/  IMAD.IADD R17, R4, 0x1, R17 ;  /* 0x0000000104117824 */ /* 0x000fe200078e0211 */
[----:B------:R-:W-:Y:S06]  /*24c00*/  BRA `(.L_x_2558) ;  /* 0x00000000000c7947 */ /* 0x000fec0003800000 */
.L_x_2553:
[----:B------:R-:W-:Y:S01]  /*24c10*/  MOV R17, RZ ;  /* 0x000000ff00117202 */ /* 0x000fe20000000f00 */
[----:B------:R-:W-:Y:S02]  /*24c20*/  IMAD.U32 R16, RZ, RZ, UR6 ;  /* 0x00000006ff107e24 */ /* 0x000fe4000f8e00ff */
[----:B------:R-:W-:-:S07]  /*24c30*/  IMAD.MOV.U32 R18, RZ, RZ, RZ ;  /* 0x000000ffff127224 */ /* 0x000fce00078e00ff */
.L_x_2558:
[----:B------:R-:W-:-:S13]  /*24c40*/  ISETP.NE.AND P0, PT, R0, RZ, PT ;  /* 0x000000ff0000720c */ /* 0x000fda0003f05270 */
[----:B------:R-:W1:Y:S01]  /*24c50*/  @!P0 S2R R3, SR_CgaCtaId ;  /* 0x0000000000038919 */ /* 0x000e620000008800 */
[----:B------:R-:W-:-:S04]  /*24c60*/  @!P0 MOV R0, 0x400 ;  /* 0x0000040000008802 */ /* 0x000fc80000000f00 */
[----:B-1----:R-:W-:-:S05]  /*24c70*/  @!P0 LEA R0, R3, R0, 0x18 ;  /* 0x0000000003008211 */ /* 0x002fca00078ec0ff */
[----:B------:R2:W-:Y:S01]  /*24c80*/  @!P0 STS.128 [R0+0x388d0], R16 ;  /* 0x0388d01000008388 */ /* 0x0005e20000000c00 */
[----:B------:R-:W-:Y:S06]  /*24c90*/  BAR.ARV 0x5, 0x180 ;  /* 0x0146000000007b1d */ /* 0x000fec0000002000 */
.L_x_2551:
        /* <DEDUP_REMOVED lines=18> */
[----:B------:R-:W-:-:S03]  /*24dc0*/  R2P PR, R7, 0x6 ;  /* 0x0000000607007804 */ /* 0x000fc60000000000 */
[----:B------:R-:W-:Y:S01]  /*24dd0*/  IMAD.SHL.U32 R3, R6, 0x40, RZ ;  /* 0x0000004006037824 */ /* 0x000fe200078e00ff */
[----:B------:R-:W-:-:S04]  /*24de0*/  LOP3.LUT R0, R2, 0x400, RZ, 0xc0, !PT ;  /* 0x0000040002007812 */ /* 0x000fc800078ec0ff */
[----:B------:R-:W-:Y:S02]  /*24df0*/  LOP3.LUT R4, R0, 0x1800, R3, 0xf8, !PT ;  /* 0x0000180000047812 */ /* 0x000fe400078ef803 */
[----:B------:R-:W-:Y:S02]  /*24e00*/  SHF.R.U32.HI R3, RZ, 0x1, R7 ;  /* 0x00000001ff037819 */ /* 0x000fe40000011607 */
[----:B------:R-:W-:-:S04]  /*24e10*/  LOP3.LUT R0, R2, 0x380, RZ, 0xc0, !PT ;  /* 0x0000038002007812 */ /* 0x000fc800078ec0ff */
[C---:B------:R-:W-:Y:S02]  /*24e20*/  LOP3.LUT R3, R0.reuse, 0x30, R3, 0xf8, !PT ;  /* 0x0000003000037812 */ /* 0x040fe400078ef803 */
[----:B------:R-:W-:Y:S02]  /*24e30*/  LOP3.LUT R5, R0, 0x10, R7, 0xf8, !PT ;  /* 0x0000001000057812 */ /* 0x000fe400078ef807 */
[----:B------:R-:W-:-:S04]  /*24e40*/  SHF.L.U32 R0, R7, 0x4, RZ ;  /* 0x0000000407007819 */ /* 0x000fc800000006ff */
        /* <DEDUP_REMOVED lines=13> */
[----:B------:R-:W-:-:S05]  /*24f20*/  IMAD.MOV.U32 R3, RZ, RZ, 0x40 ;  /* 0x00000040ff037424 */ /* 0x000fca00078e00ff */
[----:B------:R-:W-:Y:S02]  /*24f30*/  SEL R7, R3, 0xffffffc0, !P2 ;  /* 0xffffffc003077807 */ /* 0x000fe40005000000 */
[----:B------:R-:W-:Y:S01]  /*24f40*/  SEL R3, R4, 0xffffffe0, !P1 ;  /* 0xffffffe004037807 */ /* 0x000fe20004800000 */
[----:B------:R-:W-:Y:S02]  /*24f50*/  IMAD.U32 R4, RZ, RZ, UR4 ;  /* 0x00000004ff047e24 */ /* 0x000fe4000f8e00ff */
[----:B------:R-:W-:Y:S03]  /*24f60*/  STL [R1+0x20], R7 ;  /* 0x0000200701007387 */ /* 0x000fe60000100800 */
[----:B------:R-:W-:Y:S01]  /*24f70*/  IADD3 R2, R4, R2, RZ ;  /* 0x0000000204027210 */ /* 0x000fe20007ffe0ff */
[----:B------:R0:W-:Y:S04]  /*24f80*/  STL [R1+0x1c], R3 ;  /* 0x00001c0301007387 */ /* 0x0001e80000100800 */
[----:B------:R-:W-:Y:S04]  /*24f90*/  STL [R1+0x4], R4 ;  /* 0x0000040401007387 */ /* 0x000fe80000100800 */
        /* <DEDUP_REMOVED lines=11> */
.L_x_2669:
[----:B-12---:R-:W0:Y:S02]  /*25050*/  LDC.64 R2, c[0x0][0xc88] ;  /* 0x00032200ff027b82 */ /* 0x006e240000000a00 */
[----:B0-----:R-:W-:-:S05]  /*25060*/  IMAD.WIDE R2, R19, 0x4, R2 ;  /* 0x0000000413027825 */ /* 0x001fca00078e0202 */
[----:B------:R-:W2:Y:S01]  /*25070*/  LDG.E R13, desc[UR46][R2.64] ;  /* 0x0000002e020d7981 */ /* 0x000ea2000c1e1900 */
[----:B------:R-:W-:Y:S05]  /*25080*/  YIELD ;  /* 0x0000000000007946 */ /* 0x000fea0003800000 */
[----:B------:R-:W-:Y:S01]  /*25090*/  ULDC.64 UR4, c[0x0][0xa28] ;  /* 0x00028a0000047ab9 */ /* 0x000fe20000000a00 */
[----:B----4-:R-:W-:Y:S01]  /*250a0*/  IMAD.MOV.U32 R0, RZ, RZ, RZ ;  /* 0x000000ffff007224 */ /* 0x010fe200078e00ff */
        /* <DEDUP_REMOVED lines=15> */
[----:B------:R-:W-:Y:S01]  /*251a0*/  ISETP.NE.AND.EX P2, PT, RZ, UR5, PT, P2 ;  /* 0x00000005ff007c0c */ /* 0x000fe2000bf45320 */
[----:B---3--:R-:W-:Y:S01]  /*251b0*/  IMAD.MOV.U32 R12, RZ, RZ, RZ ;  /* 0x000000ffff0c7224 */ /* 0x008fe200078e00ff */
[----:B------:R-:W-:Y:S01]  /*251c0*/  ISETP.NE.U32.AND P3, PT, RZ, UR10, PT ;  /* 0x0000000aff007c0c */ /* 0x000fe2000bf65070 */
[----:B------:R2:W-:Y:S01]  /*251d0*/  STL [R1], R10 ;  /* 0x0000000a01007387 */ /* 0x0005e20000100800 */
[----:B------:R-:W-:-:S02]  /*251e0*/  IADD3 R8, P5, R10, UR6, RZ ;  /* 0x000000060a087c10 */ /* 0x000fc4000ffbe0ff */
[C---:B0-----:R-:W-:Y:S01]  /*251f0*/  IADD3 R4, P4, R10.reuse, UR4, RZ ;  /* 0x000000040a047c10 */ /* 0x041fe2000ff9e0ff */
[----:B------:R-:W-:Y:S01]  /*25200*/  STL [R1+0x28], R15 ;  /* 0x0000280f01007387 */ /* 0x000fe20000100800 */
[----:B------:R-:W-:Y:S02]  /*25210*/  ISETP.NE.AND.EX P3, PT, RZ, UR11, PT, P3 ;  /* 0x0000000bff007c0c */ /* 0x000fe4000bf65330 */
[----:B-1----:R-:W-:Y:S02]  /*25220*/  CS2R R2, SRZ ;  /* 0x0000000000027805 */ /* 0x002fe4000001ff00 */
[C---:B------:R-:W-:Y:S02]  /*25230*/  IADD3.X R5, R15.reuse, UR5, RZ, P4, !PT ;  /* 0x000000050f057c10 */ /* 0x040fe4000a7fe4ff */
[----:B------:R-:W-:Y:S02]  /*25240*/  IADD3 R6, P4, R10, UR8, RZ ;  /* 0x000000080a067c10 */ /* 0x000fe4000ff9e0ff */
[----:B------:R-:W-:Y:S01]  /*25250*/  ISETP.NE.U32.AND P0, PT, RZ, UR6, PT ;  /* 0x00000006ff007c0c */ /* 0x000fe2000bf05070 */
[----:B------:R-:W3:Y:S01]  /*25260*/  @P2 LDG.E R2, desc[UR46][R4.64] ;  /* 0x0000002e04022981 */ /* 0x000ee2000c1e1900 */
[----:B------:R-:W-:Y:S01]  /*25270*/  IADD3.X R7, R15, UR9, RZ, P4, !PT ;  /* 0x000000090f077c10 */ /* 0x000fe2000a7fe4ff */
[----:B------:R-:W-:Y:S01]  /*25280*/  ULDC UR4, c[0x0][0x288] ;  /* 0x0000a20000047ab9 */ /* 0x000fe20000000800 */
[----:B------:R-:W-:-:S02]  /*25290*/  ISETP.NE.U32.AND P1, PT, RZ, UR8, PT ;  /* 0x00000008ff007c0c */ /* 0x000fc4000bf25070 */
[----:B------:R-:W-:Y:S02]  /*252a0*/  ISETP.NE.AND.EX P0, PT, RZ, UR7, PT, P0 ;  /* 0x00000007ff007c0c */ /* 0x000fe4000bf05300 */
[----:B--2---:R-:W-:Y:S02]  /*252b0*/  @P3 IADD3 R10, P4, R10, UR10, RZ ;  /* 0x0000000a0a0a3c10 */ /* 0x004fe4000ff9e0ff */
[----:B------:R-:W-:Y:S02]  /*252c0*/  ISETP.NE.AND.EX P1, PT, RZ, UR9, PT, P1 ;  /* 0x00000009ff007c0c */ /* 0x000fe4000bf25310 */
[C---:B------:R-:W-:Y:S02]  /*252d0*/  @P3 IADD3.X R11, R15.reuse, UR11, RZ, P4, !PT ;  /* 0x0000000b0f0b3c10 */ /* 0x040fe4000a7fe4ff */
[----:B------:R-:W-:-:S05]  /*252e0*/  IADD3.X R9, R15, UR7, RZ, P5, !PT ;  /* 0x000000070f097c10 */ /* 0x000fca000affe4ff */
[----:B------:R0:W5:Y:S04]  /*252f0*/  @P0 LDG.E R12, desc[UR46][R8.64] ;  /* 0x0000002e080c0981 */ /* 0x000168000c1e1900 */
[----:B------:R0:W5:Y:S04]  /*25300*/  @P1 LDG.E R3, desc[UR46][R6.64] ;  /* 0x0000002e06031981 */ /* 0x000168000c1e1900 */
[----:B---3--:R1:W-:Y:S02]  /*25310*/  STL [R1+0x44], R2 ;  /* 0x0000440201007387 */ /* 0x0083e40000100800 */
[----:B-1----:R-:W-:Y:S01]  /*25320*/  MOV R2, UR4 ;  /* 0x0000000400027c02 */ /* 0x002fe20008000f00 */
[----:B------:R-:W-:-:S05]  /*25330*/  ULDC.64 UR4, c[0x0][0x418] ;  /* 0x0001060000047ab9 */ /* 0x000fca0000000a00 */
[----:B------:R-:W2:Y:S01]  /*25340*/  @P3 LDG.E R2, desc[UR46][R10.64] ;  /* 0x0000002e0a023981 */ /* 0x000ea2000c1e1900 */
[----:B------:R-:W-:-:S03]  /*25350*/  UISETP.NE.U32.AND UP0, UPT, UR4, URZ, UPT ;  /* 0x0000003f0400728c */ /* 0x000fc6000bf05070 */
[----:B------:R-:W-:Y:S01]  /*25360*/  ULDC UR4, c[0x0][0x424] ;  /* 0x0001090000047ab9 */ /* 0x000fe20000000800 */
[----:B------:R-:W-:-:S03]  /*25370*/  UISETP.NE.AND.EX UP0, UPT, UR5, URZ, UPT, UP0 ;  /* 0x0000003f0500728c */ /* 0x000fc6000bf05300 */
[----:B------:R-:W-:Y:S01]  /*25380*/  ULDC UR5, c[0x0][0x2f0] ;  /* 0x0000bc0000057ab9 */ /* 0x000fe20000000800 */
[----:B------:R-:W-:Y:S01]  /*25390*/  USEL UR4, UR4, 0x1, UP0 ;  /* 0x0000000104047887 */ /* 0x000fe20008000000 */
[----:B--2---:R1:W-:Y:S04]  /*253a0*/  STL [R1+0x48], R2 ;  /* 0x0000480201007387 */ /* 0x0043e80000100800 */
[----:B------:R0:W5:Y:S01]  /*253b0*/  LDL R14, [R1+0x48] ;  /* 0x00004800010e7983 */ /* 0x0001620000100800 */
[----:B------:R-:W-:-:S03]  /*253c0*/  UIMAD UR4, UR4, UR5, URZ ;  /* 0x00000005040472a4 */ /* 0x000fc6000f8e023f */
[----:B------:R-:W-:Y:S02]  /*253d0*/  ULDC UR5, c[0x0][0x348] ;  /* 0x0000d20000057ab9 */ /* 0x000fe40000000800 */
[----:B-1----:R-:W-:Y:S02]  /*253e0*/  IMAD.U32 R2, RZ, RZ, UR5 ;  /* 0x00000005ff027e24 */ /* 0x002fe4000f8e00ff */
[----:B------:R-:W-:Y:S01]  /*253f0*/  IMAD.U32 R10, RZ, RZ, UR4 ;  /* 0x00000004ff0a7e24 */ /* 0x000fe2000f8e00ff */
[----:B0-----:R-:W-:Y:S06]  /*25400*/  @P3 BRA `(.L_x_2560) ;  /* 0x0000000000143947 */ /* 0x001fec0003800000 */
[----:B------:R-:W-:Y:S05]  /*25410*/  @!P2 BRA `(.L_x_2560) ;  /* 0x000000000010a947 */ /* 0x000fea0003800000 */
[----:B------:R-:W2:Y:S04]  /*25420*/  LDG.E R11, desc[UR46][R4.64] ;  /* 0x0000002e040b7981 */ /* 0x000ea8000c1e1900 */
[----:B------:R-:W2:Y:S02]  /*25430*/  LDG.E R4, desc[UR46][R4.64+0x4] ;  /* 0x0000042e04047981 */ /* 0x000ea4000c1e1900 */
[----:B--2--5:R-:W-:-:S05]  /*25440*/  IMAD.IADD R14, R4, 0x1, -R11 ;  /* 0x00000001040e7824 */ /* 0x024fca00078e0a0b */
[----:B------:R0:W-:Y:S02]  /*25450*/  STL [R1+0x48], R14 ;  /* 0x0000480e01007387 */ /* 0x0001e40000100800 */
.L_x_2560:
[----:B-----5:R-:W-:Y:S01]  /*25460*/  IMAD.IADD R4, R12, 0x1, R0 ;  /* 0x000000010c047824 */ /* 0x020fe200078e0200 */
[----:B------:R-:W-:Y:S01]  /*25470*/  ULDC.64 UR4, c[0x0][0xa20] ;  /* 0x0002880000047ab9 */ /* 0x000fe20000000a00 */
[----:B------:R1:W-:Y:S01]  /*25480*/  STL [R1+0x18], R13 ;  /* 0x0000180d01007387 */ /* 0x0003e20000100800 */
[----:B------:R-:W-:-:S03]  /*25490*/  ISETP.NE.U32.AND P2, PT, RZ, UR4, PT ;  /* 0x00000004ff007c0c */ /* 0x000fc6000bf45070 */
[----:B------:R1:W-:Y:S01]  /*254a0*/  STL [R1+0x2c], R4 ;  /* 0x00002c0401007387 */ /* 0x0003e20000100800 */
[----:B------:R-:W-:-:S13]  /*254b0*/  ISETP.NE.AND.EX P2, PT, RZ, UR5, PT, P2 ;  /* 0x00000005ff007c0c */ /* 0x000fda000bf45320 */
[----:B-1----:R-:W-:Y:S05]  /*254c0*/  @!P2 BRA `(.L_x_2561) ;  /* 0x000000000014a947 */ /* 0x002fea0003800000 */
[----:B------:R-:W2:Y:S02]  /*254d0*/  LDL R4, [R1] ;  /* 0x0000000001047983 */ /* 0x000ea40000100800 */
[----:B--2---:R-:W-:-:S04]  /*254e0*/  IADD3 R10, P0, R4, UR4, RZ ;  /* 0x00000004040a7c10 */ /* 0x004fc8000ff1e0ff */
[----:B------:R-:W-:-:S05]  /*254f0*/  IADD3.X R11, R15, UR5, RZ, P0, !PT ;  /* 0x000000050f0b7c10 */ /* 0x000fca00087fe4ff */
[----:B------:R1:W5:Y:S01]  /*25500*/  LDG.E R10, desc[UR46][R10.64] ;  /* 0x0000002e0a0a7981 */ /* 0x000362000c1e1900 */
[----:B------:R-:W-:Y:S05]  /*25510*/  BRA `(.L_x_2562) ;  /* 0x0000000000107947 */ /* 0x000fea0003800000 */
.L_x_2561:
[----:B------:R-:W-:Y:S05]  /*25520*/  @!P0 BRA `(.L_x_2562) ;  /* 0x00000000000c8947 */ /* 0x000fea0003800000 */
[----:B------:R-:W2:Y:S04]  /*25530*/  LDG.E R10, desc[UR46][R8.64] ;  /* 0x0000002e080a7981 */ /* 0x000ea8000c1e1900 */
[----:B------:R-:W2:Y:S02]  /*25540*/  LDG.E R8, desc[UR46][R8.64+0x4] ;  /* 0x0000042e08087981 */ /* 0x000ea4000c1e1900 */
[----:B--2---:R-:W-:-:S07]  /*25550*/  IMAD.IADD R10, R8, 0x1, -R10 ;  /* 0x00000001080a7824 */ /* 0x004fce00078e0a0a */
.L_x_2562:
[----:B------:R-:W2:Y:S01]  /*25560*/  @P1 LDG.E R4, desc[UR46][R6.64] ;  /* 0x0000002e06041981 */ /* 0x000ea2000c1e1900 */
[----:B------:R-:W3:Y:S01]  /*25570*/  LDC R5, c[0x0][0x448] ;  /* 0x00011200ff057b82 */ /* 0x000ee20000000800 */
[----:B-----5:R-:W-:Y:S02]  /*25580*/  IADD3 R0, -R0, R10, RZ ;  /* 0x0000000a00007210 */ /* 0x020fe40007ffe1ff */
[----:B------:R4:W2:Y:S01]  /*25590*/  @P1 LDG.E R6, desc[UR46][R6.64+0x4] ;  /* 0x0000042e06061981 */ /* 0x0008a2000c1e1900 */
[----:B---3--:R-:W-:-:S13]  /*255a0*/  ISETP.NE.AND P0, PT, R5, 0x1, PT ;  /* 0x000000010500780c */ /* 0x008fda0003f05270 */
[----:B----4-:R-:W3:Y:S01]  /*255b0*/  @P0 LDC R7, c[0x0][0x450] ;  /* 0x00011400ff070b82 */ /* 0x010ee20000000800 */
[----:B------:R-:W-:Y:S01]  /*255c0*/  BSSY B0, `(.L_x_2563) ;  /* 0x0000137000007945 */ /* 0x000fe20003800000 */
[----:B--2---:R-:W-:-:S06]  /*255d0*/  @P1 IMAD.IADD R2, R6, 0x1, -R4 ;  /* 0x0000000106021824 */ /* 0x004fcc00078e0a04 */
[----:B------:R-:W2:Y:S01]  /*255e0*/  @P0 LDC R6, c[0x0][0x44c] ;  /* 0x00011300ff060b82 */ /* 0x000ea20000000800 */
[----:B------:R-:W-:-:S04]  /*255f0*/  IMAD.SHL.U32 R4, R17, 0x80, RZ ;  /* 0x0000008011047824 */ /* 0x000fc800078e00ff */
[----:B------:R-:W-:-:S04]  /*25600*/  VIADD R4, R4, 0x7f ;  /* 0x0000007f04047836 */ /* 0x000fc80000000000 */
[----:B------:R-:W-:Y:S02]  /*25610*/  IMAD.MOV.U32 R5, RZ, RZ, R4 ;  /* 0x000000ffff057224 */ /* 0x000fe400078e0004 */
[----:B--2---:R-:W-:-:S04]  /*25620*/  @P0 IMAD.HI.U32 R6, R4, R6, RZ ;  /* 0x0000000604060227 */ /* 0x004fc800078e00ff */
[----:B------:R-:W-:Y:S01]  /*25630*/  IMAD.IADD R4, R0, 0x1, R2 ;  /* 0x0000000100047824 */ /* 0x000fe200078e0202 */
[----:B---3--:R-:W-:-:S04]  /*25640*/  @P0 SHF.R.U32.HI R5, RZ, R7, R6 ;  /* 0x00000007ff050219 */ /* 0x008fc80000011606 */
[C---:B------:R-:W-:Y:S02]  /*25650*/  IADD3 R21, R4.reuse, 0x80, -R14 ;  /* 0x0000008004157810 */ /* 0x040fe40007ffe80e */
[----:B------:R-:W-:-:S03]  /*25660*/  IADD3 R6, R4, 0x7f, RZ ;  /* 0x0000007f04067810 */ /* 0x000fc60007ffe0ff */
[----:B------:R-:W-:Y:S01]  /*25670*/  IMAD.IADD R4, R21, 0x1, R5 ;  /* 0x0000000115047824 */ /* 0x000fe200078e0205 */
[----:B------:R-:W-:-:S04]  /*25680*/  SHF.R.S32.HI R5, RZ, 0x1f, R6 ;  /* 0x0000001fff057819 */ /* 0x000fc80000011406 */
[----:B------:R-:W-:Y:S02]  /*25690*/  LEA.HI R20, R5, R6, RZ, 0x7 ;  /* 0x0000000605147211 */ /* 0x000fe400078f38ff */
[----:B------:R-:W-:-:S04]  /*256a0*/  SHF.R.S32.HI R5, RZ, 0x1f, R4 ;  /* 0x0000001fff057819 */ /* 0x000fc80000011404 */
[----:B------:R-:W-:Y:S02]  /*256b0*/  LEA.HI R4, R5, R4, RZ, 0x7 ;  /* 0x0000000405047211 */ /* 0x000fe400078f38ff */
[----:B------:R-:W-:Y:S02]  /*256c0*/  SHF.R.S32.HI R20, RZ, 0x7, R20 ;  /* 0x00000007ff147819 */ /* 0x000fe40000011414 */
[----:B------:R-:W-:-:S04]  /*256d0*/  SHF.R.S32.HI R4, RZ, 0x7, R4 ;  /* 0x00000007ff047819 */ /* 0x000fc80000011404 */
[----:B------:R-:W-:-:S05]  /*256e0*/  VIMNMX R4, R20, R4, PT ;  /* 0x0000000414047248 */ /* 0x000fca0003fe0100 */
[--C-:B------:R-:W-:Y:S02]  /*256f0*/  IMAD R4, R4, 0x80, -R0.reuse ;  /* 0x0000008004047824 */ /* 0x100fe400078e0a00 */
[----:B------:R-:W-:-:S03]  /*25700*/  IMAD.MOV R0, RZ, RZ, -R0 ;  /* 0x000000ffff007224 */ /* 0x000fc600078e0a00 */
[----:B------:R-:W-:Y:S02]  /*25710*/  VIMNMX R2, R4, R2, PT ;  /* 0x0000000204027248 */ /* 0x000fe40003fe0100 */
[----:B------:R-:W-:-:S04]  /*25720*/  VIMNMX R4, RZ, R0, !PT ;  /* 0x00000000ff047248 */ /* 0x000fc80007fe0100 */
[----:B------:R-:W-:-:S13]  /*25730*/  ISETP.GT.AND P0, PT, R2, R4, PT ;  /* 0x000000040200720c */ /* 0x000fda0003f04270 */
[----:B------:R-:W-:Y:S01]  /*25740*/  @P0 VIADD R0, R2, 0x7f ;  /* 0x0000007f02000836 */ /* 0x000fe20000000000 */
[----:B------:R-:W-:-:S04]  /*25750*/  SHF.R.U32.HI R2, RZ, 0x7, R4 ;  /* 0x00000007ff027819 */ /* 0x000fc80000011604 */
[----:B------:R-:W-:Y:S01]  /*25760*/  @P0 SHF.R.S32.HI R4, RZ, 0x1f, R0 ;  /* 0x0000001fff040819 */ /* 0x000fe20000011400 */
[----:B------:R-:W-:-:S03]  /*25770*/  IMAD.MOV.U32 R8, RZ, RZ, R2 ;  /* 0x000000ffff087224 */ /* 0x000fc600078e0002 */
[----:B------:R-:W-:-:S04]  /*25780*/  @P0 LEA.HI R0, R4, R0, RZ, 0x7 ;  /* 0x0000000004000211 */ /* 0x000fc800078f38ff */
[----:B------:R-:W-:-:S04]  /*25790*/  @P0 SHF.R.S32.HI R8, RZ, 0x7, R0 ;  /* 0x00000007ff080819 */ /* 0x000fc80000011400 */
[----:B------:R-:W-:Y:S02]  /*257a0*/  ISETP.GT.AND P2, PT, R8, R2, PT ;  /* 0x000000020800720c */ /* 0x000fe40003f44270 */
[----:B------:R-:W-:-:S11]  /*257b0*/  PLOP3.LUT P0, PT, PT, PT, PT, 0x80, 0x0 ;  /* 0x000000000000781c */ /* 0x000fd60003f0f070 */
[----:B------:R-:W-:Y:S05]  /*257c0*/  @!P2 BRA `(.L_x_2564) ;  /* 0x000000100058a947 */ /* 0x000fea0003800000 */
[----:B------:R-:W-:Y:S01]  /*257d0*/  UMOV UR4, 0xffffffff ;  /* 0xffffffff00047882 */ /* 0x000fe20000000000 */
[----:B------:R-:W-:Y:S02]  /*257e0*/  SEL R0, R13, RZ, !P1 ;  /* 0x000000ff0d007207 */ /* 0x000fe40004800000 */
[----:B------:R-:W-:Y:S05]  /*257f0*/  BRA.DIV UR4, `(.L_x_2565) ;  /* 0x0000009a041c7947 */ /* 0x000fea000b800000 */
[----:B------:R-:W2:Y:S02]  /*25800*/  S2R R4, SR_TID.X ;  /* 0x0000000000047919 */ /* 0x000ea40000002100 */
[----:B--2---:R-:W-:-:S04]  /*25810*/  SHF.R.U32.HI R4, RZ, 0x5, R4 ;  /* 0x00000005ff047819 */ /* 0x004fc80000011604 */
[----:B------:R-:W-:-:S05]  /*25820*/  LOP3.LUT R4, R4, 0x3, RZ, 0xc0, !PT ;  /* 0x0000000304047812 */ /* 0x000fca00078ec0ff */
[----:B0-----:R0:W2:Y:S02]  /*25830*/  SHFL.IDX PT, R14, R4, RZ, 0x1f ;  /* 0x00001fff040e7589 */ /* 0x0010a400000e0000 */
.L_x_2819:
[----:B--2---:R-:W-:Y:S02]  /*25840*/  ISETP.NE.AND P0, PT, R14, RZ, PT ;  /* 0x000000ff0e00720c */ /* 0x004fe40003f05270 */
[----:B------:R-:W-:-:S11]  /*25850*/  PLOP3.LUT P6, PT, PT, PT, PT, 0x8, 0x0 ;  /* 0x000000000000781c */ /* 0x000fd60003fce170 */
[----:B------:R-:W-:Y:S05]  /*25860*/  @P0 BRA `(.L_x_2566) ;  /* 0x00000000000c0947 */ /* 0x000fea0003800000 */
[----:B------:R-:W-:-:S03]  /*25870*/  UMOV UR4, 0xffffffff ;  /* 0xffffffff00047882 */ /* 0x000fc60000000000 */
[----:B------:R-:W-:Y:S05]  /*25880*/  BRA.DIV UR4, `(.L_x_2567) ;  /* 0x0000009a042c7947 */ /* 0x000fea000b800000 */
[----:B------:R-:W-:-:S13]  /*25890*/  ELECT P6, URZ, PT ;  /* 0x00000000003f782f */ /* 0x000fda00038c0000 */
.L_x_2566:
        /* <DEDUP_REMOVED lines=10> */
.L_x_2822:
[----:B------:R-:W-:Y:S05]  /*25940*/  BSYNC B1 ;  /* 0x0000000000017941 */ /* 0x000fea0003800000 */
.L_x_2568:
[----:B------:R-:W-:Y:S04]  /*25950*/  BSSY B1, `(.L_x_2570) ;  /* 0x0000072000017945 */ /* 0x000fe80003800000 */
[----:B------:R-:W-:Y:S05]  /*25960*/  @!P6 BRA `(.L_x_2571) ;  /* 0x0000000400c0e947 */ /* 0x000fea0003800000 */
[----:B------:R-:W2:Y:S04]  /*25970*/  LDL R6, [R1+0x4] ;  /* 0x0000040001067983 */ /* 0x000ea80000100800 */
[----:B------:R-:W3:Y:S01]  /*25980*/  LDL R7, [R1+0xc] ;  /* 0x00000c0001077983 */ /* 0x000ee20000100800 */
[----:B0-----:R-:W0:Y:S01]  /*25990*/  S2R R5, SR_TID.X ;  /* 0x0000000000057919 */ /* 0x001e220000002100 */
[----:B--2---:R-:W-:Y:S02]  /*259a0*/  IMAD.MOV.U32 R9, RZ, RZ, R6 ;  /* 0x000000ffff097224 */ /* 0x004fe400078e0006 */
[----:B------:R-:W2:Y:S02]  /*259b0*/  LDL R6, [R1+0x14] ;  /* 0x0000140001067983 */ /* 0x000ea40000100800 */
[----:B---3--:R-:W-:Y:S01]  /*259c0*/  IMAD R7, R7, 0x8, R9 ;  /* 0x0000000807077824 */ /* 0x008fe200078e0209 */
[----:B0-----:R-:W-:Y:S01]  /*259d0*/  LOP3.LUT R5, R5, 0x7f, RZ, 0xc0, !PT ;  /* 0x0000007f05057812 */ /* 0x001fe200078ec0ff */
[----:B------:R-:W-:Y:S03]  /*259e0*/  BSSY B2, `(.L_x_2572) ;  /* 0x0000005000027945 */ /* 0x000fe60003800000 */
[----:B------:R-:W-:-:S02]  /*259f0*/  ISETP.NE.AND P1, PT, R5, RZ, PT ;  /* 0x000000ff0500720c */ /* 0x000fc40003f25270 */
[----:B--2---:R-:W-:-:S04]  /*25a00*/  SHF.L.U32 R10, R6, 0x1f, RZ ;  /* 0x0000001f060a7819 */ /* 0x004fc800000006ff */
[----:B------:R-:W0:Y:S02]  /*25a10*/  SYNCS.PHASECHK.TRANS64.TRYWAIT P0, [R7+URZ+0x388a0], R10 ;  /* 0x0388a00a070075a7 */ /* 0x000e24000800017f */
[----:B0-----:R-:W-:Y:S05]  /*25a20*/  @!P0 BRA `(.L_x_2573) ;  /* 0x0000009400fc8947 */ /* 0x001fea0003800000 */
.L_x_2823:
[----:B------:R-:W-:Y:S05]  /*25a30*/  BSYNC B2 ;  /* 0x0000000000027941 */ /* 0x000fea0003800000 */
.L_x_2572:
        /* <DEDUP_REMOVED lines=9> */
.L_x_2575:
[----:B------:R-:W-:Y:S05]  /*25ad0*/  BSYNC B2 ;  /* 0x0000000000027941 */ /* 0x000fea0003800000 */
.L_x_2574:
        /* <DEDUP_REMOVED lines=11> */
[----:B--2---:R-:W-:-:S02]  /*25b90*/  IMAD R9, R4, 0x8000, R6 ;  /* 0x0000800004097824 */ /* 0x004fc400078e0206 */
[----:B------:R-:W-:Y:S02]  /*25ba0*/  VIADD R4, R7, 0x38890 ;  /* 0x0003889007047836 */ /* 0x000fe40000000000 */
[----:B------:R-:W-:-:S07]  /*25bb0*/  VIADD R6, R9, 0x28400 ;  /* 0x0002840009067836 */ /* 0x000fce0000000000 */
.L_x_2576:
        /* <DEDUP_REMOVED lines=12> */
[----:B------:R-:W-:Y:S01]  /*25c80*/  UMOV UR6, 0x0 ;  /* 0x0000000000067882 */ /* 0x000fe20000000000 */
[----:B------:R-:W-:Y:S01]  /*25c90*/  IADD3 R6, R9, 0x2c400, RZ ;  /* 0x0002c40009067810 */ /* 0x000fe20007ffe0ff */
[----:B------:R-:W-:Y:S01]  /*25ca0*/  UMOV UR7, 0x12f00000 ;  /* 0x12f0000000077882 */ /* 0x000fe20000000000 */
[----:B------:R-:W-:-:S15]  /*25cb0*/  R2UR UR10, R12 ;  /* 0x000000000c0a72ca */ /* 0x000fde00000e0000 */
.L_x_2577:
        /* <DEDUP_REMOVED lines=13> */
.L_x_2824:
[----:B------:R-:W-:Y:S05]  /*25d90*/  BSYNC B2 ;  /* 0x0000000000027941 */ /* 0x000fea0003800000 */
.L_x_2578:
[----:B------:R-:W-:Y:S01]  /*25da0*/  BSSY B2, `(.L_x_2580) ;  /* 0x000000b000027945 */ /* 0x000fe20003800000 */
[----:B0-2---:R-:W-:Y:S02]  /*25db0*/  IMAD.MOV.U32 R10, RZ, RZ, 0x0 ;  /* 0x00000000ff0a7424 */ /* 0x005fe400078e00ff */
[----:B-1----:R-:W-:Y:S01]  /*25dc0*/  IMAD.MOV.U32 R11, RZ, RZ, 0x12f00000 ;  /* 0x12f00000ff0b7424 */ /* 0x002fe200078e00ff */
        /* <DEDUP_REMOVED lines=8> */
.L_x_2581:
[----:B------:R-:W-:Y:S05]  /*25e50*/  BSYNC B2 ;  /* 0x0000000000027941 */ /* 0x000fea0003800000 */
.L_x_2580:
        /* <DEDUP_REMOVED lines=8> */
.L_x_2582:
        /* <DEDUP_REMOVED lines=15> */
.L_x_2583:
        /* <DEDUP_REMOVED lines=10> */
.L_x_2571:
[----:B------:R-:W-:Y:S05]  /*26070*/  BSYNC B1 ;  /* 0x0000000000017941 */ /* 0x000fea0003800000 */
.L_x_2570:
        /* <DEDUP_REMOVED lines=13> */
.L_x_2598:
[----:B------:R-:W-:Y:S05]  /*26150*/  YIELD ;  /* 0x0000000000007946 */ /* 0x000fea0003800000 */
[----:B------:R-:W-:Y:S04]  /*26160*/  BSSY B1, `(.L_x_2584) ;  /* 0x0000070000017945 */ /* 0x000fe80003800000 */
[----:B---3--:R-:W-:Y:S05]  /*26170*/  @!P6 BRA `(.L_x_2585) ;  /* 0x0000000400b8e947 */ /* 0x008fea0003800000 */
[----:B------:R-:W3:Y:S04]  /*26180*/  LDL R7, [R1+0x4] ;  /* 0x0000040001077983 */ /* 0x000ee80000100800 */
[----:B--2---:R-:W3:Y:S04]  /*26190*/  LDL R6, [R1+0xc] ;  /* 0x00000c0001067983 */ /* 0x004ee80000100800 */
[----:B------:R-:W2:Y:S01]  /*261a0*/  LDL R5, [R1+0x14] ;  /* 0x0000140001057983 */ /* 0x000ea20000100800 */
[----:B------:R-:W0:Y:S01]  /*261b0*/  S2R R4, SR_TID.X ;  /* 0x0000000000047919 */ /* 0x000e220000002100 */
[----:B------:R-:W-:Y:S01]  /*261c0*/  BSSY B2, `(.L_x_2586) ;  /* 0x0000007000027945 */ /* 0x000fe20003800000 */
[----:B0-----:R-:W-:-:S04]  /*261d0*/  LOP3.LUT R4, R4, 0x7f, RZ, 0xc0, !PT ;  /* 0x0000007f04047812 */ /* 0x001fc800078ec0ff */
[----:B------:R-:W-:Y:S01]  /*261e0*/  ISETP.NE.AND P2, PT, R4, RZ, PT ;  /* 0x000000ff0400720c */ /* 0x000fe20003f45270 */
[----:B---3--:R-:W-:Y:S01]  /*261f0*/  IMAD R8, R6, 0x8, R7 ;  /* 0x0000000806087824 */ /* 0x008fe200078e0207 */
[----:B--2---:R-:W-:-:S04]  /*26200*/  SHF.L.U32 R7, R5, 0x1f, RZ ;  /* 0x0000001f05077819 */ /* 0x004fc800000006ff */
[----:B------:R-:W0:Y:S02]  /*26210*/  SYNCS.PHASECHK.TRANS64.TRYWAIT P1, [R8+URZ+0x388a0], R7 ;  /* 0x0388a007080075a7 */ /* 0x000e24000802017f */
[----:B0-----:R-:W-:Y:S05]  /*26220*/  @!P1 BRA `(.L_x_2587) ;  /* 0x0000009000249947 */ /* 0x001fea0003800000 */
.L_x_2825:
[----:B------:R-:W-:Y:S05]  /*26230*/  BSYNC B2 ;  /* 0x0000000000027941 */ /* 0x000fea0003800000 */
.L_x_2586:
        /* <DEDUP_REMOVED lines=9> */
.L_x_2589:
[----:B------:R-:W-:Y:S05]  /*262d0*/  BSYNC B2 ;  /* 0x0000000000027941 */ /* 0x000fea0003800000 */
.L_x_2588:
        /* <DEDUP_REMOVED lines=11> */
[----:B------:R-:W-:Y:S02]  /*26390*/  VIADD R4, R8, 0x38890 ;  /* 0x0003889008047836 */ /* 0x000fe40000000000 */
[----:B------:R-:W-:-:S08]  /*263a0*/  VIADD R10, R6, 0x28400 ;  /* 0x00028400060a7836 */ /* 0x000fd00000000000 */
.L_x_2590:
        /* <DEDUP_REMOVED lines=16> */
.L_x_2591:
        /* <DEDUP_REMOVED lines=13> */
.L_x_2826:
[----:B------:R-:W-:Y:S05]  /*26580*/  BSYNC B2 ;  /* 0x0000000000027941 */ /* 0x000fea0003800000 */
.L_x_2592:
[----:B------:R-:W-:Y:S01]  /*26590*/  BSSY B2, `(.L_x_2594) ;  /* 0x000000b000027945 */ /* 0x000fe20003800000 */
[----:B------:R-:W-:Y:S01]  /*265a0*/  MOV R10, 0x0 ;  /* 0x00000000000a7802 */ /* 0x000fe20000000f00 */
[----:B-1----:R-:W-:Y:S02]  /*265b0*/  IMAD.MOV.U32 R11, RZ, RZ, 0x12f00000 ;  /* 0x12f00000ff0b7424 */ /* 0x002fe400078e00ff */
        /* <DEDUP_REMOVED lines=8> */
.L_x_2595:
[----:B------:R-:W-:Y:S05]  /*26640*/  BSYNC B2 ;  /* 0x0000000000027941 */ /* 0x000fea0003800000 */
.L_x_2594:
        /* <DEDUP_REMOVED lines=8> */
.L_x_2596:
        /* <DEDUP_REMOVED lines=15> */
.L_x_2597:
        /* <DEDUP_REMOVED lines=10> */
.L_x_2585:
[----:B------:R-:W-:Y:S05]  /*26860*/  BSYNC B1 ;  /* 0x0000000000017941 */ /* 0x000fea0003800000 */
.L_x_2584:
[----:B--2---:R-:W2:Y:S04]  /*26870*/  LDL.LU R4, [R1+0xc] ;  /* 0x00000c0001047983 */ /* 0x004ea80000300800 */
        /* <DEDUP_REMOVED lines=11> */
.L_x_2564:
[----:B------:R-:W-:Y:S05]  /*26930*/  BSYNC B0 ;  /* 0x0000000000007941 */ /* 0x000fea0003800000 */
.L_x_2563:
[----:B------:R-:W4:Y:S01]  /*26940*/  LDC R0, c[0x0][0x448] ;  /* 0x00011200ff007b82 */ /* 0x000f220000000800 */
[----:B------:R-:W-:Y:S07]  /*26950*/  @!P0 WARPSYNC.ALL ;  /* 0x0000000000008948 */ /* 0x000fee0003800000 */
[----:B------:R-:W-:Y:S01]  /*26960*/  @!P0 BAR.SYNC.DEFER_BLOCKING 0xc, 0x180 ;  /* 0x0306000000008b1d */ /* 0x000fe20000010000 */
[----:B----4-:R-:W-:Y:S02]  /*26970*/  ISETP.NE.AND P1, PT, R0, 0x1, PT ;  /* 0x000000010000780c */ /* 0x010fe40003f25270 */
[----:B------:R-:W-:-:S11]  /*26980*/  LEA R0, R17, 0x7f, 0x7 ;  /* 0x0000007f11007811 */ /* 0x000fd600078e38ff */
[----:B------:R-:W4:Y:S08]  /*26990*/  @P1 LDC R2, c[0x0][0x44c] ;  /* 0x00011300ff021b82 */ /* 0x000f300000000800 */
[----:B------:R-:W5:Y:S01]  /*269a0*/  @P1 LDC R3, c[0x0][0x450] ;  /* 0x00011400ff031b82 */ /* 0x000f620000000800 */
[----:B----4-:R-:W-:-:S05]  /*269b0*/  @P1 IMAD.HI.U32 R2, R0, R2, RZ ;  /* 0x0000000200021227 */ /* 0x010fca00078e00ff */
[----:B-----5:R-:W-:-:S05]  /*269c0*/  @P1 SHF.R.U32.HI R0, RZ, R3, R2 ;  /* 0x00000003ff001219 */ /* 0x020fca0000011602 */
[----:B------:R-:W-:-:S05]  /*269d0*/  IMAD.IADD R0, R21, 0x1, R0 ;  /* 0x0000000115007824 */ /* 0x000fca00078e0200 */
[----:B------:R-:W-:-:S04]  /*269e0*/  SHF.R.S32.HI R2, RZ, 0x1f, R0 ;  /* 0x0000001fff027819 */ /* 0x000fc80000011400 */
[----:B------:R-:W-:-:S04]  /*269f0*/  LEA.HI R0, R2, R0, RZ, 0x7 ;  /* 0x0000000002007211 */ /* 0x000fc800078f38ff */
[----:B------:R-:W-:-:S04]  /*26a00*/  SHF.R.S32.HI R0, RZ, 0x7, R0 ;  /* 0x00000007ff007819 */ /* 0x000fc80000011400 */
[----:B--23--:R-:W-:-:S04]  /*26a10*/  VIMNMX R4, R20, R0, PT ;  /* 0x0000000014047248 */ /* 0x00cfc80003fe0100 */
[----:B------:R-:W-:Y:S01]  /*26a20*/  ISETP.GT.AND P0, PT, R4, RZ, PT ;  /* 0x000000ff0400720c */ /* 0x000fe20003f04270 */
[----:B------:R2:W-:-:S12]  /*26a30*/  STL [R1+0x40], R4 ;  /* 0x0000400401007387 */ /* 0x0005d80000100800 */
[----:B--2---:R-:W-:Y:S05]  /*26a40*/  @P0 BRA `(.L_x_2599) ;  /* 0x0000000000440947 */ /* 0x004fea0003800000 */
[----:B------:R-:W2:Y:S02]  /*26a50*/  S2R R4, SR_TID.X ;  /* 0x0000000000047919 */ /* 0x000ea40000002100 */
[----:B--2---:R-:W-:-:S04]  /*26a60*/  LOP3.LUT R4, R4, 0x7f, RZ, 0xc0, !PT ;  /* 0x0000007f04047812 */ /* 0x004fc800078ec0ff */
[----:B------:R-:W-:-:S13]  /*26a70*/  ISETP.NE.AND P0, PT, R4, RZ, PT ;  /* 0x000000ff0400720c */ /* 0x000fda0003f05270 */
[----:B------:R-:W-:Y:S05]  /*26a80*/  @P0 BRA `(.L_x_2600) ;  /* 0x0000003c00180947 */ /* 0x000fea0003800000 */
[----:B------:R-:W2:Y:S01]  /*26a90*/  S2R R2, SR_LANEID ;  /* 0x0000000000027919 */ /* 0x000ea20000000000 */
[----:B------:R-:W-:Y:S01]  /*26aa0*/  VOTEU.ANY UR4, UPT, PT ;  /* 0x0000000000047886 */ /* 0x000fe200038e0100 */
[----:B------:R-:W3:Y:S01]  /*26ab0*/  LDC.64 R4, c[0x0][0xc60] ;  /* 0x00031800ff047b82 */ /* 0x000ee20000000a00 */
[----:B------:R-:W2:Y:S02]  /*26ac0*/  FLO.U32 R0, UR4 ;  /* 0x0000000400007d00 */ /* 0x000ea400080e0000 */
[----:B--2---:R-:W-:-:S06]  /*26ad0*/  ISETP.EQ.U32.AND P0, PT, R0, R2, PT ;  /* 0x000000020000720c */ /* 0x004fcc0003f02070 */
[----:B------:R-:W3:Y:S07]  /*26ae0*/  POPC R2, UR4 ;  /* 0x0000000400027d09 */ /* 0x000eee0008000000 */
[----:B---3--:R-:W2:Y:S04]  /*26af0*/  @P0 ATOMG.E.ADD.STRONG.GPU PT, R2, desc[UR46][R4.64], R2 ;  /* 0x00000002040209a8 */ /* 0x008ea800081ee1ee */
[----:B--2---:R2:W3:Y:S02]  /*26b00*/  SHFL.IDX PT, R2, R2, R0, 0x1f ;  /* 0x00001f0002027589 */ /* 0x0044e400000e0000 */
[----:B--2---:R-:W2:Y:S02]  /*26b10*/  S2R R0, SR_LTMASK ;  /* 0x0000000000007919 */ /* 0x004ea40000003900 */
[----:B--2---:R-:W-:-:S06]  /*26b20*/  LOP3.LUT R0, R0, UR4, RZ, 0xc0, !PT ;  /* 0x0000000400007c12 */ /* 0x004fcc000f8ec0ff */
[----:B------:R-:W3:Y:S02]  /*26b30*/  POPC R0, R0 ;  /* 0x0000000000007309 */ /* 0x000ee40000000000 */
[----:B---3--:R-:W-:Y:S01]  /*26b40*/  IADD3 R16, R2, UR37, R0 ;  /* 0x0000002502107c10 */ /* 0x008fe2000fffe000 */
[----:B------:R-:W-:Y:S06]  /*26b50*/  BRA `(.L_x_2600) ;  /* 0x0000003800e47947 */ /* 0x000fec0003800000 */
.L_x_2599:
        /* <DEDUP_REMOVED lines=12> */
[----:B------:R-:W-:Y:S01]  /*26c20*/  IMAD.U32 R5, RZ, RZ, UR7 ;  /* 0x00000007ff057e24 */ /* 0x000fe2000f8e00ff */
[----:B------:R-:W-:Y:S01]  /*26c30*/  MOV R13, RZ ;  /* 0x000000ff000d7202 */ /* 0x000fe20000000f00 */
[----:B------:R-:W-:Y:S02]  /*26c40*/  IMAD.U32 R7, RZ, RZ, UR9 ;  /* 0x00000009ff077e24 */ /* 0x000fe4000f8e00ff */
[----:B------:R-:W-:-:S02]  /*26c50*/  IMAD.U32 R10, RZ, RZ, UR4 ;  /* 0x00000004ff0a7e24 */ /* 0x000fc4000f8e00ff */
[----:B-1----:R-:W-:Y:S02]  /*26c60*/  IMAD.U32 R11, RZ, RZ, UR5 ;  /* 0x00000005ff0b7e24 */ /* 0x002fe4000f8e00ff */
[----:B------:R-:W-:Y:S02]  /*26c70*/  IMAD.MOV.U32 R8, RZ, RZ, 0x70 ;  /* 0x00000070ff087424 */ /* 0x000fe400078e00ff */
[----:B------:R-:W-:-:S07]  /*26c80*/  IMAD.MOV.U32 R12, RZ, RZ, 0x1 ;  /* 0x00000001ff0c7424 */ /* 0x000fce00078e00ff */
[----:B------:R-:W-:-:S07]  /*26c90*/  LEPC R20, `(.L_x_2602) ;  /* 0x000000001014794e */ /* 0x000fce0000000000 */
[----:B0-2---:R-:W-:Y:S05]  /*26ca0*/  CALL.ABS.NOINC R2 ;  /* 0x0000000002007343 */ /* 0x005fea0003c00000 */
.L_x_2602:
[----:B------:R-:W-:Y:S05]  /*26cb0*/  BSYNC B6 ;  /* 0x0000000000067941 */ /* 0x000fea0003800000 */
.L_x_2601:
[----:B------:R-:W2:Y:S04]  /*26cc0*/  LDL R0, [R1+0x4] ;  /* 0x0000040001007983 */ /* 0x000ea80000100800 */
[----:B------:R-:W3:Y:S01]  /*26cd0*/  LDL.LU R2, [R1+0x24] ;  /* 0x0000240001027983 */ /* 0x000ee20000300800 */
[----:B------:R-:W-:Y:S01]  /*26ce0*/  BSSY B6, `(.L_x_2603) ;  /* 0x0000017000067945 */ /* 0x000fe20003800000 */
[----:B--2---:R-:W-:Y:S01]  /*26cf0*/  VIADD R0, R0, 0x10400 ;  /* 0x0001040000007836 */ /* 0x004fe20000000000 */
[----:B---3--:R-:W-:-:S04]  /*26d00*/  LOP3.LUT R2, R2, 0xfffffffe, RZ, 0xc0, !PT ;  /* 0xfffffffe02027812 */ /* 0x008fc800078ec0ff */
[----:B------:R-:W-:-:S13]  /*26d10*/  LOP3.LUT P0, RZ, R0, 0x3ff, RZ, 0xc0, !PT ;  /* 0x000003ff00ff7812 */ /* 0x000fda000780c0ff */
[----:B------:R-:W-:-:S05]  /*26d20*/  @P0 LOP3.LUT R2, R2, 0x1, RZ, 0xfc, !PT ;  /* 0x0000000102020812 */ /* 0x000fca00078efcff */
        /* <DEDUP_REMOVED lines=12> */
[----:B-1----:R-:W-:Y:S02]  /*26df0*/  IMAD.U32 R11, RZ, RZ, UR5 ;  /* 0x00000005ff0b7e24 */ /* 0x002fe4000f8e00ff */
[----:B------:R-:W-:Y:S02]  /*26e00*/  IMAD.MOV.U32 R8, RZ, RZ, 0x70 ;  /* 0x00000070ff087424 */ /* 0x000fe400078e00ff */
[----:B------:R-:W-:Y:S02]  /*26e10*/  IMAD.MOV.U32 R12, RZ, RZ, 0x1 ;  /* 0x00000001ff0c7424 */ /* 0x000fe400078e00ff */
[----:B------:R-:W-:-:S07]  /*26e20*/  IMAD.MOV.U32 R13, RZ, RZ, RZ ;  /* 0x000000ffff0d7224 */ /* 0x000fce00078e00ff */
[----:B------:R-:W-:-:S07]  /*26e30*/  LEPC R20, `(.L_x_2604) ;  /* 0x000000001014794e */ /* 0x000fce0000000000 */
[----:B0-2---:R-:W-:Y:S05]  /*26e40*/  CALL.ABS.NOINC R2 ;  /* 0x0000000002007343 */ /* 0x005fea0003c00000 */
.L_x_2604:
[----:B------:R-:W-:Y:S05]  /*26e50*/  BSYNC B6 ;  /* 0x0000000000067941 */ /* 0x000fea0003800000 */
.L_x_2603:
[----:B--2---:R-:W2:Y:S01]  /*26e60*/  LDL R2, [R1+0x4] ;  /* 0x0000040001027983 */ /* 0x004ea20000100800 */
        /* <DEDUP_REMOVED lines=10> */
[----:B------:R-:W2:Y:S01]  /*26f10*/  LDC.64 R2, c[0x4][R2] ;  /* 0x0100000002027b82 */ /* 0x000ea20000000a00 */
[----:B------:R-:W-:Y:S01]  /*26f20*/  IMAD.U32 R6, RZ, RZ, UR8 ;  /* 0x00000008ff067e24 */ /* 0x000fe2000f8e00ff */
[----:B------:R-:W-:Y:S01]  /*26f30*/  MOV R8, 0x70 ;  /* 0x0000007000087802 */ /* 0x000fe20000000f00 */
[----:B------:R-:W-:Y:S02]  /*26f40*/  IMAD.U32 R7, RZ, RZ, UR9 ;  /* 0x00000009ff077e24 */ /* 0x000fe4000f8e00ff */
[----:B------:R-:W-:-:S02]  /*26f50*/  IMAD.U32 R10, RZ, RZ, UR4 ;  /* 0x00000004ff0a7e24 */ /* 0x000fc4000f8e00ff */
[----:B-1----:R-:W-:Y:S02]  /*26f60*/  IMAD.U32 R11, RZ, RZ, UR5 ;  /* 0x00000005ff0b7e24 */ /* 0x002fe4000f8e00ff */
[----:B------:R-:W-:Y:S02]  /*26f70*/  IMAD.MOV.U32 R12, RZ, RZ, 0x1 ;  /* 0x00000001ff0c7424 */ /* 0x000fe400078e00ff */
[----:B------:R-:W-:-:S07]  /*26f80*/  IMAD.MOV.U32 R13, RZ, RZ, RZ ;  /* 0x000000ffff0d7224 */ /* 0x000fce00078e00ff */
[----:B------:R-:W-:-:S07]  /*26f90*/  LEPC R20, `(.L_x_2606) ;  /* 0x000000001014794e */ /* 0x000fce0000000000 */
[----:B0-2---:R-:W-:Y:S05]  /*26fa0*/  CALL.ABS.NOINC R2 ;  /* 0x0000000002007343 */ /* 0x005fea0003c00000 */
.L_x_2606:
[----:B------:R-:W-:Y:S05]  /*26fb0*/  BSYNC B6 ;  /* 0x0000000000067941 */ /* 0x000fea0003800000 */
.L_x_2605:
        /* <DEDUP_REMOVED lines=20> */
.L_x_2608:
[----:B------:R-:W-:Y:S05]  /*27100*/  BSYNC B6 ;  /* 0x0000000000067941 */ /* 0x000fea0003800000 */
.L_x_2607:
        /* <DEDUP_REMOVED lines=9> */
[----:B----4-:R2:W3:Y:S02]  /*271a0*/  @P0 LDG.E R9, desc[UR46][R2.64] ;  /* 0x0000002e02090981 */ /* 0x0104e4000c1e1900 */
[----:B--2---:R-:W2:Y:S01]  /*271b0*/  LDC.64 R2, c[0x0][0x418] ;  /* 0x00010600ff027b82 */ /* 0x004ea20000000a00 */
[----:B---3--:R-:W-:Y:S01]  /*271c0*/  SHF.R.S32.HI R10, RZ, 0x1f, R9 ;  /* 0x0000001fff0a7819 */ /* 0x008fe20000011409 */
[----:B------:R3:W-:Y:S01]  /*271d0*/  @P0 STL [R1+0x18], R9 ;  /* 0x0000180901000387 */ /* 0x0007e20000100800 */
[----:B--2---:R-:W-:Y:S01]  /*271e0*/  LOP3.LUT P0, RZ, R2, UR4, RZ, 0xfc, !PT ;  /* 0x0000000402ff7c12 */ /* 0x004fe2000f80fcff */
[----:B------:R-:W-:Y:S02]  /*271f0*/  UMOV UR4, 0xffffffff ;  /* 0xffffffff00047882 */ /* 0x000fe40000000000 */
[----:B------:R3:W-:Y:S01]  /*27200*/  STL [R1+0x28], R10 ;  /* 0x0000280a01007387 */ /* 0x0007e20000100800 */
[----:B------:R-:W-:-:S04]  /*27210*/  LOP3.LUT P0, RZ, R3, UR5, RZ, 0xfc, P0 ;  /* 0x0000000503ff7c12 */ /* 0x000fc8000800fcff */
[----:B------:R-:W-:Y:S01]  /*27220*/  SEL R0, R9, RZ, !P0 ;  /* 0x000000ff09007207 */ /* 0x000fe20004000000 */
[----:B------:R-:W-:Y:S08]  /*27230*/  BRA.DIV UR4, `(.L_x_2609) ;  /* 0x0000008204487947 */ /* 0x000ff0000b800000 */
[----:B------:R-:W2:Y:S02]  /*27240*/  S2R R4, SR_TID.X ;  /* 0x0000000000047919 */ /* 0x000ea40000002100 */
[----:B--2---:R-:W-:-:S04]  /*27250*/  SHF.R.U32.HI R4, RZ, 0x5, R4 ;  /* 0x00000005ff047819 */ /* 0x004fc80000011604 */
[----:B------:R-:W-:-:S05]  /*27260*/  LOP3.LUT R4, R4, 0x3, RZ, 0xc0, !PT ;  /* 0x0000000304047812 */ /* 0x000fca00078ec0ff */
[----:B0-----:R0:W2:Y:S02]  /*27270*/  SHFL.IDX PT, R14, R4, RZ, 0x1f ;  /* 0x00001fff040e7589 */ /* 0x0010a400000e0000 */
.L_x_2829:
[----:B0-----:R-:W4:Y:S01]  /*27280*/  LDL.LU R4, [R1+0x24] ;  /* 0x0000240001047983 */ /* 0x001f220000300800 */
[----:B------:R-:W-:Y:S02]  /*27290*/  PLOP3.LUT P1, PT, PT, PT, PT, 0x8, 0x0 ;  /* 0x000000000000781c */ /* 0x000fe40003f2e170 */
[----:B--2---:R-:W-:Y:S01]  /*272a0*/  ISETP.NE.AND P0, PT, R14, RZ, PT ;  /* 0x000000ff0e00720c */ /* 0x004fe20003f05270 */
[----:B------:R0:W-:Y:S01]  /*272b0*/  STL [R1], R0 ;  /* 0x0000000001007387 */ /* 0x0001e20000100800 */
[----:B----4-:R-:W-:-:S09]  /*272c0*/  LOP3.LUT R4, R4, 0xfffffffe, RZ, 0xc0, !PT ;  /* 0xfffffffe04047812 */ /* 0x010fd200078ec0ff */
[----:B------:R-:W-:-:S05]  /*272d0*/  @P1 LOP3.LUT R4, R4, 0x1, RZ, 0xfc, !PT ;  /* 0x0000000104041812 */ /* 0x000fca00078efcff */
[----:B------:R0:W-:Y:S01]  /*272e0*/  STL [R1+0x24], R4 ;  /* 0x0000240401007387 */ /* 0x0001e20000100800 */
[----:B------:R-:W-:Y:S05]  /*272f0*/  @P0 BRA `(.L_x_2610) ;  /* 0x0000000400a40947 */ /* 0x000fea0003800000 */
[----:B------:R-:W-:-:S03]  /*27300*/  UMOV UR4, 0xffffffff ;  /* 0xffffffff00047882 */ /* 0x000fc60000000000 */
[----:B------:R-:W-:Y:S05]  /*27310*/  BRA.DIV UR4, `(.L_x_2611) ;  /* 0x0000008204447947 */ /* 0x000fea000b800000 */
[----:B------:R-:W-:-:S13]  /*27320*/  ELECT P6, URZ, PT ;  /* 0x00000000003f782f */ /* 0x000fda00038c0000 */
.L_x_2832:
[----:B------:R-:W-:Y:S05]  /*27330*/  @!P6 BRA `(.L_x_2610) ;  /* 0x000000040094e947 */ /* 0x000fea0003800000 */
[----:B0-----:R-:W2:Y:S01]  /*27340*/  LDL R4, [R1+0x40] ;  /* 0x0000400001047983 */ /* 0x001ea20000100800 */
[----:B------:R-:W-:-:S04]  /*27350*/  ISETP.NE.U32.AND P0, PT, R2, RZ, PT ;  /* 0x000000ff0200720c */ /* 0x000fc80003f05070 */
[----:B------:R-:W-:Y:S02]  /*27360*/  ISETP.NE.AND.EX P0, PT, R3, RZ, PT, P0 ;  /* 0x000000ff0300720c */ /* 0x000fe40003f05300 */
[----:B--2---:R-:W-:-:S11]  /*27370*/  IADD3 R4, R4, -0x1, RZ ;  /* 0xffffffff04047810 */ /* 0x004fd60007ffe0ff */
        /* <DEDUP_REMOVED lines=20> */
.L_x_2612:
[----:B---3--:R-:W2:Y:S04]  /*274c0*/  LDL R10, [R1+0x4] ;  /* 0x00000400010a7983 */ /* 0x008ea80000100800 */
[----:B0-----:R-:W2:Y:S04]  /*274d0*/  LDL R0, [R1+0x8] ;  /* 0x0000080001007983 */ /* 0x001ea80000100800 */
[----:B------:R-:W3:Y:S01]  /*274e0*/  LDL R2, [R1+0x10] ;  /* 0x0000100001027983 */ /* 0x000ee20000100800 */
[----:B------:R-:W0:Y:S02]  /*274f0*/  S2R R9, SR_TID.X ;  /* 0x0000000000097919 */ /* 0x000e240000002100 */
[----:B0-----:R-:W-:-:S04]  /*27500*/  LOP3.LUT R9, R9, 0x7f, RZ, 0xc0, !PT ;  /* 0x0000007f09097812 */ /* 0x001fc800078ec0ff */
[----:B------:R-:W-:Y:S01]  /*27510*/  ISETP.NE.AND P1, PT, R9, RZ, PT ;  /* 0x000000ff0900720c */ /* 0x000fe20003f25270 */
[----:B--2---:R-:W-:Y:S01]  /*27520*/  IMAD R0, R0, 0x8, R10 ;  /* 0x0000000800007824 */ /* 0x004fe200078e020a */
[----:B---3--:R-:W-:-:S04]  /*27530*/  SHF.L.U32 R3, R2, 0x1f, RZ ;  /* 0x0000001f02037819 */ /* 0x008fc800000006ff */
[----:B------:R-:W0:Y:S02]  /*27540*/  SYNCS.PHASECHK.TRANS64.TRYWAIT P0, [R0+URZ+0x38880], R3 ;  /* 0x03888003000075a7 */ /* 0x000e24000800017f */
[----:B0-----:R-:W-:Y:S05]  /*27550*/  @!P0 BRA `(.L_x_2613) ;  /* 0x0000007c00d48947 */ /* 0x001fea0003800000 */
.L_x_2833:
[----:B------:R-:W-:Y:S05]  /*27560*/  @P1 BRA `(.L_x_2614) ;  /* 0x00000000001c1947 */ /* 0x000fea0003800000 */
[----:B------:R-:W2:Y:S02]  /*27570*/  S2R R2, SR_TID.X ;  /* 0x0000000000027919 */ /* 0x000ea40000002100 */
[----:B--2---:R-:W-:Y:S02]  /*27580*/  LOP3.LUT R5, R2, 0x1f, RZ, 0xc0, !PT ;  /* 0x0000001f02057812 */ /* 0x004fe400078ec0ff */
[----:B------:R-:W-:Y:S02]  /*27590*/  MOV R2, 0x8000 ;  /* 0x0000800000027802 */ /* 0x000fe40000000f00 */
[----:B------:R-:W-:Y:S02]  /*275a0*/  ISETP.NE.AND P0, PT, R5, RZ, PT ;  /* 0x000000ff0500720c */ /* 0x000fe40003f05270 */
[----:B------:R2:W-:Y:S11]  /*275b0*/  SYNCS.ARRIVE.TRANS64 RZ, [R0+URZ+0x38870], R2 ;  /* 0x0388700200ff79a7 */ /* 0x0005f6000800003f */
[----:B--2---:R-:W-:Y:S05]  /*275c0*/  @!P0 BRA `(.L_x_2614) ;  /* 0x0000000000048947 */ /* 0x004fea0003800000 */
[----:B------:R-:W-:Y:S01]  /*275d0*/  BPT.TRAP 0x1 ;  /* 0x000000040000795c */ /* 0x000fe20000300000 */
.L_x_2614:
        /* <DEDUP_REMOVED lines=13> */
[----:B--2---:R-:W-:Y:S02]  /*276b0*/  IMAD R2, R2, 0x8000, R7 ;  /* 0x0000800002027824 */ /* 0x004fe400078e0207 */
[----:B---3--:R-:W-:-:S03]  /*276c0*/  IMAD R4, R4, 0x80, R6 ;  /* 0x0000008004047824 */ /* 0x008fc600078e0206 */
[----:B------:R-:W-:Y:S02]  /*276d0*/  R2UR UR14, R2 ;  /* 0x00000000020e72ca */ /* 0x000fe400000e0000 */
[----:B----4-:R-:W-:Y:S02]  /*276e0*/  R2UR UR13, R5 ;  /* 0x00000000050d72ca */ /* 0x010fe400000e0000 */
[----:B------:R-:W-:-:S09]  /*276f0*/  R2UR UR11, R4 ;  /* 0x00000000040b72ca */ /* 0x000fd200000e0000 */
        /* <DEDUP_REMOVED lines=8> */
.L_x_2834:
        /* <DEDUP_REMOVED lines=8> */
.L_x_2616:
[----:B------:R-:W3:Y:S04]  /*27800*/  LDL R5, [R1] ;  /* 0x0000000001057983 */ /* 0x000ee80000100800 */
[----:B0-2---:R-:W2:Y:S01]  /*27810*/  LDL.LU R3, [R1+0x24] ;  /* 0x0000240001037983 */ /* 0x005ea20000300800 */
        /* <DEDUP_REMOVED lines=14> */
[----:B---3--:R-:W-:Y:S02]  /*27900*/  R2UR UR13, R5 ;  /* 0x00000000050d72ca */ /* 0x008fe400000e0000 */
[----:B--2---:R-:W-:-:S04]  /*27910*/  LOP3.LUT R3, R3, 0xfffffffe, RZ, 0xc0, !PT ;  /* 0xfffffffe03037812 */ /* 0x004fc800078ec0ff */
[----:B------:R-:W-:-:S07]  /*27920*/  @P0 LOP3.LUT R3, R3, 0x1, RZ, 0xfc, !PT ;  /* 0x0000000103030812 */ /* 0x000fce00078efcff */
[----:B------:R0:W-:Y:S01]  /*27930*/  UTMALDG.4D [UR8], [UR4], desc[UR6] ;  /* 0x00000608040075b4 */ /* 0x0001e20008019000 */
[----:B------:R2:W-:Y:S01]  /*27940*/  STL [R1+0x24], R3 ;  /* 0x0000240301007387 */ /* 0x0005e20000100800 */
[----:B0-----:R-:W-:Y:S01]  /*27950*/  UMOV UR8, UR14 ;  /* 0x0000000e00087c82 */ /* 0x001fe20008000000 */
[----:B------:R-:W-:Y:S02]  /*27960*/  UMOV UR10, UR15 ;  /* 0x0000000f000a7c82 */ /* 0x000fe40008000000 */
[----:B------:R2:W-:Y:S01]  /*27970*/  UTMALDG.4D [UR8], [UR4], desc[UR6] ;  /* 0x00000608040075b4 */ /* 0x0005e20008019000 */
[----:B------:R-:W-:Y:S02]  /*27980*/  NOP ;  /* 0x0000000000007918 */ /* 0x000fe40000000000 */
.L_x_2610:
[----:B------:R-:W4:Y:S04]  /*27990*/  LDL R2, [R1+0x4] ;  /* 0x0000040001027983 */ /* 0x000f280000100800 */
[----:B--2---:R-:W2:Y:S04]  /*279a0*/  LDL.LU R3, [R1+0x44] ;  /* 0x0000440001037983 */ /* 0x004ea80000300800 */
[----:B------:R-:W5:Y:S04]  /*279b0*/  LDL.LU R5, [R1+0x38] ;  /* 0x0000380001057983 */ /* 0x000f680000300800 */
[----:B0-----:R-:W3:Y:S01]  /*279c0*/  LDL.LU R4, [R1+0x4c] ;  /* 0x00004c0001047983 */ /* 0x001ee20000300800 */
[----:B------:R-:W-:Y:S05]  /*279d0*/  WARPSYNC.ALL ;  /* 0x0000000000007948 */ /* 0x000fea0003800000 */
[----:B------:R-:W-:Y:S01]  /*279e0*/  ULDC.64 UR4, c[0x0][0x298] ;  /* 0x0000a60000047ab9 */ /* 0x000fe20000000a00 */
[----:B------:R-:W-:Y:S01]  /*279f0*/  ULDC.64 UR6, c[0x0][0xa00] ;  /* 0x0002800000067ab9 */ /* 0x000fe20000000a00 */
[----:B------:R-:W-:Y:S01]  /*27a00*/  BSSY B6, `(.L_x_2617) ;  /* 0x0000024000067945 */ /* 0x000fe20003800000 */
[----:B------:R-:W-:Y:S01]  /*27a10*/  BAR.SYNC.DEFER_BLOCKING 0x8, 0x180 ;  /* 0x0206000000007b1d */ /* 0x000fe20000010000 */
[----:B------:R-:W-:-:S04]  /*27a20*/  ISETP.NE.U32.AND P0, PT, RZ, UR6, PT ;  /* 0x00000006ff007c0c */ /* 0x000fc8000bf05070 */
[----:B------:R-:W-:Y:S01]  /*27a30*/  ISETP.NE.AND.EX P0, PT, RZ, UR7, PT, P0 ;  /* 0x00000007ff007c0c */ /* 0x000fe2000bf05300 */
[----:B----4-:R-:W-:Y:S01]  /*27a40*/  VIADD R2, R2, 0x20400 ;  /* 0x0002040002027836 */ /* 0x010fe20000000000 */
[----:B--2---:R-:W-:-:S04]  /*27a50*/  SHF.R.S32.HI R0, RZ, 0x1f, R3 ;  /* 0x0000001fff007819 */ /* 0x004fc80000011403 */
[----:B------:R-:W-:Y:S02]  /*27a60*/  LOP3.LUT P1, RZ, R2, 0x3ff, RZ, 0xc0, !PT ;  /* 0x000003ff02ff7812 */ /* 0x000fe4000782c0ff */
[----:B-----5:R-:W-:Y:S01]  /*27a70*/  SEL R5, R5, RZ, !P0 ;  /* 0x000000ff05057207 */ /* 0x020fe20004000000 */
[----:B------:R-:W-:Y:S01]  /*27a80*/  IMAD R0, R0, UR4, RZ ;  /* 0x0000000400007c24 */ /* 0x000fe2000f8e02ff */
[----:B---3--:R-:W-:-:S03]  /*27a90*/  SEL R4, R4, RZ, !P0 ;  /* 0x000000ff04047207 */ /* 0x008fc60004000000 */
[C---:B------:R-:W-:Y:S02]  /*27aa0*/  IMAD R0, R3.reuse, UR5, R0 ;  /* 0x0000000503007c24 */ /* 0x040fe4000f8e0200 */
[----:B------:R-:W-:-:S05]  /*27ab0*/  IMAD.WIDE.U32 R2, R3, UR4, RZ ;  /* 0x0000000403027c25 */ /* 0x000fca000f8e00ff */
[----:B------:R0:W-:Y:S04]  /*27ac0*/  STL.64 [R1+0x50], R2 ;  /* 0x0000500201007387 */ /* 0x0001e80000100a00 */
[----:B------:R2:W-:Y:S04]  /*27ad0*/  STL [R1+0x38], R5 ;  /* 0x0000380501007387 */ /* 0x0005e80000100800 */
[----:B------:R2:W-:Y:S01]  /*27ae0*/  STL [R1+0x58], R4 ;  /* 0x0000580401007387 */ /* 0x0005e20000100800 */
[----:B0-----:R-:W-:Y:S01]  /*27af0*/  IMAD.IADD R2, R3, 0x1, R0 ;  /* 0x0000000103027824 */ /* 0x001fe200078e0200 */
        /* <DEDUP_REMOVED lines=8> */
[----:B------:R-:W-:Y:S01]  /*27b80*/  MOV R4, UR4 ;  /* 0x0000000400047c02 */ /* 0x000fe20008000f00 */
[----:B------:R-:W-:Y:S01]  /*27b90*/  IMAD.U32 R5, RZ, RZ, UR5 ;  /* 0x00000005ff057e24 */ /* 0x000fe2000f8e00ff */
[----:B------:R-:W0:Y:S01]  /*27ba0*/  LDC.64 R2, c[0x4][R2] ;  /* 0x0100000002027b82 */ /* 0x000e220000000a00 */
        /* <DEDUP_REMOVED lines=8> */
[----:B0-----:R-:W-:Y:S05]  /*27c30*/  CALL.ABS.NOINC R2 ;  /* 0x0000000002007343 */ /* 0x001fea0003c00000 */
.L_x_2618:
[----:B------:R-:W-:Y:S05]  /*27c40*/  BSYNC B6 ;  /* 0x0000000000067941 */ /* 0x000fea0003800000 */
.L_x_2617:
[----:B--2---:R-:W2:Y:S01]  /*27c50*/  LDL.LU R5, [R1+0x44] ;  /* 0x0000440001057983 */ /* 0x004ea20000300800 */
[----:B------:R-:W-:Y:S01]  /*27c60*/  ULDC.64 UR4, c[0x0][0x2d8] ;  /* 0x0000b60000047ab9 */ /* 0x000fe20000000a00 */
[----:B------:R-:W0:Y:S01]  /*27c70*/  LDC R8, c[0x0][0x448] ;  /* 0x00011200ff087b82 */ /* 0x000e220000000800 */
[----:B------:R-:W-:Y:S01]  /*27c80*/  ULDC.64 UR6, c[0x0][0x280] ;  /* 0x0000a00000067ab9 */ /* 0x000fe20000000a00 */
[----:B------:R-:W2:Y:S04]  /*27c90*/  LDL.LU.64 R2, [R1+0x50] ;  /* 0x0000500001027983 */ /* 0x000ea80000300a00 */
[----:B------:R-:W3:Y:S04]  /*27ca0*/  LDL.LU R0, [R1+0x4c] ;  /* 0x00004c0001007983 */ /* 0x000ee80000300800 */
[----:B------:R-:W4:Y:S04]  /*27cb0*/  LDL.LU R6, [R1+0x58] ;  /* 0x0000580001067983 */ /* 0x000f280000300800 */
[----:B------:R-:W4:Y:S01]  /*27cc0*/  LDL.LU R4, [R1+0x38] ;  /* 0x0000380001047983 */ /* 0x000f220000300800 */
[----:B------:R-:W1:Y:S01]  /*27cd0*/  S2R R9, SR_TID.X ;  /* 0x0000000000097919 */ /* 0x000e620000002100 */
[----:B0-----:R-:W-:Y:S01]  /*27ce0*/  ISETP.NE.AND P0, PT, R8, 0x1, PT ;  /* 0x000000010800780c */ /* 0x001fe20003f05270 */
[----:B-1----:R-:W-:-:S05]  /*27cf0*/  IMAD.SHL.U32 R9, R9, 0x10, RZ ;  /* 0x0000001009097824 */ /* 0x002fca00078e00ff */
[----:B------:R-:W-:-:S04]  /*27d00*/  LOP3.LUT R9, R9, 0x70, RZ, 0xc0, !PT ;  /* 0x0000007009097812 */ /* 0x000fc800078ec0ff */
        /* <DEDUP_REMOVED lines=12> */
[----:B------:R-:W-:Y:S01]  /*27dd0*/  ULDC.64 UR4, c[0x0][0x2d0] ;  /* 0x0000b40000047ab9 */ /* 0x000fe20000000a00 */
[----:B------:R-:W2:Y:S02]  /*27de0*/  S2R R4, SR_TID.X ;  /* 0x0000000000047919 */ /* 0x000ea40000002100 */
[----:B------:R-:W-:Y:S01]  /*27df0*/  IMAD.IADD R3, R3, 0x1, R0 ;  /* 0x0000000103037824 */ /* 0x000fe200078e0200 */
[----:B0-----:R-:W-:-:S04]  /*27e00*/  LOP3.LUT R5, R5, 0x7f, RZ, 0xc0, !PT ;  /* 0x0000007f05057812 */ /* 0x001fc800078ec0ff */
[----:B------:R-:W-:Y:S02]  /*27e10*/  SHF.R.U32.HI R5, RZ, 0x3, R5 ;  /* 0x00000003ff057819 */ /* 0x000fe40000011605 */
[----:B--2---:R-:W-:-:S04]  /*27e20*/  SHF.L.U32 R4, R4, 0x4, RZ ;  /* 0x0000000404047819 */ /* 0x004fc800000006ff */
[----:B------:R-:W-:Y:S02]  /*27e30*/  LOP3.LUT R4, R5, 0x70, R4, 0xf8, !PT ;  /* 0x0000007005047812 */ /* 0x000fe400078ef804 */
[----:B------:R-:W0:Y:S03]  /*27e40*/  @P0 LDC R5, c[0x0][0x44c] ;  /* 0x00011300ff050b82 */ /* 0x000e260000000800 */
[----:B------:R-:W-:-:S04]  /*27e50*/  IMAD R4, R17, 0x80, R4 ;  /* 0x0000008011047824 */ /* 0x000fc800078e0204 */
[----:B------:R-:W-:Y:S02]  /*27e60*/  IMAD.MOV.U32 R0, RZ, RZ, R4 ;  /* 0x000000ffff007224 */ /* 0x000fe400078e0004 */
        /* <DEDUP_REMOVED lines=8> */
[----:B------:R-:W-:Y:S01]  /*27ef0*/  ULDC.64 UR4, c[0x0][0x2c8] ;  /* 0x0000b20000047ab9 */ /* 0x000fe20000000a00 */
[----:B------:R-:W0:Y:S02]  /*27f00*/  S2R R5, SR_TID.X ;  /* 0x0000000000057919 */ /* 0x000e240000002100 */
        /* <DEDUP_REMOVED lines=8> */
[----:B------:R-:W-:-:S04]  /*27f90*/  IADD3 R3, P2, R6, UR6, RZ ;  /* 0x0000000606037c10 */ /* 0x000fc8000ff5e0ff */
[----:B------:R-:W-:Y:S02]  /*27fa0*/  IADD3.X R2, R7, UR7, R2, P2, !PT ;  /* 0x0000000707027c10 */ /* 0x000fe400097fe402 */
[----:B0-----:R-:W-:-:S04]  /*27fb0*/  SHF.L.U32 R10, R5, 0x4, RZ ;  /* 0x00000004050a7819 */ /* 0x001fc800000006ff */
[----:B------:R-:W-:-:S04]  /*27fc0*/  LOP3.LUT R10, R10, 0x70, RZ, 0xc0, !PT ;  /* 0x000000700a0a7812 */ /* 0x000fc800078ec0ff */
[----:B------:R-:W-:Y:S01]  /*27fd0*/  ISETP.GE.AND P0, PT, R10, UR4, PT ;  /* 0x000000040a007c0c */ /* 0x000fe2000bf06270 */
[----:B------:R-:W-:-:S03]  /*27fe0*/  UMOV UR4, 0xffffffff ;  /* 0xffffffff00047882 */ /* 0x000fc60000000000 */
[----:B-1----:R-:W-:Y:S09]  /*27ff0*/  BRA.DIV UR4, `(.L_x_2619) ;  /* 0x0000007604547947 */ /* 0x002ff2000b800000 */
[----:B------:R-:W0:Y:S02]  /*28000*/  S2R R5, SR_TID.X ;  /* 0x0000000000057919 */ /* 0x000e240000002100 */
[----:B0-----:R-:W-:-:S04]  /*28010*/  LOP3.LUT R5, R5, 0x7f, RZ, 0xc0, !PT ;  /* 0x0000007f05057812 */ /* 0x001fc800078ec0ff */
[----:B------:R-:W-:Y:S02]  /*28020*/  SHF.R.U32.HI R6, RZ, 0x3, R5 ;  /* 0x00000003ff067819 */ /* 0x000fe40000011605 */
[----:B------:R-:W2:Y:S03]  /*28030*/  LDL.LU R5, [R1+0x48] ;  /* 0x0000480001057983 */ /* 0x000ea60000300800 */
[----:B------:R-:W-:Y:S01]  /*28040*/  IMAD R17, R17, 0x80, R6 ;  /* 0x0000008011117824 */ /* 0x000fe200078e0206 */
[----:B------:R-:W-:Y:S03]  /*28050*/  SHFL.IDX PT, R7, R2, 0x1, 0x181f ;  /* 0x00381f0002077f89 */ /* 0x000fe600000e0000 */
[----:B------:R-:W-:Y:S01]  /*28060*/  VIADD R4, R17, 0x10 ;  /* 0x0000001011047836 */ /* 0x000fe20000000000 */
[----:B------:R-:W-:Y:S01]  /*28070*/  SHFL.IDX PT, R6, R3, 0x1, 0x181f ;  /* 0x00381f0003067f89 */ /* 0x000fe200000e0000 */
[----:B--2---:R-:W-:-:S03]  /*28080*/  IMAD R0, R5, R8, RZ ;  /* 0x0000000805007224 */ /* 0x004fc600078e02ff */
[----:B------:R-:W0:Y:S02]  /*28090*/  SHFL.IDX PT, R5, R3, RZ, 0x181f ;  /* 0x00181fff03057589 */ /* 0x000e2400000e0000 */
[-C--:B------:R-:W-:Y:S02]  /*280a0*/  ISETP.GE.AND P2, PT, R4, R0.reuse, PT ;  /* 0x000000000400720c */ /* 0x080fe40003f46270 */
[----:B------:R-:W1:Y:S01]  /*280b0*/  SHFL.IDX PT, R4, R2, RZ, 0x181f ;  /* 0x00181fff02047589 */ /* 0x000e6200000e0000 */
[----:B------:R-:W-:-:S13]  /*280c0*/  ISETP.GE.AND P4, PT, R17, R0, PT ;  /* 0x000000001100720c */ /* 0x000fda0003f86270 */
[----:B0-----:R-:W-:-:S05]  /*280d0*/  @!P4 IADD3 R5, P3, R10, R5, RZ ;  /* 0x000000050a05c210 */ /* 0x001fca0007f7e0ff */
[----:B-1----:R-:W-:-:S05]  /*280e0*/  @!P4 IMAD.X R4, RZ, RZ, R4, P3 ;  /* 0x000000ffff04c224 */ /* 0x002fca00018e0604 */
[----:B------:R-:W-:-:S04]  /*280f0*/  @!P4 LOP3.LUT R5, R5, R4, RZ, 0x3c, !PT ;  /* 0x000000040505c212 */ /* 0x000fc800078e3cff */
[----:B------:R-:W-:-:S04]  /*28100*/  @!P4 LOP3.LUT R4, R5, R4, RZ, 0x3c, !PT ;  /* 0x000000040504c212 */ /* 0x000fc800078e3cff */
[----:B------:R-:W-:-:S05]  /*28110*/  @!P4 LOP3.LUT R5, R5, R4, RZ, 0x3c, !PT ;  /* 0x000000040505c212 */ /* 0x000fca00078e3cff */
[----:B-----5:R-:W-:Y:S04]  /*28120*/  @!P4 LDGSTS.E.BYPASS.LTC128B.128 [R9+0x20400], desc[UR46][R4.64], !P0 ;  /* 0x204000000409cfae */ /* 0x020fe8000c101d6e */
[----:B------:R0:W-:Y:S02]  /*28130*/  @!P4 LDGSTS.E.BYPASS.LTC128B.128 [R9+0x24400], desc[UR46][R4.64+0x80], !P1 ;  /* 0x244000800409cfae */ /* 0x0001e4000c901d6e */
[----:B0-----:R-:W-:Y:S02]  /*28140*/  @!P2 IADD3 R5, P3, R10, R6, RZ ;  /* 0x000000060a05a210 */ /* 0x001fe40007f7e0ff */
[----:B------:R-:W-:Y:S03]  /*28150*/  SHFL.IDX PT, R6, R2, 0x2, 0x181f ;  /* 0x00581f0002067f89 */ /* 0x000fe600000e0000 */
[----:B------:R-:W-:-:S05]  /*28160*/  @!P2 IMAD.X R4, RZ, RZ, R7, P3 ;  /* 0x000000ffff04a224 */ /* 0x000fca00018e0607 */
[----:B------:R-:W-:-:S04]  /*28170*/  @!P2 LOP3.LUT R5, R5, R4, RZ, 0x3c, !PT ;  /* 0x000000040505a212 */ /* 0x000fc800078e3cff */
[----:B------:R-:W-:-:S04]  /*28180*/  @!P2 LOP3.LUT R4, R5, R4, RZ, 0x3c, !PT ;  /* 0x000000040504a212 */ /* 0x000fc800078e3cff */
[----:B------:R-:W-:-:S05]  /*28190*/  @!P2 LOP3.LUT R5, R5, R4, RZ, 0x3c, !PT ;  /* 0x000000040505a212 */ /* 0x000fca00078e3cff */
[----:B------:R-:W-:Y:S04]  /*281a0*/  @!P2 LDGSTS.E.BYPASS.LTC128B.128 [R9+0x20c00], desc[UR46][R4.64], !P0 ;  /* 0x20c000000409afae */ /* 0x000fe8000c101d6e */
[----:B------:R0:W-:Y:S02]  /*281b0*/  @!P2 LDGSTS.E.BYPASS.LTC128B.128 [R9+0x24c00], desc[UR46][R4.64+0x80], !P1 ;  /* 0x24c000800409afae */ /* 0x0001e4000c901d6e */
[----:B0-----:R-:W-:-:S05]  /*281c0*/  VIADD R4, R17, 0x20 ;  /* 0x0000002011047836 */ /* 0x001fca0000000000 */
[----:B------:R-:W-:Y:S02]  /*281d0*/  ISETP.GE.AND P2, PT, R4, R0, PT ;  /* 0x000000000400720c */ /* 0x000fe40003f46270 */
[----:B------:R-:W0:Y:S11]  /*281e0*/  SHFL.IDX PT, R4, R3, 0x2, 0x181f ;  /* 0x00581f0003047f89 */ /* 0x000e3600000e0000 */
[----:B0-----:R-:W-:-:S04]  /*281f0*/  @!P2 IADD3 R5, P3, R10, R4, RZ ;  /* 0x000000040a05a210 */ /* 0x001fc80007f7e0ff */
[----:B------:R-:W-:Y:S02]  /*28200*/  @!P2 IADD3.X R4, RZ, R6, RZ, P3, !PT ;  /* 0x00000006ff04a210 */ /* 0x000fe40001ffe4ff */
[----:B------:R-:W-:Y:S02]  /*28210*/  SHFL.IDX PT, R6, R2, 0x3, 0x181f ;  /* 0x00781f0002067f89 */ /* 0x000fe400000e0000 */
        /* <DEDUP_REMOVED lines=8> */
[----:B0-----:R-:W-:-:S05]  /*282a0*/  @!P2 IADD3 R5, P3, R10, R4, RZ ;  /* 0x000000040a05a210 */ /* 0x001fca0007f7e0ff */
[----:B------:R-:W-:Y:S02]  /*282b0*/  @!P2 IMAD.X R4, RZ, RZ, R6, P3 ;  /* 0x000000ffff04a224 */ /* 0x000fe400018e0606 */
[----:B------:R-:W-:Y:S03]  /*282c0*/  SHFL.IDX PT, R6, R2, 0x4, 0x181f ;  /* 0x00981f0002067f89 */ /* 0x000fe600000e0000 */
        /* <DEDUP_REMOVED lines=29> */
[----:B------:R-:W0:Y:S04]  /*284a0*/  SHFL.IDX PT, R4, R3, 0x6, 0x181f ;  /* 0x00d81f0003047f89 */ /* 0x000e2800000e0000 */
[----:B------:R-:W1:Y:S07]  /*284b0*/  SHFL.IDX PT, R3, R3, 0x7, 0x181f ;  /* 0x00f81f0003037f89 */ /* 0x000e6e00000e0000 */
[----:B0-----:R-:W-:-:S05]  /*284c0*/  @!P2 IADD3 R5, P3, R10, R4, RZ ;  /* 0x000000040a05a210 */ /* 0x001fca0007f7e0ff */
[----:B------:R-:W-:-:S05]  /*284d0*/  @!P2 IMAD.X R4, RZ, RZ, R6, P3 ;  /* 0x000000ffff04a224 */ /* 0x000fca00018e0606 */
[----:B------:R-:W-:-:S04]  /*284e0*/  @!P2 LOP3.LUT R5, R5, R4, RZ, 0x3c, !PT ;  /* 0x000000040505a212 */ /* 0x000fc800078e3cff */
[----:B------:R-:W-:-:S04]  /*284f0*/  @!P2 LOP3.LUT R4, R5, R4, RZ, 0x3c, !PT ;  /* 0x000000040504a212 */ /* 0x000fc800078e3cff */
[----:B------:R-:W-:-:S05]  /*28500*/  @!P2 LOP3.LUT R5, R5, R4, RZ, 0x3c, !PT ;  /* 0x000000040505a212 */ /* 0x000fca00078e3cff */
[----:B------:R-:W-:Y:S04]  /*28510*/  @!P2 LDGSTS.E.BYPASS.LTC128B.128 [R9+0x23400], desc[UR46][R4.64], !P0 ;  /* 0x234000000409afae */ /* 0x000fe8000c101d6e */
[----:B------:R0:W-:Y:S04]  /*28520*/  @!P2 LDGSTS.E.BYPASS.LTC128B.128 [R9+0x27400], desc[UR46][R4.64+0x80], !P1 ;  /* 0x274000800409afae */ /* 0x0001e8000c901d6e */
[----:B01----:R0:W2:Y:S02]  /*28530*/  SHFL.IDX PT, R4, R2, 0x7, 0x181f ;  /* 0x00f81f0002047f89 */ /* 0x0030a400000e0000 */
.L_x_2851:
        /* <DEDUP_REMOVED lines=11> */
.L_x_2621:
[----:B------:R-:W-:Y:S05]  /*285f0*/  BSYNC B0 ;  /* 0x0000000000007941 */ /* 0x000fea0003800000 */
.L_x_2620:
[----:B-1----:R1:W5:Y:S01]  /*28600*/  LDL R9, [R1+0x4] ;  /* 0x0000040001097983 */ /* 0x0023620000100800 */
[----:B------:R-:W-:Y:S01]  /*28610*/  PLOP3.LUT P0, PT, PT, PT, PT, 0x80, 0x0 ;  /* 0x000000000000781c */ /* 0x000fe20003f0f070 */
[----:B------:R-:W-:-:S12]  /*28620*/  NOP ;  /* 0x0000000000007918 */ /* 0x000fd80000000000 */
.L_x_2622:
[----:B0-----:R-:W3:Y:S01]  /*28630*/  LDL R2, [R1+0x4] ;  /* 0x0000040001027983 */ /* 0x001ee20000100800 */
[----:B------:R-:W-:Y:S02]  /*28640*/  PLOP3.LUT P1, PT, P1, P0, PT, 0xa2, 0x0 ;  /* 0x000000000000781c */ /* 0x000fe40000f21472 */
[----:B---3--:R-:W-:-:S08]  /*28650*/  @P0 R2UR P1, UR4, R2 ;  /* 0x00000000020402ca */ /* 0x008fd00000020000 */
[----:B------:R-:W-:-:S05]  /*28660*/  @P0 PLOP3.LUT P0, PT, P1, PT, PT, 0x80, 0x0 ;  /* 0x000000000000081c */ /* 0x000fca0000f0f070 */
[----:B------:R-:W-:Y:S01]  /*28670*/  @!P1 SYNCS.ARRIVE.TRANS64.RED.A0T1 RZ, [UR4+0x38800], RZ ;  /* 0x038800ffffff99a7 */ /* 0x000fe20008200404 */
[----:B------:R-:W-:Y:S07]  /*28680*/  @!P1 ARRIVES.LDGSTSBAR.64.TRANSCNT [UR4+0x38800] ;  /* 0x03880000ff0099b0 */ /* 0x000fee0008000a84 */
[----:B------:R-:W-:Y:S05]  /*28690*/  @P0 BRA.U.ANY `(.L_x_2622) ;  /* 0xfffffffd00e40947 */ /* 0x000fea000393ffff */
[----:B------:R-:W3:Y:S02]  /*286a0*/  LDL.LU R3, [R1+0x5c] ;  /* 0x00005c0001037983 */ /* 0x000ee40000300800 */
[----:B---3--:R-:W-:-:S05]  /*286b0*/  VIADD R3, R3, 0x1 ;  /* 0x0000000103037836 */ /* 0x008fca0000000000 */
[----:B------:R0:W-:Y:S01]  /*286c0*/  STL [R1+0x5c], R3 ;  /* 0x00005c0301007387 */ /* 0x0001e20000100800 */
[----:B------:R-:W-:-:S04]  /*286d0*/  LEA.HI R0, R3, R3, RZ, 0x1 ;  /* 0x0000000303007211 */ /* 0x000fc800078f08ff */
[----:B------:R-:W-:-:S04]  /*286e0*/  LOP3.LUT R0, R0, 0xfffffffe, RZ, 0xc0, !PT ;  /* 0xfffffffe00007812 */ /* 0x000fc800078ec0ff */
[----:B------:R-:W-:-:S04]  /*286f0*/  IADD3 R0, R3, -R0, RZ ;  /* 0x8000000003007210 */ /* 0x000fc80007ffe0ff */
[----:B------:R-:W-:Y:S01]  /*28700*/  SHF.L.U32 R0, R0, 0x1f, RZ ;  /* 0x0000001f00007819 */ /* 0x000fe200000006ff */
[----:B------:R-:W-:Y:S01]  /*28710*/  NOP ;  /* 0x0000000000007918 */ /* 0x000fe20000000000 */
[----:B------:R0:W-:Y:S01]  /*28720*/  SYNCS.ARRIVE.TRANS64.A1T0 RZ, [R2+URZ+0x38800], RZ ;  /* 0x038800ff02ff79a7 */ /* 0x0001e2000810003f */
[----:B------:R-:W-:Y:S01]  /*28730*/  BSSY B0, `(.L_x_2623) ;  /* 0x0000003000007945 */ /* 0x000fe20003800000 */
[----:B------:R-:W3:Y:S03]  /*28740*/  SYNCS.PHASECHK.TRANS64.TRYWAIT P0, [R2+URZ+0x38820], R0 ;  /* 0x03882000020075a7 */ /* 0x000ee6000800017f */
[----:B0--3--:R-:W-:Y:S05]  /*28750*/  @!P0 BRA `(.L_x_2624) ;  /* 0x0000007800548947 */ /* 0x009fea0003800000 */
.L_x_2852:
[----:B------:R-:W-:Y:S05]  /*28760*/  BSYNC B0 ;  /* 0x0000000000007941 */ /* 0x000fea0003800000 */
.L_x_2623:
[----:B0-----:R-:W3:Y:S02]  /*28770*/  LDL R2, [R1+0x40] ;  /* 0x0000400001027983 */ /* 0x001ee40000100800 */
[----:B---3--:R-:W-:-:S13]  /*28780*/  ISETP.GE.AND P0, PT, R2, 0x2, PT ;  /* 0x000000020200780c */ /* 0x008fda0003f06270 */
[----:B------:R-:W-:Y:S05]  /*28790*/  @!P0 BRA `(.L_x_2625) ;  /* 0x0000001000f88947 */ /* 0x000fea0003800000 */
[----:B------:R-:W-:Y:S01]  /*287a0*/  VIADD R3, R2, 0xfffffffe ;  /* 0xfffffffe02037836 */ /* 0x000fe20000000000 */
[----:B------:R0:W5:Y:S04]  /*287b0*/  LDL.LU R0, [R1+0x8] ;  /* 0x0000080001007983 */ /* 0x0001680000300800 */
[----:B------:R0:W5:Y:S02]  /*287c0*/  LDL.LU R2, [R1+0x10] ;  /* 0x0000100001027983 */ /* 0x0001640000300800 */
.L_x_2647:
[----:B--2---:R-:W2:Y:S01]  /*287d0*/  LDL R4, [R1+0x24] ;  /* 0x0000240001047983 */ /* 0x004ea20000100800 */
[----:B-----5:R-:W-:Y:S01]  /*287e0*/  VIADD R5, R0, 0x1 ;  /* 0x0000000100057836 */ /* 0x020fe20000000000 */
[----:B------:R-:W-:Y:S05]  /*287f0*/  YIELD ;  /* 0x0000000000007946 */ /* 0x000fea0003800000 */
[C---:B------:R-:W-:Y:S01]  /*28800*/  ISETP.NE.AND P0, PT, R5.reuse, 0x2, PT ;  /* 0x000000020500780c */ /* 0x040fe20003f05270 */
[----:B------:R-:W-:Y:S03]  /*28810*/  BSSY B0, `(.L_x_2626) ;  /* 0x0000092000007945 */ /* 0x000fe60003800000 */
[----:B---3--:R-:W-:-:S02]  /*28820*/  SEL R10, R5, RZ, P0 ;  /* 0x000000ff050a7207 */ /* 0x008fc40000000000 */
[----:B--2---:R-:W-:Y:S02]  /*28830*/  LOP3.LUT P1, RZ, R4, 0x1, RZ, 0xc0, !PT ;  /* 0x0000000104ff7812 */ /* 0x004fe4000782c0ff */
        /* <DEDUP_REMOVED lines=13> */
[----:B------:R-:W5:Y:S01]  /*28910*/  LDL R11, [R1+0x18] ;  /* 0x00001800010b7983 */ /* 0x000f620000100800 */
        /* <DEDUP_REMOVED lines=9> */
[C---:B-----5:R-:W-:Y:S02]  /*289b0*/  IMAD R6, R11.reuse, UR7, R6 ;  /* 0x000000070b067c24 */ /* 0x060fe4000f8e0206 */
[----:B------:R-:W-:-:S05]  /*289c0*/  IMAD.WIDE.U32 R4, R11, UR6, R4 ;  /* 0x000000060b047c25 */ /* 0x000fca000f8e0004 */
[----:B------:R-:W-:Y:S02]  /*289d0*/  IADD3 R5, R6, R5, RZ ;  /* 0x0000000506057210 */ /* 0x000fe40007ffe0ff */
[----:B------:R-:W-:-:S04]  /*289e0*/  LEA R6, P0, R4, UR4, 0x2 ;  /* 0x0000000404067c11 */ /* 0x000fc8000f8010ff */
[----:B------:R-:W-:-:S05]  /*289f0*/  LEA.HI.X R7, R4, UR5, R5, 0x2, P0 ;  /* 0x0000000504077c11 */ /* 0x000fca00080f1405 */
[----:B------:R-:W3:Y:S04]  /*28a00*/  LDG.E R4, desc[UR46][R6.64] ;  /* 0x0000002e06047981 */ /* 0x000ee8000c1e1900 */
[----:B---3--:R3:W-:Y:S02]  /*28a10*/  STL [R1], R4 ;  /* 0x0000000401007387 */ /* 0x0087e40000100800 */
.L_x_2628:
[----:B------:R-:W4:Y:S01]  /*28a20*/  LDL R5, [R1+0x4] ;  /* 0x0000040001057983 */ /* 0x000f220000100800 */
[----:B---3--:R-:W3:Y:S01]  /*28a30*/  S2R R4, SR_TID.X ;  /* 0x0000000000047919 */ /* 0x008ee20000002100 */
[----:B------:R-:W-:Y:S01]  /*28a40*/  BSSY B1, `(.L_x_2629) ;  /* 0x0000007000017945 */ /* 0x000fe20003800000 */
[----:B---3--:R-:W-:-:S04]  /*28a50*/  LOP3.LUT R4, R4, 0x7f, RZ, 0xc0, !PT ;  /* 0x0000007f04047812 */ /* 0x008fc800078ec0ff */
[----:B------:R-:W-:Y:S01]  /*28a60*/  ISETP.NE.AND P1, PT, R4, RZ, PT ;  /* 0x000000ff0400720c */ /* 0x000fe20003f25270 */
[----:B----4-:R-:W-:Y:S01]  /*28a70*/  IMAD R6, R10, 0x8, R5 ;  /* 0x000000080a067824 */ /* 0x010fe200078e0205 */
[----:B------:R-:W-:-:S04]  /*28a80*/  SHF.L.U32 R5, R9, 0x1f, RZ ;  /* 0x0000001f09057819 */ /* 0x000fc800000006ff */
[----:B------:R-:W3:Y:S02]  /*28a90*/  SYNCS.PHASECHK.TRANS64.TRYWAIT P0, [R6+URZ+0x38880], R5 ;  /* 0x03888005060075a7 */ /* 0x000ee4000800017f */
[----:B---3--:R-:W-:Y:S05]  /*28aa0*/  @!P0 BRA `(.L_x_2630) ;  /* 0x0000007400988947 */ /* 0x008fea0003800000 */
.L_x_2853:
[----:B------:R-:W-:Y:S05]  /*28ab0*/  BSYNC B1 ;  /* 0x0000000000017941 */ /* 0x000fea0003800000 */
.L_x_2629:
        /* <DEDUP_REMOVED lines=9> */
.L_x_2632:
[----:B------:R-:W-:Y:S05]  /*28b50*/  BSYNC B1 ;  /* 0x0000000000017941 */ /* 0x000fea0003800000 */
.L_x_2631:
[----:B--2---:R-:W2:Y:S04]  /*28b60*/  LDL R9, [R1+0x4] ;  /* 0x0000040001097983 */ /* 0x004ea80000100800 */
[----:B------:R-:W2:Y:S04]  /*28b70*/  LDL R4, [R1+0x8] ;  /* 0x0000080001047983 */ /* 0x000ea80000100800 */
        /* <DEDUP_REMOVED lines=8> */
[----:B--2---:R-:W-:-:S02]  /*28c00*/  IMAD R4, R4, 0x8000, R9 ;  /* 0x0000800004047824 */ /* 0x004fc400078e0209 */
[----:B----4-:R-:W-:Y:S01]  /*28c10*/  IMAD R8, R8, 0x80, R7 ;  /* 0x0000008008087824 */ /* 0x010fe200078e0207 */
[----:B------:R-:W-:Y:S01]  /*28c20*/  IADD3 R7, R6, 0x38870, RZ ;  /* 0x0003887006077810 */ /* 0x000fe20007ffe0ff */
[----:B------:R-:W-:-:S09]  /*28c30*/  VIADD R9, R4, 0x10400 ;  /* 0x0001040004097836 */ /* 0x000fd20000000000 */
.L_x_2633:
        /* <DEDUP_REMOVED lines=17> */
.L_x_2634:
        /* <DEDUP_REMOVED lines=14> */
.L_x_2854:
[----:B------:R-:W-:Y:S05]  /*28e30*/  BSYNC B1 ;  /* 0x0000000000017941 */ /* 0x000fea0003800000 */
.L_x_2635:
[----:B------:R-:W-:Y:S01]  /*28e40*/  BSSY B1, `(.L_x_2637) ;  /* 0x000000b000017945 */ /* 0x000fe20003800000 */
[----:B------:R-:W-:Y:S02]  /*28e50*/  IMAD.MOV.U32 R10, RZ, RZ, 0x0 ;  /* 0x00000000ff0a7424 */ /* 0x000fe400078e00ff */
[----:B------:R-:W-:Y:S01]  /*28e60*/  IMAD.MOV.U32 R11, RZ, RZ, 0x14f00000 ;  /* 0x14f00000ff0b7424 */ /* 0x000fe200078e00ff */
[----:B------:R-:W-:Y:S06]  /*28e70*/  @P1 BRA `(.L_x_2638) ;  /* 0x00000000001c1947 */ /* 0x000fec0003800000 */
[----:B------:R-:W4:Y:S01]  /*28e80*/  S2R R7, SR_TID.X ;  /* 0x0000000000077919 */ /* 0x000f220000002100 */
[----:B--23--:R-:W-:-:S04]  /*28e90*/  MOV R5, 0x8000 ;  /* 0x0000800000057802 */ /* 0x00cfc80000000f00 */
[----:B------:R2:W-:Y:S01]  /*28ea0*/  SYNCS.ARRIVE.TRANS64 RZ, [R6+URZ+0x38830], R5 ;  /* 0x0388300506ff79a7 */ /* 0x0005e2000800003f */
[----:B----4-:R-:W-:-:S04]  /*28eb0*/  LOP3.LUT R7, R7, 0x1f, RZ, 0xc0, !PT ;  /* 0x0000001f07077812 */ /* 0x010fc800078ec0ff */
[----:B------:R-:W-:-:S13]  /*28ec0*/  ISETP.NE.AND P0, PT, R7, RZ, PT ;  /* 0x000000ff0700720c */ /* 0x000fda0003f05270 */
[----:B--2---:R-:W-:Y:S05]  /*28ed0*/  @!P0 BRA `(.L_x_2638) ;  /* 0x0000000000048947 */ /* 0x004fea0003800000 */
[----:B------:R-:W-:Y:S01]  /*28ee0*/  BPT.TRAP 0x1 ;  /* 0x000000040000795c */ /* 0x000fe20000300000 */
.L_x_2638:
[----:B------:R-:W-:Y:S05]  /*28ef0*/  BSYNC B1 ;  /* 0x0000000000017941 */ /* 0x000fea0003800000 */
.L_x_2637:
        /* <DEDUP_REMOVED lines=8> */
.L_x_2639:
        /* <DEDUP_REMOVED lines=16> */
.L_x_2640:
        /* <DEDUP_REMOVED lines=11> */
.L_x_2627:
[----:B------:R-:W-:Y:S05]  /*29130*/  BSYNC B0 ;  /* 0x0000000000007941 */ /* 0x000fea0003800000 */
.L_x_2626:
[----:B------:R-:W-:-:S06]  /*29140*/  UISETP.NE.AND UP0, UPT, UR36, 0x3, UPT ;  /* 0x000000032400788c */ /* 0x000fcc000bf05270 */
[----:B------:R-:W-:-:S13]  /*29150*/  PLOP3.LUT P0, PT, PT, PT, UP0, 0x80, 0x0 ;  /* 0x000000000000781c */ /* 0x000fda0003f0f008 */
[----:B------:R-:W-:Y:S05]  /*29160*/  @!P0 BRA `(.L_x_2641) ;  /* 0x0000000000048947 */ /* 0x000fea0003800000 */
[----:B------:R-:W-:Y:S01]  /*29170*/  BPT.TRAP 0x1 ;  /* 0x000000040000795c */ /* 0x000fe20000300000 */
.L_x_2641:
[----:B------:R-:W3:Y:S01]  /*29180*/  LDL R5, [R1+0x4] ;  /* 0x0000040001057983 */ /* 0x000ee20000100800 */
[----:B------:R-:W-:Y:S01]  /*29190*/  IMAD.U32 R4, RZ, RZ, UR38 ;  /* 0x00000026ff047e24 */ /* 0x000fe2000f8e00ff */
[----:B------:R-:W-:Y:S04]  /*291a0*/  BSSY B0, `(.L_x_2642) ;  /* 0x0000007000007945 */ /* 0x000fe80003800000 */
[----:B------:R-:W-:Y:S02]  /*291b0*/  ISETP.NE.AND P1, PT, R4, 0x3, PT ;  /* 0x000000030400780c */ /* 0x000fe40003f25270 */
[----:B------:R-:W-:-:S04]  /*291c0*/  LOP3.LUT R4, R2, 0x1, RZ, 0x3c, !PT ;  /* 0x0000000102047812 */ /* 0x000fc800078e3cff */
[----:B------:R-:W-:Y:S01]  /*291d0*/  SHF.L.U32 R4, R4, 0x1f, RZ ;  /* 0x0000001f04047819 */ /* 0x000fe200000006ff */
[----:B---3--:R-:W-:-:S04]  /*291e0*/  IMAD R20, R0, 0x8, R5 ;  /* 0x0000000800147824 */ /* 0x008fc800078e0205 */
[----:B------:R-:W3:Y:S02]  /*291f0*/  SYNCS.PHASECHK.TRANS64.TRYWAIT P0, [R20+URZ+0x38870], R4 ;  /* 0x03887004140075a7 */ /* 0x000ee4000800017f */
[----:B---3--:R-:W-:Y:S05]  /*29200*/  @!P0 BRA `(.L_x_2643) ;  /* 0x0000006c00e88947 */ /* 0x008fea0003800000 */
.L_x_2855:
[----:B------:R-:W-:Y:S05]  /*29210*/  BSYNC B0 ;  /* 0x0000000000007941 */ /* 0x000fea0003800000 */
.L_x_2642:
[----:B------:R-:W-:Y:S05]  /*29220*/  @!P1 BRA `(.L_x_2644) ;  /* 0x0000000000049947 */ /* 0x000fea0003800000 */
[----:B------:R-:W-:Y:S01]  /*29230*/  BPT.TRAP 0x1 ;  /* 0x000000040000795c */ /* 0x000fe20000300000 */
.L_x_2644:
[----:B------:R-:W-:Y:S02]  /*29240*/  SHF.L.U32 R2, R2, 0x1f, RZ ;  /* 0x0000001f02027819 */ /* 0x000fe400000006ff */
[----:B------:R-:W-:Y:S02]  /*29250*/  SHF.L.U32 R12, R0, 0xf, RZ ;  /* 0x0000000f000c7819 */ /* 0x000fe400000006ff */
[----:B------:R-:W4:Y:S02]  /*29260*/  SYNCS.PHASECHK.TRANS64.TRYWAIT P0, [R20+URZ+0x38860], R2 ;  /* 0x03886002140075a7 */ /* 0x000f24000800017f */
[----:B----4-:R-:W-:Y:S05]  /*29270*/  @!P0 BRA `(.L_x_2645) ;  /* 0x0000006c00e08947 */ /* 0x010fea0003800000 */
.L_x_2856:
        /* <DEDUP_REMOVED lines=8> */
[----:B----4-:R-:W-:Y:S01]  /*29300*/  IMAD.IADD R2, R17, 0x1, R0 ;  /* 0x0000000111027824 */ /* 0x010fe200078e0200 */
        /* <DEDUP_REMOVED lines=37> */
[----:B--2---:R-:W-:Y:S01]  /*29560*/  IMAD.MOV.U32 R14, RZ, RZ, R10 ;  /* 0x000000ffff0e7224 */ /* 0x004fe200078e000a */
[----:B------:R-:W-:Y:S02]  /*29570*/  MOV R15, R11 ;  /* 0x0000000b000f7202 */ /* 0x000fe40000000f00 */
        /* <DEDUP_REMOVED lines=56> */
[----:B------:R-:W-:-:S05]  /*29900*/  IMAD.IADD R17, R11, 0x1, R17 ;  /* 0x000000010b117824 */ /* 0x000fca00078e0211 */
        /* <DEDUP_REMOVED lines=26> */
.L_x_2646:
[----:B------:R-:W4:Y:S01]  /*29ab0*/  S2R R0, SR_TID.X ;  /* 0x0000000000007919 */ /* 0x000f220000002100 */
[----:B--2---:R2:W-:Y:S01]  /*29ac0*/  SYNCS.ARRIVE.TRANS64.A1T0 RZ, [R20+URZ+0x38850], RZ ;  /* 0x038850ff14ff79a7 */ /* 0x0045e2000810003f */
[----:B------:R0:W5:Y:S01]  /*29ad0*/  LDL R2, [R1+0x10] ;  /* 0x0000100001027983 */ /* 0x0001620000100800 */
[----:B----4-:R-:W-:Y:S01]  /*29ae0*/  LOP3.LUT R0, R0, 0x7f, RZ, 0xc0, !PT ;  /* 0x0000007f00007812 */ /* 0x010fe200078ec0ff */
[----:B------:R-:W-:Y:S03]  /*29af0*/  BAR.SYNC.DEFER_BLOCKING 0x2, 0x80 ;  /* 0x0082000000007b1d */ /* 0x000fe60000010000 */
[----:B------:R-:W-:-:S03]  /*29b00*/  ISETP.NE.AND P0, PT, R0, RZ, PT ;  /* 0x000000ff0000720c */ /* 0x000fc60003f05270 */
[----:B------:R0:W5:Y:S10]  /*29b10*/  LDL R0, [R1+0x8] ;  /* 0x0000080001007983 */ /* 0x0001740000100800 */
[----:B--2---:R-:W-:-:S04]  /*29b20*/  @!P0 IADD3 R20, R20, 0x38880, RZ ;  /* 0x0003888014148810 */ /* 0x004fc80007ffe0ff */
[----:B------:R-:W-:-:S04]  /*29b30*/  @!P0 PRMT R20, RZ, 0x654, R20 ;  /* 0x00000654ff148816 */ /* 0x000fc80000000014 */
[----:B------:R0:W-:Y:S01]  /*29b40*/  @!P0 SYNCS.ARRIVE.TRANS64.RED.A1T0 RZ, [R20+URZ], RZ ;  /* 0x000000ff14ff89a7 */ /* 0x0001e2000810043f */
[C---:B------:R-:W-:Y:S01]  /*29b50*/  ISETP.GT.AND P0, PT, R3.reuse, RZ, PT ;  /* 0x000000ff0300720c */ /* 0x040fe20003f04270 */
[----:B------:R-:W-:-:S12]  /*29b60*/  VIADD R3, R3, 0xffffffff ;  /* 0xffffffff03037836 */ /* 0x000fd80000000000 */
[----:B0-----:R-:W-:Y:S05]  /*29b70*/  @P0 BRA `(.L_x_2647) ;  /* 0xffffffec00140947 */ /* 0x001fea000383ffff */
.L_x_2625:
[----:B--2---:R-:W0:Y:S01]  /*29b80*/  S2R R4, SR_TID.X ;  /* 0x0000000000047919 */ /* 0x004e220000002100 */
[----:B------:R-:W-:Y:S01]  /*29b90*/  BSSY B0, `(.L_x_2648) ;  /* 0x0000010000007945 */ /* 0x000fe20003800000 */
[----:B0-----:R-:W-:-:S04]  /*29ba0*/  LOP3.LUT R4, R4, 0x7f, RZ, 0xc0, !PT ;  /* 0x0000007f04047812 */ /* 0x001fc800078ec0ff */
[----:B------:R-:W-:-:S13]  /*29bb0*/  ISETP.NE.AND P0, PT, R4, RZ, PT ;  /* 0x000000ff0400720c */ /* 0x000fda0003f05270 */
[----:B------:R-:W-:Y:S05]  /*29bc0*/  @P0 BRA `(.L_x_2649) ;  /* 0x0000000000300947 */ /* 0x000fea0003800000 */
[----:B-----5:R-:W0:Y:S01]  /*29bd0*/  S2R R2, SR_LANEID ;  /* 0x0000000000027919 */ /* 0x020e220000000000 */
[----:B------:R-:W-:Y:S01]  /*29be0*/  VOTEU.ANY UR4, UPT, PT ;  /* 0x0000000000047886 */ /* 0x000fe200038e0100 */
[----:B------:R-:W2:Y:S01]  /*29bf0*/  LDC.64 R4, c[0x0][0xc60] ;  /* 0x00031800ff047b82 */ /* 0x000ea20000000a00 */
[----:B------:R-:W0:Y:S02]  /*29c00*/  FLO.U32 R0, UR4 ;  /* 0x0000000400007d00 */ /* 0x000e2400080e0000 */
[----:B0-----:R-:W-:-:S06]  /*29c10*/  ISETP.EQ.U32.AND P1, PT, R0, R2, PT ;  /* 0x000000020000720c */ /* 0x001fcc0003f22070 */
[----:B------:R-:W2:Y:S07]  /*29c20*/  POPC R2, UR4 ;  /* 0x0000000400027d09 */ /* 0x000eae0008000000 */
[----:B--2---:R-:W2:Y:S04]  /*29c30*/  @P1 ATOMG.E.ADD.STRONG.GPU PT, R2, desc[UR46][R4.64], R2 ;  /* 0x00000002040219a8 */ /* 0x004ea800081ee1ee */
[----:B--2---:R0:W2:Y:S02]  /*29c40*/  SHFL.IDX PT, R2, R2, R0, 0x1f ;  /* 0x00001f0002027589 */ /* 0x0040a400000e0000 */
[----:B0-----:R-:W0:Y:S02]  /*29c50*/  S2R R0, SR_LTMASK ;  /* 0x0000000000007919 */ /* 0x001e240000003900 */
[----:B0-----:R-:W-:-:S06]  /*29c60*/  LOP3.LUT R0, R0, UR4, RZ, 0xc0, !PT ;  /* 0x0000000400007c12 */ /* 0x001fcc000f8ec0ff */
[----:B------:R-:W2:Y:S02]  /*29c70*/  POPC R0, R0 ;  /* 0x0000000000007309 */ /* 0x000ea40000000000 */
[----:B--2---:R-:W-:-:S07]  /*29c80*/  IADD3 R16, R2, UR37, R0 ;  /* 0x0000002502107c10 */ /* 0x004fce000fffe000 */
.L_x_2649:
[----:B------:R-:W-:Y:S05]  /*29c90*/  BSYNC B0 ;  /* 0x0000000000007941 */ /* 0x000fea0003800000 */
.L_x_2648:
[----:B------:R-:W-:-:S06]  /*29ca0*/  UISETP.NE.AND UP0, UPT, UR36, 0x3, UPT ;  /* 0x000000032400788c */ /* 0x000fcc000bf05270 */
[----:B------:R-:W-:-:S13]  /*29cb0*/  PLOP3.LUT P1, PT, PT, PT, UP0, 0x80, 0x0 ;  /* 0x000000000000781c */ /* 0x000fda0003f2f008 */
[----:B------:R-:W-:Y:S05]  /*29cc0*/  @!P1 BRA `(.L_x_2650) ;  /* 0x0000000000049947 */ /* 0x000fea0003800000 */
[----:B------:R-:W-:Y:S01]  /*29cd0*/  BPT.TRAP 0x1 ;  /* 0x000000040000795c */ /* 0x000fe20000300000 */
.L_x_2650:
[----:B------:R-:W2:Y:S04]  /*29ce0*/  LDL R4, [R1+0x10] ;  /* 0x0000100001047983 */ /* 0x000ea80000100800 */
[----:B------:R-:W4:Y:S04]  /*29cf0*/  LDL R3, [R1+0x4] ;  /* 0x0000040001037983 */ /* 0x000f280000100800 */
[----:B-----5:R-:W4:Y:S01]  /*29d00*/  LDL R2, [R1+0x8] ;  /* 0x0000080001027983 */ /* 0x020f220000100800 */
[----:B------:R-:W-:Y:S01]  /*29d10*/  IMAD.U32 R0, RZ, RZ, UR38 ;  /* 0x00000026ff007e24 */ /* 0x000fe2000f8e00ff */
[----:B------:R-:W-:Y:S04]  /*29d20*/  BSSY B0, `(.L_x_2651) ;  /* 0x0000007000007945 */ /* 0x000fe80003800000 */
[----:B------:R-:W-:-:S02]  /*29d30*/  ISETP.NE.AND P2, PT, R0, 0x3, PT ;  /* 0x000000030000780c */ /* 0x000fc40003f45270 */
[----:B--2---:R-:W-:-:S04]  /*29d40*/  LOP3.LUT R0, R4, 0x1, RZ, 0x3c, !PT ;  /* 0x0000000104007812 */ /* 0x004fc800078e3cff */
[----:B------:R-:W-:Y:S01]  /*29d50*/  SHF.L.U32 R0, R0, 0x1f, RZ ;  /* 0x0000001f00007819 */ /* 0x000fe200000006ff */
[----:B----4-:R-:W-:-:S04]  /*29d60*/  IMAD R18, R2, 0x8, R3 ;  /* 0x0000000802127824 */ /* 0x010fc800078e0203 */
[----:B------:R-:W0:Y:S02]  /*29d70*/  SYNCS.PHASECHK.TRANS64.TRYWAIT P1, [R18+URZ+0x38870], R0 ;  /* 0x03887000120075a7 */ /* 0x000e24000802017f */
[----:B0-----:R-:W-:Y:S05]  /*29d80*/  @!P1 BRA `(.L_x_2652) ;  /* 0x0000006400309947 */ /* 0x001fea0003800000 */
.L_x_2857:
[----:B------:R-:W-:Y:S05]  /*29d90*/  BSYNC B0 ;  /* 0x0000000000007941 */ /* 0x000fea0003800000 */
.L_x_2651:
[----:B------:R-:W-:Y:S05]  /*29da0*/  @!P2 BRA `(.L_x_2653) ;  /* 0x000000000004a947 */ /* 0x000fea0003800000 */
[----:B------:R-:W-:Y:S01]  /*29db0*/  BPT.TRAP 0x1 ;  /* 0x000000040000795c */ /* 0x000fe20000300000 */
.L_x_2653:
[----:B0-----:R-:W2:Y:S02]  /*29dc0*/  LDL R0, [R1+0x10] ;  /* 0x0000100001007983 */ /* 0x001ea40000100800 */
[----:B--2---:R-:W-:-:S04]  /*29dd0*/  SHF.L.U32 R0, R0, 0x1f, RZ ;  /* 0x0000001f00007819 */ /* 0x004fc800000006ff */
[----:B------:R-:W0:Y:S02]  /*29de0*/  SYNCS.PHASECHK.TRANS64.TRYWAIT P1, [R18+URZ+0x38860], R0 ;  /* 0x03886000120075a7 */ /* 0x000e24000802017f */
[----:B0-----:R-:W-:Y:S05]  /*29df0*/  @!P1 BRA `(.L_x_2654) ;  /* 0x0000006400289947 */ /* 0x001fea0003800000 */
.L_x_2858:
[----:B------:R-:W2:Y:S04]  /*29e00*/  LDL R3, [R1+0x8] ;  /* 0x0000080001037983 */ /* 0x000ea80000100800 */
[----:B------:R-:W0:Y:S04]  /*29e10*/  LDL R2, [R1+0x34] ;  /* 0x0000340001027983 */ /* 0x000e280000100800 */
[----:B---3--:R-:W3:Y:S04]  /*29e20*/  LDL R12, [R1+0x4] ;  /* 0x00000400010c7983 */ /* 0x008ee80000100800 */
[----:B------:R-:W4:Y:S04]  /*29e30*/  LDL R17, [R1+0x20] ;  /* 0x0000200001117983 */ /* 0x000f280000100800 */
[----:B------:R-:W5:Y:S01]  /*29e40*/  LDL R13, [R1+0x30] ;  /* 0x00003000010d7983 */ /* 0x000f620000100800 */
[----:B------:R-:W-:Y:S05]  /*29e50*/  WARPSYNC.ALL ;  /* 0x0000000000007948 */ /* 0x000fea0003800000 */
[----:B--2---:R-:W-:-:S05]  /*29e60*/  IMAD.SHL.U32 R3, R3, 0x8000, RZ ;  /* 0x0000800003037824 */ /* 0x004fca00078e00ff */
[----:B0-----:R-:W-:-:S05]  /*29e70*/  LOP3.LUT R0, R3, R2, RZ, 0xfc, !PT ;  /* 0x0000000203007212 */ /* 0x001fca00078efcff */
[----:B---3--:R-:W-:-:S05]  /*29e80*/  IMAD.IADD R0, R12, 0x1, R0 ;  /* 0x000000010c007824 */ /* 0x008fca00078e0200 */
[----:B------:R-:W0:Y:S01]  /*29e90*/  LDSM.16.MT88.4 R4, [R0+0x10400] ;  /* 0x010400000004783b */ /* 0x000e220000004200 */
[----:B----4-:R-:W-:Y:S02]  /*29ea0*/  IADD3 R2, R17, R0, RZ ;  /* 0x0000000011027210 */ /* 0x010fe40007ffe0ff */
[----:B-----5:R-:W-:Y:S02]  /*29eb0*/  LOP3.LUT R3, R3, R13, RZ, 0xfc, !PT ;  /* 0x0000000d03037212 */ /* 0x020fe400078efcff */
[C-C-:B0-----:R-:W-:Y:S02]  /*29ec0*/  PRMT R8, R4.reuse, 0x6420, R5.reuse ;  /* 0x0000642004087816 */ /* 0x141fe40000000005 */
[----:B------:R-:W-:Y:S02]  /*29ed0*/  PRMT R9, R4, 0x7531, R5 ;  /* 0x0000753104097816 */ /* 0x000fe40000000005 */
[C-C-:B------:R-:W-:Y:S02]  /*29ee0*/  PRMT R10, R6.reuse, 0x6420, R7.reuse ;  /* 0x00006420060a7816 */ /* 0x140fe40000000007 */
[----:B------:R-:W-:-:S02]  /*29ef0*/  PRMT R11, R6, 0x7531, R7 ;  /* 0x00007531060b7816 */ /* 0x000fc40000000007 */
[----:B------:R-:W0:Y:S01]  /*29f00*/  LDSM.16.MT88.4 R4, [R2+0x10400] ;  /* 0x010400000204783b */ /* 0x000e220000004200 */
[----:B------:R-:W-:-:S05]  /*29f10*/  IMAD.IADD R3, R12, 0x1, R3 ;  /* 0x000000010c037824 */ /* 0x000fca00078e0203 */
[----:B------:R0:W-:Y:S02]  /*29f20*/  STSM.16.M88.4 [R3+0x400], R8 ;  /* 0x0004000803007844 */ /* 0x0001e40000000200 */
        /* <DEDUP_REMOVED lines=17> */
[----:B------:R-:W2:Y:S04]  /*2a040*/  LDSM.16.MT88.4 R4, [R0+0x11400] ;  /* 0x011400000004783b */ /* 0x000ea80000004200 */
        /* <DEDUP_REMOVED lines=16> */
[----:B------:R-:W2:Y:S01]  /*2a150*/  LDSM.16.MT88.4 R4, [R0+0x15400] ;  /* 0x015400000004783b */ /* 0x000ea20000004200 */
[----:B0-----:R-:W-:Y:S01]  /*2a160*/  IMAD.MOV.U32 R10, RZ, RZ, R14 ;  /* 0x000000ffff0a7224 */ /* 0x001fe200078e000e */
[----:B------:R-:W-:Y:S02]  /*2a170*/  MOV R11, R15 ;  /* 0x0000000f000b7202 */ /* 0x000fe40000000f00 */
        /* <DEDUP_REMOVED lines=13> */
[----:B------:R-:W2:Y:S01]  /*2a250*/  LDSM.16.MT88.4 R4, [R0+0x12400] ;  /* 0x012400000004783b */ /* 0x000ea20000004200 */
        /* <DEDUP_REMOVED lines=59> */
.L_x_2655:
[----:B------:R-:W3:Y:S01]  /*2a610*/  LDL.LU R0, [R1+0x8] ;  /* 0x0000080001007983 */ /* 0x000ee20000300800 */
[----:B0-----:R0:W-:Y:S03]  /*2a620*/  SYNCS.ARRIVE.TRANS64.A1T0 RZ, [R18+URZ+0x38850], RZ ;  /* 0x038850ff12ff79a7 */ /* 0x0011e6000810003f */
[----:B--2---:R-:W2:Y:S01]  /*2a630*/  LDL.LU R3, [R1+0x10] ;  /* 0x0000100001037983 */ /* 0x004ea20000300800 */
[----:B0-----:R-:W-:-:S04]  /*2a640*/  @!P0 IADD3 R18, R18, 0x38880, RZ ;  /* 0x0003888012128810 */ /* 0x001fc80007ffe0ff */
[----:B------:R-:W-:Y:S01]  /*2a650*/  @!P0 PRMT R18, RZ, 0x654, R18 ;  /* 0x00000654ff128816 */ /* 0x000fe20000000012 */
[----:B------:R-:W-:Y:S06]  /*2a660*/  BAR.SYNC.DEFER_BLOCKING 0x2, 0x80 ;  /* 0x0082000000007b1d */ /* 0x000fec0000010000 */
[----:B------:R0:W-:Y:S01]  /*2a670*/  @!P0 SYNCS.ARRIVE.TRANS64.RED.A1T0 RZ, [R18+URZ], RZ ;  /* 0x000000ff12ff89a7 */ /* 0x0001e2000810043f */
[----:B---3--:R-:W-:-:S05]  /*2a680*/  VIADD R0, R0, 0x1 ;  /* 0x0000000100007836 */ /* 0x008fca0000000000 */
[----:B------:R-:W-:-:S04]  /*2a690*/  ISETP.NE.AND P0, PT, R0, 0x2, PT ;  /* 0x000000020000780c */ /* 0x000fc80003f05270 */
[----:B------:R-:W-:Y:S02]  /*2a6a0*/  SEL R2, RZ, 0x1, P0 ;  /* 0x00000001ff027807 */ /* 0x000fe40000000000 */
[----:B------:R-:W-:Y:S02]  /*2a6b0*/  SEL R0, R0, RZ, P0 ;  /* 0x000000ff00007207 */ /* 0x000fe40000000000 */
[----:B--2---:R-:W-:-:S03]  /*2a6c0*/  LOP3.LUT R3, R3, R2, RZ, 0x3c, !PT ;  /* 0x0000000203037212 */ /* 0x004fc600078e3cff */
[----:B------:R0:W-:Y:S04]  /*2a6d0*/  STL [R1+0x8], R0 ;  /* 0x0000080001007387 */ /* 0x0001e80000100800 */
[----:B------:R0:W-:Y:S02]  /*2a6e0*/  STL [R1+0x10], R3 ;  /* 0x0000100301007387 */ /* 0x0001e40000100800 */
.L_x_2600:
[----:B0-----:R-:W2:Y:S02]  /*2a6f0*/  LDL R0, [R1+0x24] ;  /* 0x0000240001007983 */ /* 0x001ea40000100800 */
[----:B--2---:R-:W-:-:S13]  /*2a700*/  LOP3.LUT P0, RZ, R0, 0x2, RZ, 0xc0, !PT ;  /* 0x0000000200ff7812 */ /* 0x004fda000780c0ff */
[----:B------:R-:W-:Y:S05]  /*2a710*/  @!P0 BRA `(.L_x_2656) ;  /* 0x0000000000288947 */ /* 0x000fea0003800000 */
[----:B------:R-:W-:Y:S05]  /*2a720*/  WARPSYNC.ALL ;  /* 0x0000000000007948 */ /* 0x000fea0003800000 */
[----:B------:R-:W0:Y:S08]  /*2a730*/  S2UR UR5, SR_CgaCtaId ;  /* 0x00000000000579c3 */ /* 0x000e300000008800 */
[----:B------:R-:W-:Y:S06]  /*2a740*/  BAR.SYNC.DEFER_BLOCKING 0x5, 0x180 ;  /* 0x0146000000007b1d */ /* 0x000fec0000010000 */
[----:B------:R-:W-:-:S02]  /*2a750*/  UMOV UR4, 0x400 ;  /* 0x0000040000047882 */ /* 0x000fc40000000000 */
[----:B0-----:R-:W-:-:S06]  /*2a760*/  ULEA UR4, UR5, UR4, 0x18 ;  /* 0x0000000405047291 */ /* 0x001fcc000f8ec03f */
[----:B------:R-:W-:-:S05]  /*2a770*/  IMAD.U32 R0, RZ, RZ, UR4 ;  /* 0x00000004ff007e24 */ /* 0x000fca000f8e00ff */
[----:B------:R4:W0:Y:S04]  /*2a780*/  LDS.128 R16, [R0+0x388d0] ;  /* 0x0388d00000107984 */ /* 0x0008280000000c00 */
[----:B------:R4:W-:Y:S01]  /*2a790*/  STL [R1+0x4], R0 ;  /* 0x0000040001007387 */ /* 0x0009e20000100800 */
[----:B------:R-:W-:Y:S06]  /*2a7a0*/  BAR.ARV 0x4, 0x180 ;  /* 0x0106000000007b1d */ /* 0x000fec0000002000 */
[----:B------:R-:W-:Y:S05]  /*2a7b0*/  BRA `(.L_x_2657) ;  /* 0x0000000800dc7947 */ /* 0x000fea0003800000 */
.L_x_2656:
[----:B------:R-:W0:Y:S01]  /*2a7c0*/  S2R R0, SR_TID.X ;  /* 0x0000000000007919 */ /* 0x000e220000002100 */
[----:B------:R-:W-:Y:S01]  /*2a7d0*/  UMOV UR4, 0xffffffff ;  /* 0xffffffff00047882 */ /* 0x000fe20000000000 */
[----:B0-----:R-:W-:-:S04]  /*2a7e0*/  LOP3.LUT R6, R0, 0x1f, RZ, 0xc0, !PT ;  /* 0x0000001f00067812 */ /* 0x001fc800078ec0ff */
[----:B------:R-:W-:Y:S01]  /*2a7f0*/  ISETP.NE.AND P0, PT, R6, 0x1f, PT ;  /* 0x0000001f0600780c */ /* 0x000fe20003f05270 */
[----:B------:R-:W-:-:S12]  /*2a800*/  BRA.DIV UR4, `(.L_x_2658) ;  /* 0x0000005a04b87947 */ /* 0x000fd8000b800000 */
[----:B------:R-:W-:Y:S01]  /*2a810*/  IMAD.IADD R0, R19, 0x1, R6 ;  /* 0x0000000113007824 */ /* 0x000fe200078e0206 */
[----:B------:R-:W-:-:S04]  /*2a820*/  ULDC UR4, c[0x0][0xc3c] ;  /* 0x00030f0000047ab9 */ /* 0x000fc80000000800 */
[----:B------:R-:W-:-:S13]  /*2a830*/  ISETP.GE.OR P1, PT, R0, UR4, !P0 ;  /* 0x0000000400007c0c */ /* 0x000fda000c726670 */
[----:B------:R-:W0:Y:S02]  /*2a840*/  @!P1 LDC.64 R2, c[0x0][0xc80] ;  /* 0x00032000ff029b82 */ /* 0x000e240000000a00 */
[----:B0-----:R-:W-:-:S06]  /*2a850*/  @!P1 IMAD.WIDE R2, R0, 0x4, R2 ;  /* 0x0000000400029825 */ /* 0x001fcc00078e0202 */
[----:B------:R0:W2:Y:S01]  /*2a860*/  @!P1 LDG.E R3, desc[UR46][R2.64] ;  /* 0x0000002e02039981 */ /* 0x0000a2000c1e1900 */
[C---:B------:R-:W-:Y:S02]  /*2a870*/  ISETP.GE.U32.AND P2, PT, R6.reuse, 0x2, PT ;  /* 0x000000020600780c */ /* 0x040fe40003f46070 */
[C---:B------:R-:W-:Y:S01]  /*2a880*/  ISETP.GE.U32.AND P3, PT, R6.reuse, 0x4, PT ;  /* 0x000000040600780c */ /* 0x040fe20003f66070 */
[----:B------:R-:W-:Y:S01]  /*2a890*/  SHFL.IDX PT, R0, R16, RZ, 0x1f ;  /* 0x00001fff10007589 */ /* 0x000fe200000e0000 */
[C---:B------:R-:W-:Y:S02]  /*2a8a0*/  ISETP.GE.U32.AND P4, PT, R6.reuse, 0x8, PT ;  /* 0x000000080600780c */ /* 0x040fe40003f86070 */
[C---:B------:R-:W-:Y:S01]  /*2a8b0*/  ISETP.GE.U32.AND P5, PT, R6.reuse, 0x10, PT ;  /* 0x000000100600780c */ /* 0x040fe20003fa6070 */
[----:B------:R-:W-:Y:S01]  /*2a8c0*/  SHFL.IDX PT, R4, R16, 0x1, 0x1f ;  /* 0x00201f0010047f89 */ /* 0x000fe200000e0000 */
[----:B0-----:R-:W-:Y:S02]  /*2a8d0*/  IMAD.MOV.U32 R2, RZ, RZ, RZ ;  /* 0x000000ffff027224 */ /* 0x001fe400078e00ff */
[----:B--2---:R-:W-:Y:S01]  /*2a8e0*/  @!P1 IMAD.MOV.U32 R2, RZ, RZ, R3 ;  /* 0x000000ffff029224 */ /* 0x004fe200078e0003 */
[----:B------:R-:W-:-:S04]  /*2a8f0*/  ISETP.NE.AND P1, PT, R6, RZ, PT ;  /* 0x000000ff0600720c */ /* 0x000fc80003f25270 */
        /* <DEDUP_REMOVED lines=15> */
[----:B------:R0:W2:Y:S02]  /*2a9f0*/  SHFL.IDX PT, R7, R5, 0x1f, 0x1f ;  /* 0x03e01f0005077f89 */ /* 0x0000a400000e0000 */
.L_x_2868:
[----:B------:R-:W-:Y:S01]  /*2aa00*/  ULDC UR4, c[0x0][0xc38] ;  /* 0x00030e0000047ab9 */ /* 0x000fe20000000800 */
[----:B------:R-:W-:Y:S02]  /*2aa10*/  IMAD.MOV.U32 R6, RZ, RZ, R5 ;  /* 0x000000ffff067224 */ /* 0x000fe400078e0005 */
[----:B------:R-:W-:-:S04]  /*2aa20*/  IMAD.U32 R3, RZ, RZ, UR4 ;  /* 0x00000004ff037e24 */ /* 0x000fc8000f8e00ff */
[----:B--2---:R-:W-:-:S05]  /*2aa30*/  IMAD R7, R7, R3, RZ ;  /* 0x0000000307077224 */ /* 0x004fca00078e02ff */
[----:B------:R-:W-:-:S04]  /*2aa40*/  IADD3 R4, R4, R7, RZ ;  /* 0x0000000704047210 */ /* 0x000fc80007ffe0ff */
[----:B------:R-:W-:-:S13]  /*2aa50*/  ISETP.GT.AND P6, PT, R4, R0, PT ;  /* 0x000000000400720c */ /* 0x000fda0003fc4270 */
[----:B------:R-:W-:Y:S05]  /*2aa60*/  @P6 BRA `(.L_x_2659) ;  /* 0x00000000009c6947 */ /* 0x000fea0003800000 */
.L_x_2664:
[----:B------:R-:W2:Y:S01]  /*2aa70*/  LDC R2, c[0x0][0xc3c] ;  /* 0x00030f00ff027b82 */ /* 0x000ea20000000800 */
[----:B------:R-:W-:-:S05]  /*2aa80*/  VIADD R19, R19, 0x1f ;  /* 0x0000001f13137836 */ /* 0x000fca0000000000 */
[----:B--2---:R-:W-:-:S13]  /*2aa90*/  ISETP.GE.AND P6, PT, R19, R2, PT ;  /* 0x000000021300720c */ /* 0x004fda0003fc6270 */
[----:B0-----:R-:W-:Y:S05]  /*2aaa0*/  @P6 BRA `(.L_x_2660) ;  /* 0x0000000400d46947 */ /* 0x001fea0003800000 */
        /* <DEDUP_REMOVED lines=10> */
.L_x_2662:
[----:B------:R-:W-:Y:S05]  /*2ab50*/  BSYNC B0 ;  /* 0x0000000000007941 */ /* 0x000fea0003800000 */
.L_x_2661:
[----:B------:R-:W-:-:S03]  /*2ab60*/  UMOV UR4, 0xffffffff ;  /* 0xffffffff00047882 */ /* 0x000fc60000000000 */
[----:B------:R-:W-:Y:S05]  /*2ab70*/  BRA.DIV UR4, `(.L_x_2663) ;  /* 0x0000005e04187947 */ /* 0x000fea000b800000 */
[----:B--2--5:R-:W2:Y:S02]  /*2ab80*/  SHFL.UP PT, R3, R2, 0x1, RZ ;  /* 0x0420000002037989 */ /* 0x024ea400000e00ff */
[----:B--2---:R-:W-:-:S05]  /*2ab90*/  SEL R3, R3, RZ, P1 ;  /* 0x000000ff03037207 */ /* 0x004fca0000800000 */
[----:B------:R-:W-:-:S05]  /*2aba0*/  IMAD.IADD R3, R2, 0x1, R3 ;  /* 0x0000000102037824 */ /* 0x000fca00078e0203 */
[----:B0-----:R-:W0:Y:S02]  /*2abb0*/  SHFL.UP PT, R5, R3, 0x2, RZ ;  /* 0x0440000003057989 */ /* 0x001e2400000e00ff */
        /* <DEDUP_REMOVED lines=12> */
.L_x_2876:
[----:B------:R-:W-:Y:S02]  /*2ac80*/  ULDC UR4, c[0x0][0xc38] ;  /* 0x00030e0000047ab9 */ /* 0x000fe40000000800 */
[----:B------:R-:W-:-:S04]  /*2ac90*/  IMAD.U32 R3, RZ, RZ, UR4 ;  /* 0x00000004ff037e24 */ /* 0x000fc8000f8e00ff */
[----:B--2---:R-:W-:-:S04]  /*2aca0*/  IMAD R7, R7, R3, RZ ;  /* 0x0000000307077224 */ /* 0x004fc800078e02ff */
[----:B------:R-:W-:-:S05]  /*2acb0*/  IMAD.IADD R4, R7, 0x1, R4 ;  /* 0x0000000107047824 */ /* 0x000fca00078e0204 */
[----:B------:R-:W-:-:S13]  /*2acc0*/  ISETP.GT.AND P6, PT, R4, R0, PT ;  /* 0x000000000400720c */ /* 0x000fda0003fc4270 */
[----:B------:R-:W-:Y:S05]  /*2acd0*/  @!P6 BRA `(.L_x_2664) ;  /* 0xfffffffc0064e947 */ /* 0x000fea000383ffff */
.L_x_2659:
[----:B------:R-:W-:Y:S01]  /*2ace0*/  IADD3 R7, -R7, R4, RZ ;  /* 0x0000000407077210 */ /* 0x000fe20007ffe1ff */
[----:B------:R-:W-:-:S04]  /*2acf0*/  UMOV UR4, 0xffffffff ;  /* 0xffffffff00047882 */ /* 0x000fc80000000000 */
[----:B------:R-:W-:-:S05]  /*2ad00*/  IMAD R4, R6, R3, R7 ;  /* 0x0000000306047224 */ /* 0x000fca00078e0207 */
[----:B------:R-:W-:Y:S01]  /*2ad10*/  ISETP.GT.AND P6, PT, R4, R0, PT ;  /* 0x000000000400720c */ /* 0x000fe20003fc4270 */
[----:B------:R-:W-:-:S12]  /*2ad20*/  BRA.DIV UR4, `(.L_x_2665) ;  /* 0x0000005e04847947 */ /* 0x000fd8000b800000 */
[----:B0-----:R-:W-:-:S04]  /*2ad30*/  VOTE.ANY R5, PT, !P6 ;  /* 0x0000000000057806 */ /* 0x001fc800070e0100 */
[----:B------:R-:W0:Y:S02]  /*2ad40*/  POPC R4, R5 ;  /* 0x0000000500047309 */ /* 0x000e240000000000 */
[----:B0-----:R0:W2:Y:S02]  /*2ad50*/  SHFL.IDX PT, R17, R2, R4, 0x1f ;  /* 0x00001f0402117589 */ /* 0x0010a400000e0000 */
.L_x_2880:
[----:B------:R-:W-:Y:S01]  /*2ad60*/  ISETP.NE.AND P0, PT, R5, RZ, PT ;  /* 0x000000ff0500720c */ /* 0x000fe20003f05270 */
[----:B------:R-:W-:-:S12]  /*2ad70*/  IMAD.MOV.U32 R16, RZ, RZ, RZ ;  /* 0x000000ffff107224 */ /* 0x000fd800078e00ff */
[----:B------:R-:W-:Y:S05]  /*2ad80*/  @!P0 BRA `(.L_x_2666) ;  /* 0x0000000000148947 */ /* 0x000fea0003800000 */
[----:B------:R-:W-:Y:S01]  /*2ad90*/  UMOV UR4, 0xffffffff ;  /* 0xffffffff00047882 */ /* 0x000fe20000000000 */
[----:B------:R-:W-:Y:S02]  /*2ada0*/  VIADD R12, R4, 0xffffffff ;  /* 0xffffffff040c7836 */ /* 0x000fe40000000000 */
[----:B------:R-:W-:Y:S05]  /*2adb0*/  BRA.DIV UR4, `(.L_x_2667) ;  /* 0x0000005e04a87947 */ /* 0x000fea000b800000 */
[----:B------:R3:W4:Y:S02]  /*2adc0*/  SHFL.IDX PT, R6, R6, R12, 0x1f ;  /* 0x00001f0c06067589 */ /* 0x00072400000e0000 */
.L_x_2883:
[----:B----4-:R-:W-:-:S07]  /*2add0*/  IMAD.MOV.U32 R16, RZ, RZ, R6 ;  /* 0x000000ffff107224 */ /* 0x010fce00078e0006 */
.L_x_2666:
[----:B------:R-:W0:Y:S01]  /*2ade0*/  LDC.64 R8, c[0x0][0xc90] ;  /* 0x00032400ff087b82 */ /* 0x000e220000000a00 */
[----:B------:R-:W-:-:S04]  /*2adf0*/  IMAD.IADD R19, R4, 0x1, R19 ;  /* 0x0000000104137824 */ /* 0x000fc800078e0213 */
[----:B0-----:R-:W-:-:S05]  /*2ae00*/  IMAD.WIDE R4, R19, 0x4, R8 ;  /* 0x0000000413047825 */ /* 0x001fca00078e0208 */
[----:B------:R-:W2:Y:S01]  /*2ae10*/  LDG.E R2, desc[UR46][R4.64] ;  /* 0x0000002e04027981 */ /* 0x000ea2000c1e1900 */
[----:B------:R-:W-:-:S04]  /*2ae20*/  IMAD R16, R16, R3, R7 ;  /* 0x0000000310107224 */ /* 0x000fc800078e0207 */
[----:B------:R-:W-:Y:S02]  /*2ae30*/  IMAD.IADD R0, R0, 0x1, -R16 ;  /* 0x0000000100007824 */ /* 0x000fe400078e0a10 */
[----:B--2---:R-:W-:-:S05]  /*2ae40*/  IMAD R8, R17, R2, RZ ;  /* 0x0000000211087224 */ /* 0x004fca00078e02ff */
[-C--:B------:R-:W-:Y:S02]  /*2ae50*/  IABS R6, R8.reuse ;  /* 0x0000000800067213 */ /* 0x080fe40000000000 */
[----:B------:R-:W-:Y:S02]  /*2ae60*/  IABS R9, R8 ;  /* 0x0000000800097213 */ /* 0x000fe40000000000 */
[----:B------:R-:W0:Y:S03]  /*2ae70*/  I2F.RP R4, R6 ;  /* 0x0000000600047306 */ /* 0x000e260000209400 */
[----:B------:R-:W-:-:S05]  /*2ae80*/  IMAD.MOV R9, RZ, RZ, -R9 ;  /* 0x000000ffff097224 */ /* 0x000fca00078e0a09 */
[----:B0-----:R-:W0:Y:S02]  /*2ae90*/  MUFU.RCP R4, R4 ;  /* 0x0000000400047308 */ /* 0x001e240000001000 */
[----:B0-----:R-:W-:-:S06]  /*2aea0*/  VIADD R4, R4, 0xffffffe ;  /* 0x0ffffffe04047836 */ /* 0x001fcc0000000000 */
[----:B------:R-:W0:Y:S02]  /*2aeb0*/  F2I.FTZ.U32.TRUNC.NTZ R5, R4 ;  /* 0x0000000400057305 */ /* 0x000e24000021f000 */
[----:B0-----:R-:W-:-:S05]  /*2aec0*/  IADD3 R4, RZ, -R5, RZ ;  /* 0x80000005ff047210 */ /* 0x001fca0007ffe0ff */
[----:B------:R-:W-:Y:S02]  /*2aed0*/  IMAD R7, R4, R6, RZ ;  /* 0x0000000604077224 */ /* 0x000fe400078e02ff */
[----:B------:R-:W-:-:S04]  /*2aee0*/  IMAD.MOV.U32 R4, RZ, RZ, RZ ;  /* 0x000000ffff047224 */ /* 0x000fc800078e00ff */
[----:B------:R-:W-:Y:S01]  /*2aef0*/  IMAD.HI.U32 R7, R5, R7, R4 ;  /* 0x0000000705077227 */ /* 0x000fe200078e0004 */
        /* <DEDUP_REMOVED lines=10> */
[----:B------:R-:W-:-:S06]  /*2afa0*/  @P0 IADD3 R5, R5, 0x1, RZ ;  /* 0x0000000105050810 */ /* 0x000fcc0007ffe0ff */
[----:B------:R-:W-:Y:S01]  /*2afb0*/  @!P2 IMAD.MOV R5, RZ, RZ, -R5 ;  /* 0x000000ffff05a224 */ /* 0x000fe200078e0a05 */
[----:B------:R-:W-:-:S05]  /*2afc0*/  @!P1 LOP3.LUT R5, RZ, R8, RZ, 0x33, !PT ;  /* 0x00000008ff059212 */ /* 0x000fca00078e33ff */
[----:B------:R-:W-:Y:S02]  /*2afd0*/  IMAD R4, R2, R5, RZ ;  /* 0x0000000502047224 */ /* 0x000fe400078e02ff */
[----:B------:R-:W-:Y:S02]  /*2afe0*/  IMAD.MOV R5, RZ, RZ, -R5 ;  /* 0x000000ffff057224 */ /* 0x000fe400078e0a05 */
[----:B------:R-:W-:Y:S02]  /*2aff0*/  IMAD.MOV R6, RZ, RZ, -R4 ;  /* 0x000000ffff067224 */ /* 0x000fe400078e0a04 */
[----:B------:R-:W-:-:S03]  /*2b000*/  IMAD R5, R8, R5, R0 ;  /* 0x0000000508057224 */ /* 0x000fc600078e0200 */
[----:B------:R-:W-:Y:S02]  /*2b010*/  VIADDMNMX R6, R6, R3, R2, PT ;  /* 0x0000000306067246 */ /* 0x000fe40003800102 */
[----:B------:R-:W-:Y:S02]  /*2b020*/  IADD3 R4, R5, R4, RZ ;  /* 0x0000000405047210 */ /* 0x000fe40007ffe0ff */
[----:B------:R-:W-:-:S04]  /*2b030*/  IABS R7, R6 ;  /* 0x0000000600077213 */ /* 0x000fc80000000000 */
[----:B------:R-:W0:Y:S08]  /*2b040*/  I2F.RP R2, R7 ;  /* 0x0000000700027306 */ /* 0x000e300000209400 */
[----:B0-----:R-:W0:Y:S02]  /*2b050*/  MUFU.RCP R2, R2 ;  /* 0x0000000200027308 */ /* 0x001e240000001000 */
[----:B0-----:R-:W-:-:S06]  /*2b060*/  VIADD R2, R2, 0xffffffe ;  /* 0x0ffffffe02027836 */ /* 0x001fcc0000000000 */
[----:B------:R0:W2:Y:S02]  /*2b070*/  F2I.FTZ.U32.TRUNC.NTZ R3, R2 ;  /* 0x0000000200037305 */ /* 0x0000a4000021f000 */
[----:B0-----:R-:W-:Y:S01]  /*2b080*/  MOV R2, RZ ;  /* 0x000000ff00027202 */ /* 0x001fe20000000f00 */
[----:B--2---:R-:W-:-:S04]  /*2b090*/  IMAD.MOV R0, RZ, RZ, -R3 ;  /* 0x000000ffff007224 */ /* 0x004fc800078e0a03 */
[----:B------:R-:W-:-:S04]  /*2b0a0*/  IMAD R0, R0, R7, RZ ;  /* 0x0000000700007224 */ /* 0x000fc800078e02ff */
        /* <DEDUP_REMOVED lines=21> */
.L_x_2660:
[----:B------:R-:W-:Y:S01]  /*2b200*/  UMOV UR4, URZ ;  /* 0x0000003f00047c82 */ /* 0x000fe20008000000 */
[----:B------:R-:W-:Y:S01]  /*2b210*/  UMOV UR5, URZ ;  /* 0x0000003f00057c82 */ /* 0x000fe20008000000 */
[----:B------:R-:W-:Y:S01]  /*2b220*/  ULDC UR6, c[0x0][0xc3c] ;  /* 0x00030f0000067ab9 */ /* 0x000fe20000000800 */
[----:B------:R-:W-:Y:S01]  /*2b230*/  IMAD.MOV.U32 R16, RZ, RZ, R0 ;  /* 0x000000ffff107224 */ /* 0x000fe200078e0000 */
[----:B------:R-:W-:Y:S01]  /*2b240*/  MOV R19, UR6 ;  /* 0x0000000600137c02 */ /* 0x000fe20008000f00 */
[----:B------:R-:W-:Y:S02]  /*2b250*/  IMAD.U32 R17, RZ, RZ, UR4 ;  /* 0x00000004ff117e24 */ /* 0x000fe4000f8e00ff */
[----:B------:R-:W-:-:S07]  /*2b260*/  IMAD.U32 R18, RZ, RZ, UR5 ;  /* 0x00000005ff127e24 */ /* 0x000fce000f8e00ff */
.L_x_2668:
[----:B------:R2:W4:Y:S01]  /*2b270*/  LDL R3, [R1+0x4] ;  /* 0x0000040001037983 */ /* 0x0005220000100800 */
[----:B------:R-:W5:Y:S01]  /*2b280*/  S2R R0, SR_TID.X ;  /* 0x0000000000007919 */ /* 0x000f620000002100 */
[----:B------:R-:W-:Y:S05]  /*2b290*/  WARPSYNC.ALL ;  /* 0x0000000000007948 */ /* 0x000fea0003800000 */
[----:B-----5:R-:W-:Y:S01]  /*2b2a0*/  LOP3.LUT R0, R0, 0x1f, RZ, 0xc0, !PT ;  /* 0x0000001f00007812 */ /* 0x020fe200078ec0ff */
[----:B------:R-:W-:Y:S03]  /*2b2b0*/  BAR.SYNC.DEFER_BLOCKING 0x4, 0x180 ;  /* 0x0106000000007b1d */ /* 0x000fe60000010000 */
[----:B------:R-:W-:-:S13]  /*2b2c0*/  ISETP.NE.AND P0, PT, R0, RZ, PT ;  /* 0x000000ff0000720c */ /* 0x000fda0003f05270 */
[----:B------:R-:W4:Y:S01]  /*2b2d0*/  @!P0 S2R R0, SR_CgaCtaId ;  /* 0x0000000000008919 */ /* 0x000f220000008800 */
[----:B------:R-:W-:-:S04]  /*2b2e0*/  @!P0 MOV R2, 0x400 ;  /* 0x0000040000028802 */ /* 0x000fc80000000f00 */
[----:B----4-:R-:W-:-:S05]  /*2b2f0*/  @!P0 LEA R3, R0, R2, 0x18 ;  /* 0x0000000200038211 */ /* 0x010fca00078ec0ff */
[----:B------:R2:W-:Y:S04]  /*2b300*/  @!P0 STS.128 [R3+0x388d0], R16 ;  /* 0x0388d01003008388 */ /* 0x0005e80000000c00 */
[----:B------:R2:W-:Y:S01]  /*2b310*/  @!P0 STL [R1+0x4], R3 ;  /* 0x0000040301008387 */ /* 0x0005e20000100800 */
[----:B------:R-:W-:Y:S06]  /*2b320*/  BAR.ARV 0x5, 0x180 ;  /* 0x0146000000007b1d */ /* 0x000fec0000002000 */
.L_x_2657:
[----:B------:R-:W-:Y:S02]  /*2b330*/  ULDC UR4, c[0x0][0xc3c] ;  /* 0x00030f0000047ab9 */ /* 0x000fe40000000800 */
[----:B0-----:R-:W-:-:S13]  /*2b340*/  ISETP.GE.AND P0, PT, R19, UR4, PT ;  /* 0x0000000413007c0c */ /* 0x001fda000bf06270 */
[----:B------:R-:W-:Y:S05]  /*2b350*/  @!P0 BRA `(.L_x_2669) ;  /* 0xffffff9c003c8947 */ /* 0x000fea000383ffff */
[----:B------:R-:W-:Y:S05]  /*2b360*/  BSYNC B7 ;  /* 0x0000000000077941 */ /* 0x000fea0003800000 */
.L_x_2559:
[----:B----4-:R-:W4:Y:S01]  /*2b370*/  LDL.LU R0, [R1+0x5c] ;  /* 0x00005c0001007983 */ /* 0x010f220000300800 */
[----:B------:R-:W-:Y:S01]  /*2b380*/  BSSY B0, `(.L_x_2670) ;  /* 0x000000b000007945 */ /* 0x000fe20003800000 */
[----:B------:R-:W5:Y:S01]  /*2b390*/  S2R R5, SR_CgaCtaId ;  /* 0x0000000000057919 */ /* 0x000f620000008800 */
[----:B----4-:R-:W-:-:S05]  /*2b3a0*/  VIADD R0, R0, 0x1 ;  /* 0x0000000100007836 */ /* 0x010fca0000000000 */
[----:B0-----:R-:W-:-:S04]  /*2b3b0*/  LEA.HI R2, R0, R0, RZ, 0x1 ;  /* 0x0000000000027211 */ /* 0x001fc800078f08ff */
[----:B--2---:R-:W-:-:S05]  /*2b3c0*/  LOP3.LUT R3, R2, 0xfffffffe, RZ, 0xc0, !PT ;  /* 0xfffffffe02037812 */ /* 0x004fca00078ec0ff */
[----:B------:R-:W-:Y:S01]  /*2b3d0*/  IMAD.IADD R3, R0, 0x1, -R3 ;  /* 0x0000000100037824 */ /* 0x000fe200078e0a03 */
[----:B------:R-:W-:-:S04]  /*2b3e0*/  MOV R0, 0x400 ;  /* 0x0000040000007802 */ /* 0x000fc80000000f00 */
[----:B-----5:R-:W-:Y:S02]  /*2b3f0*/  LEA R0, R5, R0, 0x18 ;  /* 0x0000000005007211 */ /* 0x020fe400078ec0ff */
[----:B------:R-:W-:-:S04]  /*2b400*/  SHF.L.U32 R3, R3, 0x1f, RZ ;  /* 0x0000001f03037819 */ /* 0x000fc800000006ff */
[----:B------:R-:W0:Y:S02]  /*2b410*/  SYNCS.PHASECHK.TRANS64.TRYWAIT P0, [R0+URZ+0x38820], R3 ;  /* 0x03882003000075a7 */ /* 0x000e24000800017f */
[----:B0-----:R-:W-:Y:S05]  /*2b420*/  @!P0 BRA `(.L_x_2671) ;  /* 0x0000005800348947 */ /* 0x001fea0003800000 */
.L_x_2884:
[----:B------:R-:W-:Y:S05]  /*2b430*/  BSYNC B0 ;  /* 0x0000000000007941 */ /* 0x000fea0003800000 */
.L_x_2670:
[----:B------:R-:W-:-:S03]  /*2b440*/  UMOV UR4, 0xffffffff ;  /* 0xffffffff00047882 */ /* 0x000fc60000000000 */
[----:B------:R-:W-:Y:S05]  /*2b450*/  BRA.DIV UR4, `(.L_x_2672) ;  /* 0x0000005a043c7947 */ /* 0x000fea000b800000 */
[----:B------:R-:W2:Y:S02]  /*2b460*/  S2R R2, SR_TID.X ;  /* 0x0000000000027919 */ /* 0x000ea40000002100 */
[----:B--2---:R-:W-:-:S04]  /*2b470*/  SHF.R.U32.HI R2, RZ, 0x5, R2 ;  /* 0x00000005ff027819 */ /* 0x004fc80000011602 */
[----:B------:R-:W-:-:S05]  /*2b480*/  LOP3.LUT R2, R2, 0x3, RZ, 0xc0, !PT ;  /* 0x0000000302027812 */ /* 0x000fca00078ec0ff */
[----:B------:R2:W4:Y:S02]  /*2b490*/  SHFL.IDX PT, R14, R2, RZ, 0x1f ;  /* 0x00001fff020e7589 */ /* 0x00052400000e0000 */
.L_x_2887:
[----:B----4-:R-:W-:-:S13]  /*2b4a0*/  ISETP.NE.AND P0, PT, R14, RZ, PT ;  /* 0x000000ff0e00720c */ /* 0x010fda0003f05270 */
[----:B------:R-:W-:Y:S05]  /*2b4b0*/  @P0 BRA `(.L_x_2344) ;  /* 0x0000000000b00947 */ /* 0x000fea0003800000 */
[----:B------:R-:W-:-:S03]  /*2b4c0*/  UMOV UR4, 0xffffffff ;  /* 0xffffffff00047882 */ /* 0x000fc60000000000 */
[----:B------:R-:W-:Y:S05]  /*2b4d0*/  BRA.DIV UR4, `(.L_x_2673) ;  /* 0x0000005a04507947 */ /* 0x000fea000b800000 */
[----:B------:R-:W-:-:S13]  /*2b4e0*/  ELECT P6, URZ, PT ;  /* 0x00000000003f782f */ /* 0x000fda00038c0000 */
.L_x_2890:
[----:B------:R-:W-:Y:S05]  /*2b4f0*/  @!P6 BRA `(.L_x_2344) ;  /* 0x0000000000a0e947 */ /* 0x000fea0003800000 */
[----:B------:R-:W-:-:S06]  /*2b500*/  ULOP3.LUT UR4, UR40, 0x2, URZ, 0xfc, !UPT ;  /* 0x0000000228047892 */ /* 0x000fcc000f8efc3f */
[----:B--2---:R-:W-:-:S05]  /*2b510*/  IMAD.U32 R2, RZ, RZ, UR4 ;  /* 0x00000004ff027e24 */ /* 0x004fca000f8e00ff */
[----:B------:R-:W-:-:S13]  /*2b520*/  ISETP.NE.AND P0, PT, R2, 0x3, PT ;  /* 0x000000030200780c */ /* 0x000fda0003f05270 */
[----:B------:R-:W-:Y:S05]  /*2b530*/  @!P0 BRA `(.L_x_2674) ;  /* 0x0000000000048947 */ /* 0x000fea0003800000 */
[----:B------:R-:W-:Y:S01]  /*2b540*/  BPT.TRAP 0x1 ;  /* 0x000000040000795c */ /* 0x000fe20000300000 */
.L_x_2674:
[----:B0-----:R-:W2:Y:S04]  /*2b550*/  LDL R3, [R1+0x8] ;  /* 0x0000080001037983 */ /* 0x001ea80000100800 */
[----:B------:R-:W4:Y:S01]  /*2b560*/  LDL.LU R7, [R1+0x10] ;  /* 0x0000100001077983 */ /* 0x000f220000300800 */
[----:B------:R-:W-:-:S04]  /*2b570*/  VIADD R2, R0, 0x38840 ;  /* 0x0003884000027836 */ /* 0x000fc80000000000 */
[C---:B--2---:R-:W-:Y:S01]  /*2b580*/  IMAD R6, R3.reuse, 0x8, R2 ;  /* 0x0000000803067824 */ /* 0x044fe200078e0202 */
[----:B------:R-:W-:Y:S02]  /*2b590*/  IADD3 R3, R3, 0x1, RZ ;  /* 0x0000000103037810 */ /* 0x000fe40007ffe0ff */
[----:B----4-:R-:W-:Y:S02]  /*2b5a0*/  SHF.L.U32 R5, R7, 0x1f, RZ ;  /* 0x0000001f07057819 */ /* 0x010fe400000006ff */
[C---:B------:R-:W-:Y:S02]  /*2b5b0*/  ISETP.NE.AND P2, PT, R3.reuse, 0x2, PT ;  /* 0x000000020300780c */ /* 0x040fe40003f45270 */
[----:B------:R-:W0:Y:S02]  /*2b5c0*/  SYNCS.PHASECHK.TRANS64.TRYWAIT P1, [R6+URZ], R5 ;  /* 0x00000005060075a7 */ /* 0x000e24000802017f */
[----:B------:R-:W-:Y:S02]  /*2b5d0*/  SEL R4, RZ, 0x1, P2 ;  /* 0x00000001ff047807 */ /* 0x000fe40001000000 */
[----:B------:R-:W-:-:S02]  /*2b5e0*/  SEL R3, R3, RZ, P2 ;  /* 0x000000ff03037207 */ /* 0x000fc40001000000 */
[----:B------:R-:W-:-:S03]  /*2b5f0*/  LOP3.LUT R4, R7, R4, RZ, 0x3c, !PT ;  /* 0x0000000407047212 */ /* 0x000fc600078e3cff */
[----:B------:R-:W-:Y:S01]  /*2b600*/  IMAD R7, R3, 0x8, R2 ;  /* 0x0000000803077824 */ /* 0x000fe200078e0202 */
[----:B------:R-:W-:Y:S01]  /*2b610*/  SHF.L.U32 R2, R4, 0x1f, RZ ;  /* 0x0000001f04027819 */ /* 0x000fe200000006ff */
[----:B0-----:R-:W-:Y:S06]  /*2b620*/  @!P1 BRA `(.L_x_2675) ;  /* 0x00000058001c9947 */ /* 0x001fec0003800000 */
.L_x_2891:
[----:B------:R-:W2:Y:S02]  /*2b630*/  SYNCS.PHASECHK.TRANS64.TRYWAIT P1, [R7+URZ], R2 ;  /* 0x00000002070075a7 */ /* 0x000ea4000802017f */
[----:B--2---:R-:W-:Y:S05]  /*2b640*/  @!P1 BRA `(.L_x_2676) ;  /* 0x0000005800289947 */ /* 0x004fea0003800000 */
.L_x_2892:
[----:B------:R-:W-:Y:S05]  /*2b650*/  @!P0 BRA `(.L_x_2677) ;  /* 0x0000000000048947 */ /* 0x000fea0003800000 */
[----:B------:R-:W-:Y:S01]  /*2b660*/  BPT.TRAP 0x1 ;  /* 0x000000040000795c */ /* 0x000fe20000300000 */
.L_x_2677:
[----:B------:R-:W4:Y:S02]  /*2b670*/  LDL.LU R4, [R1+0x8] ;  /* 0x0000080001047983 */ /* 0x000f240000300800 */
[----:B----4-:R-:W-:-:S04]  /*2b680*/  IMAD R4, R4, 0x8, R0 ;  /* 0x0000000804047824 */ /* 0x010fc800078e0200 */
[----:B------:R-:W4:Y:S02]  /*2b690*/  SYNCS.PHASECHK.TRANS64.TRYWAIT P1, [R4+URZ+0x38860], R5 ;  /* 0x03886005040075a7 */ /* 0x000f24000802017f */
[----:B----4-:R-:W-:Y:S05]  /*2b6a0*/  @!P1 BRA `(.L_x_2678) ;  /* 0x0000005800249947 */ /* 0x010fea0003800000 */
.L_x_2893:
[----:B------:R-:W-:Y:S05]  /*2b6b0*/  @!P0 BRA `(.L_x_2679) ;  /* 0x0000000000048947 */ /* 0x000fea0003800000 */
[----:B------:R-:W-:Y:S01]  /*2b6c0*/  BPT.TRAP 0x1 ;  /* 0x000000040000795c */ /* 0x000fe20000300000 */
.L_x_2679:
[----:B------:R-:W-:-:S04]  /*2b6d0*/  IMAD R3, R3, 0x8, R0 ;  /* 0x0000000803037824 */ /* 0x000fc800078e0200 */
[----:B------:R-:W5:Y:S02]  /*2b6e0*/  SYNCS.PHASECHK.TRANS64.TRYWAIT P1, [R3+URZ+0x38860], R2 ;  /* 0x03886002030075a7 */ /* 0x000f64000802017f */
[----:B-----5:R-:W-:Y:S05]  /*2b6f0*/  @!P1 BRA `(.L_x_2680) ;  /* 0x0000005800249947 */ /* 0x020fea0003800000 */
.L_x_2894:
[----:B------:R-:W-:Y:S05]  /*2b700*/  @!P0 BRA `(.L_x_2681) ;  /* 0x0000000000048947 */ /* 0x000fea0003800000 */
[----:B------:R-:W-:Y:S01]  /*2b710*/  BPT.TRAP 0x1 ;  /* 0x000000040000795c */ /* 0x000fe20000300000 */
.L_x_2681:
[----:B------:R-:W5:Y:S02]  /*2b720*/  SYNCS.PHASECHK.TRANS64.TRYWAIT P0, [R4+URZ+0x38880], R5 ;  /* 0x03888005040075a7 */ /* 0x000f64000800017f */
[----:B-----5:R-:W-:Y:S05]  /*2b730*/  @!P0 BRA `(.L_x_2682) ;  /* 0x0000005800288947 */ /* 0x020fea0003800000 */
.L_x_2683:
[----:B------:R0:W0:Y:S02]  /*2b740*/  SYNCS.PHASECHK.TRANS64.TRYWAIT P0, [R3+URZ+0x38880], R2 ;  /* 0x03888002030075a7 */ /* 0x000024000800017f */
[----:B0-----:R-:W-:Y:S05]  /*2b750*/  @!P0 NANOSLEEP.SYNCS 0x989680 ;  /* 0x009896800000895d */ /* 0x001fea0003900000 */
[----:B------:R-:W0:Y:S02]  /*2b760*/  @!P0 SYNCS.PHASECHK.TRANS64 P0, [R3+URZ+0x38880], R2 ;  /* 0x03888002030085a7 */ /* 0x000e24000800007f */
[----:B0-----:R-:W-:Y:S05]  /*2b770*/  @!P0 BRA `(.L_x_2683) ;  /* 0xfffffffc00f08947 */ /* 0x001fea000383ffff */
.L_x_2344:
[----:B------:R-:W-:Y:S05]  /*2b780*/  BSYNC B8 ;  /* 0x0000000000087941 */ /* 0x000fea0003800000 */
.L_x_2341:
[----:B------:R-:W-:Y:S05]  /*2b790*/  EXIT ;  /* 0x000000000000794d */ /* 0x000fea0003800000 */
.L_x_2366:
[----:B-1----:R1:W2:Y:S02]  /*2b7a0*/  SYNCS.PHASECHK.TRANS64.TRYWAIT P6, [R110+URZ+0x38890], R121 ;  /* 0x038890796e0075a7 */ /* 0x0022a400080c017f */
[----:B--2---:R-:W-:Y:S05]  /*2b7b0*/  @!P6 NANOSLEEP.SYNCS 0x989680 ;  /* 0x009896800000e95d */ /* 0x004fea0003900000 */
[----:B------:R-:W2:Y:S02]  /*2b7c0*/  @!P6 SYNCS.PHASECHK.TRANS64 P6, [R110+URZ+0x38890], R121 ;  /* 0x038890796e00e5a7 */ /* 0x000ea400080c007f */
[----:B--2---:R-:W-:Y:S05]  /*2b7d0*/  @!P6 BRA `(.L_x_2366) ;  /* 0xfffffffc00f0e947 */ /* 0x004fea000383ffff */
[----:B------:R-:W-:Y:S05]  /*2b7e0*/  BRA `(.L_x_2684) ;  /* 0xfffffd7800747947 */ /* 0x000fea000383ffff */
.L_x_2400:
[----:B0-----:R0:W1:Y:S02]  /*2b7f0*/  SYNCS.PHASECHK.TRANS64.TRYWAIT P3, [R110+URZ+0x38890], R121 ;  /* 0x038890796e0075a7 */ /* 0x001064000806017f */
[----:B-1----:R-:W-:Y:S05]  /*2b800*/  @!P3 NANOSLEEP.SYNCS 0x989680 ;  /* 0x009896800000b95d */ /* 0x002fea0003900000 */
[----:B------:R-:W1:Y:S02]  /*2b810*/  @!P3 SYNCS.PHASECHK.TRANS64 P3, [R110+URZ+0x38890], R121 ;  /* 0x038890796e00b5a7 */ /* 0x000e64000806007f */
[----:B-1----:R-:W-:Y:S05]  /*2b820*/  @!P3 BRA `(.L_x_2400) ;  /* 0xfffffffc00f0b947 */ /* 0x002fea000383ffff */
[----:B------:R-:W-:Y:S05]  /*2b830*/  BRA `(.L_x_2685) ;  /* 0xfffffdb800c07947 */ /* 0x000fea000383ffff */
.L_x_2417:
[----:B0-----:R0:W1:Y:S02]  /*2b840*/  SYNCS.PHASECHK.TRANS64.TRYWAIT P2, [R110+URZ+0x38890], R121 ;  /* 0x038890796e0075a7 */ /* 0x001064000804017f */
[----:B-1----:R-:W-:Y:S05]  /*2b850*/  @!P2 NANOSLEEP.SYNCS 0x989680 ;  /* 0x009896800000a95d */ /* 0x002fea0003900000 */
[----:B------:R-:W1:Y:S02]  /*2b860*/  @!P2 SYNCS.PHASECHK.TRANS64 P2, [R110+URZ+0x38890], R121 ;  /* 0x038890796e00a5a7 */ /* 0x000e64000804007f */
[----:B-1----:R-:W-:Y:S05]  /*2b870*/  @!P2 BRA `(.L_x_2417) ;  /* 0xfffffffc00f0a947 */ /* 0x002fea000383ffff */
[----:B------:R-:W-:Y:S05]  /*2b880*/  BRA `(.L_x_2686) ;  /* 0xfffffdf800f07947 */ /* 0x000fea000383ffff */
.L_x_2427:
[----:B-1----:R1:W2:Y:S02]  /*2b890*/  SYNCS.PHASECHK.TRANS64.TRYWAIT P3, [R110+URZ+0x388b0], R121 ;  /* 0x0388b0796e0075a7 */ /* 0x0022a4000806017f */
[----:B--2---:R-:W-:Y:S05]  /*2b8a0*/  @!P3 NANOSLEEP.SYNCS 0x989680 ;  /* 0x009896800000b95d */ /* 0x004fea0003900000 */
[----:B------:R-:W2:Y:S02]  /*2b8b0*/  @!P3 SYNCS.PHASECHK.TRANS64 P3, [R110+URZ+0x388b0], R121 ;  /* 0x0388b0796e00b5a7 */ /* 0x000ea4000806007f */
[----:B--2---:R-:W-:Y:S05]  /*2b8c0*/  @!P3 BRA `(.L_x_2427) ;  /* 0xfffffffc00f0b947 */ /* 0x004fea000383ffff */
[----:B------:R-:W-:Y:S05]  /*2b8d0*/  BRA `(.L_x_2687) ;  /* 0xfffffe0000587947 */ /* 0x000fea000383ffff */
.L_x_2439:
[----:B------:R-:W-:Y:S01]  /*2b8e0*/  BSSY B0, `(.L_x_2688) ;  /* 0x0000007000007945 */ /* 0x000fe20003800000 */
[----:B------:R-:W-:Y:S01]  /*2b8f0*/  IMAD.MOV.U32 R12, RZ, RZ, RZ ;  /* 0x000000ffff0c7224 */ /* 0x000fe200078e00ff */
[----:B------:R-:W-:Y:S01]  /*2b900*/  MOV R15, 0xffffffff ;  /* 0xffffffff000f7802 */ /* 0x000fe20000000f00 */
[----:B------:R-:W-:-:S07]  /*2b910*/  IMAD.MOV.U32 R11, RZ, RZ, 0x1f ;  /* 0x0000001fff0b7424 */ /* 0x000fce00078e00ff */
[----:B-----5:R-:W-:Y:S05]  /*2b920*/  WARPSYNC.COLLECTIVE R15, `(.L_x_2689) ;  /* 0x000000000f087348 */ /* 0x020fea0003c00000 */
[----:B------:R0:W1:Y:S02]  /*2b930*/  SHFL.IDX P6, R14, R13, R12, R11 ;  /* 0x0000000c0d0e7389 */ /* 0x00006400000c000b */
[----:B01---5:R-:W-:Y:S01]  /*2b940*/  ENDCOLLECTIVE ;  /* 0x000000000000791b */ /* 0x023fe20003800000 */
.L_x_2689:
[----:B------:R-:W-:Y:S05]  /*2b950*/  BSYNC B0 ;  /* 0x0000000000007941 */ /* 0x000fea0003800000 */
.L_x_2688:
[----:B------:R0:W-:Y:S01]  /*2b960*/  STL [R1], R14 ;  /* 0x0000000e01007387 */ /* 0x0001e20000100800 */
[----:B------:R-:W-:Y:S05]  /*2b970*/  BRA `(.L_x_2690) ;  /* 0xfffffe0c00547947 */ /* 0x000fea000383ffff */
.L_x_2449:
[----:B------:R-:W-:Y:S01]  /*2b980*/  BSSY B1, `(.L_x_2691) ;  /* 0x0000008000017945 */ /* 0x000fe20003800000 */
[----:B------:R-:W-:Y:S02]  /*2b990*/  IMAD.MOV.U32 R13, RZ, RZ, R6 ;  /* 0x000000ffff0d7224 */ /* 0x000fe400078e0006 */
[----:B------:R-:W-:Y:S02]  /*2b9a0*/  IMAD.MOV.U32 R12, RZ, RZ, RZ ;  /* 0x000000ffff0c7224 */ /* 0x000fe400078e00ff */
[----:B------:R-:W-:Y:S02]  /*2b9b0*/  IMAD.MOV.U32 R11, RZ, RZ, 0x181f ;  /* 0x0000181fff0b7424 */ /* 0x000fe400078e00ff */
[----:B------:R-:W-:-:S07]  /*2b9c0*/  IMAD.MOV.U32 R15, RZ, RZ, -0x1 ;  /* 0xffffffffff0f7424 */ /* 0x000fce00078e00ff */
[----:B------:R-:W-:Y:S05]  /*2b9d0*/  WARPSYNC.COLLECTIVE R15, `(.L_x_2692) ;  /* 0x000000000f087348 */ /* 0x000fea0003c00000 */
[----:B------:R0:W1:Y:S02]  /*2b9e0*/  SHFL.IDX P6, R14, R13, R12, R11 ;  /* 0x0000000c0d0e7389 */ /* 0x00006400000c000b */
[----:B01----:R-:W-:Y:S01]  /*2b9f0*/  ENDCOLLECTIVE ;  /* 0x000000000000791b */ /* 0x003fe20003800000 */
.L_x_2692:
[----:B------:R-:W-:Y:S05]  /*2ba00*/  BSYNC B1 ;  /* 0x0000000000017941 */ /* 0x000fea0003800000 */
.L_x_2691:
[----:B------:R-:W-:Y:S01]  /*2ba10*/  MOV R13, R5 ;  /* 0x00000005000d7202 */ /* 0x000fe20000000f00 */
[----:B------:R-:W-:Y:S02]  /*2ba20*/  IMAD.MOV.U32 R12, RZ, RZ, RZ ;  /* 0x000000ffff0c7224 */ /* 0x000fe400078e00ff */
[----:B------:R-:W-:Y:S02]  /*2ba30*/  IMAD.MOV.U32 R11, RZ, RZ, 0x181f ;  /* 0x0000181fff0b7424 */ /* 0x000fe400078e00ff */
[----:B------:R-:W-:Y:S02]  /*2ba40*/  IMAD.MOV.U32 R15, RZ, RZ, -0x1 ;  /* 0xffffffffff0f7424 */ /* 0x000fe400078e00ff */
[----:B------:R-:W-:-:S07]  /*2ba50*/  IMAD.MOV.U32 R0, RZ, RZ, R14 ;  /* 0x000000ffff007224 */ /* 0x000fce00078e000e */
[----:B------:R-:W-:Y:S05]  /*2ba60*/  WARPSYNC.COLLECTIVE R15, `(.L_x_2693) ;  /* 0x000000000f087348 */ /* 0x000fea0003c00000 */
[----:B------:R0:W1:Y:S02]  /*2ba70*/  SHFL.IDX P6, R14, R13, R12, R11 ;  /* 0x0000000c0d0e7389 */ /* 0x00006400000c000b */
[----:B01----:R-:W-:Y:S01]  /*2ba80*/  ENDCOLLECTIVE ;  /* 0x000000000000791b */ /* 0x003fe20003800000 */
.L_x_2693:
[----:B------:R-:W-:Y:S02]  /*2ba90*/  IMAD.MOV.U32 R13, RZ, RZ, R8 ;  /* 0x000000ffff0d7224 */ /* 0x000fe400078e0008 */
[----:B------:R-:W-:-:S07]  /*2baa0*/  IMAD.MOV.U32 R3, RZ, RZ, R14 ;  /* 0x000000ffff037224 */ /* 0x000fce00078e000e */
[----:B------:R-:W-:Y:S05]  /*2bab0*/  WARPSYNC.COLLECTIVE R15, `(.L_x_2694) ;  /* 0x000000000f087348 */ /* 0x000fea0003c00000 */
[----:B------:R0:W1:Y:S02]  /*2bac0*/  SHFL.IDX P6, R14, R13, R12, R11 ;  /* 0x0000000c0d0e7389 */ /* 0x00006400000c000b */
[----:B01----:R-:W-:Y:S01]  /*2bad0*/  ENDCOLLECTIVE ;  /* 0x000000000000791b */ /* 0x003fe20003800000 */
.L_x_2694:
[----:B------:R-:W-:Y:S01]  /*2bae0*/  IMAD.MOV.U32 R13, RZ, RZ, R7 ;  /* 0x000000ffff0d7224 */ /* 0x000fe200078e0007 */
[----:B------:R-:W-:-:S07]  /*2baf0*/  MOV R4, R14 ;  /* 0x0000000e00047202 */ /* 0x000fce0000000f00 */
[----:B------:R-:W-:Y:S05]  /*2bb00*/  WARPSYNC.COLLECTIVE R15, `(.L_x_2695) ;  /* 0x000000000f087348 */ /* 0x000fea0003c00000 */
[----:B------:R0:W1:Y:S02]  /*2bb10*/  SHFL.IDX P6, R14, R13, R12, R11 ;  /* 0x0000000c0d0e7389 */ /* 0x00006400000c000b */
[----:B01----:R-:W-:Y:S01]  /*2bb20*/  ENDCOLLECTIVE ;  /* 0x000000000000791b */ /* 0x003fe20003800000 */
.L_x_2695:
[----:B------:R-:W-:Y:S05]  /*2bb30*/  BRA `(.L_x_2696) ;  /* 0xfffffe1400647947 */ /* 0x000fea000383ffff */
.L_x_2452:
[----:B------:R-:W-:Y:S01]  /*2bb40*/  BSSY B1, `(.L_x_2697) ;  /* 0x0000008000017945 */ /* 0x000fe20003800000 */
[----:B------:R-:W-:Y:S02]  /*2bb50*/  IMAD.MOV.U32 R13, RZ, RZ, R6 ;  /* 0x000000ffff0d7224 */ /* 0x000fe400078e0006 */
[----:B------:R-:W-:Y:S02]  /*2bb60*/  IMAD.MOV.U32 R12, RZ, RZ, 0x1 ;  /* 0x00000001ff0c7424 */ /* 0x000fe400078e00ff */
[----:B------:R-:W-:Y:S02]  /*2bb70*/  IMAD.MOV.U32 R11, RZ, RZ, 0x181f ;  /* 0x0000181fff0b7424 */ /* 0x000fe400078e00ff */
[----:B------:R-:W-:-:S07]  /*2bb80*/  IMAD.MOV.U32 R15, RZ, RZ, -0x1 ;  /* 0xffffffffff0f7424 */ /* 0x000fce00078e00ff */
[----:B0-2345:R-:W-:Y:S05]  /*2bb90*/  WARPSYNC.COLLECTIVE R15, `(.L_x_2698) ;  /* 0x000000000f087348 */ /* 0x03dfea0003c00000 */
[----:B----4-:R1:W4:Y:S02]  /*2bba0*/  SHFL.IDX P6, R14, R13, R12, R11 ;  /* 0x0000000c0d0e7389 */ /* 0x01032400000c000b */
[----:B012345:R-:W-:Y:S01]  /*2bbb0*/  ENDCOLLECTIVE ;  /* 0x000000000000791b */ /* 0x03ffe20003800000 */
.L_x_2698:
[----:B------:R-:W-:Y:S05]  /*2bbc0*/  BSYNC B1 ;  /* 0x0000000000017941 */ /* 0x000fea0003800000 */
.L_x_2697:
        /* <DEDUP_REMOVED lines=8> */
.L_x_2699:
[----:B------:R-:W-:Y:S01]  /*2bc50*/  MOV R13, R8 ;  /* 0x00000008000d7202 */ /* 0x000fe20000000f00 */
[----:B------:R-:W-:-:S07]  /*2bc60*/  IMAD.MOV.U32 R3, RZ, RZ, R14 ;  /* 0x000000ffff037224 */ /* 0x000fce00078e000e */
[----:B------:R-:W-:Y:S05]  /*2bc70*/  WARPSYNC.COLLECTIVE R15, `(.L_x_2700) ;  /* 0x000000000f087348 */ /* 0x000fea0003c00000 */
[----:B------:R0:W1:Y:S02]  /*2bc80*/  SHFL.IDX P6, R14, R13, R12, R11 ;  /* 0x0000000c0d0e7389 */ /* 0x00006400000c000b */
[----:B01----:R-:W-:Y:S01]  /*2bc90*/  ENDCOLLECTIVE ;  /* 0x000000000000791b */ /* 0x003fe20003800000 */
.L_x_2700:
[----:B------:R-:W-:Y:S02]  /*2bca0*/  IMAD.MOV.U32 R13, RZ, RZ, R7 ;  /* 0x000000ffff0d7224 */ /* 0x000fe400078e0007 */
[----:B------:R-:W-:-:S07]  /*2bcb0*/  IMAD.MOV.U32 R4, RZ, RZ, R14 ;  /* 0x000000ffff047224 */ /* 0x000fce00078e000e */
[----:B------:R-:W-:Y:S05]  /*2bcc0*/  WARPSYNC.COLLECTIVE R15, `(.L_x_2701) ;  /* 0x000000000f087348 */ /* 0x000fea0003c00000 */
[----:B------:R0:W1:Y:S02]  /*2bcd0*/  SHFL.IDX P6, R14, R13, R12, R11 ;  /* 0x0000000c0d0e7389 */ /* 0x00006400000c000b */
[----:B01----:R-:W-:Y:S01]  /*2bce0*/  ENDCOLLECTIVE ;  /* 0x000000000000791b */ /* 0x003fe20003800000 */
.L_x_2701:
[----:B------:R-:W-:Y:S05]  /*2bcf0*/  BRA `(.L_x_2702) ;  /* 0xfffffe1400847947 */ /* 0x000fea000383ffff */
.L_x_2455:
[----:B------:R-:W-:Y:S01]  /*2bd00*/  BSSY B1, `(.L_x_2703) ;  /* 0x0000008000017945 */ /* 0x000fe20003800000 */
[----:B0-----:R-:W-:Y:S01]  /*2bd10*/  IMAD.MOV.U32 R13, RZ, RZ, R6 ;  /* 0x000000ffff0d7224 */ /* 0x001fe200078e0006 */
[----:B------:R-:W-:Y:S01]  /*2bd20*/  MOV R15, 0xffffffff ;  /* 0xffffffff000f7802 */ /* 0x000fe20000000f00 */
[----:B------:R-:W-:Y:S02]  /*2bd30*/  IMAD.MOV.U32 R12, RZ, RZ, 0x2 ;  /* 0x00000002ff0c7424 */ /* 0x000fe400078e00ff */
[----:B------:R-:W-:-:S07]  /*2bd40*/  IMAD.MOV.U32 R11, RZ, RZ, 0x181f ;  /* 0x0000181fff0b7424 */ /* 0x000fce00078e00ff */
[----:B-12345:R-:W-:Y:S05]  /*2bd50*/  WARPSYNC.COLLECTIVE R15, `(.L_x_2704) ;  /* 0x000000000f087348 */ /* 0x03efea0003c00000 */
[----:B----4-:R0:W4:Y:S02]  /*2bd60*/  SHFL.IDX P6, R14, R13, R12, R11 ;  /* 0x0000000c0d0e7389 */ /* 0x01012400000c000b */
[----:B012345:R-:W-:Y:S01]  /*2bd70*/  ENDCOLLECTIVE ;  /* 0x000000000000791b */ /* 0x03ffe20003800000 */
.L_x_2704:
[----:B------:R-:W-:Y:S05]  /*2bd80*/  BSYNC B1 ;  /* 0x0000000000017941 */ /* 0x000fea0003800000 */
.L_x_2703:
        /* <DEDUP_REMOVED lines=8> */
.L_x_2705:
[----:B------:R-:W-:Y:S01]  /*2be10*/  IMAD.MOV.U32 R13, RZ, RZ, R8 ;  /* 0x000000ffff0d7224 */ /* 0x000fe200078e0008 */
[----:B------:R-:W-:-:S07]  /*2be20*/  MOV R3, R14 ;  /* 0x0000000e00037202 */ /* 0x000fce0000000f00 */
[----:B------:R-:W-:Y:S05]  /*2be30*/  WARPSYNC.COLLECTIVE R15, `(.L_x_2706) ;  /* 0x000000000f087348 */ /* 0x000fea0003c00000 */
[----:B------:R0:W1:Y:S02]  /*2be40*/  SHFL.IDX P6, R14, R13, R12, R11 ;  /* 0x0000000c0d0e7389 */ /* 0x00006400000c000b */
[----:B01----:R-:W-:Y:S01]  /*2be50*/  ENDCOLLECTIVE ;  /* 0x000000000000791b */ /* 0x003fe20003800000 */
.L_x_2706:
[----:B------:R-:W-:Y:S02]  /*2be60*/  IMAD.MOV.U32 R13, RZ, RZ, R7 ;  /* 0x000000ffff0d7224 */ /* 0x000fe400078e0007 */
[----:B------:R-:W-:-:S07]  /*2be70*/  IMAD.MOV.U32 R4, RZ, RZ, R14 ;  /* 0x000000ffff047224 */ /* 0x000fce00078e000e */
[----:B------:R-:W-:Y:S05]  /*2be80*/  WARPSYNC.COLLECTIVE R15, `(.L_x_2707) ;  /* 0x000000000f087348 */ /* 0x000fea0003c00000 */
[----:B------:R0:W1:Y:S02]  /*2be90*/  SHFL.IDX P6, R14, R13, R12, R11 ;  /* 0x0000000c0d0e7389 */ /* 0x00006400000c000b */
[----:B01----:R-:W-:Y:S01]  /*2bea0*/  ENDCOLLECTIVE ;  /* 0x000000000000791b */ /* 0x003fe20003800000 */
.L_x_2707:
[----:B------:R-:W-:Y:S05]  /*2beb0*/  BRA `(.L_x_2708) ;  /* 0xfffffe1400987947 */ /* 0x000fea000383ffff */
.L_x_2458:
[----:B------:R-:W-:Y:S01]  /*2bec0*/  BSSY B1, `(.L_x_2709) ;  /* 0x0000008000017945 */ /* 0x000fe20003800000 */
[----:B------:R-:W-:Y:S01]  /*2bed0*/  IMAD.MOV.U32 R13, RZ, RZ, R6 ;  /* 0x000000ffff0d7224 */ /* 0x000fe200078e0006 */
[----:B------:R-:W-:Y:S01]  /*2bee0*/  MOV R11, 0x181f ;  /* 0x0000181f000b7802 */ /* 0x000fe20000000f00 */
[----:B------:R-:W-:Y:S02]  /*2bef0*/  IMAD.MOV.U32 R12, RZ, RZ, 0x3 ;  /* 0x00000003ff0c7424 */ /* 0x000fe400078e00ff */
[----:B------:R-:W-:-:S07]  /*2bf00*/  IMAD.MOV.U32 R15, RZ, RZ, -0x1 ;  /* 0xffffffffff0f7424 */ /* 0x000fce00078e00ff */
[----:B-12345:R-:W-:Y:S05]  /*2bf10*/  WARPSYNC.COLLECTIVE R15, `(.L_x_2710) ;  /* 0x000000000f087348 */ /* 0x03efea0003c00000 */
[----:B----4-:R0:W4:Y:S02]  /*2bf20*/  SHFL.IDX P6, R14, R13, R12, R11 ;  /* 0x0000000c0d0e7389 */ /* 0x01012400000c000b */
[----:B012345:R-:W-:Y:S01]  /*2bf30*/  ENDCOLLECTIVE ;  /* 0x000000000000791b */ /* 0x03ffe20003800000 */
.L_x_2710:
[----:B------:R-:W-:Y:S05]  /*2bf40*/  BSYNC B1 ;  /* 0x0000000000017941 */ /* 0x000fea0003800000 */
.L_x_2709:
        /* <DEDUP_REMOVED lines=8> */
.L_x_2711:
[----:B------:R-:W-:Y:S02]  /*2bfd0*/  IMAD.MOV.U32 R13, RZ, RZ, R8 ;  /* 0x000000ffff0d7224 */ /* 0x000fe400078e0008 */
[----:B------:R-:W-:-:S07]  /*2bfe0*/  IMAD.MOV.U32 R3, RZ, RZ, R14 ;  /* 0x000000ffff037224 */ /* 0x000fce00078e000e */
[----:B------:R-:W-:Y:S05]  /*2bff0*/  WARPSYNC.COLLECTIVE R15, `(.L_x_2712) ;  /* 0x000000000f087348 */ /* 0x000fea0003c00000 */
[----:B------:R0:W1:Y:S02]  /*2c000*/  SHFL.IDX P6, R14, R13, R12, R11 ;  /* 0x0000000c0d0e7389 */ /* 0x00006400000c000b */
[----:B01----:R-:W-:Y:S01]  /*2c010*/  ENDCOLLECTIVE ;  /* 0x000000000000791b */ /* 0x003fe20003800000 */
.L_x_2712:
[----:B------:R-:W-:Y:S02]  /*2c020*/  IMAD.MOV.U32 R13, RZ, RZ, R7 ;  /* 0x000000ffff0d7224 */ /* 0x000fe400078e0007 */
[----:B------:R-:W-:-:S07]  /*2c030*/  IMAD.MOV.U32 R4, RZ, RZ, R14 ;  /* 0x000000ffff047224 */ /* 0x000fce00078e000e */
[----:B------:R-:W-:Y:S05]  /*2c040*/  WARPSYNC.COLLECTIVE R15, `(.L_x_2713) ;  /* 0x000000000f087348 */ /* 0x000fea0003c00000 */
[----:B------:R0:W1:Y:S02]  /*2c050*/  SHFL.IDX P6, R14, R13, R12, R11 ;  /* 0x0000000c0d0e7389 */ /* 0x00006400000c000b */
[----:B01----:R-:W-:Y:S01]  /*2c060*/  ENDCOLLECTIVE ;  /* 0x000000000000791b */ /* 0x003fe20003800000 */
.L_x_2713:
[----:B------:R-:W-:Y:S05]  /*2c070*/  BRA `(.L_x_2714) ;  /* 0xfffffe1400b47947 */ /* 0x000fea000383ffff */
.L_x_2462:
[----:B0-----:R0:W2:Y:S02]  /*2c080*/  SYNCS.PHASECHK.TRANS64.TRYWAIT P0, [R18+URZ+0x38800], R3 ;  /* 0x03880003120075a7 */ /* 0x0010a4000800017f */
[----:B--2---:R-:W-:Y:S05]  /*2c090*/  @!P0 NANOSLEEP.SYNCS 0x989680 ;  /* 0x009896800000895d */ /* 0x004fea0003900000 */
[----:B------:R-:W2:Y:S02]  /*2c0a0*/  @!P0 SYNCS.PHASECHK.TRANS64 P0, [R18+URZ+0x38800], R3 ;  /* 0x03880003120085a7 */ /* 0x000ea4000800007f */
[----:B--2---:R-:W-:Y:S05]  /*2c0b0*/  @!P0 BRA `(.L_x_2462) ;  /* 0xfffffffc00f08947 */ /* 0x004fea000383ffff */
[----:B------:R-:W-:Y:S05]  /*2c0c0*/  BRA `(.L_x_2715) ;  /* 0xfffffe1800347947 */ /* 0x000fea000383ffff */
.L_x_2478:
[----:B------:R-:W0:Y:S01]  /*2c0d0*/  LDC R51, c[0x0][0x3f4] ;  /* 0x0000fd00ff337b82 */ /* 0x000e220000000800 */
[----:B------:R-:W-:Y:S01]  /*2c0e0*/  BSSY B1, `(.L_x_2716) ;  /* 0x0000008000017945 */ /* 0x000fe20003800000 */
[----:B------:R-:W-:Y:S01]  /*2c0f0*/  IMAD.MOV.U32 R13, RZ, RZ, R8 ;  /* 0x000000ffff0d7224 */ /* 0x000fe200078e0008 */
[----:B------:R-:W-:Y:S01]  /*2c100*/  MOV R12, RZ ;  /* 0x000000ff000c7202 */ /* 0x000fe20000000f00 */
[----:B------:R-:W-:Y:S02]  /*2c110*/  IMAD.MOV.U32 R11, RZ, RZ, 0x181f ;  /* 0x0000181fff0b7424 */ /* 0x000fe400078e00ff */
[----:B------:R-:W-:-:S07]  /*2c120*/  IMAD.MOV.U32 R15, RZ, RZ, -0x1 ;  /* 0xffffffffff0f7424 */ /* 0x000fce00078e00ff */
[----:B0-----:R-:W-:Y:S05]  /*2c130*/  WARPSYNC.COLLECTIVE R15, `(.L_x_2717) ;  /* 0x000000000f087348 */ /* 0x001fea0003c00000 */
[----:B------:R1:W2:Y:S02]  /*2c140*/  SHFL.IDX P6, R14, R13, R12, R11 ;  /* 0x0000000c0d0e7389 */ /* 0x0002a400000c000b */
[----:B012---:R-:W-:Y:S01]  /*2c150*/  ENDCOLLECTIVE ;  /* 0x000000000000791b */ /* 0x007fe20003800000 */
.L_x_2717:
[----:B------:R-:W-:Y:S05]  /*2c160*/  BSYNC B1 ;  /* 0x0000000000017941 */ /* 0x000fea0003800000 */
.L_x_2716:
[----:B------:R0:W5:Y:S01]  /*2c170*/  LDL R6, [R1+0xc] ;  /* 0x00000c0001067983 */ /* 0x0001620000100800 */
[----:B------:R-:W-:Y:S01]  /*2c180*/  IMAD.MOV.U32 R13, RZ, RZ, R43 ;  /* 0x000000ffff0d7224 */ /* 0x000fe200078e002b */
[----:B------:R-:W-:Y:S01]  /*2c190*/  MOV R11, 0x181f ;  /* 0x0000181f000b7802 */ /* 0x000fe20000000f00 */
[----:B------:R-:W-:Y:S01]  /*2c1a0*/  IMAD.MOV.U32 R12, RZ, RZ, RZ ;  /* 0x000000ffff0c7224 */ /* 0x000fe200078e00ff */
[----:B------:R-:W-:Y:S01]  /*2c1b0*/  ISETP.GE.AND P0, PT, R16, R51, PT ;  /* 0x000000331000720c */ /* 0x000fe20003f06270 */
[----:B------:R-:W-:Y:S02]  /*2c1c0*/  IMAD.MOV.U32 R15, RZ, RZ, -0x1 ;  /* 0xffffffffff0f7424 */ /* 0x000fe400078e00ff */
[----:B------:R-:W-:-:S10]  /*2c1d0*/  IMAD.MOV.U32 R3, RZ, RZ, R14 ;  /* 0x000000ffff037224 */ /* 0x000fd400078e000e */
[----:B0----5:R-:W-:Y:S05]  /*2c1e0*/  WARPSYNC.COLLECTIVE R15, `(.L_x_2718) ;  /* 0x000000000f087348 */ /* 0x021fea0003c00000 */
[----:B------:R1:W2:Y:S02]  /*2c1f0*/  SHFL.IDX P6, R14, R13, R12, R11 ;  /* 0x0000000c0d0e7389 */ /* 0x0002a400000c000b */
[----:B012--5:R-:W-:Y:S01]  /*2c200*/  ENDCOLLECTIVE ;  /* 0x000000000000791b */ /* 0x027fe20003800000 */
.L_x_2718:
[----:B------:R-:W-:Y:S02]  /*2c210*/  IMAD.MOV.U32 R13, RZ, RZ, R49 ;  /* 0x000000ffff0d7224 */ /* 0x000fe400078e0031 */
[----:B------:R-:W-:-:S07]  /*2c220*/  IMAD.MOV.U32 R5, RZ, RZ, R14 ;  /* 0x000000ffff057224 */ /* 0x000fce00078e000e */
[----:B------:R-:W-:Y:S05]  /*2c230*/  WARPSYNC.COLLECTIVE R15, `(.L_x_2719) ;  /* 0x000000000f087348 */ /* 0x000fea0003c00000 */
[----:B------:R0:W1:Y:S02]  /*2c240*/  SHFL.IDX P6, R14, R13, R12, R11 ;  /* 0x0000000c0d0e7389 */ /* 0x00006400000c000b */
[----:B01----:R-:W-:Y:S01]  /*2c250*/  ENDCOLLECTIVE ;  /* 0x000000000000791b */ /* 0x003fe20003800000 */
.L_x_2719:
[----:B------:R-:W-:Y:S02]  /*2c260*/  IMAD.MOV.U32 R13, RZ, RZ, R10 ;  /* 0x000000ffff0d7224 */ /* 0x000fe400078e000a */
[----:B------:R-:W-:-:S07]  /*2c270*/  IMAD.MOV.U32 R7, RZ, RZ, R14 ;  /* 0x000000ffff077224 */ /* 0x000fce00078e000e */
[----:B------:R-:W-:Y:S05]  /*2c280*/  WARPSYNC.COLLECTIVE R15, `(.L_x_2720) ;  /* 0x000000000f087348 */ /* 0x000fea0003c00000 */
[----:B------:R0:W1:Y:S02]  /*2c290*/  SHFL.IDX P6, R14, R13, R12, R11 ;  /* 0x0000000c0d0e7389 */ /* 0x00006400000c000b */
[----:B01----:R-:W-:Y:S01]  /*2c2a0*/  ENDCOLLECTIVE ;  /* 0x000000000000791b */ /* 0x003fe20003800000 */
.L_x_2720:
[----:B------:R-:W-:-:S05]  /*2c2b0*/  IMAD R42, R6, R42, RZ ;  /* 0x0000002a062a7224 */ /* 0x000fca00078e02ff */
[----:B------:R-:W-:-:S13]  /*2c2c0*/  ISETP.GE.OR P1, PT, R57, R42, P0 ;  /* 0x0000002a3900720c */ /* 0x000fda0000726670 */
[C---:B------:R-:W-:Y:S02]  /*2c2d0*/  @!P1 IADD3 R0, P2, R16.reuse, R5, RZ ;  /* 0x0000000510009210 */ /* 0x040fe40007f5e0ff */
[----:B------:R-:W-:Y:S02]  /*2c2e0*/  @!P1 IADD3 R14, P3, R16, R14, RZ ;  /* 0x0000000e100e9210 */ /* 0x000fe40007f7e0ff */
[----:B------:R-:W-:Y:S01]  /*2c2f0*/  @!P1 IADD3.X R5, R3, R17, RZ, P2, !PT ;  /* 0x0000001103059210 */ /* 0x000fe200017fe4ff */
[----:B------:R-:W-:Y:S02]  /*2c300*/  @!P1 IMAD.MOV.U32 R4, RZ, RZ, R0 ;  /* 0x000000ffff049224 */ /* 0x000fe400078e0000 */
[----:B------:R-:W-:Y:S02]  /*2c310*/  @!P1 IMAD.X R3, R7, 0x1, R17, P3 ;  /* 0x0000000107039824 */ /* 0x000fe400018e0611 */
[----:B------:R-:W-:Y:S02]  /*2c320*/  @!P1 IMAD.MOV.U32 R24, RZ, RZ, R14 ;  /* 0x000000ffff189224 */ /* 0x000fe400078e000e */
[----:B------:R-:W-:Y:S01]  /*2c330*/  @!P1 IMAD.MOV.U32 R25, RZ, RZ, R3 ;  /* 0x000000ffff199224 */ /* 0x000fe200078e0003 */
[----:B------:R-:W5:Y:S05]  /*2c340*/  @!P1 LD.E.128 R4, desc[UR46][R4.64] ;  /* 0x0000002e04049980 */ /* 0x000f6a000c101d00 */
[----:B------:R-:W5:Y:S01]  /*2c350*/  @!P1 LD.E.128 R24, desc[UR46][R24.64] ;  /* 0x0000002e18189980 */ /* 0x000f62000c101d00 */
[----:B------:R-:W-:Y:S01]  /*2c360*/  IMAD.MOV.U32 R13, RZ, RZ, R8 ;  /* 0x000000ffff0d7224 */ /* 0x000fe200078e0008 */
[----:B------:R-:W-:-:S02]  /*2c370*/  MOV R12, 0x1 ;  /* 0x00000001000c7802 */ /* 0x000fc40000000f00 */
[----:B------:R-:W-:Y:S02]  /*2c380*/  CS2R R40, SRZ ;  /* 0x0000000000287805 */ /* 0x000fe4000001ff00 */
[----:B------:R-:W-:Y:S02]  /*2c390*/  CS2R R38, SRZ ;  /* 0x0000000000267805 */ /* 0x000fe4000001ff00 */
[----:B------:R-:W-:Y:S02]  /*2c3a0*/  CS2R R36, SRZ ;  /* 0x0000000000247805 */ /* 0x000fe4000001ff00 */
[----:B------:R-:W-:-:S07]  /*2c3b0*/  CS2R R34, SRZ ;  /* 0x0000000000227805 */ /* 0x000fce000001ff00 */
[----:B-----5:R-:W-:Y:S05]  /*2c3c0*/  WARPSYNC.COLLECTIVE R15, `(.L_x_2721) ;  /* 0x000000000f087348 */ /* 0x020fea0003c00000 */
[----:B------:R0:W1:Y:S02]  /*2c3d0*/  SHFL.IDX P6, R14, R13, R12, R11 ;  /* 0x0000000c0d0e7389 */ /* 0x00006400000c000b */
[----:B01---5:R-:W-:Y:S01]  /*2c3e0*/  ENDCOLLECTIVE ;  /* 0x000000000000791b */ /* 0x023fe20003800000 */
.L_x_2721:
[----:B------:R-:W-:Y:S02]  /*2c3f0*/  IMAD.MOV.U32 R13, RZ, RZ, R43 ;  /* 0x000000ffff0d7224 */ /* 0x000fe400078e002b */
[----:B------:R-:W-:-:S07]  /*2c400*/  IMAD.MOV.U32 R3, RZ, RZ, R14 ;  /* 0x000000ffff037224 */ /* 0x000fce00078e000e */
[----:B------:R-:W-:Y:S05]  /*2c410*/  WARPSYNC.COLLECTIVE R15, `(.L_x_2722) ;  /* 0x000000000f087348 */ /* 0x000fea0003c00000 */
[----:B------:R0:W1:Y:S02]  /*2c420*/  SHFL.IDX P6, R14, R13, R12, R11 ;  /* 0x0000000c0d0e7389 */ /* 0x00006400000c000b */
[----:B01----:R-:W-:Y:S01]  /*2c430*/  ENDCOLLECTIVE ;  /* 0x000000000000791b */ /* 0x003fe20003800000 */
.L_x_2722:
[----:B------:R-:W-:Y:S02]  /*2c440*/  IMAD.MOV.U32 R13, RZ, RZ, R49 ;  /* 0x000000ffff0d7224 */ /* 0x000fe400078e0031 */
[----:B------:R-:W-:-:S07]  /*2c450*/  IMAD.MOV.U32 R9, RZ, RZ, R14 ;  /* 0x000000ffff097224 */ /* 0x000fce00078e000e */
[----:B------:R-:W-:Y:S05]  /*2c460*/  WARPSYNC.COLLECTIVE R15, `(.L_x_2723) ;  /* 0x000000000f087348 */ /* 0x000fea0003c00000 */
[----:B------:R0:W1:Y:S02]  /*2c470*/  SHFL.IDX P6, R14, R13, R12, R11 ;  /* 0x0000000c0d0e7389 */ /* 0x00006400000c000b */
[----:B01----:R-:W-:Y:S01]  /*2c480*/  ENDCOLLECTIVE ;  /* 0x000000000000791b */ /* 0x003fe20003800000 */
.L_x_2723:
[----:B------:R-:W-:Y:S01]  /*2c490*/  MOV R13, R10 ;  /* 0x0000000a000d7202 */ /* 0x000fe20000000f00 */
[----:B------:R-:W-:-:S07]  /*2c4a0*/  IMAD.MOV.U32 R21, RZ, RZ, R14 ;  /* 0x000000ffff157224 */ /* 0x000fce00078e000e */
[----:B------:R-:W-:Y:S05]  /*2c4b0*/  WARPSYNC.COLLECTIVE R15, `(.L_x_2724) ;  /* 0x000000000f087348 */ /* 0x000fea0003c00000 */
[----:B------:R0:W1:Y:S02]  /*2c4c0*/  SHFL.IDX P6, R14, R13, R12, R11 ;  /* 0x0000000c0d0e7389 */ /* 0x00006400000c000b */
[----:B01----:R-:W-:Y:S01]  /*2c4d0*/  ENDCOLLECTIVE ;  /* 0x000000000000791b */ /* 0x003fe20003800000 */
.L_x_2724:
[----:B------:R-:W-:Y:S02]  /*2c4e0*/  @!P1 IMAD.MOV.U32 R40, RZ, RZ, R4 ;  /* 0x000000ffff289224 */ /* 0x000fe400078e0004 */
[----:B------:R-:W-:Y:S01]  /*2c4f0*/  @!P1 IMAD.MOV.U32 R41, RZ, RZ, R5 ;  /* 0x000000ffff299224 */ /* 0x000fe200078e0005 */
[----:B------:R-:W-:Y:S01]  /*2c500*/  CS2R R4, SRZ ;  /* 0x0000000000047805 */ /* 0x000fe2000001ff00 */
[----:B------:R-:W-:Y:S01]  /*2c510*/  @!P1 IMAD.MOV.U32 R38, RZ, RZ, R6 ;  /* 0x000000ffff269224 */ /* 0x000fe200078e0006 */
[----:B------:R-:W-:Y:S01]  /*2c520*/  @!P1 MOV R37, R25 ;  /* 0x0000001900259202 */ /* 0x000fe20000000f00 */
[----:B------:R-:W-:Y:S02]  /*2c530*/  @!P1 IMAD.MOV.U32 R39, RZ, RZ, R7 ;  /* 0x000000ffff279224 */ /* 0x000fe400078e0007 */
[----:B------:R-:W-:Y:S02]  /*2c540*/  @!P1 IMAD.MOV.U32 R36, RZ, RZ, R24 ;  /* 0x000000ffff249224 */ /* 0x000fe400078e0018 */
[----:B------:R-:W-:-:S02]  /*2c550*/  @!P1 IMAD.MOV.U32 R34, RZ, RZ, R26 ;  /* 0x000000ffff229224 */ /* 0x000fc400078e001a */
[----:B------:R-:W-:Y:S01]  /*2c560*/  @!P1 IMAD.MOV.U32 R35, RZ, RZ, R27 ;  /* 0x000000ffff239224 */ /* 0x000fe200078e001b */
[----:B------:R-:W-:Y:S06]  /*2c570*/  BRA `(.L_x_2725) ;  /* 0xfffffe5400c07947 */ /* 0x000fec000383ffff */
.L_x_2481:
[----:B------:R-:W-:Y:S01]  /*2c580*/  BSSY B1, `(.L_x_2726) ;  /* 0x0000008000017945 */ /* 0x000fe20003800000 */
[----:B------:R-:W-:Y:S01]  /*2c590*/  IMAD.MOV.U32 R13, RZ, RZ, R8 ;  /* 0x000000ffff0d7224 */ /* 0x000fe200078e0008 */
[----:B------:R-:W-:Y:S01]  /*2c5a0*/  MOV R15, 0xffffffff ;  /* 0xffffffff000f7802 */ /* 0x000fe20000000f00 */
[----:B------:R-:W-:Y:S02]  /*2c5b0*/  IMAD.MOV.U32 R12, RZ, RZ, 0x2 ;  /* 0x00000002ff0c7424 */ /* 0x000fe400078e00ff */
[----:B------:R-:W-:-:S07]  /*2c5c0*/  IMAD.MOV.U32 R11, RZ, RZ, 0x181f ;  /* 0x0000181fff0b7424 */ /* 0x000fce00078e00ff */
[----:B-----5:R-:W-:Y:S05]  /*2c5d0*/  WARPSYNC.COLLECTIVE R15, `(.L_x_2727) ;  /* 0x000000000f087348 */ /* 0x020fea0003c00000 */
[----:B------:R0:W1:Y:S02]  /*2c5e0*/  SHFL.IDX P6, R14, R13, R12, R11 ;  /* 0x0000000c0d0e7389 */ /* 0x00006400000c000b */
[----:B01---5:R-:W-:Y:S01]  /*2c5f0*/  ENDCOLLECTIVE ;  /* 0x000000000000791b */ /* 0x023fe20003800000 */
.L_x_2727:
[----:B------:R-:W-:Y:S05]  /*2c600*/  BSYNC B1 ;  /* 0x0000000000017941 */ /* 0x000fea0003800000 */
.L_x_2726:
[----:B------:R-:W-:Y:S02]  /*2c610*/  IMAD.MOV.U32 R13, RZ, RZ, R43 ;  /* 0x000000ffff0d7224 */ /* 0x000fe400078e002b */
[----:B------:R-:W-:Y:S02]  /*2c620*/  IMAD.MOV.U32 R12, RZ, RZ, 0x2 ;  /* 0x00000002ff0c7424 */ /* 0x000fe400078e00ff */
[----:B------:R-:W-:Y:S02]  /*2c630*/  IMAD.MOV.U32 R11, RZ, RZ, 0x181f ;  /* 0x0000181fff0b7424 */ /* 0x000fe400078e00ff */
[----:B------:R-:W-:Y:S02]  /*2c640*/  IMAD.MOV.U32 R15, RZ, RZ, -0x1 ;  /* 0xffffffffff0f7424 */ /* 0x000fe400078e00ff */
[----:B------:R-:W-:Y:S02]  /*2c650*/  IMAD.MOV.U32 R3, RZ, RZ, R14 ;  /* 0x000000ffff037224 */ /* 0x000fe400078e000e */
[----:B------:R-:W-:-:S07]  /*2c660*/  VIADD R25, R57, 0x40 ;  /* 0x0000004039197836 */ /* 0x000fce0000000000 */
[----:B------:R-:W-:Y:S05]  /*2c670*/  WARPSYNC.COLLECTIVE R15, `(.L_x_2728) ;  /* 0x000000000f087348 */ /* 0x000fea0003c00000 */
[----:B------:R0:W1:Y:S02]  /*2c680*/  SHFL.IDX P6, R14, R13, R12, R11 ;  /* 0x0000000c0d0e7389 */ /* 0x00006400000c000b */
[----:B01----:R-:W-:Y:S01]  /*2c690*/  ENDCOLLECTIVE ;  /* 0x000000000000791b */ /* 0x003fe20003800000 */
.L_x_2728:
[----:B------:R-:W-:Y:S01]  /*2c6a0*/  ISETP.GE.OR P1, PT, R25, R42, P0 ;  /* 0x0000002a1900720c */ /* 0x000fe20000726670 */
[----:B------:R-:W-:Y:S01]  /*2c6b0*/  IMAD.MOV.U32 R13, RZ, RZ, R49 ;  /* 0x000000ffff0d7224 */ /* 0x000fe200078e0031 */
[----:B------:R-:W-:-:S11]  /*2c6c0*/  MOV R9, R14 ;  /* 0x0000000e00097202 */ /* 0x000fd60000000f00 */
[----:B------:R-:W-:Y:S05]  /*2c6d0*/  WARPSYNC.COLLECTIVE R15, `(.L_x_2729) ;  /* 0x000000000f087348 */ /* 0x000fea0003c00000 */
[----:B------:R0:W1:Y:S02]  /*2c6e0*/  SHFL.IDX P6, R14, R13, R12, R11 ;  /* 0x0000000c0d0e7389 */ /* 0x00006400000c000b */
[----:B01----:R-:W-:Y:S01]  /*2c6f0*/  ENDCOLLECTIVE ;  /* 0x000000000000791b */ /* 0x003fe20003800000 */
.L_x_2729:
[----:B------:R-:W-:-:S05]  /*2c700*/  @!P1 IADD3 R0, P2, R16, R9, RZ ;  /* 0x0000000910009210 */ /* 0x000fca0007f5e0ff */
[----:B------:R-:W-:Y:S02]  /*2c710*/  @!P1 IMAD.X R3, R3, 0x1, R17, P2 ;  /* 0x0000000103039824 */ /* 0x000fe400010e0611 */
[----:B------:R-:W-:Y:S02]  /*2c720*/  @!P1 IMAD.MOV.U32 R24, RZ, RZ, R0 ;  /* 0x000000ffff189224 */ /* 0x000fe400078e0000 */
[----:B------:R-:W-:Y:S02]  /*2c730*/  @!P1 IMAD.MOV.U32 R25, RZ, RZ, R3 ;  /* 0x000000ffff199224 */ /* 0x000fe400078e0003 */
[----:B------:R-:W-:-:S04]  /*2c740*/  IMAD.MOV.U32 R13, RZ, RZ, R10 ;  /* 0x000000ffff0d7224 */ /* 0x000fc800078e000a */
[----:B------:R-:W5:Y:S01]  /*2c750*/  @!P1 LD.E.128 R24, desc[UR46][R24.64] ;  /* 0x0000002e18189980 */ /* 0x000f62000c101d00 */
[----:B------:R-:W-:-:S07]  /*2c760*/  IMAD.MOV.U32 R21, RZ, RZ, R14 ;  /* 0x000000ffff157224 */ /* 0x000fce00078e000e */
[----:B-----5:R-:W-:Y:S05]  /*2c770*/  WARPSYNC.COLLECTIVE R15, `(.L_x_2730) ;  /* 0x000000000f087348 */ /* 0x020fea0003c00000 */
[----:B------:R0:W1:Y:S02]  /*2c780*/  SHFL.IDX P6, R14, R13, R12, R11 ;  /* 0x0000000c0d0e7389 */ /* 0x00006400000c000b */
[----:B01---5:R-:W-:Y:S01]  /*2c790*/  ENDCOLLECTIVE ;  /* 0x000000000000791b */ /* 0x023fe20003800000 */
.L_x_2730:
[----:B------:R-:W-:-:S04]  /*2c7a0*/  @!P1 IADD3 R14, P3, R16, R14, RZ ;  /* 0x0000000e100e9210 */ /* 0x000fc80007f7e0ff */
[----:B------:R-:W-:Y:S01]  /*2c7b0*/  @!P1 IADD3.X R21, R21, R17, RZ, P3, !PT ;  /* 0x0000001115159210 */ /* 0x000fe20001ffe4ff */
[----:B------:R-:W-:-:S04]  /*2c7c0*/  @!P1 IMAD.MOV.U32 R52, RZ, RZ, R14 ;  /* 0x000000ffff349224 */ /* 0x000fc800078e000e */
[----:B------:R-:W-:-:S06]  /*2c7d0*/  @!P1 IMAD.MOV.U32 R53, RZ, RZ, R21 ;  /* 0x000000ffff359224 */ /* 0x000fcc00078e0015 */
[----:B------:R-:W5:Y:S01]  /*2c7e0*/  @!P1 LD.E.128 R52, desc[UR46][R52.64] ;  /* 0x0000002e34349980 */ /* 0x000f62000c101d00 */
[----:B------:R-:W-:Y:S01]  /*2c7f0*/  IMAD.MOV.U32 R13, RZ, RZ, R8 ;  /* 0x000000ffff0d7224 */ /* 0x000fe200078e0008 */
[----:B------:R-:W-:-:S07]  /*2c800*/  MOV R12, 0x3 ;  /* 0x00000003000c7802 */ /* 0x000fce0000000f00 */
[----:B-----5:R-:W-:Y:S05]  /*2c810*/  WARPSYNC.COLLECTIVE R15, `(.L_x_2731) ;  /* 0x000000000f087348 */ /* 0x020fea0003c00000 */
[----:B------:R0:W1:Y:S02]  /*2c820*/  SHFL.IDX P6, R14, R13, R12, R11 ;  /* 0x0000000c0d0e7389 */ /* 0x00006400000c000b */
[----:B01---5:R-:W-:Y:S01]  /*2c830*/  ENDCOLLECTIVE ;  /* 0x000000000000791b */ /* 0x023fe20003800000 */
.L_x_2731:
[----:B------:R-:W-:Y:S02]  /*2c840*/  IMAD.MOV.U32 R13, RZ, RZ, R43 ;  /* 0x000000ffff0d7224 */ /* 0x000fe400078e002b */
[----:B------:R-:W-:-:S07]  /*2c850*/  IMAD.MOV.U32 R3, RZ, RZ, R14 ;  /* 0x000000ffff037224 */ /* 0x000fce00078e000e */
[----:B------:R-:W-:Y:S05]  /*2c860*/  WARPSYNC.COLLECTIVE R15, `(.L_x_2732) ;  /* 0x000000000f087348 */ /* 0x000fea0003c00000 */
[----:B------:R0:W1:Y:S02]  /*2c870*/  SHFL.IDX P6, R14, R13, R12, R11 ;  /* 0x0000000c0d0e7389 */ /* 0x00006400000c000b */
[----:B01----:R-:W-:Y:S01]  /*2c880*/  ENDCOLLECTIVE ;  /* 0x000000000000791b */ /* 0x003fe20003800000 */
.L_x_2732:
[----:B------:R-:W-:Y:S02]  /*2c890*/  IMAD.MOV.U32 R13, RZ, RZ, R49 ;  /* 0x000000ffff0d7224 */ /* 0x000fe400078e0031 */
[----:B------:R-:W-:-:S07]  /*2c8a0*/  IMAD.MOV.U32 R43, RZ, RZ, R14 ;  /* 0x000000ffff2b7224 */ /* 0x000fce00078e000e */
[----:B------:R-:W-:Y:S05]  /*2c8b0*/  WARPSYNC.COLLECTIVE R15, `(.L_x_2733) ;  /* 0x000000000f087348 */ /* 0x000fea0003c00000 */
[----:B------:R0:W1:Y:S02]  /*2c8c0*/  SHFL.IDX P6, R14, R13, R12, R11 ;  /* 0x0000000c0d0e7389 */ /* 0x00006400000c000b */
[----:B01----:R-:W-:Y:S01]  /*2c8d0*/  ENDCOLLECTIVE ;  /* 0x000000000000791b */ /* 0x003fe20003800000 */
.L_x_2733:
[----:B------:R-:W-:Y:S01]  /*2c8e0*/  MOV R13, R10 ;  /* 0x0000000a000d7202 */ /* 0x000fe20000000f00 */
[----:B------:R-:W-:-:S07]  /*2c8f0*/  IMAD.MOV.U32 R49, RZ, RZ, R14 ;  /* 0x000000ffff317224 */ /* 0x000fce00078e000e */
[----:B------:R-:W-:Y:S05]  /*2c900*/  WARPSYNC.COLLECTIVE R15, `(.L_x_2734) ;  /* 0x000000000f087348 */ /* 0x000fea0003c00000 */
[----:B------:R0:W1:Y:S02]  /*2c910*/  SHFL.IDX P6, R14, R13, R12, R11 ;  /* 0x0000000c0d0e7389 */ /* 0x00006400000c000b */
[----:B01----:R-:W-:Y:S01]  /*2c920*/  ENDCOLLECTIVE ;  /* 0x000000000000791b */ /* 0x003fe20003800000 */
.L_x_2734:
[----:B------:R-:W-:Y:S02]  /*2c930*/  CS2R R20, SRZ ;  /* 0x0000000000147805 */ /* 0x000fe4000001ff00 */
[----:B------:R-:W-:Y:S02]  /*2c940*/  CS2R R28, SRZ ;  /* 0x00000000001c7805 */ /* 0x000fe4000001ff00 */
[----:B------:R-:W-:Y:S02]  /*2c950*/  CS2R R30, SRZ ;  /* 0x00000000001e7805 */ /* 0x000fe4000001ff00 */
[----:B------:R-:W-:Y:S02]  /*2c960*/  CS2R R32, SRZ ;  /* 0x0000000000207805 */ /* 0x000fe4000001ff00 */
[----:B------:R-:W-:Y:S01]  /*2c970*/  CS2R R8, SRZ ;  /* 0x0000000000087805 */ /* 0x000fe2000001ff00 */
[----:B------:R-:W-:Y:S02]  /*2c980*/  @!P1 IMAD.MOV.U32 R20, RZ, RZ, R24 ;  /* 0x000000ffff149224 */ /* 0x000fe400078e0018 */
[----:B------:R-:W-:-:S02]  /*2c990*/  @!P1 IMAD.MOV.U32 R21, RZ, RZ, R25 ;  /* 0x000000ffff159224 */ /* 0x000fc400078e0019 */
[----:B------:R-:W-:Y:S02]  /*2c9a0*/  @!P1 IMAD.MOV.U32 R28, RZ, RZ, R26 ;  /* 0x000000ffff1c9224 */ /* 0x000fe400078e001a */
[----:B------:R-:W-:Y:S02]  /*2c9b0*/  @!P1 IMAD.MOV.U32 R29, RZ, RZ, R27 ;  /* 0x000000ffff1d9224 */ /* 0x000fe400078e001b */
[----:B------:R-:W-:Y:S01]  /*2c9c0*/  @!P1 IMAD.MOV.U32 R30, RZ, RZ, R52 ;  /* 0x000000ffff1e9224 */ /* 0x000fe200078e0034 */
[----:B------:R-:W-:Y:S01]  /*2c9d0*/  @!P1 MOV R31, R53 ;  /* 0x00000035001f9202 */ /* 0x000fe20000000f00 */
[----:B------:R-:W-:Y:S02]  /*2c9e0*/  @!P1 IMAD.MOV.U32 R32, RZ, RZ, R54 ;  /* 0x000000ffff209224 */ /* 0x000fe400078e0036 */
[----:B------:R-:W-:Y:S01]  /*2c9f0*/  @!P1 IMAD.MOV.U32 R33, RZ, RZ, R55 ;  /* 0x000000ffff219224 */ /* 0x000fe200078e0037 */
[----:B------:R-:W-:Y:S06]  /*2ca00*/  BRA `(.L_x_2735) ;  /* 0xfffffe5400707947 */ /* 0x000fec000383ffff */
.L_x_2485:
[----:B0-----:R0:W1:Y:S02]  /*2ca10*/  SYNCS.PHASECHK.TRANS64.TRYWAIT P4, [R18+URZ+0x38800], R3 ;  /* 0x03880003120075a7 */ /* 0x001064000808017f */
[----:B-1----:R-:W-:Y:S05]  /*2ca20*/  @!P4 NANOSLEEP.SYNCS 0x989680 ;  /* 0x009896800000c95d */ /* 0x002fea0003900000 */
[----:B------:R-:W1:Y:S02]  /*2ca30*/  @!P4 SYNCS.PHASECHK.TRANS64 P4, [R18+URZ+0x38800], R3 ;  /* 0x038800031200c5a7 */ /* 0x000e64000808007f */
[----:B-1----:R-:W-:Y:S05]  /*2ca40*/  @!P4 BRA `(.L_x_2485) ;  /* 0xfffffffc00f0c947 */ /* 0x002fea000383ffff */
[----:B------:R-:W-:Y:S05]  /*2ca50*/  BRA `(.L_x_2736) ;  /* 0xfffffe5400e87947 */ /* 0x000fea000383ffff */
.L_x_2495:
[----:B-1----:R1:W2:Y:S02]  /*2ca60*/  SYNCS.PHASECHK.TRANS64.TRYWAIT P0, [R0+URZ+0x38830], R3 ;  /* 0x03883003000075a7 */ /* 0x0022a4000800017f */
[----:B--2---:R-:W-:Y:S05]  /*2ca70*/  @!P0 NANOSLEEP.SYNCS 0x989680 ;  /* 0x009896800000895d */ /* 0x004fea0003900000 */
[----:B------:R-:W2:Y:S02]  /*2ca80*/  @!P0 SYNCS.PHASECHK.TRANS64 P0, [R0+URZ+0x38830], R3 ;  /* 0x03883003000085a7 */ /* 0x000ea4000800007f */
[----:B--2---:R-:W-:Y:S05]  /*2ca90*/  @!P0 BRA `(.L_x_2495) ;  /* 0xfffffffc00f08947 */ /* 0x004fea000383ffff */
[----:B------:R-:W-:Y:S05]  /*2caa0*/  BRA `(.L_x_2494) ;  /* 0xfffffe9800607947 */ /* 0x000fea000383ffff */
.L_x_2501:
[----:B-1----:R1:W2:Y:S02]  /*2cab0*/  SYNCS.PHASECHK.TRANS64.TRYWAIT P3, [R5+URZ+0x38830], R6 ;  /* 0x03883006050075a7 */ /* 0x0022a4000806017f */
[----:B--2---:R-:W-:Y:S05]  /*2cac0*/  @!P3 NANOSLEEP.SYNCS 0x989680 ;  /* 0x009896800000b95d */ /* 0x004fea0003900000 */
[----:B------:R-:W2:Y:S02]  /*2cad0*/  @!P3 SYNCS.PHASECHK.TRANS64 P3, [R5+URZ+0x38830], R6 ;  /* 0x038830060500b5a7 */ /* 0x000ea4000806007f */
[----:B--2---:R-:W-:Y:S05]  /*2cae0*/  @!P3 BRA `(.L_x_2501) ;  /* 0xfffffffc00f0b947 */ /* 0x004fea000383ffff */
[----:B------:R-:W-:Y:S05]  /*2caf0*/  BRA `(.L_x_2500) ;  /* 0xfffffec8003c7947 */ /* 0x000fea000383ffff */
.L_x_2505:
[----:B-1----:R1:W2:Y:S02]  /*2cb00*/  SYNCS.PHASECHK.TRANS64.TRYWAIT P2, [R5+URZ+0x38850], R4 ;  /* 0x03885004050075a7 */ /* 0x0022a4000804017f */
[----:B--2---:R-:W-:Y:S05]  /*2cb10*/  @!P2 NANOSLEEP.SYNCS 0x989680 ;  /* 0x009896800000a95d */ /* 0x004fea0003900000 */
[----:B------:R-:W2:Y:S02]  /*2cb20*/  @!P2 SYNCS.PHASECHK.TRANS64 P2, [R5+URZ+0x38850], R4 ;  /* 0x038850040500a5a7 */ /* 0x000ea4000804007f */
[----:B--2---:R-:W-:Y:S05]  /*2cb30*/  @!P2 BRA `(.L_x_2505) ;  /* 0xfffffffc00f0a947 */ /* 0x004fea000383ffff */
[----:B------:R-:W-:Y:S05]  /*2cb40*/  BRA `(.L_x_2502) ;  /* 0xfffffecc00487947 */ /* 0x000fea000383ffff */
.L_x_2513:
[----:B-1----:R1:W2:Y:S02]  /*2cb50*/  SYNCS.PHASECHK.TRANS64.TRYWAIT P0, [R5+URZ+0x38830], R6 ;  /* 0x03883006050075a7 */ /* 0x0022a4000800017f */
[----:B--2---:R-:W-:Y:S05]  /*2cb60*/  @!P0 NANOSLEEP.SYNCS 0x989680 ;  /* 0x009896800000895d */ /* 0x004fea0003900000 */
[----:B------:R-:W2:Y:S02]  /*2cb70*/  @!P0 SYNCS.PHASECHK.TRANS64 P0, [R5+URZ+0x38830], R6 ;  /* 0x03883006050085a7 */ /* 0x000ea4000800007f */
[----:B--2---:R-:W-:Y:S05]  /*2cb80*/  @!P0 BRA `(.L_x_2513) ;  /* 0xfffffffc00f08947 */ /* 0x004fea000383ffff */
[----:B------:R-:W-:Y:S05]  /*2cb90*/  BRA `(.L_x_2512) ;  /* 0xfffffefc00bc7947 */ /* 0x000fea000383ffff */
.L_x_2517:
[----:B-1----:R1:W2:Y:S02]  /*2cba0*/  SYNCS.PHASECHK.TRANS64.TRYWAIT P0, [R5+URZ+0x38850], R4 ;  /* 0x03885004050075a7 */ /* 0x0022a4000800017f */
[----:B--2---:R-:W-:Y:S05]  /*2cbb0*/  @!P0 NANOSLEEP.SYNCS 0x989680 ;  /* 0x009896800000895d */ /* 0x004fea0003900000 */
[----:B------:R-:W2:Y:S02]  /*2cbc0*/  @!P0 SYNCS.PHASECHK.TRANS64 P0, [R5+URZ+0x38850], R4 ;  /* 0x03885004050085a7 */ /* 0x000ea4000800007f */
[----:B--2---:R-:W-:Y:S05]  /*2cbd0*/  @!P0 BRA `(.L_x_2517) ;  /* 0xfffffffc00f08947 */ /* 0x004fea000383ffff */
[----:B------:R-:W-:Y:S05]  /*2cbe0*/  BRA `(.L_x_2514) ;  /* 0xffffff0000bc7947 */ /* 0x000fea000383ffff */
.L_x_2523:
[----:B-1----:R1:W2:Y:S02]  /*2cbf0*/  SYNCS.PHASECHK.TRANS64.TRYWAIT P0, [R8+URZ+0x38850], R5 ;  /* 0x03885005080075a7 */ /* 0x0022a4000800017f */
[----:B--2---:R-:W-:Y:S05]  /*2cc00*/  @!P0 NANOSLEEP.SYNCS 0x989680 ;  /* 0x009896800000895d */ /* 0x004fea0003900000 */
[----:B------:R-:W2:Y:S02]  /*2cc10*/  @!P0 SYNCS.PHASECHK.TRANS64 P0, [R8+URZ+0x38850], R5 ;  /* 0x03885005080085a7 */ /* 0x000ea4000800007f */
[----:B--2---:R-:W-:Y:S05]  /*2cc20*/  @!P0 BRA `(.L_x_2523) ;  /* 0xfffffffc00f08947 */ /* 0x004fea000383ffff */
[----:B------:R-:W-:Y:S05]  /*2cc30*/  BRA `(.L_x_2522) ;  /* 0xffffff2800987947 */ /* 0x000fea000383ffff */
.L_x_2527:
[----:B------:R-:W-:Y:S01]  /*2cc40*/  SEL R21, R32, R33, P0 ;  /* 0x0000002120157207 */ /* 0x000fe20000000000 */
[----:B------:R-:W-:Y:S01]  /*2cc50*/  IMAD.MOV.U32 R15, RZ, RZ, -0x1 ;  /* 0xffffffffff0f7424 */ /* 0x000fe200078e00ff */
        /* <DEDUP_REMOVED lines=14> */
[----:B------:R-:W-:Y:S01]  /*2cd40*/  IMAD.MOV.U32 R11, RZ, RZ, 0x1c1f ;  /* 0x00001c1fff0b7424 */ /* 0x000fe200078e00ff */
[----:B------:R-:W-:Y:S02]  /*2cd50*/  SEL R53, R62, R59, P0 ;  /* 0x0000003b3e357207 */ /* 0x000fe40000000000 */
[----:B------:R-:W-:-:S07]  /*2cd60*/  SEL R62, R59, R62, P0 ;  /* 0x0000003e3b3e7207 */ /* 0x000fce0000000000 */
[----:B------:R-:W-:Y:S05]  /*2cd70*/  WARPSYNC.COLLECTIVE R15, `(.L_x_2737) ;  /* 0x000000000f087348 */ /* 0x000fea0003c00000 */
[----:B------:R0:W1:Y:S02]  /*2cd80*/  SHFL.IDX P6, R14, R13, R12, R11 ;  /* 0x0000000c0d0e7389 */ /* 0x00006400000c000b */
[----:B01----:R-:W-:Y:S01]  /*2cd90*/  ENDCOLLECTIVE ;  /* 0x000000000000791b */ /* 0x003fe20003800000 */
.L_x_2737:
        /* <DEDUP_REMOVED lines=18> */
.L_x_2738:
        /* <DEDUP_REMOVED lines=19> */
.L_x_2739:
        /* <DEDUP_REMOVED lines=18> */
.L_x_2740:
        /* <DEDUP_REMOVED lines=18> */
.L_x_2741:
        /* <DEDUP_REMOVED lines=8> */
.L_x_2742:
[----:B------:R-:W-:Y:S02]  /*2d2b0*/  IMAD.MOV.U32 R13, RZ, RZ, R27 ;  /* 0x000000ffff0d7224 */ /* 0x000fe400078e001b */
[----:B------:R-:W-:Y:S02]  /*2d2c0*/  IMAD.MOV.U32 R12, RZ, RZ, R2 ;  /* 0x000000ffff0c7224 */ /* 0x000fe400078e0002 */
[----:B------:R-:W-:-:S07]  /*2d2d0*/  IMAD.MOV.U32 R25, RZ, RZ, R14 ;  /* 0x000000ffff197224 */ /* 0x000fce00078e000e */
[----:B------:R-:W-:Y:S05]  /*2d2e0*/  WARPSYNC.COLLECTIVE R15, `(.L_x_2743) ;  /* 0x000000000f087348 */ /* 0x000fea0003c00000 */
[----:B------:R0:W1:Y:S02]  /*2d2f0*/  SHFL.IDX P6, R14, R13, R12, R11 ;  /* 0x0000000c0d0e7389 */ /* 0x00006400000c000b */
[----:B01----:R-:W-:Y:S01]  /*2d300*/  ENDCOLLECTIVE ;  /* 0x000000000000791b */ /* 0x003fe20003800000 */
.L_x_2743:
[----:B------:R-:W-:Y:S01]  /*2d310*/  IMAD.MOV.U32 R13, RZ, RZ, R24 ;  /* 0x000000ffff0d7224 */ /* 0x000fe200078e0018 */
[----:B------:R-:W-:Y:S01]  /*2d320*/  SEL R24, R26, R25, P0 ;  /* 0x000000191a187207 */ /* 0x000fe20000000000 */
[----:B------:R-:W-:Y:S01]  /*2d330*/  IMAD.MOV.U32 R12, RZ, RZ, R7 ;  /* 0x000000ffff0c7224 */ /* 0x000fe200078e0007 */
[----:B------:R-:W-:Y:S02]  /*2d340*/  SEL R26, R25, R26, P0 ;  /* 0x0000001a191a7207 */ /* 0x000fe40000000000 */
[----:B------:R-:W-:-:S07]  /*2d350*/  MOV R30, R14 ;  /* 0x0000000e001e7202 */ /* 0x000fce0000000f00 */
[----:B------:R-:W-:Y:S05]  /*2d360*/  WARPSYNC.COLLECTIVE R15, `(.L_x_2744) ;  /* 0x000000000f087348 */ /* 0x000fea0003c00000 */
[----:B------:R0:W1:Y:S02]  /*2d370*/  SHFL.IDX P6, R14, R13, R12, R11 ;  /* 0x0000000c0d0e7389 */ /* 0x00006400000c000b */
[----:B01----:R-:W-:Y:S01]  /*2d380*/  ENDCOLLECTIVE ;  /* 0x000000000000791b */ /* 0x003fe20003800000 */
.L_x_2744:
[----:B------:R-:W-:Y:S02]  /*2d390*/  IMAD.MOV.U32 R13, RZ, RZ, R29 ;  /* 0x000000ffff0d7224 */ /* 0x000fe400078e001d */
[----:B------:R-:W-:Y:S02]  /*2d3a0*/  IMAD.MOV.U32 R12, RZ, RZ, R2 ;  /* 0x000000ffff0c7224 */ /* 0x000fe400078e0002 */
[----:B------:R-:W-:-:S07]  /*2d3b0*/  IMAD.MOV.U32 R27, RZ, RZ, R14 ;  /* 0x000000ffff1b7224 */ /* 0x000fce00078e000e */
[----:B------:R-:W-:Y:S05]  /*2d3c0*/  WARPSYNC.COLLECTIVE R15, `(.L_x_2745) ;  /* 0x000000000f087348 */ /* 0x000fea0003c00000 */
[----:B------:R0:W1:Y:S02]  /*2d3d0*/  SHFL.IDX P6, R14, R13, R12, R11 ;  /* 0x0000000c0d0e7389 */ /* 0x00006400000c000b */
[----:B01----:R-:W-:Y:S01]  /*2d3e0*/  ENDCOLLECTIVE ;  /* 0x000000000000791b */ /* 0x003fe20003800000 */
.L_x_2745:
        /* <DEDUP_REMOVED lines=8> */
.L_x_2746:
[----:B------:R-:W-:Y:S02]  /*2d470*/  IMAD.MOV.U32 R13, RZ, RZ, R31 ;  /* 0x000000ffff0d7224 */ /* 0x000fe400078e001f */
[----:B------:R-:W-:Y:S02]  /*2d480*/  IMAD.MOV.U32 R12, RZ, RZ, R2 ;  /* 0x000000ffff0c7224 */ /* 0x000fe400078e0002 */
[----:B------:R-:W-:-:S07]  /*2d490*/  IMAD.MOV.U32 R29, RZ, RZ, R14 ;  /* 0x000000ffff1d7224 */ /* 0x000fce00078e000e */
[----:B------:R-:W-:Y:S05]  /*2d4a0*/  WARPSYNC.COLLECTIVE R15, `(.L_x_2747) ;  /* 0x000000000f087348 */ /* 0x000fea0003c00000 */
[----:B------:R0:W1:Y:S02]  /*2d4b0*/  SHFL.IDX P6, R14, R13, R12, R11 ;  /* 0x0000000c0d0e7389 */ /* 0x00006400000c000b */
[----:B01----:R-:W-:Y:S01]  /*2d4c0*/  ENDCOLLECTIVE ;  /* 0x000000000000791b */ /* 0x003fe20003800000 */
.L_x_2747:
        /* <DEDUP_REMOVED lines=8> */
.L_x_2748:
[----:B------:R-:W-:Y:S02]  /*2d550*/  IMAD.MOV.U32 R13, RZ, RZ, R33 ;  /* 0x000000ffff0d7224 */ /* 0x000fe400078e0021 */
[----:B------:R-:W-:Y:S02]  /*2d560*/  IMAD.MOV.U32 R12, RZ, RZ, R2 ;  /* 0x000000ffff0c7224 */ /* 0x000fe400078e0002 */
[----:B------:R-:W-:-:S07]  /*2d570*/  IMAD.MOV.U32 R31, RZ, RZ, R14 ;  /* 0x000000ffff1f7224 */ /* 0x000fce00078e000e */
[----:B------:R-:W-:Y:S05]  /*2d580*/  WARPSYNC.COLLECTIVE R15, `(.L_x_2749) ;  /* 0x000000000f087348 */ /* 0x000fea0003c00000 */
[----:B------:R0:W1:Y:S02]  /*2d590*/  SHFL.IDX P6, R14, R13, R12, R11 ;  /* 0x0000000c0d0e7389 */ /* 0x00006400000c000b */
[----:B01----:R-:W-:Y:S01]  /*2d5a0*/  ENDCOLLECTIVE ;  /* 0x000000000000791b */ /* 0x003fe20003800000 */
.L_x_2749:
        /* <DEDUP_REMOVED lines=8> */
.L_x_2750:
[----:B------:R-:W-:Y:S02]  /*2d630*/  IMAD.MOV.U32 R13, RZ, RZ, R35 ;  /* 0x000000ffff0d7224 */ /* 0x000fe400078e0023 */
[----:B------:R-:W-:Y:S02]  /*2d640*/  IMAD.MOV.U32 R12, RZ, RZ, R2 ;  /* 0x000000ffff0c7224 */ /* 0x000fe400078e0002 */
[----:B------:R-:W-:-:S07]  /*2d650*/  IMAD.MOV.U32 R40, RZ, RZ, R14 ;  /* 0x000000ffff287224 */ /* 0x000fce00078e000e */
[----:B------:R-:W-:Y:S05]  /*2d660*/  WARPSYNC.COLLECTIVE R15, `(.L_x_2751) ;  /* 0x000000000f087348 */ /* 0x000fea0003c00000 */
[----:B------:R0:W1:Y:S02]  /*2d670*/  SHFL.IDX P6, R14, R13, R12, R11 ;  /* 0x0000000c0d0e7389 */ /* 0x00006400000c000b */
[----:B01----:R-:W-:Y:S01]  /*2d680*/  ENDCOLLECTIVE ;  /* 0x000000000000791b */ /* 0x003fe20003800000 */
.L_x_2751:
[----:B------:R-:W-:Y:S02]  /*2d690*/  IMAD.MOV.U32 R13, RZ, RZ, R42 ;  /* 0x000000ffff0d7224 */ /* 0x000fe400078e002a */
[----:B------:R-:W-:Y:S01]  /*2d6a0*/  IMAD.MOV.U32 R12, RZ, RZ, R7 ;  /* 0x000000ffff0c7224 */ /* 0x000fe200078e0007 */
[----:B------:R-:W-:-:S07]  /*2d6b0*/  MOV R35, R14 ;  /* 0x0000000e00237202 */ /* 0x000fce0000000f00 */
[----:B------:R-:W-:Y:S05]  /*2d6c0*/  WARPSYNC.COLLECTIVE R15, `(.L_x_2752) ;  /* 0x000000000f087348 */ /* 0x000fea0003c00000 */
[----:B------:R0:W1:Y:S02]  /*2d6d0*/  SHFL.IDX P6, R14, R13, R12, R11 ;  /* 0x0000000c0d0e7389 */ /* 0x00006400000c000b */
[----:B01----:R-:W-:Y:S01]  /*2d6e0*/  ENDCOLLECTIVE ;  /* 0x000000000000791b */ /* 0x003fe20003800000 */
.L_x_2752:
[----:B------:R-:W-:Y:S02]  /*2d6f0*/  IMAD.MOV.U32 R13, RZ, RZ, R37 ;  /* 0x000000ffff0d7224 */ /* 0x000fe400078e0025 */
[----:B------:R-:W-:Y:S02]  /*2d700*/  IMAD.MOV.U32 R12, RZ, RZ, R2 ;  /* 0x000000ffff0c7224 */ /* 0x000fe400078e0002 */
[----:B------:R-:W-:-:S07]  /*2d710*/  IMAD.MOV.U32 R42, RZ, RZ, R14 ;  /* 0x000000ffff2a7224 */ /* 0x000fce00078e000e */
[----:B------:R-:W-:Y:S05]  /*2d720*/  WARPSYNC.COLLECTIVE R15, `(.L_x_2753) ;  /* 0x000000000f087348 */ /* 0x000fea0003c00000 */
[----:B------:R0:W1:Y:S02]  /*2d730*/  SHFL.IDX P6, R14, R13, R12, R11 ;  /* 0x0000000c0d0e7389 */ /* 0x00006400000c000b */
[----:B01----:R-:W-:Y:S01]  /*2d740*/  ENDCOLLECTIVE ;  /* 0x000000000000791b */ /* 0x003fe20003800000 */
.L_x_2753:
[----:B------:R-:W-:Y:S02]  /*2d750*/  IMAD.MOV.U32 R13, RZ, RZ, R44 ;  /* 0x000000ffff0d7224 */ /* 0x000fe400078e002c */
[----:B------:R-:W-:Y:S01]  /*2d760*/  IMAD.MOV.U32 R12, RZ, RZ, R7 ;  /* 0x000000ffff0c7224 */ /* 0x000fe200078e0007 */
[----:B------:R-:W-:-:S07]  /*2d770*/  MOV R37, R14 ;  /* 0x0000000e00257202 */ /* 0x000fce0000000f00 */
[----:B------:R-:W-:Y:S05]  /*2d780*/  WARPSYNC.COLLECTIVE R15, `(.L_x_2754) ;  /* 0x000000000f087348 */ /* 0x000fea0003c00000 */
[----:B------:R0:W1:Y:S02]  /*2d790*/  SHFL.IDX P6, R14, R13, R12, R11 ;  /* 0x0000000c0d0e7389 */ /* 0x00006400000c000b */
[----:B01----:R-:W-:Y:S01]  /*2d7a0*/  ENDCOLLECTIVE ;  /* 0x000000000000791b */ /* 0x003fe20003800000 */
.L_x_2754:
[----:B------:R-:W-:Y:S02]  /*2d7b0*/  IMAD.MOV.U32 R13, RZ, RZ, R39 ;  /* 0x000000ffff0d7224 */ /* 0x000fe400078e0027 */
[----:B------:R-:W-:Y:S02]  /*2d7c0*/  IMAD.MOV.U32 R12, RZ, RZ, R2 ;  /* 0x000000ffff0c7224 */ /* 0x000fe400078e0002 */
[----:B------:R-:W-:-:S07]  /*2d7d0*/  IMAD.MOV.U32 R44, RZ, RZ, R14 ;  /* 0x000000ffff2c7224 */ /* 0x000fce00078e000e */
[----:B------:R-:W-:Y:S05]  /*2d7e0*/  WARPSYNC.COLLECTIVE R15, `(.L_x_2755) ;  /* 0x000000000f087348 */ /* 0x000fea0003c00000 */
[----:B------:R0:W1:Y:S02]  /*2d7f0*/  SHFL.IDX P6, R14, R13, R12, R11 ;  /* 0x0000000c0d0e7389 */ /* 0x00006400000c000b */
[----:B01----:R-:W-:Y:S01]  /*2d800*/  ENDCOLLECTIVE ;  /* 0x000000000000791b */ /* 0x003fe20003800000 */
.L_x_2755:
[----:B------:R-:W-:Y:S02]  /*2d810*/  IMAD.MOV.U32 R13, RZ, RZ, R46 ;  /* 0x000000ffff0d7224 */ /* 0x000fe400078e002e */
[----:B------:R-:W-:Y:S01]  /*2d820*/  IMAD.MOV.U32 R12, RZ, RZ, R7 ;  /* 0x000000ffff0c7224 */ /* 0x000fe200078e0007 */
[----:B------:R-:W-:-:S07]  /*2d830*/  MOV R39, R14 ;  /* 0x0000000e00277202 */ /* 0x000fce0000000f00 */
[----:B------:R-:W-:Y:S05]  /*2d840*/  WARPSYNC.COLLECTIVE R15, `(.L_x_2756) ;  /* 0x000000000f087348 */ /* 0x000fea0003c00000 */
[----:B------:R0:W1:Y:S02]  /*2d850*/  SHFL.IDX P6, R14, R13, R12, R11 ;  /* 0x0000000c0d0e7389 */ /* 0x00006400000c000b */
[----:B01----:R-:W-:Y:S01]  /*2d860*/  ENDCOLLECTIVE ;  /* 0x000000000000791b */ /* 0x003fe20003800000 */
.L_x_2756:
[----:B------:R-:W-:Y:S02]  /*2d870*/  IMAD.MOV.U32 R13, RZ, RZ, R41 ;  /* 0x000000ffff0d7224 */ /* 0x000fe400078e0029 */
[----:B------:R-:W-:Y:S02]  /*2d880*/  IMAD.MOV.U32 R12, RZ, RZ, R2 ;  /* 0x000000ffff0c7224 */ /* 0x000fe400078e0002 */
[----:B------:R-:W-:-:S07]  /*2d890*/  IMAD.MOV.U32 R46, RZ, RZ, R14 ;  /* 0x000000ffff2e7224 */ /* 0x000fce00078e000e */
[----:B------:R-:W-:Y:S05]  /*2d8a0*/  WARPSYNC.COLLECTIVE R15, `(.L_x_2757) ;  /* 0x000000000f087348 */ /* 0x000fea0003c00000 */
[----:B------:R0:W1:Y:S02]  /*2d8b0*/  SHFL.IDX P6, R14, R13, R12, R11 ;  /* 0x0000000c0d0e7389 */ /* 0x00006400000c000b */
[----:B01----:R-:W-:Y:S01]  /*2d8c0*/  ENDCOLLECTIVE ;  /* 0x000000000000791b */ /* 0x003fe20003800000 */
.L_x_2757:
[----:B------:R-:W-:Y:S02]  /*2d8d0*/  IMAD.MOV.U32 R13, RZ, RZ, R48 ;  /* 0x000000ffff0d7224 */ /* 0x000fe400078e0030 */
[----:B------:R-:W-:Y:S01]  /*2d8e0*/  IMAD.MOV.U32 R12, RZ, RZ, R7 ;  /* 0x000000ffff0c7224 */ /* 0x000fe200078e0007 */
[----:B------:R-:W-:-:S07]  /*2d8f0*/  MOV R41, R14 ;  /* 0x0000000e00297202 */ /* 0x000fce0000000f00 */
[----:B------:R-:W-:Y:S05]  /*2d900*/  WARPSYNC.COLLECTIVE R15, `(.L_x_2758) ;  /* 0x000000000f087348 */ /* 0x000fea0003c00000 */
[----:B------:R0:W1:Y:S02]  /*2d910*/  SHFL.IDX P6, R14, R13, R12, R11 ;  /* 0x0000000c0d0e7389 */ /* 0x00006400000c000b */
[----:B01----:R-:W-:Y:S01]  /*2d920*/  ENDCOLLECTIVE ;  /* 0x000000000000791b */ /* 0x003fe20003800000 */
.L_x_2758:
[----:B------:R-:W-:Y:S02]  /*2d930*/  IMAD.MOV.U32 R13, RZ, RZ, R43 ;  /* 0x000000ffff0d7224 */ /* 0x000fe400078e002b */
[----:B------:R-:W-:Y:S02]  /*2d940*/  IMAD.MOV.U32 R12, RZ, RZ, R2 ;  /* 0x000000ffff0c7224 */ /* 0x000fe400078e0002 */
[----:B------:R-:W-:-:S07]  /*2d950*/  IMAD.MOV.U32 R48, RZ, RZ, R14 ;  /* 0x000000ffff307224 */ /* 0x000fce00078e000e */
[----:B------:R-:W-:Y:S05]  /*2d960*/  WARPSYNC.COLLECTIVE R15, `(.L_x_2759) ;  /* 0x000000000f087348 */ /* 0x000fea0003c00000 */
[----:B------:R0:W1:Y:S02]  /*2d970*/  SHFL.IDX P6, R14, R13, R12, R11 ;  /* 0x0000000c0d0e7389 */ /* 0x00006400000c000b */
[----:B01----:R-:W-:Y:S01]  /*2d980*/  ENDCOLLECTIVE ;  /* 0x000000000000791b */ /* 0x003fe20003800000 */
.L_x_2759:
[----:B------:R-:W-:Y:S02]  /*2d990*/  IMAD.MOV.U32 R13, RZ, RZ, R50 ;  /* 0x000000ffff0d7224 */ /* 0x000fe400078e0032 */
[----:B------:R-:W-:Y:S01]  /*2d9a0*/  IMAD.MOV.U32 R12, RZ, RZ, R7 ;  /* 0x000000ffff0c7224 */ /* 0x000fe200078e0007 */
[----:B------:R-:W-:-:S07]  /*2d9b0*/  MOV R43, R14 ;  /* 0x0000000e002b7202 */ /* 0x000fce0000000f00 */
[----:B------:R-:W-:Y:S05]  /*2d9c0*/  WARPSYNC.COLLECTIVE R15, `(.L_x_2760) ;  /* 0x000000000f087348 */ /* 0x000fea0003c00000 */
[----:B------:R0:W1:Y:S02]  /*2d9d0*/  SHFL.IDX P6, R14, R13, R12, R11 ;  /* 0x0000000c0d0e7389 */ /* 0x00006400000c000b */
[----:B01----:R-:W-:Y:S01]  /*2d9e0*/  ENDCOLLECTIVE ;  /* 0x000000000000791b */ /* 0x003fe20003800000 */
.L_x_2760:
[----:B------:R-:W-:Y:S02]  /*2d9f0*/  IMAD.MOV.U32 R13, RZ, RZ, R45 ;  /* 0x000000ffff0d7224 */ /* 0x000fe400078e002d */
[----:B------:R-:W-:Y:S02]  /*2da00*/  IMAD.MOV.U32 R12, RZ, RZ, R2 ;  /* 0x000000ffff0c7224 */ /* 0x000fe400078e0002 */
[----:B------:R-:W-:-:S07]  /*2da10*/  IMAD.MOV.U32 R50, RZ, RZ, R14 ;  /* 0x000000ffff327224 */ /* 0x000fce00078e000e */
[----:B------:R-:W-:Y:S05]  /*2da20*/  WARPSYNC.COLLECTIVE R15, `(.L_x_2761) ;  /* 0x000000000f087348 */ /* 0x000fea0003c00000 */
[----:B------:R0:W1:Y:S02]  /*2da30*/  SHFL.IDX P6, R14, R13, R12, R11 ;  /* 0x0000000c0d0e7389 */ /* 0x00006400000c000b */
[----:B01----:R-:W-:Y:S01]  /*2da40*/  ENDCOLLECTIVE ;  /* 0x000000000000791b */ /* 0x003fe20003800000 */
.L_x_2761:
[----:B------:R-:W-:Y:S02]  /*2da50*/  IMAD.MOV.U32 R13, RZ, RZ, R52 ;  /* 0x000000ffff0d7224 */ /* 0x000fe400078e0034 */
[----:B------:R-:W-:Y:S01]  /*2da60*/  IMAD.MOV.U32 R12, RZ, RZ, R7 ;  /* 0x000000ffff0c7224 */ /* 0x000fe200078e0007 */
[----:B------:R-:W-:-:S07]  /*2da70*/  MOV R45, R14 ;  /* 0x0000000e002d7202 */ /* 0x000fce0000000f00 */
[----:B------:R-:W-:Y:S05]  /*2da80*/  WARPSYNC.COLLECTIVE R15, `(.L_x_2762) ;  /* 0x000000000f087348 */ /* 0x000fea0003c00000 */
[----:B------:R0:W1:Y:S02]  /*2da90*/  SHFL.IDX P6, R14, R13, R12, R11 ;  /* 0x0000000c0d0e7389 */ /* 0x00006400000c000b */
[----:B01----:R-:W-:Y:S01]  /*2daa0*/  ENDCOLLECTIVE ;  /* 0x000000000000791b */ /* 0x003fe20003800000 */
.L_x_2762:
[----:B------:R-:W-:Y:S02]  /*2dab0*/  IMAD.MOV.U32 R13, RZ, RZ, R47 ;  /* 0x000000ffff0d7224 */ /* 0x000fe400078e002f */
[----:B------:R-:W-:Y:S02]  /*2dac0*/  IMAD.MOV.U32 R12, RZ, RZ, R2 ;  /* 0x000000ffff0c7224 */ /* 0x000fe400078e0002 */
[----:B------:R-:W-:-:S07]  /*2dad0*/  IMAD.MOV.U32 R52, RZ, RZ, R14 ;  /* 0x000000ffff347224 */ /* 0x000fce00078e000e */
[----:B------:R-:W-:Y:S05]  /*2dae0*/  WARPSYNC.COLLECTIVE R15, `(.L_x_2763) ;  /* 0x000000000f087348 */ /* 0x000fea0003c00000 */
[----:B------:R0:W1:Y:S02]  /*2daf0*/  SHFL.IDX P6, R14, R13, R12, R11 ;  /* 0x0000000c0d0e7389 */ /* 0x00006400000c000b */
[----:B01----:R-:W-:Y:S01]  /*2db00*/  ENDCOLLECTIVE ;  /* 0x000000000000791b */ /* 0x003fe20003800000 */
.L_x_2763:
[----:B------:R-:W-:Y:S01]  /*2db10*/  IMAD.MOV.U32 R13, RZ, RZ, R56 ;  /* 0x000000ffff0d7224 */ /* 0x000fe200078e0038 */
[----:B------:R-:W-:Y:S01]  /*2db20*/  SEL R56, R37, R44, P0 ;  /* 0x0000002c25387207 */ /* 0x000fe20000000000 */
[----:B------:R-:W-:Y:S01]  /*2db30*/  IMAD.MOV.U32 R12, RZ, RZ, R7 ;  /* 0x000000ffff0c7224 */ /* 0x000fe200078e0007 */
[----:B------:R-:W-:-:S07]  /*2db40*/  MOV R47, R14 ;  /* 0x0000000e002f7202 */ /* 0x000fce0000000f00 */
[----:B------:R-:W-:Y:S05]  /*2db50*/  WARPSYNC.COLLECTIVE R15, `(.L_x_2764) ;  /* 0x000000000f087348 */ /* 0x000fea0003c00000 */
[----:B------:R0:W1:Y:S02]  /*2db60*/  SHFL.IDX P6, R14, R13, R12, R11 ;  /* 0x0000000c0d0e7389 */ /* 0x00006400000c000b */
[----:B01----:R-:W-:Y:S01]  /*2db70*/  ENDCOLLECTIVE ;  /* 0x000000000000791b */ /* 0x003fe20003800000 */
.L_x_2764:
[----:B------:R-:W-:Y:S02]  /*2db80*/  IMAD.MOV.U32 R13, RZ, RZ, R49 ;  /* 0x000000ffff0d7224 */ /* 0x000fe400078e0031 */
[----:B------:R-:W-:Y:S02]  /*2db90*/  IMAD.MOV.U32 R12, RZ, RZ, R2 ;  /* 0x000000ffff0c7224 */ /* 0x000fe400078e0002 */
[----:B------:R-:W-:-:S07]  /*2dba0*/  IMAD.MOV.U32 R20, RZ, RZ, R14 ;  /* 0x000000ffff147224 */ /* 0x000fce00078e000e */
[----:B------:R-:W-:Y:S05]  /*2dbb0*/  WARPSYNC.COLLECTIVE R15, `(.L_x_2765) ;  /* 0x000000000f087348 */ /* 0x000fea0003c00000 */
[----:B------:R0:W1:Y:S02]  /*2dbc0*/  SHFL.IDX P6, R14, R13, R12, R11 ;  /* 0x0000000c0d0e7389 */ /* 0x00006400000c000b */
[----:B01----:R-:W-:Y:S01]  /*2dbd0*/  ENDCOLLECTIVE ;  /* 0x000000000000791b */ /* 0x003fe20003800000 */
.L_x_2765:
[----:B------:R-:W-:Y:S01]  /*2dbe0*/  IMAD.MOV.U32 R13, RZ, RZ, R58 ;  /* 0x000000ffff0d7224 */ /* 0x000fe200078e003a */
[----:B------:R-:W-:Y:S01]  /*2dbf0*/  SEL R58, R44, R37, P0 ;  /* 0x000000252c3a7207 */ /* 0x000fe20000000000 */
[----:B------:R-:W-:Y:S01]  /*2dc00*/  IMAD.MOV.U32 R12, RZ, RZ, R7 ;  /* 0x000000ffff0c7224 */ /* 0x000fe200078e0007 */
[----:B------:R-:W-:Y:S02]  /*2dc10*/  SEL R44, R39, R46, P0 ;  /* 0x0000002e272c7207 */ /* 0x000fe40000000000 */
[----:B------:R-:W-:Y:S02]  /*2dc20*/  SEL R46, R46, R39, P0 ;  /* 0x000000272e2e7207 */ /* 0x000fe40000000000 */
[----:B------:R-:W-:-:S07]  /*2dc30*/  MOV R49, R14 ;  /* 0x0000000e00317202 */ /* 0x000fce0000000f00 */
[----:B------:R-:W-:Y:S05]  /*2dc40*/  WARPSYNC.COLLECTIVE R15, `(.L_x_2766) ;  /* 0x000000000f087348 */ /* 0x000fea0003c00000 */
[----:B------:R0:W1:Y:S02]  /*2dc50*/  SHFL.IDX P6, R14, R13, R12, R11 ;  /* 0x0000000c0d0e7389 */ /* 0x00006400000c000b */
[----:B01----:R-:W-:Y:S01]  /*2dc60*/  ENDCOLLECTIVE ;  /* 0x000000000000791b */ /* 0x003fe20003800000 */
.L_x_2766:
[----:B------:R-:W-:Y:S02]  /*2dc70*/  IMAD.MOV.U32 R13, RZ, RZ, R51 ;  /* 0x000000ffff0d7224 */ /* 0x000fe400078e0033 */
[----:B------:R-:W-:Y:S02]  /*2dc80*/  IMAD.MOV.U32 R12, RZ, RZ, R2 ;  /* 0x000000ffff0c7224 */ /* 0x000fe400078e0002 */
[----:B------:R-:W-:-:S07]  /*2dc90*/  IMAD.MOV.U32 R68, RZ, RZ, R14 ;  /* 0x000000ffff447224 */ /* 0x000fce00078e000e */
[----:B------:R-:W-:Y:S05]  /*2dca0*/  WARPSYNC.COLLECTIVE R15, `(.L_x_2767) ;  /* 0x000000000f087348 */ /* 0x000fea0003c00000 */
[----:B------:R0:W1:Y:S02]  /*2dcb0*/  SHFL.IDX P6, R14, R13, R12, R11 ;  /* 0x0000000c0d0e7389 */ /* 0x00006400000c000b */
[----:B01----:R-:W-:Y:S01]  /*2dcc0*/  ENDCOLLECTIVE ;  /* 0x000000000000791b */ /* 0x003fe20003800000 */
.L_x_2767:
[----:B------:R-:W-:Y:S01]  /*2dcd0*/  IMAD.MOV.U32 R13, RZ, RZ, R60 ;  /* 0x000000ffff0d7224 */ /* 0x000fe200078e003c */
[----:B------:R-:W-:Y:S01]  /*2dce0*/  SEL R60, R41, R48, P0 ;  /* 0x00000030293c7207 */ /* 0x000fe20000000000 */
[----:B------:R-:W-:Y:S01]  /*2dcf0*/  IMAD.MOV.U32 R12, RZ, RZ, R7 ;  /* 0x000000ffff0c7224 */ /* 0x000fe200078e0007 */
[----:B------:R-:W-:-:S07]  /*2dd00*/  MOV R51, R14 ;  /* 0x0000000e00337202 */ /* 0x000fce0000000f00 */
[----:B------:R-:W-:Y:S05]  /*2dd10*/  WARPSYNC.COLLECTIVE R15, `(.L_x_2768) ;  /* 0x000000000f087348 */ /* 0x000fea0003c00000 */
[----:B------:R0:W1:Y:S02]  /*2dd20*/  SHFL.IDX P6, R14, R13, R12, R11 ;  /* 0x0000000c0d0e7389 */ /* 0x00006400000c000b */
[----:B01----:R-:W-:Y:S01]  /*2dd30*/  ENDCOLLECTIVE ;  /* 0x000000000000791b */ /* 0x003fe20003800000 */
.L_x_2768:
[----:B------:R-:W-:Y:S02]  /*2dd40*/  IMAD.MOV.U32 R13, RZ, RZ, R53 ;  /* 0x000000ffff0d7224 */ /* 0x000fe400078e0035 */
[----:B------:R-:W-:Y:S02]  /*2dd50*/  IMAD.MOV.U32 R12, RZ, RZ, R2 ;  /* 0x000000ffff0c7224 */ /* 0x000fe400078e0002 */
[----:B------:R-:W-:-:S07]  /*2dd60*/  IMAD.MOV.U32 R70, RZ, RZ, R14 ;  /* 0x000000ffff467224 */ /* 0x000fce00078e000e */
[----:B------:R-:W-:Y:S05]  /*2dd70*/  WARPSYNC.COLLECTIVE R15, `(.L_x_2769) ;  /* 0x000000000f087348 */ /* 0x000fea0003c00000 */
[----:B------:R0:W1:Y:S02]  /*2dd80*/  SHFL.IDX P6, R14, R13, R12, R11 ;  /* 0x0000000c0d0e7389 */ /* 0x00006400000c000b */
[----:B01----:R-:W-:Y:S01]  /*2dd90*/  ENDCOLLECTIVE ;  /* 0x000000000000791b */ /* 0x003fe20003800000 */
.L_x_2769:
        /* <DEDUP_REMOVED lines=9> */
.L_x_2770:
[----:B------:R-:W-:Y:S02]  /*2de30*/  IMAD.MOV.U32 R13, RZ, RZ, R57 ;  /* 0x000000ffff0d7224 */ /* 0x000fe400078e0039 */
[----:B------:R-:W-:Y:S02]  /*2de40*/  IMAD.MOV.U32 R12, RZ, RZ, R2 ;  /* 0x000000ffff0c7224 */ /* 0x000fe400078e0002 */
[----:B------:R-:W-:-:S07]  /*2de50*/  IMAD.MOV.U32 R80, RZ, RZ, R14 ;  /* 0x000000ffff507224 */ /* 0x000fce00078e000e */
[----:B------:R-:W-:Y:S05]  /*2de60*/  WARPSYNC.COLLECTIVE R15, `(.L_x_2771) ;  /* 0x000000000f087348 */ /* 0x000fea0003c00000 */
[----:B------:R0:W1:Y:S02]  /*2de70*/  SHFL.IDX P6, R14, R13, R12, R11 ;  /* 0x0000000c0d0e7389 */ /* 0x00006400000c000b */
[----:B01----:R-:W-:Y:S01]  /*2de80*/  ENDCOLLECTIVE ;  /* 0x000000000000791b */ /* 0x003fe20003800000 */
.L_x_2771:
[----:B------:R-:W-:Y:S01]  /*2de90*/  IMAD.MOV.U32 R13, RZ, RZ, R64 ;  /* 0x000000ffff0d7224 */ /* 0x000fe200078e0040 */
[----:B------:R-:W-:Y:S01]  /*2dea0*/  SEL R64, R45, R52, P0 ;  /* 0x000000342d407207 */ /* 0x000fe20000000000 */
[----:B------:R-:W-:Y:S01]  /*2deb0*/  IMAD.MOV.U32 R12, RZ, RZ, R7 ;  /* 0x000000ffff0c7224 */ /* 0x000fe200078e0007 */
[----:B------:R-:W-:-:S07]  /*2dec0*/  MOV R57, R14 ;  /* 0x0000000e00397202 */ /* 0x000fce0000000f00 */
[----:B------:R-:W-:Y:S05]  /*2ded0*/  WARPSYNC.COLLECTIVE R15, `(.L_x_2772) ;  /* 0x000000000f087348 */ /* 0x000fea0003c00000 */
[----:B------:R0:W1:Y:S02]  /*2dee0*/  SHFL.IDX P6, R14, R13, R12, R11 ;  /* 0x0000000c0d0e7389 */ /* 0x00006400000c000b */
[----:B01----:R-:W-:Y:S01]  /*2def0*/  ENDCOLLECTIVE ;  /* 0x000000000000791b */ /* 0x003fe20003800000 */
.L_x_2772:
[----:B------:R-:W-:Y:S02]  /*2df00*/  IMAD.MOV.U32 R13, RZ, RZ, R59 ;  /* 0x000000ffff0d7224 */ /* 0x000fe400078e003b */
[----:B------:R-:W-:Y:S02]  /*2df10*/  IMAD.MOV.U32 R12, RZ, RZ, R2 ;  /* 0x000000ffff0c7224 */ /* 0x000fe400078e0002 */
[----:B------:R-:W-:-:S07]  /*2df20*/  IMAD.MOV.U32 R82, RZ, RZ, R14 ;  /* 0x000000ffff527224 */ /* 0x000fce00078e000e */
[----:B------:R-:W-:Y:S05]  /*2df30*/  WARPSYNC.COLLECTIVE R15, `(.L_x_2773) ;  /* 0x000000000f087348 */ /* 0x000fea0003c00000 */
[----:B------:R0:W1:Y:S02]  /*2df40*/  SHFL.IDX P6, R14, R13, R12, R11 ;  /* 0x0000000c0d0e7389 */ /* 0x00006400000c000b */
[----:B01----:R-:W-:Y:S01]  /*2df50*/  ENDCOLLECTIVE ;  /* 0x000000000000791b */ /* 0x003fe20003800000 */
.L_x_2773:
[----:B------:R-:W-:Y:S01]  /*2df60*/  SEL R9, R57, R82, P0 ;  /* 0x0000005239097207 */ /* 0x000fe20000000000 */
[----:B------:R-:W-:Y:S01]  /*2df70*/  IMAD.MOV.U32 R13, RZ, RZ, R66 ;  /* 0x000000ffff0d7224 */ /* 0x000fe200078e0042 */
[----:B------:R-:W-:Y:S01]  /*2df80*/  SEL R66, R52, R45, P0 ;  /* 0x0000002d34427207 */ /* 0x000fe20000000000 */
[----:B------:R-:W-:Y:S01]  /*2df90*/  IMAD.MOV.U32 R12, RZ, RZ, R7 ;  /* 0x000000ffff0c7224 */ /* 0x000fe200078e0007 */
[----:B------:R-:W-:-:S07]  /*2dfa0*/  MOV R59, R14 ;  /* 0x0000000e003b7202 */ /* 0x000fce0000000f00 */
[----:B------:R-:W-:Y:S05]  /*2dfb0*/  WARPSYNC.COLLECTIVE R15, `(.L_x_2774) ;  /* 0x000000000f087348 */ /* 0x000fea0003c00000 */
[----:B------:R0:W1:Y:S02]  /*2dfc0*/  SHFL.IDX P6, R14, R13, R12, R11 ;  /* 0x0000000c0d0e7389 */ /* 0x00006400000c000b */
[----:B01----:R-:W-:Y:S01]  /*2dfd0*/  ENDCOLLECTIVE ;  /* 0x000000000000791b */ /* 0x003fe20003800000 */
.L_x_2774:
[----:B------:R-:W-:Y:S02]  /*2dfe0*/  IMAD.MOV.U32 R13, RZ, RZ, R61 ;  /* 0x000000ffff0d7224 */ /* 0x000fe400078e003d */
[----:B------:R-:W-:Y:S02]  /*2dff0*/  IMAD.MOV.U32 R12, RZ, RZ, R2 ;  /* 0x000000ffff0c7224 */ /* 0x000fe400078e0002 */
[----:B------:R-:W-:-:S07]  /*2e000*/  IMAD.MOV.U32 R84, RZ, RZ, R14 ;  /* 0x000000ffff547224 */ /* 0x000fce00078e000e */
[----:B------:R-:W-:Y:S05]  /*2e010*/  WARPSYNC.COLLECTIVE R15, `(.L_x_2775) ;  /* 0x000000000f087348 */ /* 0x000fea0003c00000 */
[----:B------:R0:W1:Y:S02]  /*2e020*/  SHFL.IDX P6, R14, R13, R12, R11 ;  /* 0x0000000c0d0e7389 */ /* 0x00006400000c000b */
[----:B01----:R-:W-:Y:S01]  /*2e030*/  ENDCOLLECTIVE ;  /* 0x000000000000791b */ /* 0x003fe20003800000 */
.L_x_2775:
[----:B------:R-:W-:Y:S02]  /*2e040*/  SEL R25, R59, R84, P0 ;  /* 0x000000543b197207 */ /* 0x000fe40000000000 */
        /* <DEDUP_REMOVED lines=8> */
.L_x_2776:
[----:B------:R-:W-:Y:S02]  /*2e0d0*/  IMAD.MOV.U32 R13, RZ, RZ, R63 ;  /* 0x000000ffff0d7224 */ /* 0x000fe400078e003f */
[----:B------:R-:W-:Y:S02]  /*2e0e0*/  IMAD.MOV.U32 R12, RZ, RZ, R2 ;  /* 0x000000ffff0c7224 */ /* 0x000fe400078e0002 */
[----:B------:R-:W-:-:S07]  /*2e0f0*/  IMAD.MOV.U32 R86, RZ, RZ, R14 ;  /* 0x000000ffff567224 */ /* 0x000fce00078e000e */
[----:B------:R-:W-:Y:S05]  /*2e100*/  WARPSYNC.COLLECTIVE R15, `(.L_x_2777) ;  /* 0x000000000f087348 */ /* 0x000fea0003c00000 */
[----:B------:R0:W1:Y:S02]  /*2e110*/  SHFL.IDX P6, R14, R13, R12, R11 ;  /* 0x0000000c0d0e7389 */ /* 0x00006400000c000b */
[----:B01----:R-:W-:Y:S01]  /*2e120*/  ENDCOLLECTIVE ;  /* 0x000000000000791b */ /* 0x003fe20003800000 */
.L_x_2777:
        /* <DEDUP_REMOVED lines=9> */
.L_x_2778:
[----:B------:R-:W-:Y:S02]  /*2e1c0*/  IMAD.MOV.U32 R13, RZ, RZ, R65 ;  /* 0x000000ffff0d7224 */ /* 0x000fe400078e0041 */
[----:B------:R-:W-:Y:S02]  /*2e1d0*/  IMAD.MOV.U32 R12, RZ, RZ, R2 ;  /* 0x000000ffff0c7224 */ /* 0x000fe400078e0002 */
[----:B------:R-:W-:-:S07]  /*2e1e0*/  IMAD.MOV.U32 R88, RZ, RZ, R14 ;  /* 0x000000ffff587224 */ /* 0x000fce00078e000e */
[----:B------:R-:W-:Y:S05]  /*2e1f0*/  WARPSYNC.COLLECTIVE R15, `(.L_x_2779) ;  /* 0x000000000f087348 */ /* 0x000fea0003c00000 */
[----:B------:R0:W1:Y:S02]  /*2e200*/  SHFL.IDX P6, R14, R13, R12, R11 ;  /* 0x0000000c0d0e7389 */ /* 0x00006400000c000b */
[----:B01----:R-:W-:Y:S01]  /*2e210*/  ENDCOLLECTIVE ;  /* 0x000000000000791b */ /* 0x003fe20003800000 */
.L_x_2779:
[----:B------:R-:W-:Y:S01]  /*2e220*/  IMAD.MOV.U32 R13, RZ, RZ, R76 ;  /* 0x000000ffff0d7224 */ /* 0x000fe200078e004c */
[----:B------:R-:W-:Y:S01]  /*2e230*/  SEL R76, R49, R68, P0 ;  /* 0x00000044314c7207 */ /* 0x000fe20000000000 */
[----:B------:R-:W-:Y:S01]  /*2e240*/  IMAD.MOV.U32 R12, RZ, RZ, R7 ;  /* 0x000000ffff0c7224 */ /* 0x000fe200078e0007 */
[----:B------:R-:W-:-:S07]  /*2e250*/  MOV R65, R14 ;  /* 0x0000000e00417202 */ /* 0x000fce0000000f00 */
[----:B------:R-:W-:Y:S05]  /*2e260*/  WARPSYNC.COLLECTIVE R15, `(.L_x_2780) ;  /* 0x000000000f087348 */ /* 0x000fea0003c00000 */
[----:B------:R0:W1:Y:S02]  /*2e270*/  SHFL.IDX P6, R14, R13, R12, R11 ;  /* 0x0000000c0d0e7389 */ /* 0x00006400000c000b */
[----:B01----:R-:W-:Y:S01]  /*2e280*/  ENDCOLLECTIVE ;  /* 0x000000000000791b */ /* 0x003fe20003800000 */
.L_x_2780:
[----:B------:R-:W-:Y:S02]  /*2e290*/  IMAD.MOV.U32 R13, RZ, RZ, R67 ;  /* 0x000000ffff0d7224 */ /* 0x000fe400078e0043 */
[----:B------:R-:W-:Y:S02]  /*2e2a0*/  IMAD.MOV.U32 R12, RZ, RZ, R2 ;  /* 0x000000ffff0c7224 */ /* 0x000fe400078e0002 */
[----:B------:R-:W-:-:S07]  /*2e2b0*/  IMAD.MOV.U32 R90, RZ, RZ, R14 ;  /* 0x000000ffff5a7224 */ /* 0x000fce00078e000e */
[----:B------:R-:W-:Y:S05]  /*2e2c0*/  WARPSYNC.COLLECTIVE R15, `(.L_x_2781) ;  /* 0x000000000f087348 */ /* 0x000fea0003c00000 */
[----:B------:R0:W1:Y:S02]  /*2e2d0*/  SHFL.IDX P6, R14, R13, R12, R11 ;  /* 0x0000000c0d0e7389 */ /* 0x00006400000c000b */
[----:B01----:R-:W-:Y:S01]  /*2e2e0*/  ENDCOLLECTIVE ;  /* 0x000000000000791b */ /* 0x003fe20003800000 */
.L_x_2781:
[----:B------:R-:W-:Y:S02]  /*2e2f0*/  SEL R37, R65, R90, P0 ;  /* 0x0000005a41257207 */ /* 0x000fe40000000000 */
[----:B------:R-:W-:Y:S01]  /*2e300*/  SEL R39, R90, R65, P0 ;  /* 0x000000415a277207 */ /* 0x000fe20000000000 */
        /* <DEDUP_REMOVED lines=9> */
.L_x_2782:
[----:B------:R-:W-:Y:S02]  /*2e3a0*/  IMAD.MOV.U32 R13, RZ, RZ, R69 ;  /* 0x000000ffff0d7224 */ /* 0x000fe400078e0045 */
[----:B------:R-:W-:Y:S02]  /*2e3b0*/  IMAD.MOV.U32 R12, RZ, RZ, R2 ;  /* 0x000000ffff0c7224 */ /* 0x000fe400078e0002 */
[----:B------:R-:W-:-:S07]  /*2e3c0*/  IMAD.MOV.U32 R92, RZ, RZ, R14 ;  /* 0x000000ffff5c7224 */ /* 0x000fce00078e000e */
[----:B------:R-:W-:Y:S05]  /*2e3d0*/  WARPSYNC.COLLECTIVE R15, `(.L_x_2783) ;  /* 0x000000000f087348 */ /* 0x000fea0003c00000 */
[----:B------:R0:W1:Y:S02]  /*2e3e0*/  SHFL.IDX P6, R14, R13, R12, R11 ;  /* 0x0000000c0d0e7389 */ /* 0x00006400000c000b */
[----:B01----:R-:W-:Y:S01]  /*2e3f0*/  ENDCOLLECTIVE ;  /* 0x000000000000791b */ /* 0x003fe20003800000 */
.L_x_2783:
[----:B------:R-:W-:Y:S02]  /*2e400*/  IMAD.MOV.U32 R13, RZ, RZ, R94 ;  /* 0x000000ffff0d7224 */ /* 0x000fe400078e005e */
[----:B------:R-:W-:Y:S01]  /*2e410*/  IMAD.MOV.U32 R12, RZ, RZ, R7 ;  /* 0x000000ffff0c7224 */ /* 0x000fe200078e0007 */
[----:B------:R-:W-:-:S07]  /*2e420*/  MOV R69, R14 ;  /* 0x0000000e00457202 */ /* 0x000fce0000000f00 */
[----:B------:R-:W-:Y:S05]  /*2e430*/  WARPSYNC.COLLECTIVE R15, `(.L_x_2784) ;  /* 0x000000000f087348 */ /* 0x000fea0003c00000 */
[----:B------:R0:W1:Y:S02]  /*2e440*/  SHFL.IDX P6, R14, R13, R12, R11 ;  /* 0x0000000c0d0e7389 */ /* 0x00006400000c000b */
[----:B01----:R-:W-:Y:S01]  /*2e450*/  ENDCOLLECTIVE ;  /* 0x000000000000791b */ /* 0x003fe20003800000 */
.L_x_2784:
[----:B------:R-:W-:Y:S02]  /*2e460*/  IMAD.MOV.U32 R13, RZ, RZ, R71 ;  /* 0x000000ffff0d7224 */ /* 0x000fe400078e0047 */
[----:B------:R-:W-:Y:S02]  /*2e470*/  IMAD.MOV.U32 R12, RZ, RZ, R2 ;  /* 0x000000ffff0c7224 */ /* 0x000fe400078e0002 */
[----:B------:R-:W-:-:S07]  /*2e480*/  IMAD.MOV.U32 R94, RZ, RZ, R14 ;  /* 0x000000ffff5e7224 */ /* 0x000fce00078e000e */
[----:B------:R-:W-:Y:S05]  /*2e490*/  WARPSYNC.COLLECTIVE R15, `(.L_x_2785) ;  /* 0x000000000f087348 */ /* 0x000fea0003c00000 */
[----:B------:R0:W1:Y:S02]  /*2e4a0*/  SHFL.IDX P6, R14, R13, R12, R11 ;  /* 0x0000000c0d0e7389 */ /* 0x00006400000c000b */
[----:B01----:R-:W-:Y:S01]  /*2e4b0*/  ENDCOLLECTIVE ;  /* 0x000000000000791b */ /* 0x003fe20003800000 */
.L_x_2785:
        /* <DEDUP_REMOVED lines=8> */
.L_x_2786:
[----:B------:R-:W-:Y:S02]  /*2e540*/  IMAD.MOV.U32 R13, RZ, RZ, R73 ;  /* 0x000000ffff0d7224 */ /* 0x000fe400078e0049 */
[----:B------:R-:W-:Y:S02]  /*2e550*/  IMAD.MOV.U32 R12, RZ, RZ, R2 ;  /* 0x000000ffff0c7224 */ /* 0x000fe400078e0002 */
[----:B------:R-:W-:-:S07]  /*2e560*/  IMAD.MOV.U32 R96, RZ, RZ, R14 ;  /* 0x000000ffff607224 */ /* 0x000fce00078e000e */
[----:B------:R-:W-:Y:S05]  /*2e570*/  WARPSYNC.COLLECTIVE R15, `(.L_x_2787) ;  /* 0x000000000f087348 */ /* 0x000fea0003c00000 */
[----:B------:R0:W1:Y:S02]  /*2e580*/  SHFL.IDX P6, R14, R13, R12, R11 ;  /* 0x0000000c0d0e7389 */ /* 0x00006400000c000b */
[----:B01----:R-:W-:Y:S01]  /*2e590*/  ENDCOLLECTIVE ;  /* 0x000000000000791b */ /* 0x003fe20003800000 */
.L_x_2787:
[----:B------:R-:W-:Y:S01]  /*2e5a0*/  SEL R59, R96, R71, P0 ;  /* 0x00000047603b7207 */ /* 0x000fe20000000000 */
[----:B------:R-:W-:Y:S02]  /*2e5b0*/  IMAD.MOV.U32 R13, RZ, RZ, R98 ;  /* 0x000000ffff0d7224 */ /* 0x000fe400078e0062 */
[----:B------:R-:W-:Y:S01]  /*2e5c0*/  IMAD.MOV.U32 R12, RZ, RZ, R7 ;  /* 0x000000ffff0c7224 */ /* 0x000fe200078e0007 */
[----:B------:R-:W-:-:S07]  /*2e5d0*/  MOV R73, R14 ;  /* 0x0000000e00497202 */ /* 0x000fce0000000f00 */
[----:B------:R-:W-:Y:S05]  /*2e5e0*/  WARPSYNC.COLLECTIVE R15, `(.L_x_2788) ;  /* 0x000000000f087348 */ /* 0x000fea0003c00000 */
[----:B------:R0:W1:Y:S02]  /*2e5f0*/  SHFL.IDX P6, R14, R13, R12, R11 ;  /* 0x0000000c0d0e7389 */ /* 0x00006400000c000b */
[----:B01----:R-:W-:Y:S01]  /*2e600*/  ENDCOLLECTIVE ;  /* 0x000000000000791b */ /* 0x003fe20003800000 */
.L_x_2788:
[----:B------:R-:W-:Y:S02]  /*2e610*/  IMAD.MOV.U32 R13, RZ, RZ, R75 ;  /* 0x000000ffff0d7224 */ /* 0x000fe400078e004b */
[----:B------:R-:W-:Y:S02]  /*2e620*/  IMAD.MOV.U32 R12, RZ, RZ, R2 ;  /* 0x000000ffff0c7224 */ /* 0x000fe400078e0002 */
[----:B------:R-:W-:-:S07]  /*2e630*/  IMAD.MOV.U32 R98, RZ, RZ, R14 ;  /* 0x000000ffff627224 */ /* 0x000fce00078e000e */
[----:B------:R-:W-:Y:S05]  /*2e640*/  WARPSYNC.COLLECTIVE R15, `(.L_x_2789) ;  /* 0x000000000f087348 */ /* 0x000fea0003c00000 */
[----:B------:R0:W1:Y:S02]  /*2e650*/  SHFL.IDX P6, R14, R13, R12, R11 ;  /* 0x0000000c0d0e7389 */ /* 0x00006400000c000b */
[----:B01----:R-:W-:Y:S01]  /*2e660*/  ENDCOLLECTIVE ;  /* 0x000000000000791b */ /* 0x003fe20003800000 */
.L_x_2789:
        /* <DEDUP_REMOVED lines=8> */
.L_x_2790:
[----:B------:R-:W-:Y:S02]  /*2e6f0*/  IMAD.MOV.U32 R13, RZ, RZ, R77 ;  /* 0x000000ffff0d7224 */ /* 0x000fe400078e004d */
[----:B------:R-:W-:Y:S02]  /*2e700*/  IMAD.MOV.U32 R12, RZ, RZ, R2 ;  /* 0x000000ffff0c7224 */ /* 0x000fe400078e0002 */
[----:B------:R-:W-:-:S07]  /*2e710*/  IMAD.MOV.U32 R108, RZ, RZ, R14 ;  /* 0x000000ffff6c7224 */ /* 0x000fce00078e000e */
[----:B------:R-:W-:Y:S05]  /*2e720*/  WARPSYNC.COLLECTIVE R15, `(.L_x_2791) ;  /* 0x000000000f087348 */ /* 0x000fea0003c00000 */
[----:B------:R0:W1:Y:S02]  /*2e730*/  SHFL.IDX P6, R14, R13, R12, R11 ;  /* 0x0000000c0d0e7389 */ /* 0x00006400000c000b */
[----:B01----:R-:W-:Y:S01]  /*2e740*/  ENDCOLLECTIVE ;  /* 0x000000000000791b */ /* 0x003fe20003800000 */
.L_x_2791:
[----:B------:R-:W-:Y:S01]  /*2e750*/  SEL R61, R75, R108, P0 ;  /* 0x0000006c4b3d7207 */ /* 0x000fe20000000000 */
[----:B------:R-:W-:Y:S02]  /*2e760*/  IMAD.MOV.U32 R13, RZ, RZ, R110 ;  /* 0x000000ffff0d7224 */ /* 0x000fe400078e006e */
[----:B------:R-:W-:Y:S01]  /*2e770*/  IMAD.MOV.U32 R12, RZ, RZ, R7 ;  /* 0x000000ffff0c7224 */ /* 0x000fe200078e0007 */
[----:B------:R-:W-:-:S07]  /*2e780*/  MOV R77, R14 ;  /* 0x0000000e004d7202 */ /* 0x000fce0000000f00 */
[----:B------:R-:W-:Y:S05]  /*2e790*/  WARPSYNC.COLLECTIVE R15, `(.L_x_2792) ;  /* 0x000000000f087348 */ /* 0x000fea0003c00000 */
[----:B------:R0:W1:Y:S02]  /*2e7a0*/  SHFL.IDX P6, R14, R13, R12, R11 ;  /* 0x0000000c0d0e7389 */ /* 0x00006400000c000b */
[----:B01----:R-:W-:Y:S01]  /*2e7b0*/  ENDCOLLECTIVE ;  /* 0x000000000000791b */ /* 0x003fe20003800000 */
.L_x_2792:
[----:B------:R-:W-:Y:S02]  /*2e7c0*/  IMAD.MOV.U32 R13, RZ, RZ, R79 ;  /* 0x000000ffff0d7224 */ /* 0x000fe400078e004f */
[----:B------:R-:W-:Y:S02]  /*2e7d0*/  IMAD.MOV.U32 R12, RZ, RZ, R2 ;  /* 0x000000ffff0c7224 */ /* 0x000fe400078e0002 */
[----:B------:R-:W-:-:S07]  /*2e7e0*/  IMAD.MOV.U32 R110, RZ, RZ, R14 ;  /* 0x000000ffff6e7224 */ /* 0x000fce00078e000e */
[----:B------:R-:W-:Y:S05]  /*2e7f0*/  WARPSYNC.COLLECTIVE R15, `(.L_x_2793) ;  /* 0x000000000f087348 */ /* 0x000fea0003c00000 */
[----:B------:R0:W1:Y:S02]  /*2e800*/  SHFL.IDX P6, R14, R13, R12, R11 ;  /* 0x0000000c0d0e7389 */ /* 0x00006400000c000b */
[----:B01----:R-:W-:Y:S01]  /*2e810*/  ENDCOLLECTIVE ;  /* 0x000000000000791b */ /* 0x003fe20003800000 */
.L_x_2793:
        /* <DEDUP_REMOVED lines=8> */
.L_x_2794:
[----:B------:R-:W-:Y:S02]  /*2e8a0*/  IMAD.MOV.U32 R13, RZ, RZ, R109 ;  /* 0x000000ffff0d7224 */ /* 0x000fe400078e006d */
[----:B------:R-:W-:Y:S02]  /*2e8b0*/  IMAD.MOV.U32 R12, RZ, RZ, R2 ;  /* 0x000000ffff0c7224 */ /* 0x000fe400078e0002 */
[----:B------:R-:W-:-:S07]  /*2e8c0*/  IMAD.MOV.U32 R112, RZ, RZ, R14 ;  /* 0x000000ffff707224 */ /* 0x000fce00078e000e */
[----:B------:R-:W-:Y:S05]  /*2e8d0*/  WARPSYNC.COLLECTIVE R15, `(.L_x_2795) ;  /* 0x000000000f087348 */ /* 0x000fea0003c00000 */
[----:B------:R0:W1:Y:S02]  /*2e8e0*/  SHFL.IDX P6, R14, R13, R12, R11 ;  /* 0x0000000c0d0e7389 */ /* 0x00006400000c000b */
[----:B01----:R-:W-:Y:S01]  /*2e8f0*/  ENDCOLLECTIVE ;  /* 0x000000000000791b */ /* 0x003fe20003800000 */
.L_x_2795:
[----:B------:R-:W-:Y:S01]  /*2e900*/  SEL R65, R79, R112, P0 ;  /* 0x000000704f417207 */ /* 0x000fe20000000000 */
[----:B------:R-:W-:Y:S02]  /*2e910*/  IMAD.MOV.U32 R13, RZ, RZ, R114 ;  /* 0x000000ffff0d7224 */ /* 0x000fe400078e0072 */
[----:B------:R-:W-:Y:S01]  /*2e920*/  IMAD.MOV.U32 R12, RZ, RZ, R7 ;  /* 0x000000ffff0c7224 */ /* 0x000fe200078e0007 */
[----:B------:R-:W-:-:S07]  /*2e930*/  MOV R109, R14 ;  /* 0x0000000e006d7202 */ /* 0x000fce0000000f00 */
[----:B------:R-:W-:Y:S05]  /*2e940*/  WARPSYNC.COLLECTIVE R15, `(.L_x_2796) ;  /* 0x000000000f087348 */ /* 0x000fea0003c00000 */
[----:B------:R0:W1:Y:S02]  /*2e950*/  SHFL.IDX P6, R14, R13, R12, R11 ;  /* 0x0000000c0d0e7389 */ /* 0x00006400000c000b */
[----:B01----:R-:W-:Y:S01]  /*2e960*/  ENDCOLLECTIVE ;  /* 0x000000000000791b */ /* 0x003fe20003800000 */
.L_x_2796:
[----:B------:R-:W-:Y:S02]  /*2e970*/  IMAD.MOV.U32 R13, RZ, RZ, R111 ;  /* 0x000000ffff0d7224 */ /* 0x000fe400078e006f */
[----:B------:R-:W-:Y:S02]  /*2e980*/  IMAD.MOV.U32 R12, RZ, RZ, R2 ;  /* 0x000000ffff0c7224 */ /* 0x000fe400078e0002 */
[----:B------:R-:W-:-:S07]  /*2e990*/  IMAD.MOV.U32 R114, RZ, RZ, R14 ;  /* 0x000000ffff727224 */ /* 0x000fce00078e000e */
[----:B------:R-:W-:Y:S05]  /*2e9a0*/  WARPSYNC.COLLECTIVE R15, `(.L_x_2797) ;  /* 0x000000000f087348 */ /* 0x000fea0003c00000 */
[----:B------:R0:W1:Y:S02]  /*2e9b0*/  SHFL.IDX P6, R14, R13, R12, R11 ;  /* 0x0000000c0d0e7389 */ /* 0x00006400000c000b */
[----:B01----:R-:W-:Y:S01]  /*2e9c0*/  ENDCOLLECTIVE ;  /* 0x000000000000791b */ /* 0x003fe20003800000 */
.L_x_2797:
[----:B------:R-:W-:Y:S01]  /*2e9d0*/  SEL R73, R109, R114, P0 ;  /* 0x000000726d497207 */ /* 0x000fe20000000000 */
[----:B------:R-:W-:Y:S02]  /*2e9e0*/  IMAD.MOV.U32 R13, RZ, RZ, R116 ;  /* 0x000000ffff0d7224 */ /* 0x000fe400078e0074 */
[----:B------:R-:W-:Y:S01]  /*2e9f0*/  IMAD.MOV.U32 R12, RZ, RZ, R7 ;  /* 0x000000ffff0c7224 */ /* 0x000fe200078e0007 */
[----:B------:R-:W-:-:S07]  /*2ea00*/  MOV R111, R14 ;  /* 0x0000000e006f7202 */ /* 0x000fce0000000f00 */
[----:B------:R-:W-:Y:S05]  /*2ea10*/  WARPSYNC.COLLECTIVE R15, `(.L_x_2798) ;  /* 0x000000000f087348 */ /* 0x000fea0003c00000 */
[----:B------:R0:W1:Y:S02]  /*2ea20*/  SHFL.IDX P6, R14, R13, R12, R11 ;  /* 0x0000000c0d0e7389 */ /* 0x00006400000c000b */
[----:B01----:R-:W-:Y:S01]  /*2ea30*/  ENDCOLLECTIVE ;  /* 0x000000000000791b */ /* 0x003fe20003800000 */
.L_x_2798:
[----:B------:R-:W-:Y:S01]  /*2ea40*/  IMAD.MOV.U32 R13, RZ, RZ, R5 ;  /* 0x000000ffff0d7224 */ /* 0x000fe200078e0005 */
[----:B------:R-:W-:Y:S01]  /*2ea50*/  SEL R5, R53, R80, P0 ;  /* 0x0000005035057207 */ /* 0x000fe20000000000 */
[----:B------:R-:W-:Y:S02]  /*2ea60*/  IMAD.MOV.U32 R12, RZ, RZ, R2 ;  /* 0x000000ffff0c7224 */ /* 0x000fe400078e0002 */
[----:B------:R-:W-:Y:S02]  /*2ea70*/  IMAD.MOV.U32 R2, RZ, RZ, RZ ;  /* 0x000000ffff027224 */ /* 0x000fe400078e00ff */
[----:B------:R-:W-:-:S07]  /*2ea80*/  IMAD.MOV.U32 R116, RZ, RZ, R14 ;  /* 0x000000ffff747224 */ /* 0x000fce00078e000e */
[----:B------:R-:W-:Y:S05]  /*2ea90*/  WARPSYNC.COLLECTIVE R15, `(.L_x_2799) ;  /* 0x000000000f087348 */ /* 0x000fea0003c00000 */
[----:B------:R0:W1:Y:S02]  /*2eaa0*/  SHFL.IDX P6, R14, R13, R12, R11 ;  /* 0x0000000c0d0e7389 */ /* 0x00006400000c000b */
[----:B01----:R-:W-:Y:S01]  /*2eab0*/  ENDCOLLECTIVE ;  /* 0x000000000000791b */ /* 0x003fe20003800000 */
.L_x_2799:
[----:B------:R-:W-:Y:S01]  /*2eac0*/  SEL R77, R111, R116, P0 ;  /* 0x000000746f4d7207 */ /* 0x000fe20000000000 */
[----:B------:R-:W-:Y:S02]  /*2ead0*/  IMAD.MOV.U32 R13, RZ, RZ, R3 ;  /* 0x000000ffff0d7224 */ /* 0x000fe400078e0003 */
[----:B------:R-:W-:Y:S01]  /*2eae0*/  IMAD.MOV.U32 R12, RZ, RZ, R7 ;  /* 0x000000ffff0c7224 */ /* 0x000fe200078e0007 */
[----:B------:R-:W-:Y:S02]  /*2eaf0*/  SEL R7, R80, R53, P0 ;  /* 0x0000003550077207 */ /* 0x000fe40000000000 */
[----:B------:R-:W-:-:S07]  /*2eb00*/  MOV R0, R14 ;  /* 0x0000000e00007202 */ /* 0x000fce0000000f00 */
[----:B------:R-:W-:Y:S05]  /*2eb10*/  WARPSYNC.COLLECTIVE R15, `(.L_x_2800) ;  /* 0x000000000f087348 */ /* 0x000fea0003c00000 */
[----:B------:R0:W1:Y:S02]  /*2eb20*/  SHFL.IDX P6, R14, R13, R12, R11 ;  /* 0x0000000c0d0e7389 */ /* 0x00006400000c000b */
[----:B01----:R-:W-:Y:S01]  /*2eb30*/  ENDCOLLECTIVE ;  /* 0x000000000000791b */ /* 0x003fe20003800000 */
.L_x_2800:
        /* <DEDUP_REMOVED lines=14> */
[----:B------:R-:W-:Y:S01]  /*2ec20*/  SEL R79, R116, R111, P0 ;  /* 0x0000006f744f7207 */ /* 0x000fe20000000000 */
[----:B------:R-:W-:Y:S06]  /*2ec30*/  BRA `(.L_x_2801) ;  /* 0xffffff3000047947 */ /* 0x000fec000383ffff */
.L_x_2539:
[----:B------:R-:W-:Y:S01]  /*2ec40*/  IMAD.MOV.U32 R13, RZ, RZ, R3 ;  /* 0x000000ffff0d7224 */ /* 0x000fe200078e0003 */
[----:B------:R-:W-:Y:S01]  /*2ec50*/  MOV R12, RZ ;  /* 0x000000ff000c7202 */ /* 0x000fe20000000f00 */
[----:B------:R-:W-:Y:S02]  /*2ec60*/  IMAD.MOV.U32 R11, RZ, RZ, 0x181f ;  /* 0x0000181fff0b7424 */ /* 0x000fe400078e00ff */
[----:B------:R-:W-:-:S07]  /*2ec70*/  IMAD.MOV.U32 R15, RZ, RZ, -0x1 ;  /* 0xffffffffff0f7424 */ /* 0x000fce00078e00ff */
[----:B0-----:R-:W-:Y:S05]  /*2ec80*/  WARPSYNC.COLLECTIVE R15, `(.L_x_2802) ;  /* 0x000000000f087348 */ /* 0x001fea0003c00000 */
[----:B------:R1:W2:Y:S02]  /*2ec90*/  SHFL.IDX P6, R14, R13, R12, R11 ;  /* 0x0000000c0d0e7389 */ /* 0x0002a400000c000b */
[----:B012---:R-:W-:Y:S01]  /*2eca0*/  ENDCOLLECTIVE ;  /* 0x000000000000791b */ /* 0x007fe20003800000 */
.L_x_2802:
[----:B------:R-:W-:Y:S02]  /*2ecb0*/  IMAD.MOV.U32 R13, RZ, RZ, R2 ;  /* 0x000000ffff0d7224 */ /* 0x000fe400078e0002 */
[----:B------:R-:W-:-:S07]  /*2ecc0*/  IMAD.MOV.U32 R0, RZ, RZ, R14 ;  /* 0x000000ffff007224 */ /* 0x000fce00078e000e */
[----:B------:R-:W-:Y:S05]  /*2ecd0*/  WARPSYNC.COLLECTIVE R15, `(.L_x_2803) ;  /* 0x000000000f087348 */ /* 0x000fea0003c00000 */
[----:B------:R0:W1:Y:S02]  /*2ece0*/  SHFL.IDX P6, R14, R13, R12, R11 ;  /* 0x0000000c0d0e7389 */ /* 0x00006400000c000b */
[----:B01----:R-:W-:Y:S01]  /*2ecf0*/  ENDCOLLECTIVE ;  /* 0x000000000000791b */ /* 0x003fe20003800000 */
.L_x_2803:
[----:B------:R-:W-:Y:S05]  /*2ed00*/  BRA `(.L_x_2804) ;  /* 0xffffff4c00787947 */ /* 0x000fea000383ffff */
.L_x_2542:
        /* <DEDUP_REMOVED lines=8> */
.L_x_2806:
[----:B------:R-:W-:Y:S05]  /*2ed90*/  BSYNC B1 ;  /* 0x0000000000017941 */ /* 0x000fea0003800000 */
.L_x_2805:
        /* <DEDUP_REMOVED lines=8> */
.L_x_2807:
[----:B------:R-:W-:Y:S05]  /*2ee20*/  BRA `(.L_x_2808) ;  /* 0xffffff4c00987947 */ /* 0x000fea000383ffff */
.L_x_2545:
[----:B------:R-:W-:Y:S01]  /*2ee30*/  BSSY B1, `(.L_x_2809) ;  /* 0x0000008000017945 */ /* 0x000fe20003800000 */
[----:B----4-:R-:W-:Y:S02]  /*2ee40*/  IMAD.MOV.U32 R13, RZ, RZ, R3 ;  /* 0x000000ffff0d7224 */ /* 0x010fe400078e0003 */
[----:B------:R-:W-:Y:S02]  /*2ee50*/  IMAD.MOV.U32 R12, RZ, RZ, 0x2 ;  /* 0x00000002ff0c7424 */ /* 0x000fe400078e00ff */
[----:B------:R-:W-:Y:S02]  /*2ee60*/  IMAD.MOV.U32 R11, RZ, RZ, 0x181f ;  /* 0x0000181fff0b7424 */ /* 0x000fe400078e00ff */
[----:B------:R-:W-:-:S07]  /*2ee70*/  IMAD.MOV.U32 R15, RZ, RZ, -0x1 ;  /* 0xffffffffff0f7424 */ /* 0x000fce00078e00ff */
[----:B0123--:R-:W-:Y:S05]  /*2ee80*/  WARPSYNC.COLLECTIVE R15, `(.L_x_2810) ;  /* 0x000000000f087348 */ /* 0x00ffea0003c00000 */
[----:B---3--:R3:W4:Y:S02]  /*2ee90*/  SHFL.IDX P6, R14, R13, R12, R11 ;  /* 0x0000000c0d0e7389 */ /* 0x00872400000c000b */
[----:B01234-:R-:W-:Y:S01]  /*2eea0*/  ENDCOLLECTIVE ;  /* 0x000000000000791b */ /* 0x01ffe20003800000 */
.L_x_2810:
[----:B------:R-:W-:Y:S05]  /*2eeb0*/  BSYNC B1 ;  /* 0x0000000000017941 */ /* 0x000fea0003800000 */
.L_x_2809:
        /* <DEDUP_REMOVED lines=8> */
.L_x_2811:
[----:B------:R-:W-:Y:S05]  /*2ef40*/  BRA `(.L_x_2812) ;  /* 0xffffff4c00b87947 */ /* 0x000fea000383ffff */
.L_x_2548:
        /* <DEDUP_REMOVED lines=8> */
.L_x_2814:
[----:B------:R-:W-:Y:S05]  /*2efd0*/  BSYNC B1 ;  /* 0x0000000000017941 */ /* 0x000fea0003800000 */
.L_x_2813:
        /* <DEDUP_REMOVED lines=8> */
.L_x_2815:
[----:B------:R-:W-:Y:S05]  /*2f060*/  BRA `(.L_x_2816) ;  /* 0xffffff4c00d87947 */ /* 0x000fea000383ffff */
.L_x_2565:
[----:B------:R-:W2:Y:S01]  /*2f070*/  S2R R9, SR_TID.X ;  /* 0x0000000000097919 */ /* 0x000ea20000002100 */
[----:B------:R-:W-:Y:S01]  /*2f080*/  BSSY B1, `(.L_x_2817) ;  /* 0x000000a000017945 */ /* 0x000fe20003800000 */
[----:B------:R-:W-:Y:S02]  /*2f090*/  IMAD.MOV.U32 R12, RZ, RZ, RZ ;  /* 0x000000ffff0c7224 */ /* 0x000fe400078e00ff */
[----:B-1----:R-:W-:Y:S02]  /*2f0a0*/  IMAD.MOV.U32 R11, RZ, RZ, 0x1f ;  /* 0x0000001fff0b7424 */ /* 0x002fe400078e00ff */
[----:B------:R-:W-:Y:S01]  /*2f0b0*/  IMAD.MOV.U32 R15, RZ, RZ, -0x1 ;  /* 0xffffffffff0f7424 */ /* 0x000fe200078e00ff */
[----:B--2---:R-:W-:-:S04]  /*2f0c0*/  SHF.R.U32.HI R9, RZ, 0x5, R9 ;  /* 0x00000005ff097819 */ /* 0x004fc80000011609 */
[----:B------:R-:W-:-:S05]  /*2f0d0*/  LOP3.LUT R9, R9, 0x3, RZ, 0xc0, !PT ;  /* 0x0000000309097812 */ /* 0x000fca00078ec0ff */
[----:B------:R-:W-:-:S07]  /*2f0e0*/  IMAD.MOV.U32 R13, RZ, RZ, R9 ;  /* 0x000000ffff0d7224 */ /* 0x000fce00078e0009 */
[----:B0-----:R-:W-:Y:S05]  /*2f0f0*/  WARPSYNC.COLLECTIVE R15, `(.L_x_2818) ;  /* 0x000000000f087348 */ /* 0x001fea0003c00000 */
[----:B0-----:R0:W1:Y:S02]  /*2f100*/  SHFL.IDX P6, R14, R13, R12, R11 ;  /* 0x0000000c0d0e7389 */ /* 0x00106400000c000b */
[----:B01----:R-:W-:Y:S01]  /*2f110*/  ENDCOLLECTIVE ;  /* 0x000000000000791b */ /* 0x003fe20003800000 */
.L_x_2818:
[----:B------:R-:W-:Y:S05]  /*2f120*/  BSYNC B1 ;  /* 0x0000000000017941 */ /* 0x000fea0003800000 */
.L_x_2817:
[----:B------:R-:W-:Y:S05]  /*2f130*/  BRA `(.L_x_2819) ;  /* 0xffffff6400c07947 */ /* 0x000fea000383ffff */
.L_x_2567:
[----:B------:R-:W-:Y:S01]  /*2f140*/  BSSY B1, `(.L_x_2820) ;  /* 0x0000006000017945 */ /* 0x000fe20003800000 */
[----:B------:R-:W-:-:S07]  /*2f150*/  MOV R15, 0xffffffff ;  /* 0xffffffff000f7802 */ /* 0x000fce0000000f00 */
[----:B01----:R-:W-:Y:S05]  /*2f160*/  WARPSYNC.COLLECTIVE R15, `(.L_x_2821) ;  /* 0x000000000f0c7348 */ /* 0x003fea0003c00000 */
[----:B------:R-:W-:Y:S02]  /*2f170*/  ELECT P6, UR62, PT ;  /* 0x00000000003e782f */ /* 0x000fe400038c0000 */
[----:B------:R-:W-:Y:S01]  /*2f180*/  MOV R14, UR62 ;  /* 0x0000003e000e7c02 */ /* 0x000fe20008000f00 */
[----:B01----:R-:W-:Y:S10]  /*2f190*/  ENDCOLLECTIVE ;  /* 0x000000000000791b */ /* 0x003ff40003800000 */
.L_x_2821:
[----:B------:R-:W-:Y:S05]  /*2f1a0*/  BSYNC B1 ;  /* 0x0000000000017941 */ /* 0x000fea0003800000 */
.L_x_2820:
[----:B------:R-:W-:Y:S05]  /*2f1b0*/  BRA `(.L_x_2566) ;  /* 0xffffff6400b87947 */ /* 0x000fea000383ffff */
.L_x_2569:
[----:B0-----:R-:W2:Y:S02]  /*2f1c0*/  LDL R5, [R1+0x4] ;  /* 0x0000040001057983 */ /* 0x001ea40000100800 */
[----:B--2---:R0:W2:Y:S02]  /*2f1d0*/  SYNCS.PHASECHK.TRANS64.TRYWAIT P0, [R5+URZ+0x38820], R4 ;  /* 0x03882004050075a7 */ /* 0x0040a4000800017f */
[----:B--2---:R-:W-:Y:S05]  /*2f1e0*/  @!P0 NANOSLEEP.SYNCS 0x989680 ;  /* 0x009896800000895d */ /* 0x004fea0003900000 */
[----:B------:R-:W2:Y:S02]  /*2f1f0*/  @!P0 SYNCS.PHASECHK.TRANS64 P0, [R5+URZ+0x38820], R4 ;  /* 0x03882004050085a7 */ /* 0x000ea4000800007f */
[----:B--2---:R-:W-:Y:S05]  /*2f200*/  @!P0 BRA `(.L_x_2569) ;  /* 0xfffffffc00ec8947 */ /* 0x004fea000383ffff */
[----:B------:R-:W-:Y:S05]  /*2f210*/  BRA `(.L_x_2822) ;  /* 0xffffff6400c87947 */ /* 0x000fea000383ffff */
.L_x_2573:
[----:B0-----:R0:W2:Y:S02]  /*2f220*/  SYNCS.PHASECHK.TRANS64.TRYWAIT P0, [R7+URZ+0x388a0], R10 ;  /* 0x0388a00a070075a7 */ /* 0x0010a4000800017f */
[----:B--2---:R-:W-:Y:S05]  /*2f230*/  @!P0 NANOSLEEP.SYNCS 0x989680 ;  /* 0x009896800000895d */ /* 0x004fea0003900000 */
[----:B------:R-:W2:Y:S02]  /*2f240*/  @!P0 SYNCS.PHASECHK.TRANS64 P0, [R7+URZ+0x388a0], R10 ;  /* 0x0388a00a070085a7 */ /* 0x000ea4000800007f */
[----:B--2---:R-:W-:Y:S05]  /*2f250*/  @!P0 BRA `(.L_x_2573) ;  /* 0xfffffffc00f08947 */ /* 0x004fea000383ffff */
[----:B------:R-:W-:Y:S05]  /*2f260*/  BRA `(.L_x_2823) ;  /* 0xffffff6400f07947 */ /* 0x000fea000383ffff */
.L_x_2579:
[----:B--2---:R2:W3:Y:S02]  /*2f270*/  SYNCS.PHASECHK.TRANS64.TRYWAIT P0, [R7+URZ+0x388c0], R10 ;  /* 0x0388c00a070075a7 */ /* 0x0044e4000800017f */
[----:B---3--:R-:W-:Y:S05]  /*2f280*/  @!P0 NANOSLEEP.SYNCS 0x989680 ;  /* 0x009896800000895d */ /* 0x008fea0003900000 */
[----:B------:R-:W3:Y:S02]  /*2f290*/  @!P0 SYNCS.PHASECHK.TRANS64 P0, [R7+URZ+0x388c0], R10 ;  /* 0x0388c00a070085a7 */ /* 0x000ee4000800007f */
[----:B---3--:R-:W-:Y:S05]  /*2f2a0*/  @!P0 BRA `(.L_x_2579) ;  /* 0xfffffffc00f08947 */ /* 0x008fea000383ffff */
[----:B------:R-:W-:Y:S05]  /*2f2b0*/  BRA `(.L_x_2824) ;  /* 0xffffff6800b47947 */ /* 0x000fea000383ffff */
.L_x_2587:
[----:B0-----:R0:W2:Y:S02]  /*2f2c0*/  SYNCS.PHASECHK.TRANS64.TRYWAIT P1, [R8+URZ+0x388a0], R7 ;  /* 0x0388a007080075a7 */ /* 0x0010a4000802017f */
[----:B--2---:R-:W-:Y:S05]  /*2f2d0*/  @!P1 NANOSLEEP.SYNCS 0x989680 ;  /* 0x009896800000995d */ /* 0x004fea0003900000 */
[----:B------:R-:W2:Y:S02]  /*2f2e0*/  @!P1 SYNCS.PHASECHK.TRANS64 P1, [R8+URZ+0x388a0], R7 ;  /* 0x0388a007080095a7 */ /* 0x000ea4000802007f */
[----:B--2---:R-:W-:Y:S05]  /*2f2f0*/  @!P1 BRA `(.L_x_2587) ;  /* 0xfffffffc00f09947 */ /* 0x004fea000383ffff */
[----:B------:R-:W-:Y:S05]  /*2f300*/  BRA `(.L_x_2825) ;  /* 0xffffff6c00c87947 */ /* 0x000fea000383ffff */
.L_x_2593:
[----:B--2---:R2:W3:Y:S02]  /*2f310*/  SYNCS.PHASECHK.TRANS64.TRYWAIT P1, [R8+URZ+0x388c0], R7 ;  /* 0x0388c007080075a7 */ /* 0x0044e4000802017f */
[----:B---3--:R-:W-:Y:S05]  /*2f320*/  @!P1 NANOSLEEP.SYNCS 0x989680 ;  /* 0x009896800000995d */ /* 0x008fea0003900000 */
[----:B------:R-:W3:Y:S02]  /*2f330*/  @!P1 SYNCS.PHASECHK.TRANS64 P1, [R8+URZ+0x388c0], R7 ;  /* 0x0388c007080095a7 */ /* 0x000ee4000802007f */
[----:B---3--:R-:W-:Y:S05]  /*2f340*/  @!P1 BRA `(.L_x_2593) ;  /* 0xfffffffc00f09947 */ /* 0x008fea000383ffff */
[----:B------:R-:W-:Y:S05]  /*2f350*/  BRA `(.L_x_2826) ;  /* 0xffffff7000887947 */ /* 0x000fea000383ffff */
.L_x_2609:
        /* <DEDUP_REMOVED lines=8> */
[----:B0--3--:R-:W-:Y:S05]  /*2f3e0*/  WARPSYNC.COLLECTIVE R15, `(.L_x_2828) ;  /* 0x000000000f087348 */ /* 0x009fea0003c00000 */
[----:B0-----:R0:W1:Y:S02]  /*2f3f0*/  SHFL.IDX P6, R14, R13, R12, R11 ;  /* 0x0000000c0d0e7389 */ /* 0x00106400000c000b */
[----:B01-3--:R-:W-:Y:S01]  /*2f400*/  ENDCOLLECTIVE ;  /* 0x000000000000791b */ /* 0x00bfe20003800000 */
.L_x_2828:
[----:B------:R-:W-:Y:S05]  /*2f410*/  BSYNC B0 ;  /* 0x0000000000007941 */ /* 0x000fea0003800000 */
.L_x_2827:
[----:B------:R-:W-:Y:S05]  /*2f420*/  BRA `(.L_x_2829) ;  /* 0xffffff7c00947947 */ /* 0x000fea000383ffff */
.L_x_2611:
[----:B------:R-:W-:Y:S01]  /*2f430*/  BSSY B0, `(.L_x_2830) ;  /* 0x0000006000007945 */ /* 0x000fe20003800000 */
[----:B------:R-:W-:-:S07]  /*2f440*/  IMAD.MOV.U32 R15, RZ, RZ, -0x1 ;  /* 0xffffffffff0f7424 */ /* 0x000fce00078e00ff */
[----:B01-3--:R-:W-:Y:S05]  /*2f450*/  WARPSYNC.COLLECTIVE R15, `(.L_x_2831) ;  /* 0x000000000f0c7348 */ /* 0x00bfea0003c00000 */
[----:B------:R-:W-:Y:S02]  /*2f460*/  ELECT P6, UR62, PT ;  /* 0x00000000003e782f */ /* 0x000fe400038c0000 */
[----:B------:R-:W-:Y:S01]  /*2f470*/  MOV R14, UR62 ;  /* 0x0000003e000e7c02 */ /* 0x000fe20008000f00 */
[----:B01-3--:R-:W-:Y:S10]  /*2f480*/  ENDCOLLECTIVE ;  /* 0x000000000000791b */ /* 0x00bff40003800000 */
.L_x_2831:
[----:B------:R-:W-:Y:S05]  /*2f490*/  BSYNC B0 ;  /* 0x0000000000007941 */ /* 0x000fea0003800000 */
.L_x_2830:
[----:B------:R-:W-:Y:S05]  /*2f4a0*/  BRA `(.L_x_2832) ;  /* 0xffffff7c00a07947 */ /* 0x000fea000383ffff */
.L_x_2613:
[----:B0-----:R0:W2:Y:S02]  /*2f4b0*/  SYNCS.PHASECHK.TRANS64.TRYWAIT P0, [R0+URZ+0x38880], R3 ;  /* 0x03888003000075a7 */ /* 0x0010a4000800017f */
[----:B--2---:R-:W-:Y:S05]  /*2f4c0*/  @!P0 NANOSLEEP.SYNCS 0x989680 ;  /* 0x009896800000895d */ /* 0x004fea0003900000 */
[----:B------:R-:W2:Y:S02]  /*2f4d0*/  @!P0 SYNCS.PHASECHK.TRANS64 P0, [R0+URZ+0x38880], R3 ;  /* 0x03888003000085a7 */ /* 0x000ea4000800007f */
[----:B--2---:R-:W-:Y:S05]  /*2f4e0*/  @!P0 BRA `(.L_x_2613) ;  /* 0xfffffffc00f08947 */ /* 0x004fea000383ffff */
[----:B------:R-:W-:Y:S05]  /*2f4f0*/  BRA `(.L_x_2833) ;  /* 0xffffff8000187947 */ /* 0x000fea000383ffff */
.L_x_2615:
[----:B--2---:R2:W3:Y:S02]  /*2f500*/  SYNCS.PHASECHK.TRANS64.TRYWAIT P0, [R0+URZ+0x38840], R3 ;  /* 0x03884003000075a7 */ /* 0x0044e4000800017f */
[----:B---3--:R-:W-:Y:S05]  /*2f510*/  @!P0 NANOSLEEP.SYNCS 0x989680 ;  /* 0x009896800000895d */ /* 0x008fea0003900000 */
[----:B------:R-:W3:Y:S02]  /*2f520*/  @!P0 SYNCS.PHASECHK.TRANS64 P0, [R0+URZ+0x38840], R3 ;  /* 0x03884003000085a7 */ /* 0x000ee4000800007f */
[----:B---3--:R-:W-:Y:S05]  /*2f530*/  @!P0 BRA `(.L_x_2615) ;  /* 0xfffffffc00f08947 */ /* 0x008fea000383ffff */
[----:B------:R-:W-:Y:S05]  /*2f540*/  BRA `(.L_x_2834) ;  /* 0xffffff80008c7947 */ /* 0x000fea000383ffff */
.L_x_2619:
[----:B------:R-:W2:Y:S01]  /*2f550*/  LDL.LU R11, [R1+0x48] ;  /* 0x00004800010b7983 */ /* 0x000ea20000300800 */
[----:B------:R-:W-:Y:S01]  /*2f560*/  MOV R13, R2 ;  /* 0x00000002000d7202 */ /* 0x000fe20000000f00 */
[----:B------:R-:W-:Y:S01]  /*2f570*/  IMAD.MOV.U32 R12, RZ, RZ, RZ ;  /* 0x000000ffff0c7224 */ /* 0x000fe200078e00ff */
[----:B------:R-:W-:Y:S01]  /*2f580*/  LOP3.LUT R5, R5, 0x7f, RZ, 0xc0, !PT ;  /* 0x0000007f05057812 */ /* 0x000fe200078ec0ff */
[----:B------:R-:W-:-:S03]  /*2f590*/  IMAD.MOV.U32 R15, RZ, RZ, -0x1 ;  /* 0xffffffffff0f7424 */ /* 0x000fc600078e00ff */
[----:B------:R-:W-:-:S05]  /*2f5a0*/  SHF.R.U32.HI R7, RZ, 0x3, R5 ;  /* 0x00000003ff077819 */ /* 0x000fca0000011605 */
[----:B------:R-:W-:Y:S02]  /*2f5b0*/  IMAD R17, R17, 0x80, R7 ;  /* 0x0000008011117824 */ /* 0x000fe400078e0207 */
[----:B--2---:R-:W-:Y:S02]  /*2f5c0*/  IMAD R0, R11, R8, RZ ;  /* 0x000000080b007224 */ /* 0x004fe400078e02ff */
[----:B------:R-:W-:-:S03]  /*2f5d0*/  IMAD.MOV.U32 R11, RZ, RZ, 0x181f ;  /* 0x0000181fff0b7424 */ /* 0x000fc600078e00ff */
[----:B------:R-:W-:-:S13]  /*2f5e0*/  ISETP.GE.AND P2, PT, R17, R0, PT ;  /* 0x000000001100720c */ /* 0x000fda0003f46270 */
[----:B-----5:R-:W-:Y:S05]  /*2f5f0*/  WARPSYNC.COLLECTIVE R15, `(.L_x_2835) ;  /* 0x000000000f087348 */ /* 0x020fea0003c00000 */
[----:B------:R0:W1:Y:S02]  /*2f600*/  SHFL.IDX P6, R14, R13, R12, R11 ;  /* 0x0000000c0d0e7389 */ /* 0x00006400000c000b */
[----:B01---5:R-:W-:Y:S01]  /*2f610*/  ENDCOLLECTIVE ;  /* 0x000000000000791b */ /* 0x023fe20003800000 */
.L_x_2835:
[----:B------:R-:W-:Y:S02]  /*2f620*/  IMAD.MOV.U32 R13, RZ, RZ, R3 ;  /* 0x000000ffff0d7224 */ /* 0x000fe400078e0003 */
[----:B------:R-:W-:-:S07]  /*2f630*/  IMAD.MOV.U32 R4, RZ, RZ, R14 ;  /* 0x000000ffff047224 */ /* 0x000fce00078e000e */
[----:B------:R-:W-:Y:S05]  /*2f640*/  WARPSYNC.COLLECTIVE R15, `(.L_x_2836) ;  /* 0x000000000f087348 */ /* 0x000fea0003c00000 */
[----:B------:R0:W1:Y:S02]  /*2f650*/  SHFL.IDX P6, R14, R13, R12, R11 ;  /* 0x0000000c0d0e7389 */ /* 0x00006400000c000b */
[----:B01----:R-:W-:Y:S01]  /*2f660*/  ENDCOLLECTIVE ;  /* 0x000000000000791b */ /* 0x003fe20003800000 */
.L_x_2836:
[----:B------:R-:W-:Y:S02]  /*2f670*/  IMAD.MOV.U32 R13, RZ, RZ, R2 ;  /* 0x000000ffff0d7224 */ /* 0x000fe400078e0002 */
[----:B------:R-:W-:Y:S01]  /*2f680*/  IMAD.MOV.U32 R12, RZ, RZ, 0x1 ;  /* 0x00000001ff0c7424 */ /* 0x000fe200078e00ff */
[----:B------:R-:W-:-:S07]  /*2f690*/  MOV R5, R14 ;  /* 0x0000000e00057202 */ /* 0x000fce0000000f00 */
[----:B------:R-:W-:Y:S05]  /*2f6a0*/  WARPSYNC.COLLECTIVE R15, `(.L_x_2837) ;  /* 0x000000000f087348 */ /* 0x000fea0003c00000 */
[----:B------:R0:W1:Y:S02]  /*2f6b0*/  SHFL.IDX P6, R14, R13, R12, R11 ;  /* 0x0000000c0d0e7389 */ /* 0x00006400000c000b */
[----:B01----:R-:W-:Y:S01]  /*2f6c0*/  ENDCOLLECTIVE ;  /* 0x000000000000791b */ /* 0x003fe20003800000 */
.L_x_2837:
[----:B------:R-:W-:-:S05]  /*2f6d0*/  @!P2 IADD3 R5, P3, R10, R5, RZ ;  /* 0x000000050a05a210 */ /* 0x000fca0007f7e0ff */
[----:B------:R-:W-:-:S05]  /*2f6e0*/  @!P2 IMAD.X R4, RZ, RZ, R4, P3 ;  /* 0x000000ffff04a224 */ /* 0x000fca00018e0604 */
[----:B------:R-:W-:Y:S01]  /*2f6f0*/  @!P2 LOP3.LUT R5, R5, R4, RZ, 0x3c, !PT ;  /* 0x000000040505a212 */ /* 0x000fe200078e3cff */
[----:B------:R-:W-:-:S03]  /*2f700*/  IMAD.MOV.U32 R13, RZ, RZ, R3 ;  /* 0x000000ffff0d7224 */ /* 0x000fc600078e0003 */
[----:B------:R-:W-:-:S04]  /*2f710*/  @!P2 LOP3.LUT R4, R5, R4, RZ, 0x3c, !PT ;  /* 0x000000040504a212 */ /* 0x000fc800078e3cff */
[----:B------:R-:W-:Y:S02]  /*2f720*/  @!P2 LOP3.LUT R5, R5, R4, RZ, 0x3c, !PT ;  /* 0x000000040505a212 */ /* 0x000fe400078e3cff */
[----:B------:R-:W-:-:S03]  /*2f730*/  MOV R7, R14 ;  /* 0x0000000e00077202 */ /* 0x000fc60000000f00 */
[----:B------:R-:W-:Y:S01]  /*2f740*/  @!PT LDS RZ, [RZ] ;  /* 0x00000000fffff984 */ /* 0x000fe20000000800 */
[----:B------:R-:W-:Y:S01]  /*2f750*/  @!PT LDS RZ, [RZ] ;  /* 0x00000000fffff984 */ /* 0x000fe20000000800 */
[----:B------:R-:W-:Y:S01]  /*2f760*/  @!PT LDS RZ, [RZ] ;  /* 0x00000000fffff984 */ /* 0x000fe20000000800 */
[----:B------:R0:W-:Y:S04]  /*2f770*/  @!P2 LDGSTS.E.BYPASS.LTC128B.128 [R9+0x20400], desc[UR46][R4.64], !P0 ;  /* 0x204000000409afae */ /* 0x0001e8000c101d6e */
[----:B0-----:R-:W-:Y:S05]  /*2f780*/  WARPSYNC.COLLECTIVE R15, `(.L_x_2838) ;  /* 0x000000000f087348 */ /* 0x001fea0003c00000 */
[----:B------:R1:W2:Y:S02]  /*2f790*/  SHFL.IDX P6, R14, R13, R12, R11 ;  /* 0x0000000c0d0e7389 */ /* 0x0002a400000c000b */
[----:B012---:R-:W-:Y:S01]  /*2f7a0*/  ENDCOLLECTIVE ;  /* 0x000000000000791b */ /* 0x007fe20003800000 */
.L_x_2838:
[----:B------:R-:W-:Y:S01]  /*2f7b0*/  @!PT LDS RZ, [RZ] ;  /* 0x00000000fffff984 */ /* 0x000fe20000000800 */
[----:B------:R-:W-:Y:S01]  /*2f7c0*/  @!PT LDS RZ, [RZ] ;  /* 0x00000000fffff984 */ /* 0x000fe20000000800 */
[----:B------:R-:W-:Y:S01]  /*2f7d0*/  @!PT LDS RZ, [RZ] ;  /* 0x00000000fffff984 */ /* 0x000fe20000000800 */
[----:B------:R0:W-:Y:S01]  /*2f7e0*/  @!P2 LDGSTS.E.BYPASS.LTC128B.128 [R9+0x24400], desc[UR46][R4.64+0x80], !P1 ;  /* 0x244000800409afae */ /* 0x0001e2000c901d6e */
[----:B------:R-:W-:Y:S01]  /*2f7f0*/  IMAD.MOV.U32 R13, RZ, RZ, R2 ;  /* 0x000000ffff0d7224 */ /* 0x000fe200078e0002 */
[----:B------:R-:W-:Y:S01]  /*2f800*/  MOV R12, 0x2 ;  /* 0x00000002000c7802 */ /* 0x000fe20000000f00 */
[----:B0-----:R-:W-:-:S05]  /*2f810*/  VIADD R4, R17, 0x10 ;  /* 0x0000001011047836 */ /* 0x001fca0000000000 */
[----:B------:R-:W-:Y:S01]  /*2f820*/  ISETP.GE.AND P2, PT, R4, R0, PT ;  /* 0x000000000400720c */ /* 0x000fe20003f46270 */
[----:B------:R-:W-:-:S12]  /*2f830*/  IMAD.MOV.U32 R6, RZ, RZ, R14 ;  /* 0x000000ffff067224 */ /* 0x000fd800078e000e */
[----:B------:R-:W-:Y:S05]  /*2f840*/  WARPSYNC.COLLECTIVE R15, `(.L_x_2839) ;  /* 0x000000000f087348 */ /* 0x000fea0003c00000 */
[----:B------:R0:W1:Y:S02]  /*2f850*/  SHFL.IDX P6, R14, R13, R12, R11 ;  /* 0x0000000c0d0e7389 */ /* 0x00006400000c000b */
[----:B01----:R-:W-:Y:S01]  /*2f860*/  ENDCOLLECTIVE ;  /* 0x000000000000791b */ /* 0x003fe20003800000 */
.L_x_2839:
[----:B------:R-:W-:-:S05]  /*2f870*/  @!P2 IADD3 R5, P3, R10, R6, RZ ;  /* 0x000000060a05a210 */ /* 0x000fca0007f7e0ff */
[----:B------:R-:W-:Y:S02]  /*2f880*/  @!P2 IMAD.X R4, RZ, RZ, R7, P3 ;  /* 0x000000ffff04a224 */ /* 0x000fe400018e0607 */
[----:B------:R-:W-:-:S03]  /*2f890*/  IMAD.MOV.U32 R13, RZ, RZ, R3 ;  /* 0x000000ffff0d7224 */ /* 0x000fc600078e0003 */
[----:B------:R-:W-:-:S04]  /*2f8a0*/  @!P2 LOP3.LUT R5, R5, R4, RZ, 0x3c, !PT ;  /* 0x000000040505a212 */ /* 0x000fc800078e3cff */
[----:B------:R-:W-:Y:S01]  /*2f8b0*/  @!P2 LOP3.LUT R4, R5, R4, RZ, 0x3c, !PT ;  /* 0x000000040504a212 */ /* 0x000fe200078e3cff */
[----:B------:R-:W-:-:S07]  /*2f8c0*/  IMAD.MOV.U32 R6, RZ, RZ, R14 ;  /* 0x000000ffff067224 */ /* 0x000fce00078e000e */
[----:B------:R-:W-:Y:S05]  /*2f8d0*/  WARPSYNC.COLLECTIVE R15, `(.L_x_2840) ;  /* 0x000000000f087348 */ /* 0x000fea0003c00000 */
[----:B------:R0:W1:Y:S02]  /*2f8e0*/  SHFL.IDX P6, R14, R13, R12, R11 ;  /* 0x0000000c0d0e7389 */ /* 0x00006400000c000b */
[----:B01----:R-:W-:Y:S01]  /*2f8f0*/  ENDCOLLECTIVE ;  /* 0x000000000000791b */ /* 0x003fe20003800000 */
.L_x_2840:
[----:B------:R-:W-:-:S05]  /*2f900*/  @!P2 LOP3.LUT R5, R5, R4, RZ, 0x3c, !PT ;  /* 0x000000040505a212 */ /* 0x000fca00078e3cff */
[----:B------:R-:W-:Y:S01]  /*2f910*/  @!PT LDS RZ, [RZ] ;  /* 0x00000000fffff984 */ /* 0x000fe20000000800 */
[----:B------:R-:W-:Y:S01]  /*2f920*/  @!PT LDS RZ, [RZ] ;  /* 0x00000000fffff984 */ /* 0x000fe20000000800 */
[----:B------:R-:W-:Y:S01]  /*2f930*/  @!PT LDS RZ, [RZ] ;  /* 0x00000000fffff984 */ /* 0x000fe20000000800 */
[----:B------:R-:W-:Y:S04]  /*2f940*/  @!P2 LDGSTS.E.BYPASS.LTC128B.128 [R9+0x20c00], desc[UR46][R4.64], !P0 ;  /* 0x20c000000409afae */ /* 0x000fe8000c101d6e */
[----:B------:R0:W-:Y:S01]  /*2f950*/  @!P2 LDGSTS.E.BYPASS.LTC128B.128 [R9+0x24c00], desc[UR46][R4.64+0x80], !P1 ;  /* 0x24c000800409afae */ /* 0x0001e2000c901d6e */
[----:B------:R-:W-:Y:S01]  /*2f960*/  MOV R13, R2 ;  /* 0x00000002000d7202 */ /* 0x000fe20000000f00 */
[----:B------:R-:W-:Y:S02]  /*2f970*/  IMAD.MOV.U32 R12, RZ, RZ, 0x3 ;  /* 0x00000003ff0c7424 */ /* 0x000fe400078e00ff */
[----:B0-----:R-:W-:-:S05]  /*2f980*/  VIADD R4, R17, 0x20 ;  /* 0x0000002011047836 */ /* 0x001fca0000000000 */
[----:B------:R-:W-:Y:S01]  /*2f990*/  ISETP.GE.AND P2, PT, R4, R0, PT ;  /* 0x000000000400720c */ /* 0x000fe20003f46270 */
[----:B------:R-:W-:-:S12]  /*2f9a0*/  IMAD.MOV.U32 R4, RZ, RZ, R14 ;  /* 0x000000ffff047224 */ /* 0x000fd800078e000e */
[----:B------:R-:W-:Y:S05]  /*2f9b0*/  WARPSYNC.COLLECTIVE R15, `(.L_x_2841) ;  /* 0x000000000f087348 */ /* 0x000fea0003c00000 */
[----:B------:R0:W1:Y:S02]  /*2f9c0*/  SHFL.IDX P6, R14, R13, R12, R11 ;  /* 0x0000000c0d0e7389 */ /* 0x00006400000c000b */
[----:B01----:R-:W-:Y:S01]  /*2f9d0*/  ENDCOLLECTIVE ;  /* 0x000000000000791b */ /* 0x003fe20003800000 */
.L_x_2841:
[----:B------:R-:W-:Y:S01]  /*2f9e0*/  @!P2 IADD3 R5, P3, R10, R4, RZ ;  /* 0x000000040a05a210 */ /* 0x000fe20007f7e0ff */
[----:B------:R-:W-:-:S04]  /*2f9f0*/  IMAD.MOV.U32 R13, RZ, RZ, R3 ;  /* 0x000000ffff0d7224 */ /* 0x000fc800078e0003 */
[----:B------:R-:W-:-:S05]  /*2fa00*/  @!P2 IMAD.X R4, RZ, RZ, R6, P3 ;  /* 0x000000ffff04a224 */ /* 0x000fca00018e0606 */
[----:B------:R-:W-:Y:S01]  /*2fa10*/  @!P2 LOP3.LUT R5, R5, R4, RZ, 0x3c, !PT ;  /* 0x000000040505a212 */ /* 0x000fe200078e3cff */
[----:B------:R-:W-:-:S03]  /*2fa20*/  IMAD.MOV.U32 R6, RZ, RZ, R14 ;  /* 0x000000ffff067224 */ /* 0x000fc600078e000e */
[----:B------:R-:W-:-:S07]  /*2fa30*/  @!P2 LOP3.LUT R4, R5, R4, RZ, 0x3c, !PT ;  /* 0x000000040504a212 */ /* 0x000fce00078e3cff */
[----:B------:R-:W-:Y:S05]  /*2fa40*/  WARPSYNC.COLLECTIVE R15, `(.L_x_2842) ;  /* 0x000000000f087348 */ /* 0x000fea0003c00000 */
[----:B------:R0:W1:Y:S02]  /*2fa50*/  SHFL.IDX P6, R14, R13, R12, R11 ;  /* 0x0000000c0d0e7389 */ /* 0x00006400000c000b */
[----:B01----:R-:W-:Y:S01]  /*2fa60*/  ENDCOLLECTIVE ;  /* 0x000000000000791b */ /* 0x003fe20003800000 */
.L_x_2842:
[----:B------:R-:W-:-:S05]  /*2fa70*/  @!P2 LOP3.LUT R5, R5, R4, RZ, 0x3c, !PT ;  /* 0x000000040505a212 */ /* 0x000fca00078e3cff */
[----:B------:R-:W-:Y:S01]  /*2fa80*/  @!PT LDS RZ, [RZ] ;  /* 0x00000000fffff984 */ /* 0x000fe20000000800 */
[----:B------:R-:W-:Y:S01]  /*2fa90*/  @!PT LDS RZ, [RZ] ;  /* 0x00000000fffff984 */ /* 0x000fe20000000800 */
[----:B------:R-:W-:Y:S01]  /*2faa0*/  @!PT LDS RZ, [RZ] ;  /* 0x00000000fffff984 */ /* 0x000fe20000000800 */
[----:B------:R-:W-:Y:S04]  /*2fab0*/  @!P2 LDGSTS.E.BYPASS.LTC128B.128 [R9+0x21400], desc[UR46][R4.64], !P0 ;  /* 0x214000000409afae */ /* 0x000fe8000c101d6e */
[----:B------:R0:W-:Y:S01]  /*2fac0*/  @!P2 LDGSTS.E.BYPASS.LTC128B.128 [R9+0x25400], desc[UR46][R4.64+0x80], !P1 ;  /* 0x254000800409afae */ /* 0x0001e2000c901d6e */
[----:B------:R-:W-:Y:S02]  /*2fad0*/  IMAD.MOV.U32 R13, RZ, RZ, R2 ;  /* 0x000000ffff0d7224 */ /* 0x000fe400078e0002 */
[----:B------:R-:W-:Y:S02]  /*2fae0*/  IMAD.MOV.U32 R12, RZ, RZ, 0x4 ;  /* 0x00000004ff0c7424 */ /* 0x000fe400078e00ff */
[----:B0-----:R-:W-:-:S05]  /*2faf0*/  VIADD R4, R17, 0x30 ;  /* 0x0000003011047836 */ /* 0x001fca0000000000 */
[----:B------:R-:W-:Y:S01]  /*2fb00*/  ISETP.GE.AND P2, PT, R4, R0, PT ;  /* 0x000000000400720c */ /* 0x000fe20003f46270 */
[----:B------:R-:W-:-:S12]  /*2fb10*/  IMAD.MOV.U32 R4, RZ, RZ, R14 ;  /* 0x000000ffff047224 */ /* 0x000fd800078e000e */
[----:B------:R-:W-:Y:S05]  /*2fb20*/  WARPSYNC.COLLECTIVE R15, `(.L_x_2843) ;  /* 0x000000000f087348 */ /* 0x000fea0003c00000 */
[----:B------:R0:W1:Y:S02]  /*2fb30*/  SHFL.IDX P6, R14, R13, R12, R11 ;  /* 0x0000000c0d0e7389 */ /* 0x00006400000c000b */
[----:B01----:R-:W-:Y:S01]  /*2fb40*/  ENDCOLLECTIVE ;  /* 0x000000000000791b */ /* 0x003fe20003800000 */
.L_x_2843:
        /* <DEDUP_REMOVED lines=9> */
.L_x_2844:
[----:B------:R-:W-:-:S05]  /*2fbe0*/  @!P2 LOP3.LUT R5, R5, R4, RZ, 0x3c, !PT ;  /* 0x000000040505a212 */ /* 0x000fca00078e3cff */
[----:B------:R-:W-:Y:S01]  /*2fbf0*/  @!PT LDS RZ, [RZ] ;  /* 0x00000000fffff984 */ /* 0x000fe20000000800 */
[----:B------:R-:W-:Y:S01]  /*2fc00*/  @!PT LDS RZ, [RZ] ;  /* 0x00000000fffff984 */ /* 0x000fe20000000800 */
[----:B------:R-:W-:Y:S01]  /*2fc10*/  @!PT LDS RZ, [RZ] ;  /* 0x00000000fffff984 */ /* 0x000fe20000000800 */
[----:B------:R-:W-:Y:S04]  /*2fc20*/  @!P2 LDGSTS.E.BYPASS.LTC128B.128 [R9+0x21c00], desc[UR46][R4.64], !P0 ;  /* 0x21c000000409afae */ /* 0x000fe8000c101d6e */
[----:B------:R0:W-:Y:S01]  /*2fc30*/  @!P2 LDGSTS.E.BYPASS.LTC128B.128 [R9+0x25c00], desc[UR46][R4.64+0x80], !P1 ;  /* 0x25c000800409afae */ /* 0x0001e2000c901d6e */
[----:B------:R-:W-:Y:S02]  /*2fc40*/  IMAD.MOV.U32 R13, RZ, RZ, R2 ;  /* 0x000000ffff0d7224 */ /* 0x000fe400078e0002 */
[----:B------:R-:W-:Y:S01]  /*2fc50*/  IMAD.MOV.U32 R12, RZ, RZ, 0x5 ;  /* 0x00000005ff0c7424 */ /* 0x000fe200078e00ff */
[----:B0-----:R-:W-:-:S04]  /*2fc60*/  IADD3 R4, R17, 0x40, RZ ;  /* 0x0000004011047810 */ /* 0x001fc80007ffe0ff */
[----:B------:R-:W-:Y:S01]  /*2fc70*/  ISETP.GE.AND P2, PT, R4, R0, PT ;  /* 0x000000000400720c */ /* 0x000fe20003f46270 */
[----:B------:R-:W-:-:S12]  /*2fc80*/  IMAD.MOV.U32 R4, RZ, RZ, R14 ;  /* 0x000000ffff047224 */ /* 0x000fd800078e000e */
[----:B------:R-:W-:Y:S05]  /*2fc90*/  WARPSYNC.COLLECTIVE R15, `(.L_x_2845) ;  /* 0x000000000f087348 */ /* 0x000fea0003c00000 */
[----:B------:R0:W1:Y:S02]  /*2fca0*/  SHFL.IDX P6, R14, R13, R12, R11 ;  /* 0x0000000c0d0e7389 */ /* 0x00006400000c000b */
[----:B01----:R-:W-:Y:S01]  /*2fcb0*/  ENDCOLLECTIVE ;  /* 0x000000000000791b */ /* 0x003fe20003800000 */
.L_x_2845:
[----:B------:R-:W-:Y:S01]  /*2fcc0*/  @!P2 IADD3 R5, P3, R10, R4, RZ ;  /* 0x000000040a05a210 */ /* 0x000fe20007f7e0ff */
[----:B------:R-:W-:-:S03]  /*2fcd0*/  IMAD.MOV.U32 R13, RZ, RZ, R3 ;  /* 0x000000ffff0d7224 */ /* 0x000fc600078e0003 */
[----:B------:R-:W-:-:S04]  /*2fce0*/  @!P2 IADD3.X R4, RZ, R6, RZ, P3, !PT ;  /* 0x00000006ff04a210 */ /* 0x000fc80001ffe4ff */
[----:B------:R-:W-:-:S04]  /*2fcf0*/  @!P2 LOP3.LUT R5, R5, R4, RZ, 0x3c, !PT ;  /* 0x000000040505a212 */ /* 0x000fc800078e3cff */
[----:B------:R-:W-:Y:S01]  /*2fd00*/  @!P2 LOP3.LUT R4, R5, R4, RZ, 0x3c, !PT ;  /* 0x000000040504a212 */ /* 0x000fe200078e3cff */
[----:B------:R-:W-:-:S07]  /*2fd10*/  IMAD.MOV.U32 R6, RZ, RZ, R14 ;  /* 0x000000ffff067224 */ /* 0x000fce00078e000e */
[----:B------:R-:W-:Y:S05]  /*2fd20*/  WARPSYNC.COLLECTIVE R15, `(.L_x_2846) ;  /* 0x000000000f087348 */ /* 0x000fea0003c00000 */
[----:B------:R0:W1:Y:S02]  /*2fd30*/  SHFL.IDX P6, R14, R13, R12, R11 ;  /* 0x0000000c0d0e7389 */ /* 0x00006400000c000b */
[----:B01----:R-:W-:Y:S01]  /*2fd40*/  ENDCOLLECTIVE ;  /* 0x000000000000791b */ /* 0x003fe20003800000 */
.L_x_2846:
        /* <DEDUP_REMOVED lines=9> */
[----:B------:R-:W-:Y:S02]  /*2fde0*/  ISETP.GE.AND P2, PT, R4, R0, PT ;  /* 0x000000000400720c */ /* 0x000fe40003f46270 */
[----:B------:R-:W-:-:S11]  /*2fdf0*/  MOV R4, R14 ;  /* 0x0000000e00047202 */ /* 0x000fd60000000f00 */
[----:B------:R-:W-:Y:S05]  /*2fe00*/  WARPSYNC.COLLECTIVE R15, `(.L_x_2847) ;  /* 0x000000000f087348 */ /* 0x000fea0003c00000 */
[----:B------:R0:W1:Y:S02]  /*2fe10*/  SHFL.IDX P6, R14, R13, R12, R11 ;  /* 0x0000000c0d0e7389 */ /* 0x00006400000c000b */
[----:B01----:R-:W-:Y:S01]  /*2fe20*/  ENDCOLLECTIVE ;  /* 0x000000000000791b */ /* 0x003fe20003800000 */
.L_x_2847:
        /* <DEDUP_REMOVED lines=9> */
.L_x_2848:
        /* <DEDUP_REMOVED lines=8> */
[----:B0-----:R-:W-:Y:S01]  /*2ff40*/  VIADD R5, R17, 0x60 ;  /* 0x0000006011057836 */ /* 0x001fe20000000000 */
[----:B------:R-:W-:-:S07]  /*2ff50*/  MOV R4, R14 ;  /* 0x0000000e00047202 */ /* 0x000fce0000000f00 */
[----:B------:R-:W-:Y:S05]  /*2ff60*/  WARPSYNC.COLLECTIVE R15, `(.L_x_2849) ;  /* 0x000000000f087348 */ /* 0x000fea0003c00000 */
[----:B------:R0:W1:Y:S02]  /*2ff70*/  SHFL.IDX P6, R14, R13, R12, R11 ;  /* 0x0000000c0d0e7389 */ /* 0x00006400000c000b */
[----:B01----:R-:W-:Y:S01]  /*2ff80*/  ENDCOLLECTIVE ;  /* 0x000000000000791b */ /* 0x003fe20003800000 */
.L_x_2849:
[----:B------:R-:W-:-:S13]  /*2ff90*/  ISETP.GE.AND P2, PT, R5, R0, PT ;  /* 0x000000000500720c */ /* 0x000fda0003f46270 */
[----:B------:R-:W-:Y:S02]  /*2ffa0*/  @!P2 IADD3 R5, P3, R10, R4, RZ ;  /* 0x000000040a05a210 */ /* 0x000fe40007f7e0ff */
[----:B------:R-:W-:-:S03]  /*2ffb0*/  MOV R13, R3 ;  /* 0x00000003000d7202 */ /* 0x000fc60000000f00 */
[----:B------:R-:W-:-:S05]  /*2ffc0*/  @!P2 IMAD.X R4, RZ, RZ, R6, P3 ;  /* 0x000000ffff04a224 */ /* 0x000fca00018e0606 */
[----:B------:R-:W-:-:S04]  /*2ffd0*/  @!P2 LOP3.LUT R5, R5, R4, RZ, 0x3c, !PT ;  /* 0x000000040505a212 */ /* 0x000fc800078e3cff */
[----:B------:R-:W-:-:S04]  /*2ffe0*/  @!P2 LOP3.LUT R4, R5, R4, RZ, 0x3c, !PT ;  /* 0x000000040504a212 */ /* 0x000fc800078e3cff */
[----:B------:R-:W-:-:S05]  /*2fff0*/  @!P2 LOP3.LUT R5, R5, R4, RZ, 0x3c, !PT ;  /* 0x000000040505a212 */ /* 0x000fca00078e3cff */
        /* <DEDUP_REMOVED lines=9> */
.L_x_2850:
[----:B------:R-:W-:Y:S01]  /*30090*/  IMAD.MOV.U32 R3, RZ, RZ, R14 ;  /* 0x000000ffff037224 */ /* 0x000fe200078e000e */
[----:B------:R-:W-:Y:S06]  /*300a0*/  BRA `(.L_x_2851) ;  /* 0xffffff8400247947 */ /* 0x000fec000383ffff */
.L_x_2624:
[----:B0-----:R-:W3:Y:S02]  /*300b0*/  LDL R2, [R1+0x4] ;  /* 0x0000040001027983 */ /* 0x001ee40000100800 */
[----:B---3--:R0:W3:Y:S02]  /*300c0*/  SYNCS.PHASECHK.TRANS64.TRYWAIT P0, [R2+URZ+0x38820], R0 ;  /* 0x03882000020075a7 */ /* 0x0080e4000800017f */
[----:B---3--:R-:W-:Y:S05]  /*300d0*/  @!P0 NANOSLEEP.SYNCS 0x989680 ;  /* 0x009896800000895d */ /* 0x008fea0003900000 */
[----:B------:R-:W3:Y:S02]  /*300e0*/  @!P0 SYNCS.PHASECHK.TRANS64 P0, [R2+URZ+0x38820], R0 ;  /* 0x03882000020085a7 */ /* 0x000ee4000800007f */
[----:B---3--:R-:W-:Y:S05]  /*300f0*/  @!P0 BRA `(.L_x_2624) ;  /* 0xfffffffc00ec8947 */ /* 0x008fea000383ffff */
[----:B------:R-:W-:Y:S05]  /*30100*/  BRA `(.L_x_2852) ;  /* 0xffffff8400947947 */ /* 0x000fea000383ffff */
.L_x_2630:
[----:B---3--:R3:W4:Y:S02]  /*30110*/  SYNCS.PHASECHK.TRANS64.TRYWAIT P0, [R6+URZ+0x38880], R5 ;  /* 0x03888005060075a7 */ /* 0x008724000800017f */
[----:B----4-:R-:W-:Y:S05]  /*30120*/  @!P0 NANOSLEEP.SYNCS 0x989680 ;  /* 0x009896800000895d */ /* 0x010fea0003900000 */
[----:B------:R-:W4:Y:S02]  /*30130*/  @!P0 SYNCS.PHASECHK.TRANS64 P0, [R6+URZ+0x38880], R5 ;  /* 0x03888005060085a7 */ /* 0x000f24000800007f */
[----:B----4-:R-:W-:Y:S05]  /*30140*/  @!P0 BRA `(.L_x_2630) ;  /* 0xfffffffc00f08947 */ /* 0x010fea000383ffff */
[----:B------:R-:W-:Y:S05]  /*30150*/  BRA `(.L_x_2853) ;  /* 0xffffff8800547947 */ /* 0x000fea000383ffff */
.L_x_2636:
[----:B--2---:R2:W4:Y:S02]  /*30160*/  SYNCS.PHASECHK.TRANS64.TRYWAIT P0, [R6+URZ+0x38840], R5 ;  /* 0x03884005060075a7 */ /* 0x004524000800017f */
[----:B----4-:R-:W-:Y:S05]  /*30170*/  @!P0 NANOSLEEP.SYNCS 0x989680 ;  /* 0x009896800000895d */ /* 0x010fea0003900000 */
[----:B------:R-:W4:Y:S02]  /*30180*/  @!P0 SYNCS.PHASECHK.TRANS64 P0, [R6+URZ+0x38840], R5 ;  /* 0x03884005060085a7 */ /* 0x000f24000800007f */
[----:B----4-:R-:W-:Y:S05]  /*30190*/  @!P0 BRA `(.L_x_2636) ;  /* 0xfffffffc00f08947 */ /* 0x010fea000383ffff */
[----:B------:R-:W-:Y:S05]  /*301a0*/  BRA `(.L_x_2854) ;  /* 0xffffff8c00207947 */ /* 0x000fea000383ffff */
.L_x_2643:
[----:B---3--:R3:W4:Y:S02]  /*301b0*/  SYNCS.PHASECHK.TRANS64.TRYWAIT P0, [R20+URZ+0x38870], R4 ;  /* 0x03887004140075a7 */ /* 0x008724000800017f */
[----:B----4-:R-:W-:Y:S05]  /*301c0*/  @!P0 NANOSLEEP.SYNCS 0x989680 ;  /* 0x009896800000895d */ /* 0x010fea0003900000 */
[----:B------:R-:W4:Y:S02]  /*301d0*/  @!P0 SYNCS.PHASECHK.TRANS64 P0, [R20+URZ+0x38870], R4 ;  /* 0x03887004140085a7 */ /* 0x000f24000800007f */
[----:B----4-:R-:W-:Y:S05]  /*301e0*/  @!P0 BRA `(.L_x_2643) ;  /* 0xfffffffc00f08947 */ /* 0x010fea000383ffff */
[----:B------:R-:W-:Y:S05]  /*301f0*/  BRA `(.L_x_2855) ;  /* 0xffffff9000047947 */ /* 0x000fea000383ffff */
.L_x_2645:
[----:B----4-:R4:W0:Y:S02]  /*30200*/  SYNCS.PHASECHK.TRANS64.TRYWAIT P0, [R20+URZ+0x38860], R2 ;  /* 0x03886002140075a7 */ /* 0x010824000800017f */
[----:B0-----:R-:W-:Y:S05]  /*30210*/  @!P0 NANOSLEEP.SYNCS 0x989680 ;  /* 0x009896800000895d */ /* 0x001fea0003900000 */
[----:B------:R-:W0:Y:S02]  /*30220*/  @!P0 SYNCS.PHASECHK.TRANS64 P0, [R20+URZ+0x38860], R2 ;  /* 0x03886002140085a7 */ /* 0x000e24000800007f */
[----:B0-----:R-:W-:Y:S05]  /*30230*/  @!P0 BRA `(.L_x_2645) ;  /* 0xfffffffc00f08947 */ /* 0x001fea000383ffff */
[----:B------:R-:W-:Y:S05]  /*30240*/  BRA `(.L_x_2856) ;  /* 0xffffff90000c7947 */ /* 0x000fea000383ffff */
.L_x_2652:
[----:B0-----:R0:W2:Y:S02]  /*30250*/  SYNCS.PHASECHK.TRANS64.TRYWAIT P1, [R18+URZ+0x38870], R0 ;  /* 0x03887000120075a7 */ /* 0x0010a4000802017f */
[----:B--2---:R-:W-:Y:S05]  /*30260*/  @!P1 NANOSLEEP.SYNCS 0x989680 ;  /* 0x009896800000995d */ /* 0x004fea0003900000 */
[----:B------:R-:W2:Y:S02]  /*30270*/  @!P1 SYNCS.PHASECHK.TRANS64 P1, [R18+URZ+0x38870], R0 ;  /* 0x03887000120095a7 */ /* 0x000ea4000802007f */
[----:B--2---:R-:W-:Y:S05]  /*30280*/  @!P1 BRA `(.L_x_2652) ;  /* 0xfffffffc00f09947 */ /* 0x004fea000383ffff */
[----:B------:R-:W-:Y:S05]  /*30290*/  BRA `(.L_x_2857) ;  /* 0xffffff9800bc7947 */ /* 0x000fea000383ffff */
.L_x_2654:
[----:B0-----:R0:W2:Y:S02]  /*302a0*/  SYNCS.PHASECHK.TRANS64.TRYWAIT P1, [R18+URZ+0x38860], R0 ;  /* 0x03886000120075a7 */ /* 0x0010a4000802017f */
[----:B--2---:R-:W-:Y:S05]  /*302b0*/  @!P1 NANOSLEEP.SYNCS 0x989680 ;  /* 0x009896800000995d */ /* 0x004fea0003900000 */
[----:B------:R-:W2:Y:S02]  /*302c0*/  @!P1 SYNCS.PHASECHK.TRANS64 P1, [R18+URZ+0x38860], R0 ;  /* 0x03886000120095a7 */ /* 0x000ea4000802007f */
[----:B--2---:R-:W-:Y:S05]  /*302d0*/  @!P1 BRA `(.L_x_2654) ;  /* 0xfffffffc00f09947 */ /* 0x004fea000383ffff */
[----:B------:R-:W-:Y:S05]  /*302e0*/  BRA `(.L_x_2858) ;  /* 0xffffff9800c47947 */ /* 0x000fea000383ffff */
.L_x_2658:
[----:B------:R-:W-:Y:S01]  /*302f0*/  BSSY B0, `(.L_x_2859) ;  /* 0x0000008000007945 */ /* 0x000fe20003800000 */
[----:B------:R-:W-:Y:S02]  /*30300*/  IMAD.MOV.U32 R13, RZ, RZ, R16 ;  /* 0x000000ffff0d7224 */ /* 0x000fe400078e0010 */
[----:B------:R-:W-:Y:S02]  /*30310*/  IMAD.MOV.U32 R12, RZ, RZ, RZ ;  /* 0x000000ffff0c7224 */ /* 0x000fe400078e00ff */
[----:B-1----:R-:W-:Y:S02]  /*30320*/  IMAD.MOV.U32 R11, RZ, RZ, 0x1f ;  /* 0x0000001fff0b7424 */ /* 0x002fe400078e00ff */
[----:B------:R-:W-:-:S07]  /*30330*/  IMAD.MOV.U32 R15, RZ, RZ, -0x1 ;  /* 0xffffffffff0f7424 */ /* 0x000fce00078e00ff */
[----:B------:R-:W-:Y:S05]  /*30340*/  WARPSYNC.COLLECTIVE R15, `(.L_x_2860) ;  /* 0x000000000f087348 */ /* 0x000fea0003c00000 */
[----:B------:R0:W1:Y:S02]  /*30350*/  SHFL.IDX P6, R14, R13, R12, R11 ;  /* 0x0000000c0d0e7389 */ /* 0x00006400000c000b */
[----:B01----:R-:W-:Y:S01]  /*30360*/  ENDCOLLECTIVE ;  /* 0x000000000000791b */ /* 0x003fe20003800000 */
.L_x_2860:
[----:B------:R-:W-:Y:S05]  /*30370*/  BSYNC B0 ;  /* 0x0000000000007941 */ /* 0x000fea0003800000 */
.L_x_2859:
[----:B------:R-:W-:Y:S01]  /*30380*/  IMAD.MOV.U32 R13, RZ, RZ, R16 ;  /* 0x000000ffff0d7224 */ /* 0x000fe200078e0010 */
[----:B------:R-:W-:Y:S01]  /*30390*/  MOV R0, R14 ;  /* 0x0000000e00007202 */ /* 0x000fe20000000f00 */
[----:B------:R-:W-:Y:S01]  /*303a0*/  IMAD.MOV.U32 R12, RZ, RZ, 0x1 ;  /* 0x00000001ff0c7424 */ /* 0x000fe200078e00ff */
[----:B------:R-:W-:Y:S01]  /*303b0*/  IADD3 R5, R19, R6, RZ ;  /* 0x0000000613057210 */ /* 0x000fe20007ffe0ff */
[----:B------:R-:W-:Y:S02]  /*303c0*/  IMAD.MOV.U32 R11, RZ, RZ, 0x1f ;  /* 0x0000001fff0b7424 */ /* 0x000fe400078e00ff */
[----:B------:R-:W-:-:S07]  /*303d0*/  IMAD.MOV.U32 R15, RZ, RZ, -0x1 ;  /* 0xffffffffff0f7424 */ /* 0x000fce00078e00ff */
[----:B------:R-:W-:Y:S05]  /*303e0*/  WARPSYNC.COLLECTIVE R15, `(.L_x_2861) ;  /* 0x000000000f087348 */ /* 0x000fea0003c00000 */
[----:B------:R0:W1:Y:S02]  /*303f0*/  SHFL.IDX P6, R14, R13, R12, R11 ;  /* 0x0000000c0d0e7389 */ /* 0x00006400000c000b */
[----:B01----:R-:W-:Y:S01]  /*30400*/  ENDCOLLECTIVE ;  /* 0x000000000000791b */ /* 0x003fe20003800000 */
.L_x_2861:
        /* <DEDUP_REMOVED lines=18> */
.L_x_2862:
        /* <DEDUP_REMOVED lines=8> */
.L_x_2863:
        /* <DEDUP_REMOVED lines=8> */
.L_x_2864:
        /* <DEDUP_REMOVED lines=8> */
.L_x_2865:
        /* <DEDUP_REMOVED lines=8> */
.L_x_2866:
        /* <DEDUP_REMOVED lines=9> */
.L_x_2867:
[----:B------:R-:W-:Y:S01]  /*307c0*/  IMAD.MOV.U32 R7, RZ, RZ, R14 ;  /* 0x000000ffff077224 */ /* 0x000fe200078e000e */
[----:B------:R-:W-:Y:S06]  /*307d0*/  BRA `(.L_x_2868) ;  /* 0xffffffa000887947 */ /* 0x000fec000383ffff */
.L_x_2663:
[----:B------:R-:W-:Y:S01]  /*307e0*/  BSSY B0, `(.L_x_2869) ;  /* 0x0000008000007945 */ /* 0x000fe20003800000 */
[----:B-----5:R-:W-:Y:S01]  /*307f0*/  IMAD.MOV.U32 R13, RZ, RZ, R2 ;  /* 0x000000ffff0d7224 */ /* 0x020fe200078e0002 */
[----:B------:R-:W-:Y:S01]  /*30800*/  MOV R15, 0xffffffff ;  /* 0xffffffff000f7802 */ /* 0x000fe20000000f00 */
[----:B------:R-:W-:Y:S02]  /*30810*/  IMAD.MOV.U32 R12, RZ, RZ, 0x1 ;  /* 0x00000001ff0c7424 */ /* 0x000fe400078e00ff */
[----:B-1----:R-:W-:-:S07]  /*30820*/  IMAD.MOV.U32 R11, RZ, RZ, RZ ;  /* 0x000000ffff0b7224 */ /* 0x002fce00078e00ff */
[----:B0-2---:R-:W-:Y:S05]  /*30830*/  WARPSYNC.COLLECTIVE R15, `(.L_x_2870) ;  /* 0x000000000f087348 */ /* 0x005fea0003c00000 */
[----:B------:R1:W3:Y:S02]  /*30840*/  SHFL.UP P6, R14, R13, R12, R11 ;  /* 0x0400000c0d0e7389 */ /* 0x0002e400000c000b */
[----:B0123--:R-:W-:Y:S01]  /*30850*/  ENDCOLLECTIVE ;  /* 0x000000000000791b */ /* 0x00ffe20003800000 */
.L_x_2870:
[----:B------:R-:W-:Y:S05]  /*30860*/  BSYNC B0 ;  /* 0x0000000000007941 */ /* 0x000fea0003800000 */
.L_x_2869:
[----:B------:R-:W-:Y:S01]  /*30870*/  IMAD.MOV.U32 R3, RZ, RZ, R14 ;  /* 0x000000ffff037224 */ /* 0x000fe200078e000e */
[----:B------:R-:W-:Y:S01]  /*30880*/  MOV R15, 0xffffffff ;  /* 0xffffffff000f7802 */ /* 0x000fe20000000f00 */
[----:B------:R-:W-:Y:S02]  /*30890*/  IMAD.MOV.U32 R12, RZ, RZ, 0x2 ;  /* 0x00000002ff0c7424 */ /* 0x000fe400078e00ff */
[----:B------:R-:W-:Y:S01]  /*308a0*/  IMAD.MOV.U32 R11, RZ, RZ, RZ ;  /* 0x000000ffff0b7224 */ /* 0x000fe200078e00ff */
[----:B------:R-:W-:-:S05]  /*308b0*/  SEL R3, R3, RZ, P1 ;  /* 0x000000ff03037207 */ /* 0x000fca0000800000 */
[----:B------:R-:W-:-:S04]  /*308c0*/  IMAD.IADD R3, R2, 0x1, R3 ;  /* 0x0000000102037824 */ /* 0x000fc800078e0203 */
[----:B------:R-:W-:-:S07]  /*308d0*/  IMAD.MOV.U32 R13, RZ, RZ, R3 ;  /* 0x000000ffff0d7224 */ /* 0x000fce00078e0003 */
[----:B------:R-:W-:Y:S05]  /*308e0*/  WARPSYNC.COLLECTIVE R15, `(.L_x_2871) ;  /* 0x000000000f087348 */ /* 0x000fea0003c00000 */
[----:B------:R0:W1:Y:S02]  /*308f0*/  SHFL.UP P6, R14, R13, R12, R11 ;  /* 0x0400000c0d0e7389 */ /* 0x00006400000c000b */
[----:B01----:R-:W-:Y:S01]  /*30900*/  ENDCOLLECTIVE ;  /* 0x000000000000791b */ /* 0x003fe20003800000 */
.L_x_2871:
        /* <DEDUP_REMOVED lines=8> */
.L_x_2872:
        /* <DEDUP_REMOVED lines=8> */
.L_x_2873:
        /* <DEDUP_REMOVED lines=8> */
.L_x_2874:
        /* <DEDUP_REMOVED lines=9> */
.L_x_2875:
[----:B------:R-:W-:Y:S01]  /*30b20*/  MOV R7, R14 ;  /* 0x0000000e00077202 */ /* 0x000fe20000000f00 */
[----:B------:R-:W-:Y:S06]  /*30b30*/  BRA `(.L_x_2876) ;  /* 0xffffffa000507947 */ /* 0x000fec000383ffff */
.L_x_2665:
[----:B------:R-:W-:Y:S01]  /*30b40*/  BSSY B0, `(.L_x_2877) ;  /* 0x0000006000007945 */ /* 0x000fe20003800000 */
[----:B------:R-:W-:Y:S01]  /*30b50*/  PLOP3.LUT P6, PT, P6, PT, PT, 0x8, 0x0 ;  /* 0x000000000000781c */ /* 0x000fe200037ce170 */
[----:B------:R-:W-:-:S12]  /*30b60*/  IMAD.MOV.U32 R15, RZ, RZ, -0x1 ;  /* 0xffffffffff0f7424 */ /* 0x000fd800078e00ff */
[----:B01----:R-:W-:Y:S05]  /*30b70*/  WARPSYNC.COLLECTIVE R15, `(.L_x_2878) ;  /* 0x000000000f087348 */ /* 0x003fea0003c00000 */
[----:B------:R-:W-:Y:S01]  /*30b80*/  VOTE.ANY R14, PT, P6 ;  /* 0x00000000000e7806 */ /* 0x000fe200030e0100 */
[----:B01----:R-:W-:Y:S06]  /*30b90*/  ENDCOLLECTIVE ;  /* 0x000000000000791b */ /* 0x003fec0003800000 */
.L_x_2878:
[----:B------:R-:W-:Y:S05]  /*30ba0*/  BSYNC B0 ;  /* 0x0000000000007941 */ /* 0x000fea0003800000 */
.L_x_2877:
[----:B------:R-:W-:Y:S01]  /*30bb0*/  IMAD.MOV.U32 R5, RZ, RZ, R14 ;  /* 0x000000ffff057224 */ /* 0x000fe200078e000e */
[----:B------:R-:W-:Y:S01]  /*30bc0*/  MOV R15, 0xffffffff ;  /* 0xffffffff000f7802 */ /* 0x000fe20000000f00 */
[----:B------:R-:W-:Y:S02]  /*30bd0*/  IMAD.MOV.U32 R13, RZ, RZ, R2 ;  /* 0x000000ffff0d7224 */ /* 0x000fe400078e0002 */
[----:B------:R-:W0:Y:S01]  /*30be0*/  POPC R4, R5 ;  /* 0x0000000500047309 */ /* 0x000e220000000000 */
[----:B------:R-:W-:Y:S02]  /*30bf0*/  IMAD.MOV.U32 R11, RZ, RZ, 0x1f ;  /* 0x0000001fff0b7424 */ /* 0x000fe400078e00ff */
[----:B0-----:R-:W-:-:S07]  /*30c00*/  IMAD.MOV.U32 R12, RZ, RZ, R4 ;  /* 0x000000ffff0c7224 */ /* 0x001fce00078e0004 */
[----:B------:R-:W-:Y:S05]  /*30c10*/  WARPSYNC.COLLECTIVE R15, `(.L_x_2879) ;  /* 0x000000000f087348 */ /* 0x000fea0003c00000 */
[----:B------:R0:W1:Y:S02]  /*30c20*/  SHFL.IDX P6, R14, R13, R12, R11 ;  /* 0x0000000c0d0e7389 */ /* 0x00006400000c000b */
[----:B01----:R-:W-:Y:S01]  /*30c30*/  ENDCOLLECTIVE ;  /* 0x000000000000791b */ /* 0x003fe20003800000 */
.L_x_2879:
[----:B------:R-:W-:Y:S01]  /*30c40*/  IMAD.MOV.U32 R17, RZ, RZ, R14 ;  /* 0x000000ffff117224 */ /* 0x000fe200078e000e */
[----:B------:R-:W-:Y:S06]  /*30c50*/  BRA `(.L_x_2880) ;  /* 0xffffffa000407947 */ /* 0x000fec000383ffff */
.L_x_2667:
[----:B------:R-:W-:Y:S01]  /*30c60*/  BSSY B0, `(.L_x_2881) ;  /* 0x0000007000007945 */ /* 0x000fe20003800000 */
[----:B------:R-:W-:Y:S02]  /*30c70*/  IMAD.MOV.U32 R13, RZ, RZ, R6 ;  /* 0x000000ffff0d7224 */ /* 0x000fe400078e0006 */
[----:B-1----:R-:W-:Y:S02]  /*30c80*/  IMAD.MOV.U32 R11, RZ, RZ, 0x1f ;  /* 0x0000001fff0b7424 */ /* 0x002fe400078e00ff */
[----:B------:R-:W-:-:S07]  /*30c90*/  IMAD.MOV.U32 R15, RZ, RZ, -0x1 ;  /* 0xffffffffff0f7424 */ /* 0x000fce00078e00ff */
[----:B0-2---:R-:W-:Y:S05]  /*30ca0*/  WARPSYNC.COLLECTIVE R15, `(.L_x_2882) ;  /* 0x000000000f087348 */ /* 0x005fea0003c00000 */
[----:B------:R1:W3:Y:S02]  /*30cb0*/  SHFL.IDX P6, R14, R13, R12, R11 ;  /* 0x0000000c0d0e7389 */ /* 0x0002e400000c000b */
[----:B0123--:R-:W-:Y:S01]  /*30cc0*/  ENDCOLLECTIVE ;  /* 0x000000000000791b */ /* 0x00ffe20003800000 */
.L_x_2882:
[----:B------:R-:W-:Y:S05]  /*30cd0*/  BSYNC B0 ;  /* 0x0000000000007941 */ /* 0x000fea0003800000 */
.L_x_2881:
[----:B------:R-:W-:Y:S01]  /*30ce0*/  IMAD.MOV.U32 R6, RZ, RZ, R14 ;  /* 0x000000ffff067224 */ /* 0x000fe200078e000e */
[----:B------:R-:W-:Y:S06]  /*30cf0*/  BRA `(.L_x_2883) ;  /* 0xffffffa000347947 */ /* 0x000fec000383ffff */
.L_x_2671:
[----:B0-----:R0:W2:Y:S02]  /*30d00*/  SYNCS.PHASECHK.TRANS64.TRYWAIT P0, [R0+URZ+0x38820], R3 ;  /* 0x03882003000075a7 */ /* 0x0010a4000800017f */
[----:B--2---:R-:W-:Y:S05]  /*30d10*/  @!P0 NANOSLEEP.SYNCS 0x989680 ;  /* 0x009896800000895d */ /* 0x004fea0003900000 */
[----:B------:R-:W2:Y:S02]  /*30d20*/  @!P0 SYNCS.PHASECHK.TRANS64 P0, [R0+URZ+0x38820], R3 ;  /* 0x03882003000085a7 */ /* 0x000ea4000800007f */
[----:B--2---:R-:W-:Y:S05]  /*30d30*/  @!P0 BRA `(.L_x_2671) ;  /* 0xfffffffc00f08947 */ /* 0x004fea000383ffff */
[----:B------:R-:W-:Y:S05]  /*30d40*/  BRA `(.L_x_2884) ;  /* 0xffffffa400b87947 */ /* 0x000fea000383ffff */
.L_x_2672:
[----:B------:R-:W2:Y:S01]  /*30d50*/  S2R R2, SR_TID.X ;  /* 0x0000000000027919 */ /* 0x000ea20000002100 */
[----:B------:R-:W-:Y:S01]  /*30d60*/  BSSY B0, `(.L_x_2885) ;  /* 0x000000a000007945 */ /* 0x000fe20003800000 */
[----:B---3--:R-:W-:Y:S02]  /*30d70*/  IMAD.MOV.U32 R12, RZ, RZ, RZ ;  /* 0x000000ffff0c7224 */ /* 0x008fe400078e00ff */
[----:B-1----:R-:W-:Y:S02]  /*30d80*/  IMAD.MOV.U32 R11, RZ, RZ, 0x1f ;  /* 0x0000001fff0b7424 */ /* 0x002fe400078e00ff */
[----:B------:R-:W-:Y:S01]  /*30d90*/  IMAD.MOV.U32 R15, RZ, RZ, -0x1 ;  /* 0xffffffffff0f7424 */ /* 0x000fe200078e00ff */
[----:B--2---:R-:W-:-:S04]  /*30da0*/  SHF.R.U32.HI R2, RZ, 0x5, R2 ;  /* 0x00000005ff027819 */ /* 0x004fc80000011602 */
[----:B------:R-:W-:-:S04]  /*30db0*/  LOP3.LUT R2, R2, 0x3, RZ, 0xc0, !PT ;  /* 0x0000000302027812 */ /* 0x000fc800078ec0ff */
[----:B------:R-:W-:-:S07]  /*30dc0*/  MOV R13, R2 ;  /* 0x00000002000d7202 */ /* 0x000fce0000000f00 */
[----:B0-----:R-:W-:Y:S05]  /*30dd0*/  WARPSYNC.COLLECTIVE R15, `(.L_x_2886) ;  /* 0x000000000f087348 */ /* 0x001fea0003c00000 */
[----:B------:R1:W2:Y:S02]  /*30de0*/  SHFL.IDX P6, R14, R13, R12, R11 ;  /* 0x0000000c0d0e7389 */ /* 0x0002a400000c000b */
[----:B012---:R-:W-:Y:S01]  /*30df0*/  ENDCOLLECTIVE ;  /* 0x000000000000791b */ /* 0x007fe20003800000 */
.L_x_2886:
[----:B------:R-:W-:Y:S05]  /*30e00*/  BSYNC B0 ;  /* 0x0000000000007941 */ /* 0x000fea0003800000 */
.L_x_2885:
[----:B------:R-:W-:Y:S05]  /*30e10*/  BRA `(.L_x_2887) ;  /* 0xffffffa400a07947 */ /* 0x000fea000383ffff */
.L_x_2673:
[----:B------:R-:W-:Y:S01]  /*30e20*/  BSSY B0, `(.L_x_2888) ;  /* 0x0000006000007945 */ /* 0x000fe20003800000 */
[----:B------:R-:W-:-:S07]  /*30e30*/  IMAD.MOV.U32 R15, RZ, RZ, -0x1 ;  /* 0xffffffffff0f7424 */ /* 0x000fce00078e00ff */
[----:B0123--:R-:W-:Y:S05]  /*30e40*/  WARPSYNC.COLLECTIVE R15, `(.L_x_2889) ;  /* 0x000000000f0c7348 */ /* 0x00ffea0003c00000 */
[----:B------:R-:W-:Y:S02]  /*30e50*/  ELECT P6, UR62, PT ;  /* 0x00000000003e782f */ /* 0x000fe400038c0000 */
[----:B------:R-:W-:Y:S01]  /*30e60*/  MOV R14, UR62 ;  /* 0x0000003e000e7c02 */ /* 0x000fe20008000f00 */
[----:B0123--:R-:W-:Y:S10]  /*30e70*/  ENDCOLLECTIVE ;  /* 0x000000000000791b */ /* 0x00fff40003800000 */
.L_x_2889:
[----:B------:R-:W-:Y:S05]  /*30e80*/  BSYNC B0 ;  /* 0x0000000000007941 */ /* 0x000fea0003800000 */
.L_x_2888:
[----:B------:R-:W-:Y:S05]  /*30e90*/  BRA `(.L_x_2890) ;  /* 0xffffffa400947947 */ /* 0x000fea000383ffff */
.L_x_2675:
[----:B0-----:R0:W2:Y:S02]  /*30ea0*/  SYNCS.PHASECHK.TRANS64.TRYWAIT P1, [R6+URZ], R5 ;  /* 0x00000005060075a7 */ /* 0x0010a4000802017f */
[----:B--2---:R-:W-:Y:S05]  /*30eb0*/  @!P1 NANOSLEEP.SYNCS 0x989680 ;  /* 0x009896800000995d */ /* 0x004fea0003900000 */
[----:B------:R-:W2:Y:S02]  /*30ec0*/  @!P1 SYNCS.PHASECHK.TRANS64 P1, [R6+URZ], R5 ;  /* 0x00000005060095a7 */ /* 0x000ea4000802007f */
[----:B--2---:R-:W-:Y:S05]  /*30ed0*/  @!P1 BRA `(.L_x_2675) ;  /* 0xfffffffc00f09947 */ /* 0x004fea000383ffff */
[----:B------:R-:W-:Y:S05]  /*30ee0*/  BRA `(.L_x_2891) ;  /* 0xffffffa400d07947 */ /* 0x000fea000383ffff */
.L_x_2676:
[----:B--2---:R2:W4:Y:S02]  /*30ef0*/  SYNCS.PHASECHK.TRANS64.TRYWAIT P1, [R7+URZ], R2 ;  /* 0x00000002070075a7 */ /* 0x004524000802017f */
[----:B----4-:R-:W-:Y:S05]  /*30f00*/  @!P1 NANOSLEEP.SYNCS 0x989680 ;  /* 0x009896800000995d */ /* 0x010fea0003900000 */
[----:B------:R-:W4:Y:S02]  /*30f10*/  @!P1 SYNCS.PHASECHK.TRANS64 P1, [R7+URZ], R2 ;  /* 0x00000002070095a7 */ /* 0x000f24000802007f */
[----:B----4-:R-:W-:Y:S05]  /*30f20*/  @!P1 BRA `(.L_x_2676) ;  /* 0xfffffffc00f09947 */ /* 0x010fea000383ffff */
[----:B------:R-:W-:Y:S05]  /*30f30*/  BRA `(.L_x_2892) ;  /* 0xffffffa400c47947 */ /* 0x000fea000383ffff */
.L_x_2678:
[----:B----4-:R4:W0:Y:S02]  /*30f40*/  SYNCS.PHASECHK.TRANS64.TRYWAIT P1, [R4+URZ+0x38860], R5 ;  /* 0x03886005040075a7 */ /* 0x010824000802017f */
[----:B0-----:R-:W-:Y:S05]  /*30f50*/  @!P1 NANOSLEEP.SYNCS 0x989680 ;  /* 0x009896800000995d */ /* 0x001fea0003900000 */
[----:B------:R-:W0:Y:S02]  /*30f60*/  @!P1 SYNCS.PHASECHK.TRANS64 P1, [R4+URZ+0x38860], R5 ;  /* 0x03886005040095a7 */ /* 0x000e24000802007f */
[----:B0-----:R-:W-:Y:S05]  /*30f70*/  @!P1 BRA `(.L_x_2678) ;  /* 0xfffffffc00f09947 */ /* 0x001fea000383ffff */
[----:B------:R-:W-:Y:S05]  /*30f80*/  BRA `(.L_x_2893) ;  /* 0xffffffa400c87947 */ /* 0x000fea000383ffff */
.L_x_2680:
[----:B------:R0:W0:Y:S02]  /*30f90*/  SYNCS.PHASECHK.TRANS64.TRYWAIT P1, [R3+URZ+0x38860], R2 ;  /* 0x03886002030075a7 */ /* 0x000024000802017f */
[----:B0-----:R-:W-:Y:S05]  /*30fa0*/  @!P1 NANOSLEEP.SYNCS 0x989680 ;  /* 0x009896800000995d */ /* 0x001fea0003900000 */
[----:B------:R-:W0:Y:S02]  /*30fb0*/  @!P1 SYNCS.PHASECHK.TRANS64 P1, [R3+URZ+0x38860], R2 ;  /* 0x03886002030095a7 */ /* 0x000e24000802007f */
[----:B0-----:R-:W-:Y:S05]  /*30fc0*/  @!P1 BRA `(.L_x_2680) ;  /* 0xfffffffc00f09947 */ /* 0x001fea000383ffff */
[----:B------:R-:W-:Y:S05]  /*30fd0*/  BRA `(.L_x_2894) ;  /* 0xffffffa400c87947 */ /* 0x000fea000383ffff */
.L_x_2682:
[----:B------:R0:W0:Y:S02]  /*30fe0*/  SYNCS.PHASECHK.TRANS64.TRYWAIT P0, [R4+URZ+0x38880], R5 ;  /* 0x03888005040075a7 */ /* 0x000024000800017f */
[----:B0-----:R-:W-:Y:S05]  /*30ff0*/  @!P0 NANOSLEEP.SYNCS 0x989680 ;  /* 0x009896800000895d */ /* 0x001fea0003900000 */
[----:B------:R-:W0:Y:S02]  /*31000*/  @!P0 SYNCS.PHASECHK.TRANS64 P0, [R4+URZ+0x38880], R5 ;  /* 0x03888005040085a7 */ /* 0x000e24000800007f */
[----:B0-----:R-:W-:Y:S05]  /*31010*/  @!P0 BRA `(.L_x_2682) ;  /* 0xfffffffc00f08947 */ /* 0x001fea000383ffff */
[----:B------:R-:W-:Y:S05]  /*31020*/  BRA `(.L_x_2683) ;  /* 0xffffffa400c47947 */ /* 0x000fea000383ffff */
.L_x_2895:
        /* <DEDUP_REMOVED lines=13> */
.L_x_2904:


//--------------------- .nv.global.init           --------------------------
	.section	.nv.global.init,"aw",@progbits
	.align	4
.nv.global.init:
	.type		_ZZN5flash28permute_output_fp8_VcolmajorIN4cute6TensorINS1_11ArrayEngineIN7cutlass10bfloat16_tELm128EEENS1_6LayoutINS1_5tupleIJNS8_IJNS1_1CILi2EEESA_NS9_ILi32EEEEEENS9_ILi1EEESD_EEENS8_IJNS8_IJSD_SA_NS9_ILi4EEEEEENS9_ILi0EEESH_EEEEEEEEEvRT_E9upper_map,@object
	.size		_ZZN5flash28permute_output_fp8_VcolmajorIN4cute6TensorINS1_11ArrayEngineIN7cutlass10bfloat16_tELm128EEENS1_6LayoutINS1_5tupleIJNS8_IJNS1_1CILi2EEESA_NS9_ILi32EEEEEENS9_ILi1EEESD_EEENS8_IJNS8_IJSD_SA_NS9_ILi4EEEEEENS9_ILi0EEESH_EEEEEEEEEvRT_E9upper_map,($str$23 - _ZZN5flash28permute_output_fp8_VcolmajorIN4cute6TensorINS1_11ArrayEngineIN7cutlass10bfloat16_tELm128EEENS1_6LayoutINS1_5tupleIJNS8_IJNS1_1CILi2EEESA_NS9_ILi32EEEEEENS9_ILi1EEESD_EEENS8_IJNS8_IJSD_SA_NS9_ILi4EEEEEENS9_ILi0EEESH_EEEEEEEEEvRT_E9upper_map)
_ZZN5flash28permute_output_fp8_VcolmajorIN4cute6TensorINS1_11ArrayEngineIN7cutlass10bfloat16_tELm128EEENS1_6LayoutINS1_5tupleIJNS8_IJNS1_1CILi2EEESA_NS9_ILi32EEEEEENS9_ILi1EEESD_EEENS8_IJNS8_IJSD_SA_NS9_ILi4EEEEEENS9_ILi0EEESH_EEEEEEEEEvRT_E9upper_map:
        /*0000*/ 	.byte	0x00, 0x00, 0x00, 0x00, 0x02, 0x00, 0x00, 0x00, 0x03, 0x00, 0x00, 0x00, 0x01, 0x00, 0x00, 0x00
	.type		$str$23,@object
	.size		$str$23,($str$24 - $str$23)
$str$23:
        /*0010*/ 	.byte	0x28, 0x61, 0x64, 0x64, 0x72, 0x65, 0x73, 0x73, 0x20, 0x26, 0x20, 0x6d, 0x61, 0x73, 0x6b, 0x29
        /*0020*/ 	.byte	0x20, 0x3d, 0x3d, 0x20, 0x30, 0x00
	.type		$str$24,@object
	.size		$str$24,(__unnamed_11 - $str$24)
$str$24:
        /*0026*/ 	.byte	0x2f, 0x74, 0x6d, 0x70, 0x2f, 0x6f, 0x73, 0x73, 0x5f, 0x6b, 0x65, 0x72, 0x6e, 0x65, 0x6c, 0x73
        /*0036*/ 	.byte	0x5f, 0x73, 0x72, 0x63, 0x2f, 0x66, 0x6c, 0x61, 0x73, 0x68, 0x5f, 0x61, 0x74, 0x74, 0x65, 0x6e
        /*0046*/ 	.byte	0x74, 0x69, 0x6f, 0x6e, 0x2f, 0x63, 0x73, 0x72, 0x63, 0x2f, 0x63, 0x75, 0x74, 0x6c, 0x61, 0x73
        /*0056*/ 	.byte	0x73, 0x2f, 0x69, 0x6e, 0x63, 0x6c, 0x75, 0x64, 0x65, 0x2f, 0x63, 0x75, 0x74, 0x65, 0x2f, 0x70
        /*0066*/ 	.byte	0x6f, 0x69, 0x6e, 0x74, 0x65, 0x72, 0x5f, 0x66, 0x6c, 0x61, 0x67, 0x67, 0x65, 0x64, 0x2e, 0x68
        /*0076*/ 	.byte	0x70, 0x70, 0x00
	.type		__unnamed_11,@object
	.size		__unnamed_11,(__unnamed_6 - __unnamed_11)
__unnamed_11:
        /* <DEDUP_REMOVED lines=24> */
        /*01f9*/ 	.byte	0x26, 0x5d, 0x00
	.type		__unnamed_6,@object
	.size		__unnamed_6,(__unnamed_5 - __unnamed_6)
__unnamed_6:
        /* <DEDUP_REMOVED lines=24> */
        /*037c*/ 	.byte	0x3e, 0x3e, 0x20, 0x26, 0x5d, 0x00
	.type		__unnamed_5,@object
	.size		__unnamed_5,(__unnamed_9 - __unnamed_5)
__unnamed_5:
        /* <DEDUP_REMOVED lines=24> */
        /*0502*/ 	.byte	0x34, 0x3e, 0x3e, 0x3e, 0x3e, 0x3e, 0x20, 0x26, 0x5d, 0x00
	.type		__unnamed_9,@object
	.size		__unnamed_9,(__unnamed_3 - __unnamed_9)
__unnamed_9:
        /* <DEDUP_REMOVED lines=28> */
        /*06cc*/ 	.byte	0x3a, 0x43, 0x3c, 0x31, 0x36, 0x33, 0x38, 0x34, 0x3e, 0x3e, 0x3e, 0x3e, 0x3e, 0x5d, 0x00
	.type		__unnamed_3,@object
	.size		__unnamed_3,(__unnamed_8 - __unnamed_3)
__unnamed_3:
        /* <DEDUP_REMOVED lines=29> */
        /*08ab*/ 	.byte	0x5d, 0x00
	.type		__unnamed_8,@object
	.size		__unnamed_8,(__unnamed_10 - __unnamed_8)
__unnamed_8:
        /* <DEDUP_REMOVED lines=30> */
	.type		__unnamed_10,@object
	.size		__unnamed_10,(__unnamed_2 - __unnamed_10)
__unnamed_10:
        /* <DEDUP_REMOVED lines=30> */
	.type		__unnamed_2,@object
	.size		__unnamed_2,(__unnamed_4 - __unnamed_2)
__unnamed_2:
        /* <DEDUP_REMOVED lines=30> */
	.type		__unnamed_4,@object
	.size		__unnamed_4,(__unnamed_7 - __unnamed_4)
__unnamed_4:
        /* <DEDUP_REMOVED lines=30> */
	.type		__unnamed_7,@object
	.size		__unnamed_7,(__unnamed_1 - __unnamed_7)
__unnamed_7:
        /* <DEDUP_REMOVED lines=30> */
	.type		__unnamed_1,@object
	.size		__unnamed_1,(.L_0 - __unnamed_1)
__unnamed_1:
        /* <DEDUP_REMOVED lines=29> */
        /*13a7*/ 	.byte	0x3e, 0x3e, 0x3e, 0x3e, 0x20, 0x26, 0x5d, 0x00
.L_0:


//--------------------- .nv.shared._ZN7cutlass13device_kernelIN5flash11enable_sm90INS1_16FlashAttnFwdSm90INS1_25CollectiveMainloopFwdSm90ILi2EN4cute5tupleIJNS5_1CILi1EEES8_S8_EEENS6_IJNS7_ILi128EEESA_NS7_ILi256EEEEEELi256ENS_12float_e4m3_tEfNS_4arch4Sm90ELb0ELb0ELb1ELb0ELb0ELb0ELb0ELb1ELb1ELb1ELb0ELb0EEENS1_21CollectiveEpilogueFwdINS6_IJSA_SB_SA_EEES9_NS_10bfloat16_tESF_Li256ELb0ELb1ELb0ELb1EEENS1_29StaticPersistentTileSchedulerILb0EEEEEEEEEvNT_6ParamsE --------------------------
	.section	.nv.shared._ZN7cutlass13device_kernelIN5flash11enable_sm90INS1_16FlashAttnFwdSm90INS1_25CollectiveMainloopFwdSm90ILi2EN4cute5tupleIJNS5_1CILi1EEES8_S8_EEENS6_IJNS7_ILi128EEESA_NS7_ILi256EEEEEELi256ENS_12float_e4m3_tEfNS_4arch4Sm90ELb0ELb0ELb1ELb0ELb0ELb0ELb0ELb1ELb1ELb1ELb0ELb0EEENS1_21CollectiveEpilogueFwdINS6_IJSA_SB_SA_EEES9_NS_10bfloat16_tESF_Li256ELb0ELb1ELb0ELb1EEENS1_29StaticPersistentTileSchedulerILb0EEEEEEEEEvNT_6ParamsE,"aw",@nobits
	.sectionflags	@""
	.align	16
	.zero		1024


//--------------------- .nv.shared.reserved.0     --------------------------
	.section	.nv.shared.reserved.0,"aw",@nobits
	.weak		__nv_reservedSMEM_offset_0_alias
	.size		__nv_reservedSMEM_offset_0_alias, 0, 0
	.other		__nv_reservedSMEM_offset_0_alias,@"STO_CUDA_RESERVED_SHARED STV_DEFAULT"
__nv_reservedSMEM_offset_0_alias:
	.zero		0


//--------------------- .nv.global                --------------------------
	.section	.nv.global,"aw",@nobits
.nv.global:
	.type		_ZN82_INTERNAL_b49887c0_46_flash_fwd_hdim256_e4m3_softcap_packgqa_sm90_cu_9949e2e8_48454cute1_E,@object
	.size		_ZN82_INTERNAL_b49887c0_46_flash_fwd_hdim256_e4m3_softcap_packgqa_sm90_cu_9949e2e8_48454cute1_E,(_ZN82_INTERNAL_b49887c0_46_flash_fwd_hdim256_e4m3_softcap_packgqa_sm90_cu_9949e2e8_48454cuda3std3__45__cpo6cbeginE - _ZN82_INTERNAL_b49887c0_46_flash_fwd_hdim256_e4m3_softcap_packgqa_sm90_cu_9949e2e8_48454cute1_E)
_ZN82_INTERNAL_b49887c0_46_flash_fwd_hdim256_e4m3_softcap_packgqa_sm90_cu_9949e2e8_48454cute1_E:
	.zero		1
	.type		_ZN82_INTERNAL_b49887c0_46_flash_fwd_hdim256_e4m3_softcap_packgqa_sm90_cu_9949e2e8_48454cuda3std3__45__cpo6cbeginE,@object
	.size		_ZN82_INTERNAL_b49887c0_46_flash_fwd_hdim256_e4m3_softcap_packgqa_sm90_cu_9949e2e8_48454cuda3std3__45__cpo6cbeginE,(_ZN82_INTERNAL_b49887c0_46_flash_fwd_hdim256_e4m3_softcap_packgqa_sm90_cu_9949e2e8_48454cuda3std3__48in_placeE - _ZN82_INTERNAL_b49887c0_46_flash_fwd_hdim256_e4m3_softcap_packgqa_sm90_cu_9949e2e8_48454cuda3std3__45__cpo6cbeginE)
_ZN82_INTERNAL_b49887c0_46_flash_fwd_hdim256_e4m3_softcap_packgqa_sm90_cu_9949e2e8_48454cuda3std3__45__cpo6cbeginE:
	.zero		1
	.type		_ZN82_INTERNAL_b49887c0_46_flash_fwd_hdim256_e4m3_softcap_packgqa_sm90_cu_9949e2e8_48454cuda3std3__48in_placeE,@object
	.size		_ZN82_INTERNAL_b49887c0_46_flash_fwd_hdim256_e4m3_softcap_packgqa_sm90_cu_9949e2e8_48454cuda3std3__48in_placeE,(_ZN82_INTERNAL_b49887c0_46_flash_fwd_hdim256_e4m3_softcap_packgqa_sm90_cu_9949e2e8_48454cuda3std6ranges3__45__cpo9iter_moveE - _ZN82_INTERNAL_b49887c0_46_flash_fwd_hdim256_e4m3_softcap_packgqa_sm90_cu_9949e2e8_48454cuda3std3__48in_placeE)
_ZN82_INTERNAL_b49887c0_46_flash_fwd_hdim256_e4m3_softcap_packgqa_sm90_cu_9949e2e8_48454cuda3std3__48in_placeE:
	.zero		1
	.type		_ZN82_INTERNAL_b49887c0_46_flash_fwd_hdim256_e4m3_softcap_packgqa_sm90_cu_9949e2e8_48454cuda3std6ranges3__45__cpo9iter_moveE,@object
	.size		_ZN82_INTERNAL_b49887c0_46_flash_fwd_hdim256_e4m3_softcap_packgqa_sm90_cu_9949e2e8_48454cuda3std6ranges3__45__cpo9iter_moveE,(_ZN82_INTERNAL_b49887c0_46_flash_fwd_hdim256_e4m3_softcap_packgqa_sm90_cu_9949e2e8_48454cuda3std3__45__cpo5beginE - _ZN82_INTERNAL_b49887c0_46_flash_fwd_hdim256_e4m3_softcap_packgqa_sm90_cu_9949e2e8_48454cuda3std6ranges3__45__cpo9iter_moveE)
_ZN82_INTERNAL_b49887c0_46_flash_fwd_hdim256_e4m3_softcap_packgqa_sm90_cu_9949e2e8_48454cuda3std6ranges3__45__cpo9iter_moveE:
	.zero		1
	.type		_ZN82_INTERNAL_b49887c0_46_flash_fwd_hdim256_e4m3_softcap_packgqa_sm90_cu_9949e2e8_48454cuda3std3__45__cpo5beginE,@object
	.size		_ZN82_INTERNAL_b49887c0_46_flash_fwd_hdim256_e4m3_softcap_packgqa_sm90_cu_9949e2e8_48454cuda3std3__45__cpo5beginE,(_ZN82_INTERNAL_b49887c0_46_flash_fwd_hdim256_e4m3_softcap_packgqa_sm90_cu_9949e2e8_48454cuda3std3__484_GLOBAL__N__b49887c0_46_flash_fwd_hdim256_e4m3_softcap_packgqa_sm90_cu_9949e2e8_48456ignoreE - _ZN82_INTERNAL_b49887c0_46_flash_fwd_hdim256_e4m3_softcap_packgqa_sm90_cu_9949e2e8_48454cuda3std3__45__cpo5beginE)
_ZN82_INTERNAL_b49887c0_46_flash_fwd_hdim256_e4m3_softcap_packgqa_sm90_cu_9949e2e8_48454cuda3std3__45__cpo5beginE:
	.zero		1
	.type		_ZN82_INTERNAL_b49887c0_46_flash_fwd_hdim256_e4m3_softcap_packgqa_sm90_cu_9949e2e8_48454cuda3std3__484_GLOBAL__N__b49887c0_46_flash_fwd_hdim256_e4m3_softcap_packgqa_sm90_cu_9949e2e8_48456ignoreE,@object
	.size		_ZN82_INTERNAL_b49887c0_46_flash_fwd_hdim256_e4m3_softcap_packgqa_sm90_cu_9949e2e8_48454cuda3std3__484_GLOBAL__N__b49887c0_46_flash_fwd_hdim256_e4m3_softcap_packgqa_sm90_cu_9949e2e8_48456ignoreE,(_ZN82_INTERNAL_b49887c0_46_flash_fwd_hdim256_e4m3_softcap_packgqa_sm90_cu_9949e2e8_48454cute7productE - _ZN82_INTERNAL_b49887c0_46_flash_fwd_hdim256_e4m3_softcap_packgqa_sm90_cu_9949e2e8_48454cuda3std3__484_GLOBAL__N__b49887c0_46_flash_fwd_hdim256_e4m3_softcap_packgqa_sm90_cu_9949e2e8_48456ignoreE)
_ZN82_INTERNAL_b49887c0_46_flash_fwd_hdim256_e4m3_softcap_packgqa_sm90_cu_9949e2e8_48454cuda3std3__484_GLOBAL__N__b49887c0_46_flash_fwd_hdim256_e4m3_softcap_packgqa_sm90_cu_9949e2e8_48456ignoreE:
	.zero		1
	.type		_ZN82_INTERNAL_b49887c0_46_flash_fwd_hdim256_e4m3_softcap_packgqa_sm90_cu_9949e2e8_48454cute7productE,@object
	.size		_ZN82_INTERNAL_b49887c0_46_flash_fwd_hdim256_e4m3_softcap_packgqa_sm90_cu_9949e2e8_48454cute7productE,(_ZN82_INTERNAL_b49887c0_46_flash_fwd_hdim256_e4m3_softcap_packgqa_sm90_cu_9949e2e8_48454cuda3std3__45__cpo3endE - _ZN82_INTERNAL_b49887c0_46_flash_fwd_hdim256_e4m3_softcap_packgqa_sm90_cu_9949e2e8_48454cute7productE)
_ZN82_INTERNAL_b49887c0_46_flash_fwd_hdim256_e4m3_softcap_packgqa_sm90_cu_9949e2e8_48454cute7productE:
	.zero		1
	.type		_ZN82_INTERNAL_b49887c0_46_flash_fwd_hdim256_e4m3_softcap_packgqa_sm90_cu_9949e2e8_48454cuda3std3__45__cpo3endE,@object
	.size		_ZN82_INTERNAL_b49887c0_46_flash_fwd_hdim256_e4m3_softcap_packgqa_sm90_cu_9949e2e8_48454cuda3std3__45__cpo3endE,(_ZN82_INTERNAL_b49887c0_46_flash_fwd_hdim256_e4m3_softcap_packgqa_sm90_cu_9949e2e8_48454cuda3std3__419piecewise_constructE - _ZN82_INTERNAL_b49887c0_46_flash_fwd_hdim256_e4m3_softcap_packgqa_sm90_cu_9949e2e8_48454cuda3std3__45__cpo3endE)
_ZN82_INTERNAL_b49887c0_46_flash_fwd_hdim256_e4m3_softcap_packgqa_sm90_cu_9949e2e8_48454cuda3std3__45__cpo3endE:
	.zero		1
	.type		_ZN82_INTERNAL_b49887c0_46_flash_fwd_hdim256_e4m3_softcap_packgqa_sm90_cu_9949e2e8_48454cuda3std3__419piecewise_constructE,@object
	.size		_ZN82_INTERNAL_b49887c0_46_flash_fwd_hdim256_e4m3_softcap_packgqa_sm90_cu_9949e2e8_48454cuda3std3__419piecewise_constructE,(_ZN82_INTERNAL_b49887c0_46_flash_fwd_hdim256_e4m3_softcap_packgqa_sm90_cu_9949e2e8_48454cuda3std3__45__cpo4cendE - _ZN82_INTERNAL_b49887c0_46_flash_fwd_hdim256_e4m3_softcap_packgqa_sm90_cu_9949e2e8_48454cuda3std3__419piecewise_constructE)
_ZN82_INTERNAL_b49887c0_46_flash_fwd_hdim256_e4m3_softcap_packgqa_sm90_cu_9949e2e8_48454cuda3std3__419piecewise_constructE:
	.zero		1
	.type		_ZN82_INTERNAL_b49887c0_46_flash_fwd_hdim256_e4m3_softcap_packgqa_sm90_cu_9949e2e8_48454cuda3std3__45__cpo4cendE,@object
	.size		_ZN82_INTERNAL_b49887c0_46_flash_fwd_hdim256_e4m3_softcap_packgqa_sm90_cu_9949e2e8_48454cuda3std3__45__cpo4cendE,(_ZN82_INTERNAL_b49887c0_46_flash_fwd_hdim256_e4m3_softcap_packgqa_sm90_cu_9949e2e8_48454cuda3std6ranges3__45__cpo4swapE - _ZN82_INTERNAL_b49887c0_46_flash_fwd_hdim256_e4m3_softcap_packgqa_sm90_cu_9949e2e8_48454cuda3std3__45__cpo4cendE)
_ZN82_INTERNAL_b49887c0_46_flash_fwd_hdim256_e4m3_softcap_packgqa_sm90_cu_9949e2e8_48454cuda3std3__45__cpo4cendE:
	.zero		1
	.type		_ZN82_INTERNAL_b49887c0_46_flash_fwd_hdim256_e4m3_softcap_packgqa_sm90_cu_9949e2e8_48454cuda3std6ranges3__45__cpo4swapE,@object
	.size		_ZN82_INTERNAL_b49887c0_46_flash_fwd_hdim256_e4m3_softcap_packgqa_sm90_cu_9949e2e8_48454cuda3std6ranges3__45__cpo4swapE,(.L_19 - _ZN82_INTERNAL_b49887c0_46_flash_fwd_hdim256_e4m3_softcap_packgqa_sm90_cu_9949e2e8_48454cuda3std6ranges3__45__cpo4swapE)
_ZN82_INTERNAL_b49887c0_46_flash_fwd_hdim256_e4m3_softcap_packgqa_sm90_cu_9949e2e8_48454cuda3std6ranges3__45__cpo4swapE:
	.zero		1
.L_19:


//--------------------- .nv.shared._ZN7cutlass13device_kernelIN5flash11enable_sm90INS1_16FlashAttnFwdSm90INS1_25CollectiveMainloopFwdSm90ILi2EN4cute5tupleIJNS5_1CILi1EEES8_S8_EEENS6_IJNS7_ILi128EEESA_NS7_ILi256EEEEEELi256ENS_12float_e4m3_tEfNS_4arch4Sm90ELb0ELb0ELb1ELb1ELb0ELb0ELb0ELb1ELb1ELb1ELb0ELb0EEENS1_21CollectiveEpilogueFwdINS6_IJSA_SB_SA_EEES9_NS_10bfloat16_tESF_Li256ELb1ELb1ELb0ELb1EEENS1_36VarlenDynamicPersistentTileSchedulerILi128ELi128ELi256ELi128ELb0ELb1ELb1ELb0ELb1ELb1EEEEEEEEEvNT_6ParamsE --------------------------
	.section	.nv.shared._ZN7cutlass13device_kernelIN5flash11enable_sm90INS1_16FlashAttnFwdSm90INS1_25CollectiveMainloopFwdSm90ILi2EN4cute5tupleIJNS5_1CILi1EEES8_S8_EEENS6_IJNS7_ILi128EEESA_NS7_ILi256EEEEEELi256ENS_12float_e4m3_tEfNS_4arch4Sm90ELb0ELb0ELb1ELb1ELb0ELb0ELb0ELb1ELb1ELb1ELb0ELb0EEENS1_21CollectiveEpilogueFwdINS6_IJSA_SB_SA_EEES9_NS_10bfloat16_tESF_Li256ELb1ELb1ELb0ELb1EEENS1_36VarlenDynamicPersistentTileSchedulerILi128ELi128ELi256ELi128ELb0ELb1ELb1ELb0ELb1ELb1EEEEEEEEEvNT_6ParamsE,"aw",@nobits
	.sectionflags	@""
	.align	16
	.zero		1024


//--------------------- .nv.shared._ZN7cutlass13device_kernelIN5flash11enable_sm90INS1_16FlashAttnFwdSm90INS1_25CollectiveMainloopFwdSm90ILi2EN4cute5tupleIJNS5_1CILi1EEES8_S8_EEENS6_IJNS7_ILi128EEESA_NS7_ILi256EEEEEELi256ENS_12float_e4m3_tEfNS_4arch4Sm90ELb0ELb0ELb1ELb1ELb0ELb1ELb0ELb1ELb1ELb1ELb0ELb0EEENS1_21CollectiveEpilogueFwdINS6_IJSA_SB_SA_EEES9_NS_10bfloat16_tESF_Li256ELb1ELb1ELb0ELb1EEENS1_36VarlenDynamicPersistentTileSchedulerILi128ELi128ELi256ELi128ELb0ELb1ELb1ELb0ELb1ELb1EEEEEEEEEvNT_6ParamsE --------------------------
	.section	.nv.shared._ZN7cutlass13device_kernelIN5flash11enable_sm90INS1_16FlashAttnFwdSm90INS1_25CollectiveMainloopFwdSm90ILi2EN4cute5tupleIJNS5_1CILi1EEES8_S8_EEENS6_IJNS7_ILi128EEESA_NS7_ILi256EEEEEELi256ENS_12float_e4m3_tEfNS_4arch4Sm90ELb0ELb0ELb1ELb1ELb0ELb1ELb0ELb1ELb1ELb1ELb0ELb0EEENS1_21CollectiveEpilogueFwdINS6_IJSA_SB_SA_EEES9_NS_10bfloat16_tESF_Li256ELb1ELb1ELb0ELb1EEENS1_36VarlenDynamicPersistentTileSchedulerILi128ELi128ELi256ELi128ELb0ELb1ELb1ELb0ELb1ELb1EEEEEEEEEvNT_6ParamsE,"aw",@nobits
	.sectionflags	@""
	.align	16
	.zero		1024


//--------------------- .nv.shared._ZN7cutlass13device_kernelIN5flash11enable_sm90INS1_16FlashAttnFwdSm90INS1_25CollectiveMainloopFwdSm90ILi2EN4cute5tupleIJNS5_1CILi1EEES8_S8_EEENS6_IJNS7_ILi128EEENS7_ILi64EEENS7_ILi256EEEEEELi256ENS_12float_e4m3_tEfNS_4arch4Sm90ELb0ELb1ELb1ELb0ELb0ELb0ELb0ELb1ELb1ELb1ELb0ELb0EEENS1_21CollectiveEpilogueFwdINS6_IJSA_SC_SB_EEES9_NS_10bfloat16_tESG_Li256ELb0ELb1ELb0ELb1EEENS1_30DynamicPersistentTileSchedulerILi256ELi128ELb0ELb1ELb1EEEEEEEEEvNT_6ParamsE --------------------------
	.section	.nv.shared._ZN7cutlass13device_kernelIN5flash11enable_sm90INS1_16FlashAttnFwdSm90INS1_25CollectiveMainloopFwdSm90ILi2EN4cute5tupleIJNS5_1CILi1EEES8_S8_EEENS6_IJNS7_ILi128EEENS7_ILi64EEENS7_ILi256EEEEEELi256ENS_12float_e4m3_tEfNS_4arch4Sm90ELb0ELb1ELb1ELb0ELb0ELb0ELb0ELb1ELb1ELb1ELb0ELb0EEENS1_21CollectiveEpilogueFwdINS6_IJSA_SC_SB_EEES9_NS_10bfloat16_tESG_Li256ELb0ELb1ELb0ELb1EEENS1_30DynamicPersistentTileSchedulerILi256ELi128ELb0ELb1ELb1EEEEEEEEEvNT_6ParamsE,"aw",@nobits
	.sectionflags	@""
	.align	16
	.zero		1024


//--------------------- .nv.shared._ZN7cutlass13device_kernelIN5flash11enable_sm90INS1_16FlashAttnFwdSm90INS1_25CollectiveMainloopFwdSm90ILi2EN4cute5tupleIJNS5_1CILi1EEES8_S8_EEENS6_IJNS7_ILi128EEENS7_ILi64EEENS7_ILi256EEEEEELi256ENS_12float_e4m3_tEfNS_4arch4Sm90ELb0ELb1ELb1ELb1ELb0ELb0ELb0ELb1ELb1ELb1ELb0ELb0EEENS1_21CollectiveEpilogueFwdINS6_IJSA_SC_SB_EEES9_NS_10bfloat16_tESG_Li256ELb1ELb1ELb0ELb1EEENS1_36VarlenDynamicPersistentTileSchedulerILi128ELi64ELi256ELi128ELb0ELb1ELb1ELb1ELb0ELb1EEEEEEEEEvNT_6ParamsE --------------------------
	.section	.nv.shared._ZN7cutlass13device_kernelIN5flash11enable_sm90INS1_16FlashAttnFwdSm90INS1_25CollectiveMainloopFwdSm90ILi2EN4cute5tupleIJNS5_1CILi1EEES8_S8_EEENS6_IJNS7_ILi128EEENS7_ILi64EEENS7_ILi256EEEEEELi256ENS_12float_e4m3_tEfNS_4arch4Sm90ELb0ELb1ELb1ELb1ELb0ELb0ELb0ELb1ELb1ELb1ELb0ELb0EEENS1_21CollectiveEpilogueFwdINS6_IJSA_SC_SB_EEES9_NS_10bfloat16_tESG_Li256ELb1ELb1ELb0ELb1EEENS1_36VarlenDynamicPersistentTileSchedulerILi128ELi64ELi256ELi128ELb0ELb1ELb1ELb1ELb0ELb1EEEEEEEEEvNT_6ParamsE,"aw",@nobits
	.sectionflags	@""
	.align	16
	.zero		1024


//--------------------- .nv.shared._ZN7cutlass13device_kernelIN5flash11enable_sm90INS1_16FlashAttnFwdSm90INS1_25CollectiveMainloopFwdSm90ILi2EN4cute5tupleIJNS5_1CILi1EEES8_S8_EEENS6_IJNS7_ILi128EEENS7_ILi64EEENS7_ILi256EEEEEELi256ENS_12float_e4m3_tEfNS_4arch4Sm90ELb0ELb1ELb1ELb1ELb0ELb1ELb0ELb1ELb1ELb1ELb0ELb0EEENS1_21CollectiveEpilogueFwdINS6_IJSA_SC_SB_EEES9_NS_10bfloat16_tESG_Li256ELb1ELb1ELb0ELb1EEENS1_36VarlenDynamicPersistentTileSchedulerILi128ELi64ELi256ELi128ELb0ELb1ELb1ELb1ELb0ELb1EEEEEEEEEvNT_6ParamsE --------------------------
	.section	.nv.shared._ZN7cutlass13device_kernelIN5flash11enable_sm90INS1_16FlashAttnFwdSm90INS1_25CollectiveMainloopFwdSm90ILi2EN4cute5tupleIJNS5_1CILi1EEES8_S8_EEENS6_IJNS7_ILi128EEENS7_ILi64EEENS7_ILi256EEEEEELi256ENS_12float_e4m3_tEfNS_4arch4Sm90ELb0ELb1ELb1ELb1ELb0ELb1ELb0ELb1ELb1ELb1ELb0ELb0EEENS1_21CollectiveEpilogueFwdINS6_IJSA_SC_SB_EEES9_NS_10bfloat16_tESG_Li256ELb1ELb1ELb0ELb1EEENS1_36VarlenDynamicPersistentTileSchedulerILi128ELi64ELi256ELi128ELb0ELb1ELb1ELb1ELb0ELb1EEEEEEEEEvNT_6ParamsE,"aw",@nobits
	.sectionflags	@""
	.align	16
	.zero		1024


//--------------------- .nv.shared._ZN7cutlass13device_kernelIN5flash11enable_sm90INS1_16FlashAttnFwdSm90INS1_25CollectiveMainloopFwdSm90ILi2EN4cute5tupleIJNS5_1CILi1EEES8_S8_EEENS6_IJNS7_ILi128EEESA_NS7_ILi256EEEEEELi256ENS_12float_e4m3_tEfNS_4arch4Sm90ELb1ELb0ELb1ELb0ELb0ELb0ELb0ELb1ELb1ELb1ELb0ELb0EEENS1_21CollectiveEpilogueFwdINS6_IJSA_SB_SA_EEES9_NS_10bfloat16_tESF_Li256ELb0ELb1ELb0ELb1EEENS1_30DynamicPersistentTileSchedulerILi256ELi128ELb0ELb1ELb1EEEEEEEEEvNT_6ParamsE --------------------------
	.section	.nv.shared._ZN7cutlass13device_kernelIN5flash11enable_sm90INS1_16FlashAttnFwdSm90INS1_25CollectiveMainloopFwdSm90ILi2EN4cute5tupleIJNS5_1CILi1EEES8_S8_EEENS6_IJNS7_ILi128EEESA_NS7_ILi256EEEEEELi256ENS_12float_e4m3_tEfNS_4arch4Sm90ELb1ELb0ELb1ELb0ELb0ELb0ELb0ELb1ELb1ELb1ELb0ELb0EEENS1_21CollectiveEpilogueFwdINS6_IJSA_SB_SA_EEES9_NS_10bfloat16_tESF_Li256ELb0ELb1ELb0ELb1EEENS1_30DynamicPersistentTileSchedulerILi256ELi128ELb0ELb1ELb1EEEEEEEEEvNT_6ParamsE,"aw",@nobits
	.sectionflags	@""
	.align	16
	.zero		1024


//--------------------- .nv.shared._ZN7cutlass13device_kernelIN5flash11enable_sm90INS1_16FlashAttnFwdSm90INS1_25CollectiveMainloopFwdSm90ILi2EN4cute5tupleIJNS5_1CILi1EEES8_S8_EEENS6_IJNS7_ILi128EEESA_NS7_ILi256EEEEEELi256ENS_12float_e4m3_tEfNS_4arch4Sm90ELb1ELb0ELb1ELb1ELb0ELb0ELb0ELb1ELb1ELb1ELb0ELb0EEENS1_21CollectiveEpilogueFwdINS6_IJSA_SB_SA_EEES9_NS_10bfloat16_tESF_Li256ELb1ELb1ELb0ELb1EEENS1_36VarlenDynamicPersistentTileSchedulerILi128ELi128ELi256ELi128ELb0ELb1ELb1ELb1ELb1ELb1EEEEEEEEEvNT_6ParamsE --------------------------
	.section	.nv.shared._ZN7cutlass13device_kernelIN5flash11enable_sm90INS1_16FlashAttnFwdSm90INS1_25CollectiveMainloopFwdSm90ILi2EN4cute5tupleIJNS5_1CILi1EEES8_S8_EEENS6_IJNS7_ILi128EEESA_NS7_ILi256EEEEEELi256ENS_12float_e4m3_tEfNS_4arch4Sm90ELb1ELb0ELb1ELb1ELb0ELb0ELb0ELb1ELb1ELb1ELb0ELb0EEENS1_21CollectiveEpilogueFwdINS6_IJSA_SB_SA_EEES9_NS_10bfloat16_tESF_Li256ELb1ELb1ELb0ELb1EEENS1_36VarlenDynamicPersistentTileSchedulerILi128ELi128ELi256ELi128ELb0ELb1ELb1ELb1ELb1ELb1EEEEEEEEEvNT_6ParamsE,"aw",@nobits
	.sectionflags	@""
	.align	16
	.zero		1024


//--------------------- .nv.shared._ZN7cutlass13device_kernelIN5flash11enable_sm90INS1_16FlashAttnFwdSm90INS1_25CollectiveMainloopFwdSm90ILi2EN4cute5tupleIJNS5_1CILi1EEES8_S8_EEENS6_IJNS7_ILi128EEESA_NS7_ILi256EEEEEELi256ENS_12float_e4m3_tEfNS_4arch4Sm90ELb1ELb0ELb1ELb1ELb0ELb1ELb0ELb1ELb1ELb1ELb0ELb0EEENS1_21CollectiveEpilogueFwdINS6_IJSA_SB_SA_EEES9_NS_10bfloat16_tESF_Li256ELb1ELb1ELb0ELb1EEENS1_36VarlenDynamicPersistentTileSchedulerILi128ELi128ELi256ELi128ELb0ELb1ELb1ELb1ELb1ELb1EEEEEEEEEvNT_6ParamsE --------------------------
	.section	.nv.shared._ZN7cutlass13device_kernelIN5flash11enable_sm90INS1_16FlashAttnFwdSm90INS1_25CollectiveMainloopFwdSm90ILi2EN4cute5tupleIJNS5_1CILi1EEES8_S8_EEENS6_IJNS7_ILi128EEESA_NS7_ILi256EEEEEELi256ENS_12float_e4m3_tEfNS_4arch4Sm90ELb1ELb0ELb1ELb1ELb0ELb1ELb0ELb1ELb1ELb1ELb0ELb0EEENS1_21CollectiveEpilogueFwdINS6_IJSA_SB_SA_EEES9_NS_10bfloat16_tESF_Li256ELb1ELb1ELb0ELb1EEENS1_36VarlenDynamicPersistentTileSchedulerILi128ELi128ELi256ELi128ELb0ELb1ELb1ELb1ELb1ELb1EEEEEEEEEvNT_6ParamsE,"aw",@nobits
	.sectionflags	@""
	.align	16
	.zero		1024


//--------------------- .nv.constant0._ZN7cutlass13device_kernelIN5flash11enable_sm90INS1_16FlashAttnFwdSm90INS1_25CollectiveMainloopFwdSm90ILi2EN4cute5tupleIJNS5_1CILi1EEES8_S8_EEENS6_IJNS7_ILi128EEESA_NS7_ILi256EEEEEELi256ENS_12float_e4m3_tEfNS_4arch4Sm90ELb0ELb0ELb1ELb0ELb0ELb0ELb0ELb1ELb1ELb1ELb0ELb0EEENS1_21CollectiveEpilogueFwdINS6_IJSA_SB_SA_EEES9_NS_10bfloat16_tESF_Li256ELb0ELb1ELb0ELb1EEENS1_29StaticPersistentTileSchedulerILb0EEEEEEEEEvNT_6ParamsE --------------------------
	.section	.nv.constant0._ZN7cutlass13device_kernelIN5flash11enable_sm90INS1_16FlashAttnFwdSm90INS1_25CollectiveMainloopFwdSm90ILi2EN4cute5tupleIJNS5_1CILi1EEES8_S8_EEENS6_IJNS7_ILi128EEESA_NS7_ILi256EEEEEELi256ENS_12float_e4m3_tEfNS_4arch4Sm90ELb0ELb0ELb1ELb0ELb0ELb0ELb0ELb1ELb1ELb1ELb0ELb0EEENS1_21CollectiveEpilogueFwdINS6_IJSA_SB_SA_EEES9_NS_10bfloat16_tESF_Li256ELb0ELb1ELb0ELb1EEENS1_29StaticPersistentTileSchedulerILb0EEEEEEEEEvNT_6ParamsE,"a",@progbits
	.sectionflags	@""
	.align	4
.nv.constant0._ZN7cutlass13device_kernelIN5flash11enable_sm90INS1_16FlashAttnFwdSm90INS1_25CollectiveMainloopFwdSm90ILi2EN4cute5tupleIJNS5_1CILi1EEES8_S8_EEENS6_IJNS7_ILi128EEESA_NS7_ILi256EEEEEELi256ENS_12float_e4m3_tEfNS_4arch4Sm90ELb0ELb0ELb1ELb0ELb0ELb0ELb0ELb1ELb1ELb1ELb0ELb0EEENS1_21CollectiveEpilogueFwdINS6_IJSA_SB_SA_EEES9_NS_10bfloat16_tESF_Li256ELb0ELb1ELb0ELb1EEENS1_29StaticPersistentTileSchedulerILb0EEEEEEEEEvNT_6ParamsE:
	.zero		3200


//--------------------- .nv.constant0._ZN7cutlass13device_kernelIN5flash11enable_sm90INS1_16FlashAttnFwdSm90INS1_25CollectiveMainloopFwdSm90ILi2EN4cute5tupleIJNS5_1CILi1EEES8_S8_EEENS6_IJNS7_ILi128EEESA_NS7_ILi256EEEEEELi256ENS_12float_e4m3_tEfNS_4arch4Sm90ELb0ELb0ELb1ELb1ELb0ELb0ELb0ELb1ELb1ELb1ELb0ELb0EEENS1_21CollectiveEpilogueFwdINS6_IJSA_SB_SA_EEES9_NS_10bfloat16_tESF_Li256ELb1ELb1ELb0ELb1EEENS1_36VarlenDynamicPersistentTileSchedulerILi128ELi128ELi256ELi128ELb0ELb1ELb1ELb0ELb1ELb1EEEEEEEEEvNT_6ParamsE --------------------------
	.section	.nv.constant0._ZN7cutlass13device_kernelIN5flash11enable_sm90INS1_16FlashAttnFwdSm90INS1_25CollectiveMainloopFwdSm90ILi2EN4cute5tupleIJNS5_1CILi1EEES8_S8_EEENS6_IJNS7_ILi128EEESA_NS7_ILi256EEEEEELi256ENS_12float_e4m3_tEfNS_4arch4Sm90ELb0ELb0ELb1ELb1ELb0ELb0ELb0ELb1ELb1ELb1ELb0ELb0EEENS1_21CollectiveEpilogueFwdINS6_IJSA_SB_SA_EEES9_NS_10bfloat16_tESF_Li256ELb1ELb1ELb0ELb1EEENS1_36VarlenDynamicPersistentTileSchedulerILi128ELi128ELi256ELi128ELb0ELb1ELb1ELb0ELb1ELb1EEEEEEEEEvNT_6ParamsE,"a",@progbits
	.sectionflags	@""
	.align	4
.nv.constant0._ZN7cutlass13device_kernelIN5flash11enable_sm90INS1_16FlashAttnFwdSm90INS1_25CollectiveMainloopFwdSm90ILi2EN4cute5tupleIJNS5_1CILi1EEES8_S8_EEENS6_IJNS7_ILi128EEESA_NS7_ILi256EEEEEELi256ENS_12float_e4m3_tEfNS_4arch4Sm90ELb0ELb0ELb1ELb1ELb0ELb0ELb0ELb1ELb1ELb1ELb0ELb0EEENS1_21CollectiveEpilogueFwdINS6_IJSA_SB_SA_EEES9_NS_10bfloat16_tESF_Li256ELb1ELb1ELb0ELb1EEENS1_36VarlenDynamicPersistentTileSchedulerILi128ELi128ELi256ELi128ELb0ELb1ELb1ELb0ELb1ELb1EEEEEEEEEvNT_6ParamsE:
	.zero		3328


//--------------------- .nv.constant0._ZN7cutlass13device_kernelIN5flash11enable_sm90INS1_16FlashAttnFwdSm90INS1_25CollectiveMainloopFwdSm90ILi2EN4cute5tupleIJNS5_1CILi1EEES8_S8_EEENS6_IJNS7_ILi128EEESA_NS7_ILi256EEEEEELi256ENS_12float_e4m3_tEfNS_4arch4Sm90ELb0ELb0ELb1ELb1ELb0ELb1ELb0ELb1ELb1ELb1ELb0ELb0EEENS1_21CollectiveEpilogueFwdINS6_IJSA_SB_SA_EEES9_NS_10bfloat16_tESF_Li256ELb1ELb1ELb0ELb1EEENS1_36VarlenDynamicPersistentTileSchedulerILi128ELi128ELi256ELi128ELb0ELb1ELb1ELb0ELb1ELb1EEEEEEEEEvNT_6ParamsE --------------------------
	.section	.nv.constant0._ZN7cutlass13device_kernelIN5flash11enable_sm90INS1_16FlashAttnFwdSm90INS1_25CollectiveMainloopFwdSm90ILi2EN4cute5tupleIJNS5_1CILi1EEES8_S8_EEENS6_IJNS7_ILi128EEESA_NS7_ILi256EEEEEELi256ENS_12float_e4m3_tEfNS_4arch4Sm90ELb0ELb0ELb1ELb1ELb0ELb1ELb0ELb1ELb1ELb1ELb0ELb0EEENS1_21CollectiveEpilogueFwdINS6_IJSA_SB_SA_EEES9_NS_10bfloat16_tESF_Li256ELb1ELb1ELb0ELb1EEENS1_36VarlenDynamicPersistentTileSchedulerILi128ELi128ELi256ELi128ELb0ELb1ELb1ELb0ELb1ELb1EEEEEEEEEvNT_6ParamsE,"a",@progbits
	.sectionflags	@""
	.align	4
.nv.constant0._ZN7cutlass13device_kernelIN5flash11enable_sm90INS1_16FlashAttnFwdSm90INS1_25CollectiveMainloopFwdSm90ILi2EN4cute5tupleIJNS5_1CILi1EEES8_S8_EEENS6_IJNS7_ILi128EEESA_NS7_ILi256EEEEEELi256ENS_12float_e4m3_tEfNS_4arch4Sm90ELb0ELb0ELb1ELb1ELb0ELb1ELb0ELb1ELb1ELb1ELb0ELb0EEENS1_21CollectiveEpilogueFwdINS6_IJSA_SB_SA_EEES9_NS_10bfloat16_tESF_Li256ELb1ELb1ELb0ELb1EEENS1_36VarlenDynamicPersistentTileSchedulerILi128ELi128ELi256ELi128ELb0ELb1ELb1ELb0ELb1ELb1EEEEEEEEEvNT_6ParamsE:
	.zero		3328


//--------------------- .nv.constant0._ZN7cutlass13device_kernelIN5flash11enable_sm90INS1_16FlashAttnFwdSm90INS1_25CollectiveMainloopFwdSm90ILi2EN4cute5tupleIJNS5_1CILi1EEES8_S8_EEENS6_IJNS7_ILi128EEENS7_ILi64EEENS7_ILi256EEEEEELi256ENS_12float_e4m3_tEfNS_4arch4Sm90ELb0ELb1ELb1ELb0ELb0ELb0ELb0ELb1ELb1ELb1ELb0ELb0EEENS1_21CollectiveEpilogueFwdINS6_IJSA_SC_SB_EEES9_NS_10bfloat16_tESG_Li256ELb0ELb1ELb0ELb1EEENS1_30DynamicPersistentTileSchedulerILi256ELi128ELb0ELb1ELb1EEEEEEEEEvNT_6ParamsE --------------------------
	.section	.nv.constant0._ZN7cutlass13device_kernelIN5flash11enable_sm90INS1_16FlashAttnFwdSm90INS1_25CollectiveMainloopFwdSm90ILi2EN4cute5tupleIJNS5_1CILi1EEES8_S8_EEENS6_IJNS7_ILi128EEENS7_ILi64EEENS7_ILi256EEEEEELi256ENS_12float_e4m3_tEfNS_4arch4Sm90ELb0ELb1ELb1ELb0ELb0ELb0ELb0ELb1ELb1ELb1ELb0ELb0EEENS1_21CollectiveEpilogueFwdINS6_IJSA_SC_SB_EEES9_NS_10bfloat16_tESG_Li256ELb0ELb1ELb0ELb1EEENS1_30DynamicPersistentTileSchedulerILi256ELi128ELb0ELb1ELb1EEEEEEEEEvNT_6ParamsE,"a",@progbits
	.sectionflags	@""
	.align	4
.nv.constant0._ZN7cutlass13device_kernelIN5flash11enable_sm90INS1_16FlashAttnFwdSm90INS1_25CollectiveMainloopFwdSm90ILi2EN4cute5tupleIJNS5_1CILi1EEES8_S8_EEENS6_IJNS7_ILi128EEENS7_ILi64EEENS7_ILi256EEEEEELi256ENS_12float_e4m3_tEfNS_4arch4Sm90ELb0ELb1ELb1ELb0ELb0ELb0ELb0ELb1ELb1ELb1ELb0ELb0EEENS1_21CollectiveEpilogueFwdINS6_IJSA_SC_SB_EEES9_NS_10bfloat16_tESG_Li256ELb0ELb1ELb0ELb1EEENS1_30DynamicPersistentTileSchedulerILi256ELi128ELb0ELb1ELb1EEEEEEEEEvNT_6ParamsE:
	.zero		3328


//--------------------- .nv.constant0._ZN7cutlass13device_kernelIN5flash11enable_sm90INS1_16FlashAttnFwdSm90INS1_25CollectiveMainloopFwdSm90ILi2EN4cute5tupleIJNS5_1CILi1EEES8_S8_EEENS6_IJNS7_ILi128EEENS7_ILi64EEENS7_ILi256EEEEEELi256ENS_12float_e4m3_tEfNS_4arch4Sm90ELb0ELb1ELb1ELb1ELb0ELb0ELb0ELb1ELb1ELb1ELb0ELb0EEENS1_21CollectiveEpilogueFwdINS6_IJSA_SC_SB_EEES9_NS_10bfloat16_tESG_Li256ELb1ELb1ELb0ELb1EEENS1_36VarlenDynamicPersistentTileSchedulerILi128ELi64ELi256ELi128ELb0ELb1ELb1ELb1ELb0ELb1EEEEEEEEEvNT_6ParamsE --------------------------
	.section	.nv.constant0._ZN7cutlass13device_kernelIN5flash11enable_sm90INS1_16FlashAttnFwdSm90INS1_25CollectiveMainloopFwdSm90ILi2EN4cute5tupleIJNS5_1CILi1EEES8_S8_EEENS6_IJNS7_ILi128EEENS7_ILi64EEENS7_ILi256EEEEEELi256ENS_12float_e4m3_tEfNS_4arch4Sm90ELb0ELb1ELb1ELb1ELb0ELb0ELb0ELb1ELb1ELb1ELb0ELb0EEENS1_21CollectiveEpilogueFwdINS6_IJSA_SC_SB_EEES9_NS_10bfloat16_tESG_Li256ELb1ELb1ELb0ELb1EEENS1_36VarlenDynamicPersistentTileSchedulerILi128ELi64ELi256ELi128ELb0ELb1ELb1ELb1ELb0ELb1EEEEEEEEEvNT_6ParamsE,"a",@progbits
	.sectionflags	@""
	.align	4
.nv.constant0._ZN7cutlass13device_kernelIN5flash11enable_sm90INS1_16FlashAttnFwdSm90INS1_25CollectiveMainloopFwdSm90ILi2EN4cute5tupleIJNS5_1CILi1EEES8_S8_EEENS6_IJNS7_ILi128EEENS7_ILi64EEENS7_ILi256EEEEEELi256ENS_12float_e4m3_tEfNS_4arch4Sm90ELb0ELb1ELb1ELb1ELb0ELb0ELb0ELb1ELb1ELb1ELb0ELb0EEENS1_21CollectiveEpilogueFwdINS6_IJSA_SC_SB_EEES9_NS_10bfloat16_tESG_Li256ELb1ELb1ELb0ELb1EEENS1_36VarlenDynamicPersistentTileSchedulerILi128ELi64ELi256ELi128ELb0ELb1ELb1ELb1ELb0ELb1EEEEEEEEEvNT_6ParamsE:
	.zero		3328


//--------------------- .nv.constant0._ZN7cutlass13device_kernelIN5flash11enable_sm90INS1_16FlashAttnFwdSm90INS1_25CollectiveMainloopFwdSm90ILi2EN4cute5tupleIJNS5_1CILi1EEES8_S8_EEENS6_IJNS7_ILi128EEENS7_ILi64EEENS7_ILi256EEEEEELi256ENS_12float_e4m3_tEfNS_4arch4Sm90ELb0ELb1ELb1ELb1ELb0ELb1ELb0ELb1ELb1ELb1ELb0ELb0EEENS1_21CollectiveEpilogueFwdINS6_IJSA_SC_SB_EEES9_NS_10bfloat16_tESG_Li256ELb1ELb1ELb0ELb1EEENS1_36VarlenDynamicPersistentTileSchedulerILi128ELi64ELi256ELi128ELb0ELb1ELb1ELb1ELb0ELb1EEEEEEEEEvNT_6ParamsE --------------------------
	.section	.nv.constant0._ZN7cutlass13device_kernelIN5flash11enable_sm90INS1_16FlashAttnFwdSm90INS1_25CollectiveMainloopFwdSm90ILi2EN4cute5tupleIJNS5_1CILi1EEES8_S8_EEENS6_IJNS7_ILi128EEENS7_ILi64EEENS7_ILi256EEEEEELi256ENS_12float_e4m3_tEfNS_4arch4Sm90ELb0ELb1ELb1ELb1ELb0ELb1ELb0ELb1ELb1ELb1ELb0ELb0EEENS1_21CollectiveEpilogueFwdINS6_IJSA_SC_SB_EEES9_NS_10bfloat16_tESG_Li256ELb1ELb1ELb0ELb1EEENS1_36VarlenDynamicPersistentTileSchedulerILi128ELi64ELi256ELi128ELb0ELb1ELb1ELb1ELb0ELb1EEEEEEEEEvNT_6ParamsE,"a",@progbits
	.sectionflags	@""
	.align	4
.nv.constant0._ZN7cutlass13device_kernelIN5flash11enable_sm90INS1_16FlashAttnFwdSm90INS1_25CollectiveMainloopFwdSm90ILi2EN4cute5tupleIJNS5_1CILi1EEES8_S8_EEENS6_IJNS7_ILi128EEENS7_ILi64EEENS7_ILi256EEEEEELi256ENS_12float_e4m3_tEfNS_4arch4Sm90ELb0ELb1ELb1ELb1ELb0ELb1ELb0ELb1ELb1ELb1ELb0ELb0EEENS1_21CollectiveEpilogueFwdINS6_IJSA_SC_SB_EEES9_NS_10bfloat16_tESG_Li256ELb1ELb1ELb0ELb1EEENS1_36VarlenDynamicPersistentTileSchedulerILi128ELi64ELi256ELi128ELb0ELb1ELb1ELb1ELb0ELb1EEEEEEEEEvNT_6ParamsE:
	.zero		3328


//--------------------- .nv.constant0._ZN7cutlass13device_kernelIN5flash11enable_sm90INS1_16FlashAttnFwdSm90INS1_25CollectiveMainloopFwdSm90ILi2EN4cute5tupleIJNS5_1CILi1EEES8_S8_EEENS6_IJNS7_ILi128EEESA_NS7_ILi256EEEEEELi256ENS_12float_e4m3_tEfNS_4arch4Sm90ELb1ELb0ELb1ELb0ELb0ELb0ELb0ELb1ELb1ELb1ELb0ELb0EEENS1_21CollectiveEpilogueFwdINS6_IJSA_SB_SA_EEES9_NS_10bfloat16_tESF_Li256ELb0ELb1ELb0ELb1EEENS1_30DynamicPersistentTileSchedulerILi256ELi128ELb0ELb1ELb1EEEEEEEEEvNT_6ParamsE --------------------------
	.section	.nv.constant0._ZN7cutlass13device_kernelIN5flash11enable_sm90INS1_16FlashAttnFwdSm90INS1_25CollectiveMainloopFwdSm90ILi2EN4cute5tupleIJNS5_1CILi1EEES8_S8_EEENS6_IJNS7_ILi128EEESA_NS7_ILi256EEEEEELi256ENS_12float_e4m3_tEfNS_4arch4Sm90ELb1ELb0ELb1ELb0ELb0ELb0ELb0ELb1ELb1ELb1ELb0ELb0EEENS1_21CollectiveEpilogueFwdINS6_IJSA_SB_SA_EEES9_NS_10bfloat16_tESF_Li256ELb0ELb1ELb0ELb1EEENS1_30DynamicPersistentTileSchedulerILi256ELi128ELb0ELb1ELb1EEEEEEEEEvNT_6ParamsE,"a",@progbits
	.sectionflags	@""
	.align	4
.nv.constant0._ZN7cutlass13device_kernelIN5flash11enable_sm90INS1_16FlashAttnFwdSm90INS1_25CollectiveMainloopFwdSm90ILi2EN4cute5tupleIJNS5_1CILi1EEES8_S8_EEENS6_IJNS7_ILi128EEESA_NS7_ILi256EEEEEELi256ENS_12float_e4m3_tEfNS_4arch4Sm90ELb1ELb0ELb1ELb0ELb0ELb0ELb0ELb1ELb1ELb1ELb0ELb0EEENS1_21CollectiveEpilogueFwdINS6_IJSA_SB_SA_EEES9_NS_10bfloat16_tESF_Li256ELb0ELb1ELb0ELb1EEENS1_30DynamicPersistentTileSchedulerILi256ELi128ELb0ELb1ELb1EEEEEEEEEvNT_6ParamsE:
	.zero		3328


//--------------------- .nv.constant0._ZN7cutlass13device_kernelIN5flash11enable_sm90INS1_16FlashAttnFwdSm90INS1_25CollectiveMainloopFwdSm90ILi2EN4cute5tupleIJNS5_1CILi1EEES8_S8_EEENS6_IJNS7_ILi128EEESA_NS7_ILi256EEEEEELi256ENS_12float_e4m3_tEfNS_4arch4Sm90ELb1ELb0ELb1ELb1ELb0ELb0ELb0ELb1ELb1ELb1ELb0ELb0EEENS1_21CollectiveEpilogueFwdINS6_IJSA_SB_SA_EEES9_NS_10bfloat16_tESF_Li256ELb1ELb1ELb0ELb1EEENS1_36VarlenDynamicPersistentTileSchedulerILi128ELi128ELi256ELi128ELb0ELb1ELb1ELb1ELb1ELb1EEEEEEEEEvNT_6ParamsE --------------------------
	.section	.nv.constant0._ZN7cutlass13device_kernelIN5flash11enable_sm90INS1_16FlashAttnFwdSm90INS1_25CollectiveMainloopFwdSm90ILi2EN4cute5tupleIJNS5_1CILi1EEES8_S8_EEENS6_IJNS7_ILi128EEESA_NS7_ILi256EEEEEELi256ENS_12float_e4m3_tEfNS_4arch4Sm90ELb1ELb0ELb1ELb1ELb0ELb0ELb0ELb1ELb1ELb1ELb0ELb0EEENS1_21CollectiveEpilogueFwdINS6_IJSA_SB_SA_EEES9_NS_10bfloat16_tESF_Li256ELb1ELb1ELb0ELb1EEENS1_36VarlenDynamicPersistentTileSchedulerILi128ELi128ELi256ELi128ELb0ELb1ELb1ELb1ELb1ELb1EEEEEEEEEvNT_6ParamsE,"a",@progbits
	.sectionflags	@""
	.align	4
.nv.constant0._ZN7cutlass13device_kernelIN5flash11enable_sm90INS1_16FlashAttnFwdSm90INS1_25CollectiveMainloopFwdSm90ILi2EN4cute5tupleIJNS5_1CILi1EEES8_S8_EEENS6_IJNS7_ILi128EEESA_NS7_ILi256EEEEEELi256ENS_12float_e4m3_tEfNS_4arch4Sm90ELb1ELb0ELb1ELb1ELb0ELb0ELb0ELb1ELb1ELb1ELb0ELb0EEENS1_21CollectiveEpilogueFwdINS6_IJSA_SB_SA_EEES9_NS_10bfloat16_tESF_Li256ELb1ELb1ELb0ELb1EEENS1_36VarlenDynamicPersistentTileSchedulerILi128ELi128ELi256ELi128ELb0ELb1ELb1ELb1ELb1ELb1EEEEEEEEEvNT_6ParamsE:
	.zero		3328


//--------------------- .nv.constant0._ZN7cutlass13device_kernelIN5flash11enable_sm90INS1_16FlashAttnFwdSm90INS1_25CollectiveMainloopFwdSm90ILi2EN4cute5tupleIJNS5_1CILi1EEES8_S8_EEENS6_IJNS7_ILi128EEESA_NS7_ILi256EEEEEELi256ENS_12float_e4m3_tEfNS_4arch4Sm90ELb1ELb0ELb1ELb1ELb0ELb1ELb0ELb1ELb1ELb1ELb0ELb0EEENS1_21CollectiveEpilogueFwdINS6_IJSA_SB_SA_EEES9_NS_10bfloat16_tESF_Li256ELb1ELb1ELb0ELb1EEENS1_36VarlenDynamicPersistentTileSchedulerILi128ELi128ELi256ELi128ELb0ELb1ELb1ELb1ELb1ELb1EEEEEEEEEvNT_6ParamsE --------------------------
	.section	.nv.constant0._ZN7cutlass13device_kernelIN5flash11enable_sm90INS1_16FlashAttnFwdSm90INS1_25CollectiveMainloopFwdSm90ILi2EN4cute5tupleIJNS5_1CILi1EEES8_S8_EEENS6_IJNS7_ILi128EEESA_NS7_ILi256EEEEEELi256ENS_12float_e4m3_tEfNS_4arch4Sm90ELb1ELb0ELb1ELb1ELb0ELb1ELb0ELb1ELb1ELb1ELb0ELb0EEENS1_21CollectiveEpilogueFwdINS6_IJSA_SB_SA_EEES9_NS_10bfloat16_tESF_Li256ELb1ELb1ELb0ELb1EEENS1_36VarlenDynamicPersistentTileSchedulerILi128ELi128ELi256ELi128ELb0ELb1ELb1ELb1ELb1ELb1EEEEEEEEEvNT_6ParamsE,"a",@progbits
	.sectionflags	@""
	.align	4
.nv.constant0._ZN7cutlass13device_kernelIN5flash11enable_sm90INS1_16FlashAttnFwdSm90INS1_25CollectiveMainloopFwdSm90ILi2EN4cute5tupleIJNS5_1CILi1EEES8_S8_EEENS6_IJNS7_ILi128EEESA_NS7_ILi256EEEEEELi256ENS_12float_e4m3_tEfNS_4arch4Sm90ELb1ELb0ELb1ELb1ELb0ELb1ELb0ELb1ELb1ELb1ELb0ELb0EEENS1_21CollectiveEpilogueFwdINS6_IJSA_SB_SA_EEES9_NS_10bfloat16_tESF_Li256ELb1ELb1ELb0ELb1EEENS1_36VarlenDynamicPersistentTileSchedulerILi128ELi128ELi256ELi128ELb0ELb1ELb1ELb1ELb1ELb1EEEEEEEEEvNT_6ParamsE:
	.zero		3328


//--------------------- SYMBOLS --------------------------

	.type		.nv.reservedSmem.offset0,@object
	.size		.nv.reservedSmem.offset0,0x4
	.type		__assertfail,@function
